	.target	sm_80

	.elftype	@"ET_EXEC"


//--------------------- .note.nv.tkinfo           --------------------------
	.section	.note.nv.tkinfo,"",@"SHT_NOTE"
	.sectionflags	@"SHF_NOTE_NV_TKINFO"
	.tkinfo
        /*0018*/ 	.word	0x00000002
        /*0030*/ 	.string	""
        /*0030*/ 	.string	"ptxas"
        /*0030*/ 	.string	"Cuda compilation tools, release 13.0, V13.0.88"
        /*0030*/ 	.string	"Build cuda_13.0.r13.0/compiler.36424714_0"
        /*0030*/ 	.string	"-arch sm_80 -m 64 "



//--------------------- .note.nv.cuinfo           --------------------------
	.section	.note.nv.cuinfo,"",@"SHT_NOTE"
	.sectionflags	@"SHF_NOTE_NV_CUINFO"
        /*0018*/ 	.short	0x0002
        /*001a*/ 	.short	0x0050
        /*001c*/ 	.short	0x0082
	.zero		2


//--------------------- .nv.info                  --------------------------
	.section	.nv.info,"",@"SHT_CUDA_INFO"
	.align	4


	//----- nvinfo : EIATTR_REGCOUNT
	.align		4
        /*0000*/ 	.byte	0x04, 0x2f
        /*0002*/ 	.short	(.L_12 - .L_11)
	.align		4
.L_11:
        /*0004*/ 	.word	index@(_ZN7cutlass13device_kernelIN5flash19enable_sm80_to_sm89INS1_16FlashAttnFwdSm80INS1_25CollectiveMainloopFwdSm80ILi4ELi1ELb0EN4cute5tupleIJNS5_1CILi128EEENS7_ILi64EEENS7_ILi96EEEEEELi96ENS_6half_tEfNS_4arch4Sm80ELb1ELb0ELb0ELb1ELb1ELb1ELb1ELb0EEENS1_21CollectiveEpilogueFwdINS6_IJS8_SA_S9_EEENS6_IJNS7_ILi1EEESI_SI_EEESC_SE_Li128ELb1ELb1ELb0ELb0EEENS1_19SingleTileSchedulerILb1ELb0ELb1ELi128EEEEEEEEEvNT_6ParamsE)
        /*0008*/ 	.word	0x000000ff


	//----- nvinfo : EIATTR_FRAME_SIZE
	.align		4
.L_12:
        /*000c*/ 	.byte	0x04, 0x11
        /*000e*/ 	.short	(.L_14 - .L_13)
	.align		4
.L_13:
        /*0010*/ 	.word	index@(_ZN7cutlass13device_kernelIN5flash19enable_sm80_to_sm89INS1_16FlashAttnFwdSm80INS1_25CollectiveMainloopFwdSm80ILi4ELi1ELb0EN4cute5tupleIJNS5_1CILi128EEENS7_ILi64EEENS7_ILi96EEEEEELi96ENS_6half_tEfNS_4arch4Sm80ELb1ELb0ELb0ELb1ELb1ELb1ELb1ELb0EEENS1_21CollectiveEpilogueFwdINS6_IJS8_SA_S9_EEENS6_IJNS7_ILi1EEESI_SI_EEESC_SE_Li128ELb1ELb1ELb0ELb0EEENS1_19SingleTileSchedulerILb1ELb0ELb1ELi128EEEEEEEEEvNT_6ParamsE)
        /*0014*/ 	.word	0x00000050


	//----- nvinfo : EIATTR_REGCOUNT
	.align		4
.L_14:
        /*0018*/ 	.byte	0x04, 0x2f
        /*001a*/ 	.short	(.L_16 - .L_15)
	.align		4
.L_15:
        /*001c*/ 	.word	index@(_ZN7cutlass13device_kernelIN5flash19enable_sm80_to_sm89INS1_16FlashAttnFwdSm80INS1_25CollectiveMainloopFwdSm80ILi4ELi1ELb0EN4cute5tupleIJNS5_1CILi128EEENS7_ILi64EEENS7_ILi96EEEEEELi96ENS_6half_tEfNS_4arch4Sm80ELb1ELb0ELb0ELb1ELb1ELb0ELb1ELb0EEENS1_21CollectiveEpilogueFwdINS6_IJS8_SA_S9_EEENS6_IJNS7_ILi1EEESI_SI_EEESC_SE_Li128ELb1ELb1ELb0ELb0EEENS1_19SingleTileSchedulerILb1ELb0ELb1ELi128EEEEEEEEEvNT_6ParamsE)
        /*0020*/ 	.word	0x000000ff


	//----- nvinfo : EIATTR_FRAME_SIZE
	.align		4
.L_16:
        /*0024*/ 	.byte	0x04, 0x11
        /*0026*/ 	.short	(.L_18 - .L_17)
	.align		4
.L_17:
        /*0028*/ 	.word	index@(_ZN7cutlass13device_kernelIN5flash19enable_sm80_to_sm89INS1_16FlashAttnFwdSm80INS1_25CollectiveMainloopFwdSm80ILi4ELi1ELb0EN4cute5tupleIJNS5_1CILi128EEENS7_ILi64EEENS7_ILi96EEEEEELi96ENS_6half_tEfNS_4arch4Sm80ELb1ELb0ELb0ELb1ELb1ELb0ELb1ELb0EEENS1_21CollectiveEpilogueFwdINS6_IJS8_SA_S9_EEENS6_IJNS7_ILi1EEESI_SI_EEESC_SE_Li128ELb1ELb1ELb0ELb0EEENS1_19SingleTileSchedulerILb1ELb0ELb1ELi128EEEEEEEEEvNT_6ParamsE)
        /*002c*/ 	.word	0x00000050


	//----- nvinfo : EIATTR_REGCOUNT
	.align		4
.L_18:
        /*0030*/ 	.byte	0x04, 0x2f
        /*0032*/ 	.short	(.L_20 - .L_19)
	.align		4
.L_19:
        /*0034*/ 	.word	index@(_ZN7cutlass13device_kernelIN5flash19enable_sm80_to_sm89INS1_16FlashAttnFwdSm80INS1_25CollectiveMainloopFwdSm80ILi4ELi1ELb0EN4cute5tupleIJNS5_1CILi128EEENS7_ILi64EEENS7_ILi96EEEEEELi96ENS_6half_tEfNS_4arch4Sm80ELb1ELb0ELb0ELb0ELb1ELb0ELb1ELb0EEENS1_21CollectiveEpilogueFwdINS6_IJS8_SA_S9_EEENS6_IJNS7_ILi1EEESI_SI_EEESC_SE_Li128ELb0ELb1ELb0ELb0EEENS1_30DynamicPersistentTileSchedulerILi128ELi128ELb0ELb1ELb0EEEEEEEEEvNT_6ParamsE)
        /*0038*/ 	.word	0x000000ff


	//----- nvinfo : EIATTR_FRAME_SIZE
	.align		4
.L_20:
        /*003c*/ 	.byte	0x04, 0x11
        /*003e*/ 	.short	(.L_22 - .L_21)
	.align		4
.L_21:
        /*0040*/ 	.word	index@($__internal_9_$__cuda_sm70_shflsync_idx_p)
        /*0044*/ 	.word	0x00000000


	//----- nvinfo : EIATTR_FRAME_SIZE
	.align		4
.L_22:
        /*0048*/ 	.byte	0x04, 0x11
        /*004a*/ 	.short	(.L_24 - .L_23)
	.align		4
.L_23:
        /*004c*/ 	.word	index@($__internal_8_$__cuda_sm70_shflsync_bfly_p)
        /*0050*/ 	.word	0x00000000


	//----- nvinfo : EIATTR_FRAME_SIZE
	.align		4
.L_24:
        /*0054*/ 	.byte	0x04, 0x11
        /*0056*/ 	.short	(.L_26 - .L_25)
	.align		4
.L_25:
        /*0058*/ 	.word	index@(_ZN7cutlass13device_kernelIN5flash19enable_sm80_to_sm89INS1_16FlashAttnFwdSm80INS1_25CollectiveMainloopFwdSm80ILi4ELi1ELb0EN4cute5tupleIJNS5_1CILi128EEENS7_ILi64EEENS7_ILi96EEEEEELi96ENS_6half_tEfNS_4arch4Sm80ELb1ELb0ELb0ELb0ELb1ELb0ELb1ELb0EEENS1_21CollectiveEpilogueFwdINS6_IJS8_SA_S9_EEENS6_IJNS7_ILi1EEESI_SI_EEESC_SE_Li128ELb0ELb1ELb0ELb0EEENS1_30DynamicPersistentTileSchedulerILi128ELi128ELb0ELb1ELb0EEEEEEEEEvNT_6ParamsE)
        /*005c*/ 	.word	0x00000078


	//----- nvinfo : EIATTR_REGCOUNT
	.align		4
.L_26:
        /*0060*/ 	.byte	0x04, 0x2f
        /*0062*/ 	.short	(.L_28 - .L_27)
	.align		4
.L_27:
        /*0064*/ 	.word	index@(_ZN7cutlass13device_kernelIN5flash19enable_sm80_to_sm89INS1_16FlashAttnFwdSm80INS1_25CollectiveMainloopFwdSm80ILi4ELi1ELb0EN4cute5tupleIJNS5_1CILi128EEENS7_ILi48EEENS7_ILi96EEEEEELi96ENS_6half_tEfNS_4arch4Sm80ELb0ELb1ELb0ELb1ELb1ELb1ELb1ELb0EEENS1_21CollectiveEpilogueFwdINS6_IJS8_SA_S9_EEENS6_IJNS7_ILi1EEESI_SI_EEESC_SE_Li128ELb1ELb1ELb0ELb0EEENS1_19SingleTileSchedulerILb1ELb0ELb1ELi128EEEEEEEEEvNT_6ParamsE)
        /*0068*/ 	.word	0x000000ff


	//----- nvinfo : EIATTR_FRAME_SIZE
	.align		4
.L_28:
        /*006c*/ 	.byte	0x04, 0x11
        /*006e*/ 	.short	(.L_30 - .L_29)
	.align		4
.L_29:
        /*0070*/ 	.word	index@($__internal_7_$__cuda_sm70_shflsync_idx_p)
        /*0074*/ 	.word	0x00000000


	//----- nvinfo : EIATTR_FRAME_SIZE
	.align		4
.L_30:
        /*0078*/ 	.byte	0x04, 0x11
        /*007a*/ 	.short	(.L_32 - .L_31)
	.align		4
.L_31:
        /*007c*/ 	.word	index@(_ZN7cutlass13device_kernelIN5flash19enable_sm80_to_sm89INS1_16FlashAttnFwdSm80INS1_25CollectiveMainloopFwdSm80ILi4ELi1ELb0EN4cute5tupleIJNS5_1CILi128EEENS7_ILi48EEENS7_ILi96EEEEEELi96ENS_6half_tEfNS_4arch4Sm80ELb0ELb1ELb0ELb1ELb1ELb1ELb1ELb0EEENS1_21CollectiveEpilogueFwdINS6_IJS8_SA_S9_EEENS6_IJNS7_ILi1EEESI_SI_EEESC_SE_Li128ELb1ELb1ELb0ELb0EEENS1_19SingleTileSchedulerILb1ELb0ELb1ELi128EEEEEEEEEvNT_6ParamsE)
        /*0080*/ 	.word	0x00000050


	//----- nvinfo : EIATTR_REGCOUNT
	.align		4
.L_32:
        /*0084*/ 	.byte	0x04, 0x2f
        /*0086*/ 	.short	(.L_34 - .L_33)
	.align		4
.L_33:
        /*0088*/ 	.word	index@(_ZN7cutlass13device_kernelIN5flash19enable_sm80_to_sm89INS1_16FlashAttnFwdSm80INS1_25CollectiveMainloopFwdSm80ILi4ELi1ELb0EN4cute5tupleIJNS5_1CILi128EEENS7_ILi48EEENS7_ILi96EEEEEELi96ENS_6half_tEfNS_4arch4Sm80ELb0ELb1ELb0ELb1ELb1ELb0ELb1ELb0EEENS1_21CollectiveEpilogueFwdINS6_IJS8_SA_S9_EEENS6_IJNS7_ILi1EEESI_SI_EEESC_SE_Li128ELb1ELb1ELb0ELb0EEENS1_19SingleTileSchedulerILb1ELb0ELb1ELi128EEEEEEEEEvNT_6ParamsE)
        /*008c*/ 	.word	0x000000ff


	//----- nvinfo : EIATTR_FRAME_SIZE
	.align		4
.L_34:
        /*0090*/ 	.byte	0x04, 0x11
        /*0092*/ 	.short	(.L_36 - .L_35)
	.align		4
.L_35:
        /*0094*/ 	.word	index@($__internal_6_$__cuda_sm70_shflsync_idx_p)
        /*0098*/ 	.word	0x00000000


	//----- nvinfo : EIATTR_FRAME_SIZE
	.align		4
.L_36:
        /*009c*/ 	.byte	0x04, 0x11
        /*009e*/ 	.short	(.L_38 - .L_37)
	.align		4
.L_37:
        /*00a0*/ 	.word	index@(_ZN7cutlass13device_kernelIN5flash19enable_sm80_to_sm89INS1_16FlashAttnFwdSm80INS1_25CollectiveMainloopFwdSm80ILi4ELi1ELb0EN4cute5tupleIJNS5_1CILi128EEENS7_ILi48EEENS7_ILi96EEEEEELi96ENS_6half_tEfNS_4arch4Sm80ELb0ELb1ELb0ELb1ELb1ELb0ELb1ELb0EEENS1_21CollectiveEpilogueFwdINS6_IJS8_SA_S9_EEENS6_IJNS7_ILi1EEESI_SI_EEESC_SE_Li128ELb1ELb1ELb0ELb0EEENS1_19SingleTileSchedulerILb1ELb0ELb1ELi128EEEEEEEEEvNT_6ParamsE)
        /*00a4*/ 	.word	0x00000040


	//----- nvinfo : EIATTR_REGCOUNT
	.align		4
.L_38:
        /*00a8*/ 	.byte	0x04, 0x2f
        /*00aa*/ 	.short	(.L_40 - .L_39)
	.align		4
.L_39:
        /*00ac*/ 	.word	index@(_ZN7cutlass13device_kernelIN5flash19enable_sm80_to_sm89INS1_16FlashAttnFwdSm80INS1_25CollectiveMainloopFwdSm80ILi4ELi1ELb0EN4cute5tupleIJNS5_1CILi128EEENS7_ILi48EEENS7_ILi96EEEEEELi96ENS_6half_tEfNS_4arch4Sm80ELb0ELb1ELb0ELb0ELb1ELb0ELb1ELb0EEENS1_21CollectiveEpilogueFwdINS6_IJS8_SA_S9_EEENS6_IJNS7_ILi1EEESI_SI_EEESC_SE_Li128ELb0ELb1ELb0ELb0EEENS1_19SingleTileSchedulerILb0ELb0ELb1ELi128EEEEEEEEEvNT_6ParamsE)
        /*00b0*/ 	.word	0x000000ff


	//----- nvinfo : EIATTR_FRAME_SIZE
	.align		4
.L_40:
        /*00b4*/ 	.byte	0x04, 0x11
        /*00b6*/ 	.short	(.L_42 - .L_41)
	.align		4
.L_41:
        /*00b8*/ 	.word	index@($__internal_5_$__cuda_sm70_shflsync_idx_p)
        /*00bc*/ 	.word	0x00000000


	//----- nvinfo : EIATTR_FRAME_SIZE
	.align		4
.L_42:
        /*00c0*/ 	.byte	0x04, 0x11
        /*00c2*/ 	.short	(.L_44 - .L_43)
	.align		4
.L_43:
        /*00c4*/ 	.word	index@(_ZN7cutlass13device_kernelIN5flash19enable_sm80_to_sm89INS1_16FlashAttnFwdSm80INS1_25CollectiveMainloopFwdSm80ILi4ELi1ELb0EN4cute5tupleIJNS5_1CILi128EEENS7_ILi48EEENS7_ILi96EEEEEELi96ENS_6half_tEfNS_4arch4Sm80ELb0ELb1ELb0ELb0ELb1ELb0ELb1ELb0EEENS1_21CollectiveEpilogueFwdINS6_IJS8_SA_S9_EEENS6_IJNS7_ILi1EEESI_SI_EEESC_SE_Li128ELb0ELb1ELb0ELb0EEENS1_19SingleTileSchedulerILb0ELb0ELb1ELi128EEEEEEEEEvNT_6ParamsE)
        /*00c8*/ 	.word	0x00000030


	//----- nvinfo : EIATTR_REGCOUNT
	.align		4
.L_44:
        /*00cc*/ 	.byte	0x04, 0x2f
        /*00ce*/ 	.short	(.L_46 - .L_45)
	.align		4
.L_45:
        /*00d0*/ 	.word	index@(_ZN7cutlass13device_kernelIN5flash19enable_sm80_to_sm89INS1_16FlashAttnFwdSm80INS1_25CollectiveMainloopFwdSm80ILi4ELi1ELb0EN4cute5tupleIJNS5_1CILi128EEENS7_ILi64EEENS7_ILi96EEEEEELi96ENS_6half_tEfNS_4arch4Sm80ELb0ELb0ELb0ELb1ELb1ELb1ELb1ELb0EEENS1_21CollectiveEpilogueFwdINS6_IJS8_SA_S9_EEENS6_IJNS7_ILi1EEESI_SI_EEESC_SE_Li128ELb1ELb1ELb0ELb0EEENS1_19SingleTileSchedulerILb1ELb0ELb1ELi128EEEEEEEEEvNT_6ParamsE)
        /*00d4*/ 	.word	0x000000ff


	//----- nvinfo : EIATTR_FRAME_SIZE
	.align		4
.L_46:
        /*00d8*/ 	.byte	0x04, 0x11
        /*00da*/ 	.short	(.L_48 - .L_47)
	.align		4
.L_47:
        /*00dc*/ 	.word	index@(_ZN7cutlass13device_kernelIN5flash19enable_sm80_to_sm89INS1_16FlashAttnFwdSm80INS1_25CollectiveMainloopFwdSm80ILi4ELi1ELb0EN4cute5tupleIJNS5_1CILi128EEENS7_ILi64EEENS7_ILi96EEEEEELi96ENS_6half_tEfNS_4arch4Sm80ELb0ELb0ELb0ELb1ELb1ELb1ELb1ELb0EEENS1_21CollectiveEpilogueFwdINS6_IJS8_SA_S9_EEENS6_IJNS7_ILi1EEESI_SI_EEESC_SE_Li128ELb1ELb1ELb0ELb0EEENS1_19SingleTileSchedulerILb1ELb0ELb1ELi128EEEEEEEEEvNT_6ParamsE)
        /*00e0*/ 	.word	0x00000018


	//----- nvinfo : EIATTR_REGCOUNT
	.align		4
.L_48:
        /*00e4*/ 	.byte	0x04, 0x2f
        /*00e6*/ 	.short	(.L_50 - .L_49)
	.align		4
.L_49:
        /*00e8*/ 	.word	index@(_ZN7cutlass13device_kernelIN5flash19enable_sm80_to_sm89INS1_16FlashAttnFwdSm80INS1_25CollectiveMainloopFwdSm80ILi4ELi1ELb0EN4cute5tupleIJNS5_1CILi128EEENS7_ILi64EEENS7_ILi96EEEEEELi96ENS_6half_tEfNS_4arch4Sm80ELb0ELb0ELb0ELb1ELb1ELb0ELb1ELb0EEENS1_21CollectiveEpilogueFwdINS6_IJS8_SA_S9_EEENS6_IJNS7_ILi1EEESI_SI_EEESC_SE_Li128ELb1ELb1ELb0ELb0EEENS1_19SingleTileSchedulerILb1ELb0ELb1ELi128EEEEEEEEEvNT_6ParamsE)
        /*00ec*/ 	.word	0x000000ff


	//----- nvinfo : EIATTR_FRAME_SIZE
	.align		4
.L_50:
        /*00f0*/ 	.byte	0x04, 0x11
        /*00f2*/ 	.short	(.L_52 - .L_51)
	.align		4
.L_51:
        /*00f4*/ 	.word	index@(_ZN7cutlass13device_kernelIN5flash19enable_sm80_to_sm89INS1_16FlashAttnFwdSm80INS1_25CollectiveMainloopFwdSm80ILi4ELi1ELb0EN4cute5tupleIJNS5_1CILi128EEENS7_ILi64EEENS7_ILi96EEEEEELi96ENS_6half_tEfNS_4arch4Sm80ELb0ELb0ELb0ELb1ELb1ELb0ELb1ELb0EEENS1_21CollectiveEpilogueFwdINS6_IJS8_SA_S9_EEENS6_IJNS7_ILi1EEESI_SI_EEESC_SE_Li128ELb1ELb1ELb0ELb0EEENS1_19SingleTileSchedulerILb1ELb0ELb1ELi128EEEEEEEEEvNT_6ParamsE)
        /*00f8*/ 	.word	0x00000018


	//----- nvinfo : EIATTR_REGCOUNT
	.align		4
.L_52:
        /*00fc*/ 	.byte	0x04, 0x2f
        /*00fe*/ 	.short	(.L_54 - .L_53)
	.align		4
.L_53:
        /*0100*/ 	.word	index@(_ZN7cutlass13device_kernelIN5flash19enable_sm80_to_sm89INS1_16FlashAttnFwdSm80INS1_25CollectiveMainloopFwdSm80ILi4ELi1ELb0EN4cute5tupleIJNS5_1CILi128EEENS7_ILi64EEENS7_ILi96EEEEEELi96ENS_6half_tEfNS_4arch4Sm80ELb0ELb0ELb0ELb0ELb1ELb0ELb1ELb0EEENS1_21CollectiveEpilogueFwdINS6_IJS8_SA_S9_EEENS6_IJNS7_ILi1EEESI_SI_EEESC_SE_Li128ELb0ELb1ELb0ELb0EEENS1_19SingleTileSchedulerILb0ELb0ELb1ELi128EEEEEEEEEvNT_6ParamsE)
        /*0104*/ 	.word	0x000000ff


	//----- nvinfo : EIATTR_FRAME_SIZE
	.align		4
.L_54:
        /*0108*/ 	.byte	0x04, 0x11
        /*010a*/ 	.short	(.L_56 - .L_55)
	.align		4
.L_55:
        /*010c*/ 	.word	index@(_ZN7cutlass13device_kernelIN5flash19enable_sm80_to_sm89INS1_16FlashAttnFwdSm80INS1_25CollectiveMainloopFwdSm80ILi4ELi1ELb0EN4cute5tupleIJNS5_1CILi128EEENS7_ILi64EEENS7_ILi96EEEEEELi96ENS_6half_tEfNS_4arch4Sm80ELb0ELb0ELb0ELb0ELb1ELb0ELb1ELb0EEENS1_21CollectiveEpilogueFwdINS6_IJS8_SA_S9_EEENS6_IJNS7_ILi1EEESI_SI_EEESC_SE_Li128ELb0ELb1ELb0ELb0EEENS1_19SingleTileSchedulerILb0ELb0ELb1ELi128EEEEEEEEEvNT_6ParamsE)
        /*0110*/ 	.word	0x00000008


	//----- nvinfo : EIATTR_REGCOUNT
	.align		4
.L_56:
        /*0114*/ 	.byte	0x04, 0x2f
        /*0116*/ 	.short	(.L_58 - .L_57)
	.align		4
.L_57:
        /*0118*/ 	.word	index@(_ZN7cutlass13device_kernelIN5flash19enable_sm80_to_sm89INS1_16FlashAttnFwdSm80INS1_25CollectiveMainloopFwdSm80ILi4ELi1ELb0EN4cute5tupleIJNS5_1CILi128EEENS7_ILi64EEENS7_ILi96EEEEEELi96ENS_6half_tEfNS_4arch4Sm80ELb1ELb0ELb1ELb1ELb1ELb1ELb1ELb0EEENS1_21CollectiveEpilogueFwdINS6_IJS8_SA_S9_EEENS6_IJNS7_ILi1EEESI_SI_EEESC_SE_Li128ELb1ELb1ELb0ELb0EEENS1_19SingleTileSchedulerILb1ELb0ELb1ELi128EEEEEEEEEvNT_6ParamsE)
        /*011c*/ 	.word	0x000000ff


	//----- nvinfo : EIATTR_FRAME_SIZE
	.align		4
.L_58:
        /*0120*/ 	.byte	0x04, 0x11
        /*0122*/ 	.short	(.L_60 - .L_59)
	.align		4
.L_59:
        /*0124*/ 	.word	index@(_ZN7cutlass13device_kernelIN5flash19enable_sm80_to_sm89INS1_16FlashAttnFwdSm80INS1_25CollectiveMainloopFwdSm80ILi4ELi1ELb0EN4cute5tupleIJNS5_1CILi128EEENS7_ILi64EEENS7_ILi96EEEEEELi96ENS_6half_tEfNS_4arch4Sm80ELb1ELb0ELb1ELb1ELb1ELb1ELb1ELb0EEENS1_21CollectiveEpilogueFwdINS6_IJS8_SA_S9_EEENS6_IJNS7_ILi1EEESI_SI_EEESC_SE_Li128ELb1ELb1ELb0ELb0EEENS1_19SingleTileSchedulerILb1ELb0ELb1ELi128EEEEEEEEEvNT_6ParamsE)
        /*0128*/ 	.word	0x00000070


	//----- nvinfo : EIATTR_REGCOUNT
	.align		4
.L_60:
        /*012c*/ 	.byte	0x04, 0x2f
        /*012e*/ 	.short	(.L_62 - .L_61)
	.align		4
.L_61:
        /*0130*/ 	.word	index@(_ZN7cutlass13device_kernelIN5flash19enable_sm80_to_sm89INS1_16FlashAttnFwdSm80INS1_25CollectiveMainloopFwdSm80ILi4ELi1ELb0EN4cute5tupleIJNS5_1CILi128EEENS7_ILi64EEENS7_ILi96EEEEEELi96ENS_6half_tEfNS_4arch4Sm80ELb1ELb0ELb1ELb1ELb1ELb0ELb1ELb0EEENS1_21CollectiveEpilogueFwdINS6_IJS8_SA_S9_EEENS6_IJNS7_ILi1EEESI_SI_EEESC_SE_Li128ELb1ELb1ELb0ELb0EEENS1_19SingleTileSchedulerILb1ELb0ELb1ELi128EEEEEEEEEvNT_6ParamsE)
        /*0134*/ 	.word	0x000000ff


	//----- nvinfo : EIATTR_FRAME_SIZE
	.align		4
.L_62:
        /*0138*/ 	.byte	0x04, 0x11
        /*013a*/ 	.short	(.L_64 - .L_63)
	.align		4
.L_63:
        /*013c*/ 	.word	index@(_ZN7cutlass13device_kernelIN5flash19enable_sm80_to_sm89INS1_16FlashAttnFwdSm80INS1_25CollectiveMainloopFwdSm80ILi4ELi1ELb0EN4cute5tupleIJNS5_1CILi128EEENS7_ILi64EEENS7_ILi96EEEEEELi96ENS_6half_tEfNS_4arch4Sm80ELb1ELb0ELb1ELb1ELb1ELb0ELb1ELb0EEENS1_21CollectiveEpilogueFwdINS6_IJS8_SA_S9_EEENS6_IJNS7_ILi1EEESI_SI_EEESC_SE_Li128ELb1ELb1ELb0ELb0EEENS1_19SingleTileSchedulerILb1ELb0ELb1ELi128EEEEEEEEEvNT_6ParamsE)
        /*0140*/ 	.word	0x00000068


	//----- nvinfo : EIATTR_REGCOUNT
	.align		4
.L_64:
        /*0144*/ 	.byte	0x04, 0x2f
        /*0146*/ 	.short	(.L_66 - .L_65)
	.align		4
.L_65:
        /*0148*/ 	.word	index@(_ZN7cutlass13device_kernelIN5flash19enable_sm80_to_sm89INS1_16FlashAttnFwdSm80INS1_25CollectiveMainloopFwdSm80ILi4ELi1ELb0EN4cute5tupleIJNS5_1CILi128EEENS7_ILi64EEENS7_ILi96EEEEEELi96ENS_6half_tEfNS_4arch4Sm80ELb1ELb0ELb1ELb0ELb1ELb0ELb1ELb0EEENS1_21CollectiveEpilogueFwdINS6_IJS8_SA_S9_EEENS6_IJNS7_ILi1EEESI_SI_EEESC_SE_Li128ELb0ELb1ELb0ELb0EEENS1_30DynamicPersistentTileSchedulerILi128ELi128ELb0ELb1ELb0EEEEEEEEEvNT_6ParamsE)
        /*014c*/ 	.word	0x000000ff


	//----- nvinfo : EIATTR_FRAME_SIZE
	.align		4
.L_66:
        /*0150*/ 	.byte	0x04, 0x11
        /*0152*/ 	.short	(.L_68 - .L_67)
	.align		4
.L_67:
        /*0154*/ 	.word	index@($__internal_4_$__cuda_sm70_shflsync_idx_p)
        /*0158*/ 	.word	0x00000000


	//----- nvinfo : EIATTR_FRAME_SIZE
	.align		4
.L_68:
        /*015c*/ 	.byte	0x04, 0x11
        /*015e*/ 	.short	(.L_70 - .L_69)
	.align		4
.L_69:
        /*0160*/ 	.word	index@($__internal_3_$__cuda_sm70_shflsync_bfly_p)
        /*0164*/ 	.word	0x00000000


	//----- nvinfo : EIATTR_FRAME_SIZE
	.align		4
.L_70:
        /*0168*/ 	.byte	0x04, 0x11
        /*016a*/ 	.short	(.L_72 - .L_71)
	.align		4
.L_71:
        /*016c*/ 	.word	index@(_ZN7cutlass13device_kernelIN5flash19enable_sm80_to_sm89INS1_16FlashAttnFwdSm80INS1_25CollectiveMainloopFwdSm80ILi4ELi1ELb0EN4cute5tupleIJNS5_1CILi128EEENS7_ILi64EEENS7_ILi96EEEEEELi96ENS_6half_tEfNS_4arch4Sm80ELb1ELb0ELb1ELb0ELb1ELb0ELb1ELb0EEENS1_21CollectiveEpilogueFwdINS6_IJS8_SA_S9_EEENS6_IJNS7_ILi1EEESI_SI_EEESC_SE_Li128ELb0ELb1ELb0ELb0EEENS1_30DynamicPersistentTileSchedulerILi128ELi128ELb0ELb1ELb0EEEEEEEEEvNT_6ParamsE)
        /*0170*/ 	.word	0x00000090


	//----- nvinfo : EIATTR_REGCOUNT
	.align		4
.L_72:
        /*0174*/ 	.byte	0x04, 0x2f
        /*0176*/ 	.short	(.L_74 - .L_73)
	.align		4
.L_73:
        /*0178*/ 	.word	index@(_ZN7cutlass13device_kernelIN5flash19enable_sm80_to_sm89INS1_16FlashAttnFwdSm80INS1_25CollectiveMainloopFwdSm80ILi4ELi1ELb0EN4cute5tupleIJNS5_1CILi128EEENS7_ILi48EEENS7_ILi96EEEEEELi96ENS_6half_tEfNS_4arch4Sm80ELb0ELb1ELb1ELb1ELb1ELb1ELb1ELb0EEENS1_21CollectiveEpilogueFwdINS6_IJS8_SA_S9_EEENS6_IJNS7_ILi1EEESI_SI_EEESC_SE_Li128ELb1ELb1ELb0ELb0EEENS1_19SingleTileSchedulerILb1ELb0ELb1ELi128EEEEEEEEEvNT_6ParamsE)
        /*017c*/ 	.word	0x000000ff


	//----- nvinfo : EIATTR_FRAME_SIZE
	.align		4
.L_74:
        /*0180*/ 	.byte	0x04, 0x11
        /*0182*/ 	.short	(.L_76 - .L_75)
	.align		4
.L_75:
        /*0184*/ 	.word	index@($__internal_2_$__cuda_sm70_shflsync_idx_p)
        /*0188*/ 	.word	0x00000000


	//----- nvinfo : EIATTR_FRAME_SIZE
	.align		4
.L_76:
        /*018c*/ 	.byte	0x04, 0x11
        /*018e*/ 	.short	(.L_78 - .L_77)
	.align		4
.L_77:
        /*0190*/ 	.word	index@(_ZN7cutlass13device_kernelIN5flash19enable_sm80_to_sm89INS1_16FlashAttnFwdSm80INS1_25CollectiveMainloopFwdSm80ILi4ELi1ELb0EN4cute5tupleIJNS5_1CILi128EEENS7_ILi48EEENS7_ILi96EEEEEELi96ENS_6half_tEfNS_4arch4Sm80ELb0ELb1ELb1ELb1ELb1ELb1ELb1ELb0EEENS1_21CollectiveEpilogueFwdINS6_IJS8_SA_S9_EEENS6_IJNS7_ILi1EEESI_SI_EEESC_SE_Li128ELb1ELb1ELb0ELb0EEENS1_19SingleTileSchedulerILb1ELb0ELb1ELi128EEEEEEEEEvNT_6ParamsE)
        /*0194*/ 	.word	0x00000050


	//----- nvinfo : EIATTR_REGCOUNT
	.align		4
.L_78:
        /*0198*/ 	.byte	0x04, 0x2f
        /*019a*/ 	.short	(.L_80 - .L_79)
	.align		4
.L_79:
        /*019c*/ 	.word	index@(_ZN7cutlass13device_kernelIN5flash19enable_sm80_to_sm89INS1_16FlashAttnFwdSm80INS1_25CollectiveMainloopFwdSm80ILi4ELi1ELb0EN4cute5tupleIJNS5_1CILi128EEENS7_ILi48EEENS7_ILi96EEEEEELi96ENS_6half_tEfNS_4arch4Sm80ELb0ELb1ELb1ELb1ELb1ELb0ELb1ELb0EEENS1_21CollectiveEpilogueFwdINS6_IJS8_SA_S9_EEENS6_IJNS7_ILi1EEESI_SI_EEESC_SE_Li128ELb1ELb1ELb0ELb0EEENS1_19SingleTileSchedulerILb1ELb0ELb1ELi128EEEEEEEEEvNT_6ParamsE)
        /*01a0*/ 	.word	0x000000ff


	//----- nvinfo : EIATTR_FRAME_SIZE
	.align		4
.L_80:
        /*01a4*/ 	.byte	0x04, 0x11
        /*01a6*/ 	.short	(.L_82 - .L_81)
	.align		4
.L_81:
        /*01a8*/ 	.word	index@($__internal_1_$__cuda_sm70_shflsync_idx_p)
        /*01ac*/ 	.word	0x00000000


	//----- nvinfo : EIATTR_FRAME_SIZE
	.align		4
.L_82:
        /*01b0*/ 	.byte	0x04, 0x11
        /*01b2*/ 	.short	(.L_84 - .L_83)
	.align		4
.L_83:
        /*01b4*/ 	.word	index@(_ZN7cutlass13device_kernelIN5flash19enable_sm80_to_sm89INS1_16FlashAttnFwdSm80INS1_25CollectiveMainloopFwdSm80ILi4ELi1ELb0EN4cute5tupleIJNS5_1CILi128EEENS7_ILi48EEENS7_ILi96EEEEEELi96ENS_6half_tEfNS_4arch4Sm80ELb0ELb1ELb1ELb1ELb1ELb0ELb1ELb0EEENS1_21CollectiveEpilogueFwdINS6_IJS8_SA_S9_EEENS6_IJNS7_ILi1EEESI_SI_EEESC_SE_Li128ELb1ELb1ELb0ELb0EEENS1_19SingleTileSchedulerILb1ELb0ELb1ELi128EEEEEEEEEvNT_6ParamsE)
        /*01b8*/ 	.word	0x00000048


	//----- nvinfo : EIATTR_REGCOUNT
	.align		4
.L_84:
        /*01bc*/ 	.byte	0x04, 0x2f
        /*01be*/ 	.short	(.L_86 - .L_85)
	.align		4
.L_85:
        /*01c0*/ 	.word	index@(_ZN7cutlass13device_kernelIN5flash19enable_sm80_to_sm89INS1_16FlashAttnFwdSm80INS1_25CollectiveMainloopFwdSm80ILi4ELi1ELb0EN4cute5tupleIJNS5_1CILi128EEENS7_ILi48EEENS7_ILi96EEEEEELi96ENS_6half_tEfNS_4arch4Sm80ELb0ELb1ELb1ELb0ELb1ELb0ELb1ELb0EEENS1_21CollectiveEpilogueFwdINS6_IJS8_SA_S9_EEENS6_IJNS7_ILi1EEESI_SI_EEESC_SE_Li128ELb0ELb1ELb0ELb0EEENS1_19SingleTileSchedulerILb0ELb0ELb1ELi128EEEEEEEEEvNT_6ParamsE)
        /*01c4*/ 	.word	0x000000ff


	//----- nvinfo : EIATTR_FRAME_SIZE
	.align		4
.L_86:
        /*01c8*/ 	.byte	0x04, 0x11
        /*01ca*/ 	.short	(.L_88 - .L_87)
	.align		4
.L_87:
        /*01cc*/ 	.word	index@($__internal_0_$__cuda_sm70_shflsync_idx_p)
        /*01d0*/ 	.word	0x00000000


	//----- nvinfo : EIATTR_FRAME_SIZE
	.align		4
.L_88:
        /*01d4*/ 	.byte	0x04, 0x11
        /*01d6*/ 	.short	(.L_90 - .L_89)
	.align		4
.L_89:
        /*01d8*/ 	.word	index@(_ZN7cutlass13device_kernelIN5flash19enable_sm80_to_sm89INS1_16FlashAttnFwdSm80INS1_25CollectiveMainloopFwdSm80ILi4ELi1ELb0EN4cute5tupleIJNS5_1CILi128EEENS7_ILi48EEENS7_ILi96EEEEEELi96ENS_6half_tEfNS_4arch4Sm80ELb0ELb1ELb1ELb0ELb1ELb0ELb1ELb0EEENS1_21CollectiveEpilogueFwdINS6_IJS8_SA_S9_EEENS6_IJNS7_ILi1EEESI_SI_EEESC_SE_Li128ELb0ELb1ELb0ELb0EEENS1_19SingleTileSchedulerILb0ELb0ELb1ELi128EEEEEEEEEvNT_6ParamsE)
        /*01dc*/ 	.word	0x00000030


	//----- nvinfo : EIATTR_REGCOUNT
	.align		4
.L_90:
        /*01e0*/ 	.byte	0x04, 0x2f
        /*01e2*/ 	.short	(.L_92 - .L_91)
	.align		4
.L_91:
        /*01e4*/ 	.word	index@(_ZN7cutlass13device_kernelIN5flash19enable_sm80_to_sm89INS1_16FlashAttnFwdSm80INS1_25CollectiveMainloopFwdSm80ILi4ELi1ELb0EN4cute5tupleIJNS5_1CILi128EEENS7_ILi64EEENS7_ILi96EEEEEELi96ENS_6half_tEfNS_4arch4Sm80ELb0ELb0ELb1ELb1ELb1ELb1ELb1ELb0EEENS1_21CollectiveEpilogueFwdINS6_IJS8_SA_S9_EEENS6_IJNS7_ILi1EEESI_SI_EEESC_SE_Li128ELb1ELb1ELb0ELb0EEENS1_19SingleTileSchedulerILb1ELb0ELb1ELi128EEEEEEEEEvNT_6ParamsE)
        /*01e8*/ 	.word	0x000000ff


	//----- nvinfo : EIATTR_FRAME_SIZE
	.align		4
.L_92:
        /*01ec*/ 	.byte	0x04, 0x11
        /*01ee*/ 	.short	(.L_94 - .L_93)
	.align		4
.L_93:
        /*01f0*/ 	.word	index@(_ZN7cutlass13device_kernelIN5flash19enable_sm80_to_sm89INS1_16FlashAttnFwdSm80INS1_25CollectiveMainloopFwdSm80ILi4ELi1ELb0EN4cute5tupleIJNS5_1CILi128EEENS7_ILi64EEENS7_ILi96EEEEEELi96ENS_6half_tEfNS_4arch4Sm80ELb0ELb0ELb1ELb1ELb1ELb1ELb1ELb0EEENS1_21CollectiveEpilogueFwdINS6_IJS8_SA_S9_EEENS6_IJNS7_ILi1EEESI_SI_EEESC_SE_Li128ELb1ELb1ELb0ELb0EEENS1_19SingleTileSchedulerILb1ELb0ELb1ELi128EEEEEEEEEvNT_6ParamsE)
        /*01f4*/ 	.word	0x00000030


	//----- nvinfo : EIATTR_REGCOUNT
	.align		4
.L_94:
        /*01f8*/ 	.byte	0x04, 0x2f
        /*01fa*/ 	.short	(.L_96 - .L_95)
	.align		4
.L_95:
        /*01fc*/ 	.word	index@(_ZN7cutlass13device_kernelIN5flash19enable_sm80_to_sm89INS1_16FlashAttnFwdSm80INS1_25CollectiveMainloopFwdSm80ILi4ELi1ELb0EN4cute5tupleIJNS5_1CILi128EEENS7_ILi64EEENS7_ILi96EEEEEELi96ENS_6half_tEfNS_4arch4Sm80ELb0ELb0ELb1ELb1ELb1ELb0ELb1ELb0EEENS1_21CollectiveEpilogueFwdINS6_IJS8_SA_S9_EEENS6_IJNS7_ILi1EEESI_SI_EEESC_SE_Li128ELb1ELb1ELb0ELb0EEENS1_19SingleTileSchedulerILb1ELb0ELb1ELi128EEEEEEEEEvNT_6ParamsE)
        /*0200*/ 	.word	0x000000ff


	//----- nvinfo : EIATTR_FRAME_SIZE
	.align		4
.L_96:
        /*0204*/ 	.byte	0x04, 0x11
        /*0206*/ 	.short	(.L_98 - .L_97)
	.align		4
.L_97:
        /*0208*/ 	.word	index@(_ZN7cutlass13device_kernelIN5flash19enable_sm80_to_sm89INS1_16FlashAttnFwdSm80INS1_25CollectiveMainloopFwdSm80ILi4ELi1ELb0EN4cute5tupleIJNS5_1CILi128EEENS7_ILi64EEENS7_ILi96EEEEEELi96ENS_6half_tEfNS_4arch4Sm80ELb0ELb0ELb1ELb1ELb1ELb0ELb1ELb0EEENS1_21CollectiveEpilogueFwdINS6_IJS8_SA_S9_EEENS6_IJNS7_ILi1EEESI_SI_EEESC_SE_Li128ELb1ELb1ELb0ELb0EEENS1_19SingleTileSchedulerILb1ELb0ELb1ELi128EEEEEEEEEvNT_6ParamsE)
        /*020c*/ 	.word	0x00000038


	//----- nvinfo : EIATTR_REGCOUNT
	.align		4
.L_98:
        /*0210*/ 	.byte	0x04, 0x2f
        /*0212*/ 	.short	(.L_100 - .L_99)
	.align		4
.L_99:
        /*0214*/ 	.word	index@(_ZN7cutlass13device_kernelIN5flash19enable_sm80_to_sm89INS1_16FlashAttnFwdSm80INS1_25CollectiveMainloopFwdSm80ILi4ELi1ELb0EN4cute5tupleIJNS5_1CILi128EEENS7_ILi64EEENS7_ILi96EEEEEELi96ENS_6half_tEfNS_4arch4Sm80ELb0ELb0ELb1ELb0ELb1ELb0ELb1ELb0EEENS1_21CollectiveEpilogueFwdINS6_IJS8_SA_S9_EEENS6_IJNS7_ILi1EEESI_SI_EEESC_SE_Li128ELb0ELb1ELb0ELb0EEENS1_19SingleTileSchedulerILb0ELb0ELb1ELi128EEEEEEEEEvNT_6ParamsE)
        /*0218*/ 	.word	0x000000ff


	//----- nvinfo : EIATTR_FRAME_SIZE
	.align		4
.L_100:
        /*021c*/ 	.byte	0x04, 0x11
        /*021e*/ 	.short	(.L_102 - .L_101)
	.align		4
.L_101:
        /*0220*/ 	.word	index@(_ZN7cutlass13device_kernelIN5flash19enable_sm80_to_sm89INS1_16FlashAttnFwdSm80INS1_25CollectiveMainloopFwdSm80ILi4ELi1ELb0EN4cute5tupleIJNS5_1CILi128EEENS7_ILi64EEENS7_ILi96EEEEEELi96ENS_6half_tEfNS_4arch4Sm80ELb0ELb0ELb1ELb0ELb1ELb0ELb1ELb0EEENS1_21CollectiveEpilogueFwdINS6_IJS8_SA_S9_EEENS6_IJNS7_ILi1EEESI_SI_EEESC_SE_Li128ELb0ELb1ELb0ELb0EEENS1_19SingleTileSchedulerILb0ELb0ELb1ELi128EEEEEEEEEvNT_6ParamsE)
        /*0224*/ 	.word	0x00000058


	//----- nvinfo : EIATTR_MIN_STACK_SIZE
	.align		4
.L_102:
        /*0228*/ 	.byte	0x04, 0x12
        /*022a*/ 	.short	(.L_104 - .L_103)
	.align		4
.L_103:
        /*022c*/ 	.word	index@(_ZN7cutlass13device_kernelIN5flash19enable_sm80_to_sm89INS1_16FlashAttnFwdSm80INS1_25CollectiveMainloopFwdSm80ILi4ELi1ELb0EN4cute5tupleIJNS5_1CILi128EEENS7_ILi64EEENS7_ILi96EEEEEELi96ENS_6half_tEfNS_4arch4Sm80ELb0ELb0ELb1ELb0ELb1ELb0ELb1ELb0EEENS1_21CollectiveEpilogueFwdINS6_IJS8_SA_S9_EEENS6_IJNS7_ILi1EEESI_SI_EEESC_SE_Li128ELb0ELb1ELb0ELb0EEENS1_19SingleTileSchedulerILb0ELb0ELb1ELi128EEEEEEEEEvNT_6ParamsE)
        /*0230*/ 	.word	0x00000058


	//----- nvinfo : EIATTR_MIN_STACK_SIZE
	.align		4
.L_104:
        /*0234*/ 	.byte	0x04, 0x12
        /*0236*/ 	.short	(.L_106 - .L_105)
	.align		4
.L_105:
        /*0238*/ 	.word	index@(_ZN7cutlass13device_kernelIN5flash19enable_sm80_to_sm89INS1_16FlashAttnFwdSm80INS1_25CollectiveMainloopFwdSm80ILi4ELi1ELb0EN4cute5tupleIJNS5_1CILi128EEENS7_ILi64EEENS7_ILi96EEEEEELi96ENS_6half_tEfNS_4arch4Sm80ELb0ELb0ELb1ELb1ELb1ELb0ELb1ELb0EEENS1_21CollectiveEpilogueFwdINS6_IJS8_SA_S9_EEENS6_IJNS7_ILi1EEESI_SI_EEESC_SE_Li128ELb1ELb1ELb0ELb0EEENS1_19SingleTileSchedulerILb1ELb0ELb1ELi128EEEEEEEEEvNT_6ParamsE)
        /*023c*/ 	.word	0x00000038


	//----- nvinfo : EIATTR_MIN_STACK_SIZE
	.align		4
.L_106:
        /*0240*/ 	.byte	0x04, 0x12
        /*0242*/ 	.short	(.L_108 - .L_107)
	.align		4
.L_107:
        /*0244*/ 	.word	index@(_ZN7cutlass13device_kernelIN5flash19enable_sm80_to_sm89INS1_16FlashAttnFwdSm80INS1_25CollectiveMainloopFwdSm80ILi4ELi1ELb0EN4cute5tupleIJNS5_1CILi128EEENS7_ILi64EEENS7_ILi96EEEEEELi96ENS_6half_tEfNS_4arch4Sm80ELb0ELb0ELb1ELb1ELb1ELb1ELb1ELb0EEENS1_21CollectiveEpilogueFwdINS6_IJS8_SA_S9_EEENS6_IJNS7_ILi1EEESI_SI_EEESC_SE_Li128ELb1ELb1ELb0ELb0EEENS1_19SingleTileSchedulerILb1ELb0ELb1ELi128EEEEEEEEEvNT_6ParamsE)
        /*0248*/ 	.word	0x00000030


	//----- nvinfo : EIATTR_MIN_STACK_SIZE
	.align		4
.L_108:
        /*024c*/ 	.byte	0x04, 0x12
        /*024e*/ 	.short	(.L_110 - .L_109)
	.align		4
.L_109:
        /*0250*/ 	.word	index@(_ZN7cutlass13device_kernelIN5flash19enable_sm80_to_sm89INS1_16FlashAttnFwdSm80INS1_25CollectiveMainloopFwdSm80ILi4ELi1ELb0EN4cute5tupleIJNS5_1CILi128EEENS7_ILi48EEENS7_ILi96EEEEEELi96ENS_6half_tEfNS_4arch4Sm80ELb0ELb1ELb1ELb0ELb1ELb0ELb1ELb0EEENS1_21CollectiveEpilogueFwdINS6_IJS8_SA_S9_EEENS6_IJNS7_ILi1EEESI_SI_EEESC_SE_Li128ELb0ELb1ELb0ELb0EEENS1_19SingleTileSchedulerILb0ELb0ELb1ELi128EEEEEEEEEvNT_6ParamsE)
        /*0254*/ 	.word	0x00000030


	//----- nvinfo : EIATTR_MIN_STACK_SIZE
	.align		4
.L_110:
        /*0258*/ 	.byte	0x04, 0x12
        /*025a*/ 	.short	(.L_112 - .L_111)
	.align		4
.L_111:
        /*025c*/ 	.word	index@(_ZN7cutlass13device_kernelIN5flash19enable_sm80_to_sm89INS1_16FlashAttnFwdSm80INS1_25CollectiveMainloopFwdSm80ILi4ELi1ELb0EN4cute5tupleIJNS5_1CILi128EEENS7_ILi48EEENS7_ILi96EEEEEELi96ENS_6half_tEfNS_4arch4Sm80ELb0ELb1ELb1ELb1ELb1ELb0ELb1ELb0EEENS1_21CollectiveEpilogueFwdINS6_IJS8_SA_S9_EEENS6_IJNS7_ILi1EEESI_SI_EEESC_SE_Li128ELb1ELb1ELb0ELb0EEENS1_19SingleTileSchedulerILb1ELb0ELb1ELi128EEEEEEEEEvNT_6ParamsE)
        /*0260*/ 	.word	0x00000048


	//----- nvinfo : EIATTR_MIN_STACK_SIZE
	.align		4
.L_112:
        /*0264*/ 	.byte	0x04, 0x12
        /*0266*/ 	.short	(.L_114 - .L_113)
	.align		4
.L_113:
        /*0268*/ 	.word	index@(_ZN7cutlass13device_kernelIN5flash19enable_sm80_to_sm89INS1_16FlashAttnFwdSm80INS1_25CollectiveMainloopFwdSm80ILi4ELi1ELb0EN4cute5tupleIJNS5_1CILi128EEENS7_ILi48EEENS7_ILi96EEEEEELi96ENS_6half_tEfNS_4arch4Sm80ELb0ELb1ELb1ELb1ELb1ELb1ELb1ELb0EEENS1_21CollectiveEpilogueFwdINS6_IJS8_SA_S9_EEENS6_IJNS7_ILi1EEESI_SI_EEESC_SE_Li128ELb1ELb1ELb0ELb0EEENS1_19SingleTileSchedulerILb1ELb0ELb1ELi128EEEEEEEEEvNT_6ParamsE)
        /*026c*/ 	.word	0x00000050


	//----- nvinfo : EIATTR_MIN_STACK_SIZE
	.align		4
.L_114:
        /*0270*/ 	.byte	0x04, 0x12
        /*0272*/ 	.short	(.L_116 - .L_115)
	.align		4
.L_115:
        /*0274*/ 	.word	index@(_ZN7cutlass13device_kernelIN5flash19enable_sm80_to_sm89INS1_16FlashAttnFwdSm80INS1_25CollectiveMainloopFwdSm80ILi4ELi1ELb0EN4cute5tupleIJNS5_1CILi128EEENS7_ILi64EEENS7_ILi96EEEEEELi96ENS_6half_tEfNS_4arch4Sm80ELb1ELb0ELb1ELb0ELb1ELb0ELb1ELb0EEENS1_21CollectiveEpilogueFwdINS6_IJS8_SA_S9_EEENS6_IJNS7_ILi1EEESI_SI_EEESC_SE_Li128ELb0ELb1ELb0ELb0EEENS1_30DynamicPersistentTileSchedulerILi128ELi128ELb0ELb1ELb0EEEEEEEEEvNT_6ParamsE)
        /*0278*/ 	.word	0x00000090


	//----- nvinfo : EIATTR_MIN_STACK_SIZE
	.align		4
.L_116:
        /*027c*/ 	.byte	0x04, 0x12
        /*027e*/ 	.short	(.L_118 - .L_117)
	.align		4
.L_117:
        /*0280*/ 	.word	index@(_ZN7cutlass13device_kernelIN5flash19enable_sm80_to_sm89INS1_16FlashAttnFwdSm80INS1_25CollectiveMainloopFwdSm80ILi4ELi1ELb0EN4cute5tupleIJNS5_1CILi128EEENS7_ILi64EEENS7_ILi96EEEEEELi96ENS_6half_tEfNS_4arch4Sm80ELb1ELb0ELb1ELb1ELb1ELb0ELb1ELb0EEENS1_21CollectiveEpilogueFwdINS6_IJS8_SA_S9_EEENS6_IJNS7_ILi1EEESI_SI_EEESC_SE_Li128ELb1ELb1ELb0ELb0EEENS1_19SingleTileSchedulerILb1ELb0ELb1ELi128EEEEEEEEEvNT_6ParamsE)
        /*0284*/ 	.word	0x00000068


	//----- nvinfo : EIATTR_MIN_STACK_SIZE
	.align		4
.L_118:
        /*0288*/ 	.byte	0x04, 0x12
        /*028a*/ 	.short	(.L_120 - .L_119)
	.align		4
.L_119:
        /*028c*/ 	.word	index@(_ZN7cutlass13device_kernelIN5flash19enable_sm80_to_sm89INS1_16FlashAttnFwdSm80INS1_25CollectiveMainloopFwdSm80ILi4ELi1ELb0EN4cute5tupleIJNS5_1CILi128EEENS7_ILi64EEENS7_ILi96EEEEEELi96ENS_6half_tEfNS_4arch4Sm80ELb1ELb0ELb1ELb1ELb1ELb1ELb1ELb0EEENS1_21CollectiveEpilogueFwdINS6_IJS8_SA_S9_EEENS6_IJNS7_ILi1EEESI_SI_EEESC_SE_Li128ELb1ELb1ELb0ELb0EEENS1_19SingleTileSchedulerILb1ELb0ELb1ELi128EEEEEEEEEvNT_6ParamsE)
        /*0290*/ 	.word	0x00000070


	//----- nvinfo : EIATTR_MIN_STACK_SIZE
	.align		4
.L_120:
        /*0294*/ 	.byte	0x04, 0x12
        /*0296*/ 	.short	(.L_122 - .L_121)
	.align		4
.L_121:
        /*0298*/ 	.word	index@(_ZN7cutlass13device_kernelIN5flash19enable_sm80_to_sm89INS1_16FlashAttnFwdSm80INS1_25CollectiveMainloopFwdSm80ILi4ELi1ELb0EN4cute5tupleIJNS5_1CILi128EEENS7_ILi64EEENS7_ILi96EEEEEELi96ENS_6half_tEfNS_4arch4Sm80ELb0ELb0ELb0ELb0ELb1ELb0ELb1ELb0EEENS1_21CollectiveEpilogueFwdINS6_IJS8_SA_S9_EEENS6_IJNS7_ILi1EEESI_SI_EEESC_SE_Li128ELb0ELb1ELb0ELb0EEENS1_19SingleTileSchedulerILb0ELb0ELb1ELi128EEEEEEEEEvNT_6ParamsE)
        /*029c*/ 	.word	0x00000008


	//----- nvinfo : EIATTR_MIN_STACK_SIZE
	.align		4
.L_122:
        /*02a0*/ 	.byte	0x04, 0x12
        /*02a2*/ 	.short	(.L_124 - .L_123)
	.align		4
.L_123:
        /*02a4*/ 	.word	index@(_ZN7cutlass13device_kernelIN5flash19enable_sm80_to_sm89INS1_16FlashAttnFwdSm80INS1_25CollectiveMainloopFwdSm80ILi4ELi1ELb0EN4cute5tupleIJNS5_1CILi128EEENS7_ILi64EEENS7_ILi96EEEEEELi96ENS_6half_tEfNS_4arch4Sm80ELb0ELb0ELb0ELb1ELb1ELb0ELb1ELb0EEENS1_21CollectiveEpilogueFwdINS6_IJS8_SA_S9_EEENS6_IJNS7_ILi1EEESI_SI_EEESC_SE_Li128ELb1ELb1ELb0ELb0EEENS1_19SingleTileSchedulerILb1ELb0ELb1ELi128EEEEEEEEEvNT_6ParamsE)
        /*02a8*/ 	.word	0x00000018


	//----- nvinfo : EIATTR_MIN_STACK_SIZE
	.align		4
.L_124:
        /*02ac*/ 	.byte	0x04, 0x12
        /*02ae*/ 	.short	(.L_126 - .L_125)
	.align		4
.L_125:
        /*02b0*/ 	.word	index@(_ZN7cutlass13device_kernelIN5flash19enable_sm80_to_sm89INS1_16FlashAttnFwdSm80INS1_25CollectiveMainloopFwdSm80ILi4ELi1ELb0EN4cute5tupleIJNS5_1CILi128EEENS7_ILi64EEENS7_ILi96EEEEEELi96ENS_6half_tEfNS_4arch4Sm80ELb0ELb0ELb0ELb1ELb1ELb1ELb1ELb0EEENS1_21CollectiveEpilogueFwdINS6_IJS8_SA_S9_EEENS6_IJNS7_ILi1EEESI_SI_EEESC_SE_Li128ELb1ELb1ELb0ELb0EEENS1_19SingleTileSchedulerILb1ELb0ELb1ELi128EEEEEEEEEvNT_6ParamsE)
        /*02b4*/ 	.word	0x00000018


	//----- nvinfo : EIATTR_MIN_STACK_SIZE
	.align		4
.L_126:
        /*02b8*/ 	.byte	0x04, 0x12
        /*02ba*/ 	.short	(.L_128 - .L_127)
	.align		4
.L_127:
        /*02bc*/ 	.word	index@(_ZN7cutlass13device_kernelIN5flash19enable_sm80_to_sm89INS1_16FlashAttnFwdSm80INS1_25CollectiveMainloopFwdSm80ILi4ELi1ELb0EN4cute5tupleIJNS5_1CILi128EEENS7_ILi48EEENS7_ILi96EEEEEELi96ENS_6half_tEfNS_4arch4Sm80ELb0ELb1ELb0ELb0ELb1ELb0ELb1ELb0EEENS1_21CollectiveEpilogueFwdINS6_IJS8_SA_S9_EEENS6_IJNS7_ILi1EEESI_SI_EEESC_SE_Li128ELb0ELb1ELb0ELb0EEENS1_19SingleTileSchedulerILb0ELb0ELb1ELi128EEEEEEEEEvNT_6ParamsE)
        /*02c0*/ 	.word	0x00000030


	//----- nvinfo : EIATTR_MIN_STACK_SIZE
	.align		4
.L_128:
        /*02c4*/ 	.byte	0x04, 0x12
        /*02c6*/ 	.short	(.L_130 - .L_129)
	.align		4
.L_129:
        /*02c8*/ 	.word	index@(_ZN7cutlass13device_kernelIN5flash19enable_sm80_to_sm89INS1_16FlashAttnFwdSm80INS1_25CollectiveMainloopFwdSm80ILi4ELi1ELb0EN4cute5tupleIJNS5_1CILi128EEENS7_ILi48EEENS7_ILi96EEEEEELi96ENS_6half_tEfNS_4arch4Sm80ELb0ELb1ELb0ELb1ELb1ELb0ELb1ELb0EEENS1_21CollectiveEpilogueFwdINS6_IJS8_SA_S9_EEENS6_IJNS7_ILi1EEESI_SI_EEESC_SE_Li128ELb1ELb1ELb0ELb0EEENS1_19SingleTileSchedulerILb1ELb0ELb1ELi128EEEEEEEEEvNT_6ParamsE)
        /*02cc*/ 	.word	0x00000040


	//----- nvinfo : EIATTR_MIN_STACK_SIZE
	.align		4
.L_130:
        /*02d0*/ 	.byte	0x04, 0x12
        /*02d2*/ 	.short	(.L_132 - .L_131)
	.align		4
.L_131:
        /*02d4*/ 	.word	index@(_ZN7cutlass13device_kernelIN5flash19enable_sm80_to_sm89INS1_16FlashAttnFwdSm80INS1_25CollectiveMainloopFwdSm80ILi4ELi1ELb0EN4cute5tupleIJNS5_1CILi128EEENS7_ILi48EEENS7_ILi96EEEEEELi96ENS_6half_tEfNS_4arch4Sm80ELb0ELb1ELb0ELb1ELb1ELb1ELb1ELb0EEENS1_21CollectiveEpilogueFwdINS6_IJS8_SA_S9_EEENS6_IJNS7_ILi1EEESI_SI_EEESC_SE_Li128ELb1ELb1ELb0ELb0EEENS1_19SingleTileSchedulerILb1ELb0ELb1ELi128EEEEEEEEEvNT_6ParamsE)
        /*02d8*/ 	.word	0x00000050


	//----- nvinfo : EIATTR_MIN_STACK_SIZE
	.align		4
.L_132:
        /*02dc*/ 	.byte	0x04, 0x12
        /*02de*/ 	.short	(.L_134 - .L_133)
	.align		4
.L_133:
        /*02e0*/ 	.word	index@(_ZN7cutlass13device_kernelIN5flash19enable_sm80_to_sm89INS1_16FlashAttnFwdSm80INS1_25CollectiveMainloopFwdSm80ILi4ELi1ELb0EN4cute5tupleIJNS5_1CILi128EEENS7_ILi64EEENS7_ILi96EEEEEELi96ENS_6half_tEfNS_4arch4Sm80ELb1ELb0ELb0ELb0ELb1ELb0ELb1ELb0EEENS1_21CollectiveEpilogueFwdINS6_IJS8_SA_S9_EEENS6_IJNS7_ILi1EEESI_SI_EEESC_SE_Li128ELb0ELb1ELb0ELb0EEENS1_30DynamicPersistentTileSchedulerILi128ELi128ELb0ELb1ELb0EEEEEEEEEvNT_6ParamsE)
        /*02e4*/ 	.word	0x00000078


	//----- nvinfo : EIATTR_MIN_STACK_SIZE
	.align		4
.L_134:
        /*02e8*/ 	.byte	0x04, 0x12
        /*02ea*/ 	.short	(.L_136 - .L_135)
	.align		4
.L_135:
        /*02ec*/ 	.word	index@(_ZN7cutlass13device_kernelIN5flash19enable_sm80_to_sm89INS1_16FlashAttnFwdSm80INS1_25CollectiveMainloopFwdSm80ILi4ELi1ELb0EN4cute5tupleIJNS5_1CILi128EEENS7_ILi64EEENS7_ILi96EEEEEELi96ENS_6half_tEfNS_4arch4Sm80ELb1ELb0ELb0ELb1ELb1ELb0ELb1ELb0EEENS1_21CollectiveEpilogueFwdINS6_IJS8_SA_S9_EEENS6_IJNS7_ILi1EEESI_SI_EEESC_SE_Li128ELb1ELb1ELb0ELb0EEENS1_19SingleTileSchedulerILb1ELb0ELb1ELi128EEEEEEEEEvNT_6ParamsE)
        /*02f0*/ 	.word	0x00000050


	//----- nvinfo : EIATTR_MIN_STACK_SIZE
	.align		4
.L_136:
        /*02f4*/ 	.byte	0x04, 0x12
        /*02f6*/ 	.short	(.L_138 - .L_137)
	.align		4
.L_137:
        /*02f8*/ 	.word	index@(_ZN7cutlass13device_kernelIN5flash19enable_sm80_to_sm89INS1_16FlashAttnFwdSm80INS1_25CollectiveMainloopFwdSm80ILi4ELi1ELb0EN4cute5tupleIJNS5_1CILi128EEENS7_ILi64EEENS7_ILi96EEEEEELi96ENS_6half_tEfNS_4arch4Sm80ELb1ELb0ELb0ELb1ELb1ELb1ELb1ELb0EEENS1_21CollectiveEpilogueFwdINS6_IJS8_SA_S9_EEENS6_IJNS7_ILi1EEESI_SI_EEESC_SE_Li128ELb1ELb1ELb0ELb0EEENS1_19SingleTileSchedulerILb1ELb0ELb1ELi128EEEEEEEEEvNT_6ParamsE)
        /*02fc*/ 	.word	0x00000050
.L_138:


//--------------------- .nv.info._ZN7cutlass13device_kernelIN5flash19enable_sm80_to_sm89INS1_16FlashAttnFwdSm80INS1_25CollectiveMainloopFwdSm80ILi4ELi1ELb0EN4cute5tupleIJNS5_1CILi128EEENS7_ILi64EEENS7_ILi96EEEEEELi96ENS_6half_tEfNS_4arch4Sm80ELb0ELb0ELb1ELb0ELb1ELb0ELb1ELb0EEENS1_21CollectiveEpilogueFwdINS6_IJS8_SA_S9_EEENS6_IJNS7_ILi1EEESI_SI_EEESC_SE_Li128ELb0ELb1ELb0ELb0EEENS1_19SingleTileSchedulerILb0ELb0ELb1ELi128EEEEEEEEEvNT_6ParamsE --------------------------
	.section	.nv.info._ZN7cutlass13device_kernelIN5flash19enable_sm80_to_sm89INS1_16FlashAttnFwdSm80INS1_25CollectiveMainloopFwdSm80ILi4ELi1ELb0EN4cute5tupleIJNS5_1CILi128EEENS7_ILi64EEENS7_ILi96EEEEEELi96ENS_6half_tEfNS_4arch4Sm80ELb0ELb0ELb1ELb0ELb1ELb0ELb1ELb0EEENS1_21CollectiveEpilogueFwdINS6_IJS8_SA_S9_EEENS6_IJNS7_ILi1EEESI_SI_EEESC_SE_Li128ELb0ELb1ELb0ELb0EEENS1_19SingleTileSchedulerILb0ELb0ELb1ELi128EEEEEEEEEvNT_6ParamsE,"",@"SHT_CUDA_INFO"
	.sectionflags	@""
	.align	4


	//----- nvinfo : EIATTR_CUDA_API_VERSION
	.align		4
        /*0000*/ 	.byte	0x04, 0x37
        /*0002*/ 	.short	(.L_140 - .L_139)
.L_139:
        /*0004*/ 	.word	0x00000082


	//----- nvinfo : EIATTR_SW2861232_WAR
	.align		4
.L_140:
        /*0008*/ 	.byte	0x01, 0x35
	.zero		2


	//----- nvinfo : EIATTR_PARAM_CBANK
	.align		4
        /*000c*/ 	.byte	0x04, 0x0a
        /*000e*/ 	.short	(.L_142 - .L_141)
	.align		4
.L_141:
        /*0010*/ 	.word	index@(.nv.constant0._ZN7cutlass13device_kernelIN5flash19enable_sm80_to_sm89INS1_16FlashAttnFwdSm80INS1_25CollectiveMainloopFwdSm80ILi4ELi1ELb0EN4cute5tupleIJNS5_1CILi128EEENS7_ILi64EEENS7_ILi96EEEEEELi96ENS_6half_tEfNS_4arch4Sm80ELb0ELb0ELb1ELb0ELb1ELb0ELb1ELb0EEENS1_21CollectiveEpilogueFwdINS6_IJS8_SA_S9_EEENS6_IJNS7_ILi1EEESI_SI_EEESC_SE_Li128ELb0ELb1ELb0ELb0EEENS1_19SingleTileSchedulerILb0ELb0ELb1ELi128EEEEEEEEEvNT_6ParamsE)
        /*0014*/ 	.short	0x0160
        /*0016*/ 	.short	0x0418


	//----- nvinfo : EIATTR_CBANK_PARAM_SIZE
	.align		4
.L_142:
        /*0018*/ 	.byte	0x03, 0x19
        /*001a*/ 	.short	0x0418


	//----- nvinfo : EIATTR_KPARAM_INFO
	.align		4
        /*001c*/ 	.byte	0x04, 0x17
        /*001e*/ 	.short	(.L_144 - .L_143)
.L_143:
        /*0020*/ 	.word	0x00000000
        /*0024*/ 	.short	0x0000
        /*0026*/ 	.short	0x0000
        /*0028*/ 	.byte	0x00, 0xf0, 0x61, 0x10


	//----- nvinfo : EIATTR_MAXREG_COUNT
	.align		4
.L_144:
        /*002c*/ 	.byte	0x03, 0x1b
        /*002e*/ 	.short	0x00ff


	//----- nvinfo : EIATTR_NUM_BARRIERS
	.align		4
        /*0030*/ 	.byte	0x02, 0x4c
        /*0032*/ 	.byte	0x02
	.zero		1


	//----- nvinfo : EIATTR_ANNOTATIONS
	.align		4
        /*0034*/ 	.byte	0x04, 0x55
        /*0036*/ 	.short	(.L_146 - .L_145)


	//   ....[0]....
.L_145:
        /*0038*/ 	.word	0x00000001
        /*003c*/ 	.byte	0xd0, 0x03, 0x00, 0x00, 0x01, 0x00, 0x00, 0x00, 0x10, 0x04, 0x00, 0x00, 0x01, 0x00, 0x00, 0x00
        /* <DEDUP_REMOVED lines=26> */
        /*01ec*/ 	.byte	0x10, 0xab, 0x00, 0x00, 0x01, 0x00, 0x00, 0x00, 0x20, 0xab, 0x00, 0x00


	//----- nvinfo : EIATTR_MERCURY_ISA_VERSION
	.align		4
.L_146:
        /*01f8*/ 	.byte	0x03, 0x5f
        /*01fa*/ 	.short	0x0000


	//----- nvinfo : EIATTR_COOP_GROUP_MASK_REGIDS
	.align		4
        /*01fc*/ 	.byte	0x04, 0x29
        /*01fe*/ 	.short	(.L_148 - .L_147)


	//   ....[0]....
.L_147:
        /*0200*/ 	.word	0xffffffff


	//   ....[1]....
        /*0204*/ 	.word	0xffffffff


	//   ....[2]....
        /*0208*/ 	.word	0xffffffff


	//   ....[3]....
        /*020c*/ 	.word	0xffffffff


	//   ....[4]....
        /*0210*/ 	.word	0xffffffff


	//   ....[5]....
        /*0214*/ 	.word	0xffffffff


	//   ....[6]....
        /*0218*/ 	.word	0xffffffff


	//   ....[7]....
        /*021c*/ 	.word	0xffffffff


	//   ....[8]....
        /*0220*/ 	.word	0xffffffff


	//   ....[9]....
        /*0224*/ 	.word	0xffffffff


	//   ....[10]....
        /*0228*/ 	.word	0xffffffff


	//   ....[11]....
        /*022c*/ 	.word	0xffffffff


	//   ....[12]....
        /*0230*/ 	.word	0xffffffff


	//   ....[13]....
        /*0234*/ 	.word	0xffffffff


	//   ....[14]....
        /*0238*/ 	.word	0xffffffff


	//   ....[15]....
        /*023c*/ 	.word	0xffffffff


	//   ....[16]....
        /*0240*/ 	.word	0xffffffff


	//   ....[17]....
        /*0244*/ 	.word	0xffffffff


	//   ....[18]....
        /*0248*/ 	.word	0xffffffff


	//   ....[19]....
        /*024c*/ 	.word	0xffffffff


	//   ....[20]....
        /*0250*/ 	.word	0xffffffff


	//   ....[21]....
        /*0254*/ 	.word	0xffffffff


	//   ....[22]....
        /*0258*/ 	.word	0xffffffff


	//   ....[23]....
        /*025c*/ 	.word	0xffffffff


	//   ....[24]....
        /*0260*/ 	.word	0xffffffff


	//   ....[25]....
        /*0264*/ 	.word	0xffffffff


	//   ....[26]....
        /*0268*/ 	.word	0xffffffff


	//   ....[27]....
        /*026c*/ 	.word	0xffffffff


	//   ....[28]....
        /*0270*/ 	.word	0xffffffff


	//   ....[29]....
        /*0274*/ 	.word	0xffffffff


	//   ....[30]....
        /*0278*/ 	.word	0xffffffff


	//   ....[31]....
        /*027c*/ 	.word	0xffffffff


	//   ....[32]....
        /*0280*/ 	.word	0xffffffff


	//   ....[33]....
        /*0284*/ 	.word	0xffffffff


	//   ....[34]....
        /*0288*/ 	.word	0xffffffff


	//   ....[35]....
        /*028c*/ 	.word	0xffffffff


	//   ....[36]....
        /*0290*/ 	.word	0xffffffff


	//   ....[37]....
        /*0294*/ 	.word	0xffffffff


	//   ....[38]....
        /*0298*/ 	.word	0xffffffff


	//   ....[39]....
        /*029c*/ 	.word	0xffffffff


	//   ....[40]....
        /*02a0*/ 	.word	0xffffffff


	//   ....[41]....
        /*02a4*/ 	.word	0xffffffff


	//   ....[42]....
        /*02a8*/ 	.word	0xffffffff


	//   ....[43]....
        /*02ac*/ 	.word	0xffffffff


	//   ....[44]....
        /*02b0*/ 	.word	0xffffffff


	//   ....[45]....
        /*02b4*/ 	.word	0xffffffff


	//   ....[46]....
        /*02b8*/ 	.word	0xffffffff


	//   ....[47]....
        /*02bc*/ 	.word	0xffffffff


	//   ....[48]....
        /*02c0*/ 	.word	0xffffffff


	//   ....[49]....
        /*02c4*/ 	.word	0xffffffff


	//   ....[50]....
        /*02c8*/ 	.word	0xffffffff


	//   ....[51]....
        /*02cc*/ 	.word	0xffffffff


	//   ....[52]....
        /*02d0*/ 	.word	0xffffffff


	//   ....[53]....
        /*02d4*/ 	.word	0xffffffff


	//   ....[54]....
        /*02d8*/ 	.word	0xffffffff


	//   ....[55]....
        /*02dc*/ 	.word	0xffffffff


	//   ....[56]....
        /*02e0*/ 	.word	0xffffffff


	//   ....[57]....
        /*02e4*/ 	.word	0xffffffff


	//   ....[58]....
        /*02e8*/ 	.word	0xffffffff


	//   ....[59]....
        /*02ec*/ 	.word	0xffffffff


	//   ....[60]....
        /*02f0*/ 	.word	0xffffffff


	//   ....[61]....
        /*02f4*/ 	.word	0xffffffff


	//   ....[62]....
        /*02f8*/ 	.word	0xffffffff


	//   ....[63]....
        /*02fc*/ 	.word	0xffffffff


	//   ....[64]....
        /*0300*/ 	.word	0xffffffff


	//   ....[65]....
        /*0304*/ 	.word	0xffffffff


	//   ....[66]....
        /*0308*/ 	.word	0xffffffff


	//   ....[67]....
        /*030c*/ 	.word	0xffffffff


	//----- nvinfo : EIATTR_COOP_GROUP_INSTR_OFFSETS
	.align		4
.L_148:
        /*0310*/ 	.byte	0x04, 0x28
        /*0312*/ 	.short	(.L_150 - .L_149)


	//   ....[0]....
.L_149:
        /*0314*/ 	.word	0x00000660


	//   ....[1]....
        /*0318*/ 	.word	0x000006b0


	//   ....[2]....
        /*031c*/ 	.word	0x00000790


	//   ....[3]....
        /*0320*/ 	.word	0x000007c0


	//   ....[4]....
        /*0324*/ 	.word	0x00000a50


	//   ....[5]....
        /*0328*/ 	.word	0x00000a80


	//   ....[6]....
        /*032c*/ 	.word	0x00000ab0


	//   ....[7]....
        /*0330*/ 	.word	0x00000af0


	//   ....[8]....
        /*0334*/ 	.word	0x00001040


	//   ....[9]....
        /*0338*/ 	.word	0x00001070


	//   ....[10]....
        /*033c*/ 	.word	0x00001080


	//   ....[11]....
        /*0340*/ 	.word	0x000010b0


	//   ....[12]....
        /*0344*/ 	.word	0x00001730


	//   ....[13]....
        /*0348*/ 	.word	0x00001750


	//   ....[14]....
        /*034c*/ 	.word	0x00001770


	//   ....[15]....
        /*0350*/ 	.word	0x000017a0


	//   ....[16]....
        /*0354*/ 	.word	0x00002ca0


	//   ....[17]....
        /*0358*/ 	.word	0x00002cd0


	//   ....[18]....
        /*035c*/ 	.word	0x00002cf0


	//   ....[19]....
        /*0360*/ 	.word	0x00002d10


	//   ....[20]....
        /*0364*/ 	.word	0x00003580


	//   ....[21]....
        /*0368*/ 	.word	0x000036d0


	//   ....[22]....
        /*036c*/ 	.word	0x00003700


	//   ....[23]....
        /*0370*/ 	.word	0x00003800


	//   ....[24]....
        /*0374*/ 	.word	0x00003840


	//   ....[25]....
        /*0378*/ 	.word	0x00003980


	//   ....[26]....
        /*037c*/ 	.word	0x000039b0


	//   ....[27]....
        /*0380*/ 	.word	0x00003b50


	//   ....[28]....
        /*0384*/ 	.word	0x000056b0


	//   ....[29]....
        /*0388*/ 	.word	0x000056c0


	//   ....[30]....
        /*038c*/ 	.word	0x00005740


	//   ....[31]....
        /*0390*/ 	.word	0x00005770


	//   ....[32]....
        /*0394*/ 	.word	0x000059d0


	//   ....[33]....
        /*0398*/ 	.word	0x000059e0


	//   ....[34]....
        /*039c*/ 	.word	0x00005ad0


	//   ....[35]....
        /*03a0*/ 	.word	0x00005af0


	//   ....[36]....
        /*03a4*/ 	.word	0x00006ed0


	//   ....[37]....
        /*03a8*/ 	.word	0x00006f40


	//   ....[38]....
        /*03ac*/ 	.word	0x00006fe0


	//   ....[39]....
        /*03b0*/ 	.word	0x00007040


	//   ....[40]....
        /*03b4*/ 	.word	0x00007070


	//   ....[41]....
        /*03b8*/ 	.word	0x000070a0


	//   ....[42]....
        /*03bc*/ 	.word	0x000071d0


	//   ....[43]....
        /*03c0*/ 	.word	0x000076a0


	//   ....[44]....
        /*03c4*/ 	.word	0x00009690


	//   ....[45]....
        /*03c8*/ 	.word	0x000096a0


	//   ....[46]....
        /*03cc*/ 	.word	0x000096b0


	//   ....[47]....
        /*03d0*/ 	.word	0x000096c0


	//   ....[48]....
        /*03d4*/ 	.word	0x000096f0


	//   ....[49]....
        /*03d8*/ 	.word	0x00009730


	//   ....[50]....
        /*03dc*/ 	.word	0x00009740


	//   ....[51]....
        /*03e0*/ 	.word	0x00009750


	//   ....[52]....
        /*03e4*/ 	.word	0x0000ac90


	//   ....[53]....
        /*03e8*/ 	.word	0x0000aca0


	//   ....[54]....
        /*03ec*/ 	.word	0x0000acc0


	//   ....[55]....
        /*03f0*/ 	.word	0x0000acd0


	//   ....[56]....
        /*03f4*/ 	.word	0x0000ace0


	//   ....[57]....
        /*03f8*/ 	.word	0x0000acf0


	//   ....[58]....
        /*03fc*/ 	.word	0x0000ad00


	//   ....[59]....
        /*0400*/ 	.word	0x0000ad10


	//   ....[60]....
        /*0404*/ 	.word	0x0000ae80


	//   ....[61]....
        /*0408*/ 	.word	0x0000aeb0


	//   ....[62]....
        /*040c*/ 	.word	0x0000b020


	//   ....[63]....
        /*0410*/ 	.word	0x0000b050


	//   ....[64]....
        /*0414*/ 	.word	0x0000b180


	//   ....[65]....
        /*0418*/ 	.word	0x0000b1b0


	//   ....[66]....
        /*041c*/ 	.word	0x0000b2e0


	//   ....[67]....
        /*0420*/ 	.word	0x0000b300


	//----- nvinfo : EIATTR_EXIT_INSTR_OFFSETS
	.align		4
.L_150:
        /*0424*/ 	.byte	0x04, 0x1c
        /*0426*/ 	.short	(.L_152 - .L_151)


	//   ....[0]....
.L_151:
        /*0428*/ 	.word	0x00000040


	//   ....[1]....
        /*042c*/ 	.word	0x0000b310


	//   ....[2]....
        /*0430*/ 	.word	0x0000b3c0


	//   ....[3]....
        /*0434*/ 	.word	0x0000b420


	//----- nvinfo : EIATTR_CTAIDZ_USED
	.align		4
.L_152:
        /*0438*/ 	.byte	0x01, 0x04
	.zero		2


	//----- nvinfo : EIATTR_MAX_THREADS
	.align		4
        /*043c*/ 	.byte	0x04, 0x05
        /*043e*/ 	.short	(.L_154 - .L_153)
.L_153:
        /*0440*/ 	.word	0x00000080
        /*0444*/ 	.word	0x00000001
        /*0448*/ 	.word	0x00000001


	//----- nvinfo : EIATTR_CRS_STACK_SIZE
	.align		4
.L_154:
        /*044c*/ 	.byte	0x04, 0x1e
        /*044e*/ 	.short	(.L_156 - .L_155)
.L_155:
        /*0450*/ 	.word	0x00000000
.L_156:


//--------------------- .nv.info._ZN7cutlass13device_kernelIN5flash19enable_sm80_to_sm89INS1_16FlashAttnFwdSm80INS1_25CollectiveMainloopFwdSm80ILi4ELi1ELb0EN4cute5tupleIJNS5_1CILi128EEENS7_ILi64EEENS7_ILi96EEEEEELi96ENS_6half_tEfNS_4arch4Sm80ELb0ELb0ELb1ELb1ELb1ELb0ELb1ELb0EEENS1_21CollectiveEpilogueFwdINS6_IJS8_SA_S9_EEENS6_IJNS7_ILi1EEESI_SI_EEESC_SE_Li128ELb1ELb1ELb0ELb0EEENS1_19SingleTileSchedulerILb1ELb0ELb1ELi128EEEEEEEEEvNT_6ParamsE --------------------------
	.section	.nv.info._ZN7cutlass13device_kernelIN5flash19enable_sm80_to_sm89INS1_16FlashAttnFwdSm80INS1_25CollectiveMainloopFwdSm80ILi4ELi1ELb0EN4cute5tupleIJNS5_1CILi128EEENS7_ILi64EEENS7_ILi96EEEEEELi96ENS_6half_tEfNS_4arch4Sm80ELb0ELb0ELb1ELb1ELb1ELb0ELb1ELb0EEENS1_21CollectiveEpilogueFwdINS6_IJS8_SA_S9_EEENS6_IJNS7_ILi1EEESI_SI_EEESC_SE_Li128ELb1ELb1ELb0ELb0EEENS1_19SingleTileSchedulerILb1ELb0ELb1ELi128EEEEEEEEEvNT_6ParamsE,"",@"SHT_CUDA_INFO"
	.sectionflags	@""
	.align	4


	//----- nvinfo : EIATTR_CUDA_API_VERSION
	.align		4
        /*0000*/ 	.byte	0x04, 0x37
        /*0002*/ 	.short	(.L_158 - .L_157)
.L_157:
        /*0004*/ 	.word	0x00000082


	//----- nvinfo : EIATTR_SW2861232_WAR
	.align		4
.L_158:
        /*0008*/ 	.byte	0x01, 0x35
	.zero		2


	//----- nvinfo : EIATTR_PARAM_CBANK
	.align		4
        /*000c*/ 	.byte	0x04, 0x0a
        /*000e*/ 	.short	(.L_160 - .L_159)
	.align		4
.L_159:
        /*0010*/ 	.word	index@(.nv.constant0._ZN7cutlass13device_kernelIN5flash19enable_sm80_to_sm89INS1_16FlashAttnFwdSm80INS1_25CollectiveMainloopFwdSm80ILi4ELi1ELb0EN4cute5tupleIJNS5_1CILi128EEENS7_ILi64EEENS7_ILi96EEEEEELi96ENS_6half_tEfNS_4arch4Sm80ELb0ELb0ELb1ELb1ELb1ELb0ELb1ELb0EEENS1_21CollectiveEpilogueFwdINS6_IJS8_SA_S9_EEENS6_IJNS7_ILi1EEESI_SI_EEESC_SE_Li128ELb1ELb1ELb0ELb0EEENS1_19SingleTileSchedulerILb1ELb0ELb1ELi128EEEEEEEEEvNT_6ParamsE)
        /*0014*/ 	.short	0x0160
        /*0016*/ 	.short	0x0418


	//----- nvinfo : EIATTR_CBANK_PARAM_SIZE
	.align		4
.L_160:
        /*0018*/ 	.byte	0x03, 0x19
        /*001a*/ 	.short	0x0418


	//----- nvinfo : EIATTR_KPARAM_INFO
	.align		4
        /*001c*/ 	.byte	0x04, 0x17
        /*001e*/ 	.short	(.L_162 - .L_161)
.L_161:
        /*0020*/ 	.word	0x00000000
        /*0024*/ 	.short	0x0000
        /*0026*/ 	.short	0x0000
        /*0028*/ 	.byte	0x00, 0xf0, 0x61, 0x10


	//----- nvinfo : EIATTR_MAXREG_COUNT
	.align		4
.L_162:
        /*002c*/ 	.byte	0x03, 0x1b
        /*002e*/ 	.short	0x00ff


	//----- nvinfo : EIATTR_NUM_BARRIERS
	.align		4
        /*0030*/ 	.byte	0x02, 0x4c
        /*0032*/ 	.byte	0x02
	.zero		1


	//----- nvinfo : EIATTR_ANNOTATIONS
	.align		4
        /*0034*/ 	.byte	0x04, 0x55
        /*0036*/ 	.short	(.L_164 - .L_163)


	//   ....[0]....
.L_163:
        /* <DEDUP_REMOVED lines=17> */
        /*013c*/ 	.byte	0xb0, 0xb6, 0x00, 0x00


	//----- nvinfo : EIATTR_MERCURY_ISA_VERSION
	.align		4
.L_164:
        /*0140*/ 	.byte	0x03, 0x5f
        /*0142*/ 	.short	0x0000


	//----- nvinfo : EIATTR_COOP_GROUP_MASK_REGIDS
	.align		4
        /*0144*/ 	.byte	0x04, 0x29
        /*0146*/ 	.short	(.L_166 - .L_165)


	//   ....[0]....
.L_165:
        /*0148*/ 	.word	0xffffffff


	//   ....[1]....
        /*014c*/ 	.word	0xffffffff


	//   ....[2]....
        /*0150*/ 	.word	0xffffffff


	//   ....[3]....
        /*0154*/ 	.word	0xffffffff


	//   ....[4]....
        /*0158*/ 	.word	0xffffffff


	//   ....[5]....
        /*015c*/ 	.word	0xffffffff


	//   ....[6]....
        /*0160*/ 	.word	0xffffffff


	//   ....[7]....
        /*0164*/ 	.word	0xffffffff


	//   ....[8]....
        /*0168*/ 	.word	0xffffffff


	//   ....[9]....
        /*016c*/ 	.word	0xffffffff


	//   ....[10]....
        /*0170*/ 	.word	0xffffffff


	//   ....[11]....
        /*0174*/ 	.word	0xffffffff


	//   ....[12]....
        /*0178*/ 	.word	0xffffffff


	//   ....[13]....
        /*017c*/ 	.word	0xffffffff


	//   ....[14]....
        /*0180*/ 	.word	0xffffffff


	//   ....[15]....
        /*0184*/ 	.word	0xffffffff


	//   ....[16]....
        /*0188*/ 	.word	0xffffffff


	//   ....[17]....
        /*018c*/ 	.word	0xffffffff


	//   ....[18]....
        /*0190*/ 	.word	0xffffffff


	//   ....[19]....
        /*0194*/ 	.word	0xffffffff


	//   ....[20]....
        /*0198*/ 	.word	0xffffffff


	//   ....[21]....
        /*019c*/ 	.word	0xffffffff


	//   ....[22]....
        /*01a0*/ 	.word	0xffffffff


	//   ....[23]....
        /*01a4*/ 	.word	0xffffffff


	//   ....[24]....
        /*01a8*/ 	.word	0xffffffff


	//   ....[25]....
        /*01ac*/ 	.word	0xffffffff


	//   ....[26]....
        /*01b0*/ 	.word	0xffffffff


	//   ....[27]....
        /*01b4*/ 	.word	0xffffffff


	//   ....[28]....
        /*01b8*/ 	.word	0xffffffff


	//   ....[29]....
        /*01bc*/ 	.word	0xffffffff


	//   ....[30]....
        /*01c0*/ 	.word	0xffffffff


	//   ....[31]....
        /*01c4*/ 	.word	0xffffffff


	//   ....[32]....
        /*01c8*/ 	.word	0xffffffff


	//   ....[33]....
        /*01cc*/ 	.word	0xffffffff


	//   ....[34]....
        /*01d0*/ 	.word	0xffffffff


	//   ....[35]....
        /*01d4*/ 	.word	0xffffffff


	//   ....[36]....
        /*01d8*/ 	.word	0xffffffff


	//   ....[37]....
        /*01dc*/ 	.word	0xffffffff


	//   ....[38]....
        /*01e0*/ 	.word	0xffffffff


	//   ....[39]....
        /*01e4*/ 	.word	0xffffffff


	//   ....[40]....
        /*01e8*/ 	.word	0xffffffff


	//   ....[41]....
        /*01ec*/ 	.word	0xffffffff


	//   ....[42]....
        /*01f0*/ 	.word	0xffffffff


	//   ....[43]....
        /*01f4*/ 	.word	0xffffffff


	//   ....[44]....
        /*01f8*/ 	.word	0xffffffff


	//   ....[45]....
        /*01fc*/ 	.word	0xffffffff


	//   ....[46]....
        /*0200*/ 	.word	0xffffffff


	//   ....[47]....
        /*0204*/ 	.word	0xffffffff


	//   ....[48]....
        /*0208*/ 	.word	0xffffffff


	//   ....[49]....
        /*020c*/ 	.word	0xffffffff


	//   ....[50]....
        /*0210*/ 	.word	0xffffffff


	//   ....[51]....
        /*0214*/ 	.word	0xffffffff


	//   ....[52]....
        /*0218*/ 	.word	0xffffffff


	//   ....[53]....
        /*021c*/ 	.word	0xffffffff


	//   ....[54]....
        /*0220*/ 	.word	0xffffffff


	//   ....[55]....
        /*0224*/ 	.word	0xffffffff


	//   ....[56]....
        /*0228*/ 	.word	0xffffffff


	//   ....[57]....
        /*022c*/ 	.word	0xffffffff


	//   ....[58]....
        /*0230*/ 	.word	0xffffffff


	//   ....[59]....
        /*0234*/ 	.word	0xffffffff


	//   ....[60]....
        /*0238*/ 	.word	0xffffffff


	//   ....[61]....
        /*023c*/ 	.word	0xffffffff


	//   ....[62]....
        /*0240*/ 	.word	0xffffffff


	//   ....[63]....
        /*0244*/ 	.word	0xffffffff


	//   ....[64]....
        /*0248*/ 	.word	0xffffffff


	//   ....[65]....
        /*024c*/ 	.word	0xffffffff


	//   ....[66]....
        /*0250*/ 	.word	0xffffffff


	//   ....[67]....
        /*0254*/ 	.word	0xffffffff


	//   ....[68]....
        /*0258*/ 	.word	0xffffffff


	//   ....[69]....
        /*025c*/ 	.word	0xffffffff


	//   ....[70]....
        /*0260*/ 	.word	0xffffffff


	//   ....[71]....
        /*0264*/ 	.word	0xffffffff


	//   ....[72]....
        /*0268*/ 	.word	0xffffffff


	//   ....[73]....
        /*026c*/ 	.word	0xffffffff


	//   ....[74]....
        /*0270*/ 	.word	0xffffffff


	//   ....[75]....
        /*0274*/ 	.word	0xffffffff


	//   ....[76]....
        /*0278*/ 	.word	0xffffffff


	//----- nvinfo : EIATTR_COOP_GROUP_INSTR_OFFSETS
	.align		4
.L_166:
        /*027c*/ 	.byte	0x04, 0x28
        /*027e*/ 	.short	(.L_168 - .L_167)


	//   ....[0]....
.L_167:
        /*0280*/ 	.word	0x00000090


	//   ....[1]....
        /*0284*/ 	.word	0x00000f60


	//   ....[2]....
        /*0288*/ 	.word	0x00000f90


	//   ....[3]....
        /*028c*/ 	.word	0x00001130


	//   ....[4]....
        /*0290*/ 	.word	0x00001160


	//   ....[5]....
        /*0294*/ 	.word	0x00001280


	//   ....[6]....
        /*0298*/ 	.word	0x000012b0


	//   ....[7]....
        /*029c*/ 	.word	0x000013d0


	//   ....[8]....
        /*02a0*/ 	.word	0x00001410


	//   ....[9]....
        /*02a4*/ 	.word	0x000018f0


	//   ....[10]....
        /*02a8*/ 	.word	0x00001920


	//   ....[11]....
        /*02ac*/ 	.word	0x00001a30


	//   ....[12]....
        /*02b0*/ 	.word	0x00001ad0


	//   ....[13]....
        /*02b4*/ 	.word	0x00001ae0


	//   ....[14]....
        /*02b8*/ 	.word	0x00001b00


	//   ....[15]....
        /*02bc*/ 	.word	0x00001b30


	//   ....[16]....
        /*02c0*/ 	.word	0x00001b60


	//   ....[17]....
        /*02c4*/ 	.word	0x00003310


	//   ....[18]....
        /*02c8*/ 	.word	0x00003320


	//   ....[19]....
        /*02cc*/ 	.word	0x00003390


	//   ....[20]....
        /*02d0*/ 	.word	0x000033b0


	//   ....[21]....
        /*02d4*/ 	.word	0x00003c00


	//   ....[22]....
        /*02d8*/ 	.word	0x00003ce0


	//   ....[23]....
        /*02dc*/ 	.word	0x00003d40


	//   ....[24]....
        /*02e0*/ 	.word	0x00003e10


	//   ....[25]....
        /*02e4*/ 	.word	0x00003e40


	//   ....[26]....
        /*02e8*/ 	.word	0x00003f70


	//   ....[27]....
        /*02ec*/ 	.word	0x00003f90


	//   ....[28]....
        /*02f0*/ 	.word	0x000040c0


	//   ....[29]....
        /*02f4*/ 	.word	0x000059f0


	//   ....[30]....
        /*02f8*/ 	.word	0x00005a00


	//   ....[31]....
        /*02fc*/ 	.word	0x00005a10


	//   ....[32]....
        /*0300*/ 	.word	0x00005a20


	//   ....[33]....
        /*0304*/ 	.word	0x00005e30


	//   ....[34]....
        /*0308*/ 	.word	0x00005e50


	//   ....[35]....
        /*030c*/ 	.word	0x00005e70


	//   ....[36]....
        /*0310*/ 	.word	0x00005ef0


	//   ....[37]....
        /*0314*/ 	.word	0x00007140


	//   ....[38]....
        /*0318*/ 	.word	0x000071d0


	//   ....[39]....
        /*031c*/ 	.word	0x000072d0


	//   ....[40]....
        /*0320*/ 	.word	0x00007320


	//   ....[41]....
        /*0324*/ 	.word	0x00007360


	//   ....[42]....
        /*0328*/ 	.word	0x00007450


	//   ....[43]....
        /*032c*/ 	.word	0x00007460


	//   ....[44]....
        /*0330*/ 	.word	0x000079a0


	//   ....[45]....
        /*0334*/ 	.word	0x00009640


	//   ....[46]....
        /*0338*/ 	.word	0x00009650


	//   ....[47]....
        /*033c*/ 	.word	0x00009660


	//   ....[48]....
        /*0340*/ 	.word	0x00009670


	//   ....[49]....
        /*0344*/ 	.word	0x000096a0


	//   ....[50]....
        /*0348*/ 	.word	0x000096c0


	//   ....[51]....
        /*034c*/ 	.word	0x000096e0


	//   ....[52]....
        /*0350*/ 	.word	0x000096f0


	//   ....[53]....
        /*0354*/ 	.word	0x0000add0


	//   ....[54]....
        /*0358*/ 	.word	0x0000ae00


	//   ....[55]....
        /*035c*/ 	.word	0x0000ae30


	//   ....[56]....
        /*0360*/ 	.word	0x0000ae50


	//   ....[57]....
        /*0364*/ 	.word	0x0000ae60


	//   ....[58]....
        /*0368*/ 	.word	0x0000ae70


	//   ....[59]....
        /*036c*/ 	.word	0x0000ae80


	//   ....[60]....
        /*0370*/ 	.word	0x0000ae90


	//   ....[61]....
        /*0374*/ 	.word	0x0000b0b0


	//   ....[62]....
        /*0378*/ 	.word	0x0000b0c0


	//   ....[63]....
        /*037c*/ 	.word	0x0000b240


	//   ....[64]....
        /*0380*/ 	.word	0x0000b270


	//   ....[65]....
        /*0384*/ 	.word	0x0000b3c0


	//   ....[66]....
        /*0388*/ 	.word	0x0000b3f0


	//   ....[67]....
        /*038c*/ 	.word	0x0000b540


	//   ....[68]....
        /*0390*/ 	.word	0x0000b560


	//   ....[69]....
        /*0394*/ 	.word	0x0000bd50


	//   ....[70]....
        /*0398*/ 	.word	0x0000bd70


	//   ....[71]....
        /*039c*/ 	.word	0x0000bec0


	//   ....[72]....
        /*03a0*/ 	.word	0x0000bef0


	//   ....[73]....
        /*03a4*/ 	.word	0x0000c020


	//   ....[74]....
        /*03a8*/ 	.word	0x0000c050


	//   ....[75]....
        /*03ac*/ 	.word	0x0000c180


	//   ....[76]....
        /*03b0*/ 	.word	0x0000c1a0


	//----- nvinfo : EIATTR_EXIT_INSTR_OFFSETS
	.align		4
.L_168:
        /*03b4*/ 	.byte	0x04, 0x1c
        /*03b6*/ 	.short	(.L_170 - .L_169)


	//   ....[0]....
.L_169:
        /*03b8*/ 	.word	0x00000350


	//   ....[1]....
        /*03bc*/ 	.word	0x0000b570


	//   ....[2]....
        /*03c0*/ 	.word	0x0000b640


	//   ....[3]....
        /*03c4*/ 	.word	0x0000b6a0


	//   ....[4]....
        /*03c8*/ 	.word	0x0000c1b0


	//   ....[5]....
        /*03cc*/ 	.word	0x0000c260


	//   ....[6]....
        /*03d0*/ 	.word	0x0000c2c0


	//----- nvinfo : EIATTR_CTAIDZ_USED
	.align		4
.L_170:
        /*03d4*/ 	.byte	0x01, 0x04
	.zero		2


	//----- nvinfo : EIATTR_MAX_THREADS
	.align		4
        /*03d8*/ 	.byte	0x04, 0x05
        /*03da*/ 	.short	(.L_172 - .L_171)
.L_171:
        /*03dc*/ 	.word	0x00000080
        /*03e0*/ 	.word	0x00000001
        /*03e4*/ 	.word	0x00000001


	//----- nvinfo : EIATTR_CRS_STACK_SIZE
	.align		4
.L_172:
        /*03e8*/ 	.byte	0x04, 0x1e
        /*03ea*/ 	.short	(.L_174 - .L_173)
.L_173:
        /*03ec*/ 	.word	0x00000000
.L_174:


//--------------------- .nv.info._ZN7cutlass13device_kernelIN5flash19enable_sm80_to_sm89INS1_16FlashAttnFwdSm80INS1_25CollectiveMainloopFwdSm80ILi4ELi1ELb0EN4cute5tupleIJNS5_1CILi128EEENS7_ILi64EEENS7_ILi96EEEEEELi96ENS_6half_tEfNS_4arch4Sm80ELb0ELb0ELb1ELb1ELb1ELb1ELb1ELb0EEENS1_21CollectiveEpilogueFwdINS6_IJS8_SA_S9_EEENS6_IJNS7_ILi1EEESI_SI_EEESC_SE_Li128ELb1ELb1ELb0ELb0EEENS1_19SingleTileSchedulerILb1ELb0ELb1ELi128EEEEEEEEEvNT_6ParamsE --------------------------
	.section	.nv.info._ZN7cutlass13device_kernelIN5flash19enable_sm80_to_sm89INS1_16FlashAttnFwdSm80INS1_25CollectiveMainloopFwdSm80ILi4ELi1ELb0EN4cute5tupleIJNS5_1CILi128EEENS7_ILi64EEENS7_ILi96EEEEEELi96ENS_6half_tEfNS_4arch4Sm80ELb0ELb0ELb1ELb1ELb1ELb1ELb1ELb0EEENS1_21CollectiveEpilogueFwdINS6_IJS8_SA_S9_EEENS6_IJNS7_ILi1EEESI_SI_EEESC_SE_Li128ELb1ELb1ELb0ELb0EEENS1_19SingleTileSchedulerILb1ELb0ELb1ELi128EEEEEEEEEvNT_6ParamsE,"",@"SHT_CUDA_INFO"
	.sectionflags	@""
	.align	4


	//----- nvinfo : EIATTR_CUDA_API_VERSION
	.align		4
        /*0000*/ 	.byte	0x04, 0x37
        /*0002*/ 	.short	(.L_176 - .L_175)
.L_175:
        /*0004*/ 	.word	0x00000082


	//----- nvinfo : EIATTR_SW2861232_WAR
	.align		4
.L_176:
        /*0008*/ 	.byte	0x01, 0x35
	.zero		2


	//----- nvinfo : EIATTR_PARAM_CBANK
	.align		4
        /*000c*/ 	.byte	0x04, 0x0a
        /*000e*/ 	.short	(.L_178 - .L_177)
	.align		4
.L_177:
        /*0010*/ 	.word	index@(.nv.constant0._ZN7cutlass13device_kernelIN5flash19enable_sm80_to_sm89INS1_16FlashAttnFwdSm80INS1_25CollectiveMainloopFwdSm80ILi4ELi1ELb0EN4cute5tupleIJNS5_1CILi128EEENS7_ILi64EEENS7_ILi96EEEEEELi96ENS_6half_tEfNS_4arch4Sm80ELb0ELb0ELb1ELb1ELb1ELb1ELb1ELb0EEENS1_21CollectiveEpilogueFwdINS6_IJS8_SA_S9_EEENS6_IJNS7_ILi1EEESI_SI_EEESC_SE_Li128ELb1ELb1ELb0ELb0EEENS1_19SingleTileSchedulerILb1ELb0ELb1ELi128EEEEEEEEEvNT_6ParamsE)
        /*0014*/ 	.short	0x0160
        /*0016*/ 	.short	0x0418


	//----- nvinfo : EIATTR_CBANK_PARAM_SIZE
	.align		4
.L_178:
        /*0018*/ 	.byte	0x03, 0x19
        /*001a*/ 	.short	0x0418


	//----- nvinfo : EIATTR_KPARAM_INFO
	.align		4
        /*001c*/ 	.byte	0x04, 0x17
        /*001e*/ 	.short	(.L_180 - .L_179)
.L_179:
        /*0020*/ 	.word	0x00000000
        /*0024*/ 	.short	0x0000
        /*0026*/ 	.short	0x0000
        /*0028*/ 	.byte	0x00, 0xf0, 0x61, 0x10


	//----- nvinfo : EIATTR_MAXREG_COUNT
	.align		4
.L_180:
        /*002c*/ 	.byte	0x03, 0x1b
        /*002e*/ 	.short	0x00ff


	//----- nvinfo : EIATTR_NUM_BARRIERS
	.align		4
        /*0030*/ 	.byte	0x02, 0x4c
        /*0032*/ 	.byte	0x02
	.zero		1


	//----- nvinfo : EIATTR_ANNOTATIONS
	.align		4
        /*0034*/ 	.byte	0x04, 0x55
        /*0036*/ 	.short	(.L_182 - .L_181)


	//   ....[0]....
.L_181:
        /* <DEDUP_REMOVED lines=19> */


	//----- nvinfo : EIATTR_MERCURY_ISA_VERSION
	.align		4
.L_182:
        /*0150*/ 	.byte	0x03, 0x5f
        /*0152*/ 	.short	0x0000


	//----- nvinfo : EIATTR_COOP_GROUP_MASK_REGIDS
	.align		4
        /*0154*/ 	.byte	0x04, 0x29
        /*0156*/ 	.short	(.L_184 - .L_183)


	//   ....[0]....
.L_183:
        /*0158*/ 	.word	0xffffffff


	//   ....[1]....
        /*015c*/ 	.word	0xffffffff


	//   ....[2]....
        /*0160*/ 	.word	0xffffffff


	//   ....[3]....
        /*0164*/ 	.word	0xffffffff


	//   ....[4]....
        /*0168*/ 	.word	0xffffffff


	//   ....[5]....
        /*016c*/ 	.word	0xffffffff


	//   ....[6]....
        /*0170*/ 	.word	0xffffffff


	//   ....[7]....
        /*0174*/ 	.word	0xffffffff


	//   ....[8]....
        /*0178*/ 	.word	0xffffffff


	//   ....[9]....
        /*017c*/ 	.word	0xffffffff


	//   ....[10]....
        /*0180*/ 	.word	0xffffffff


	//   ....[11]....
        /*0184*/ 	.word	0xffffffff


	//   ....[12]....
        /*0188*/ 	.word	0xffffffff


	//   ....[13]....
        /*018c*/ 	.word	0xffffffff


	//   ....[14]....
        /*0190*/ 	.word	0xffffffff


	//   ....[15]....
        /*0194*/ 	.word	0xffffffff


	//   ....[16]....
        /*0198*/ 	.word	0xffffffff


	//   ....[17]....
        /*019c*/ 	.word	0xffffffff


	//   ....[18]....
        /*01a0*/ 	.word	0xffffffff


	//   ....[19]....
        /*01a4*/ 	.word	0xffffffff


	//   ....[20]....
        /*01a8*/ 	.word	0xffffffff


	//   ....[21]....
        /*01ac*/ 	.word	0xffffffff


	//   ....[22]....
        /*01b0*/ 	.word	0xffffffff


	//   ....[23]....
        /*01b4*/ 	.word	0xffffffff


	//   ....[24]....
        /*01b8*/ 	.word	0xffffffff


	//   ....[25]....
        /*01bc*/ 	.word	0xffffffff


	//   ....[26]....
        /*01c0*/ 	.word	0xffffffff


	//   ....[27]....
        /*01c4*/ 	.word	0xffffffff


	//   ....[28]....
        /*01c8*/ 	.word	0xffffffff


	//   ....[29]....
        /*01cc*/ 	.word	0xffffffff


	//   ....[30]....
        /*01d0*/ 	.word	0xffffffff


	//   ....[31]....
        /*01d4*/ 	.word	0xffffffff


	//   ....[32]....
        /*01d8*/ 	.word	0xffffffff


	//   ....[33]....
        /*01dc*/ 	.word	0xffffffff


	//   ....[34]....
        /*01e0*/ 	.word	0xffffffff


	//   ....[35]....
        /*01e4*/ 	.word	0xffffffff


	//   ....[36]....
        /*01e8*/ 	.word	0xffffffff


	//   ....[37]....
        /*01ec*/ 	.word	0xffffffff


	//   ....[38]....
        /*01f0*/ 	.word	0xffffffff


	//   ....[39]....
        /*01f4*/ 	.word	0xffffffff


	//   ....[40]....
        /*01f8*/ 	.word	0xffffffff


	//   ....[41]....
        /*01fc*/ 	.word	0xffffffff


	//   ....[42]....
        /*0200*/ 	.word	0xffffffff


	//   ....[43]....
        /*0204*/ 	.word	0xffffffff


	//   ....[44]....
        /*0208*/ 	.word	0xffffffff


	//   ....[45]....
        /*020c*/ 	.word	0xffffffff


	//   ....[46]....
        /*0210*/ 	.word	0xffffffff


	//   ....[47]....
        /*0214*/ 	.word	0xffffffff


	//   ....[48]....
        /*0218*/ 	.word	0xffffffff


	//   ....[49]....
        /*021c*/ 	.word	0xffffffff


	//   ....[50]....
        /*0220*/ 	.word	0xffffffff


	//   ....[51]....
        /*0224*/ 	.word	0xffffffff


	//   ....[52]....
        /*0228*/ 	.word	0xffffffff


	//   ....[53]....
        /*022c*/ 	.word	0xffffffff


	//   ....[54]....
        /*0230*/ 	.word	0xffffffff


	//   ....[55]....
        /*0234*/ 	.word	0xffffffff


	//   ....[56]....
        /*0238*/ 	.word	0xffffffff


	//   ....[57]....
        /*023c*/ 	.word	0xffffffff


	//   ....[58]....
        /*0240*/ 	.word	0xffffffff


	//   ....[59]....
        /*0244*/ 	.word	0xffffffff


	//   ....[60]....
        /*0248*/ 	.word	0xffffffff


	//   ....[61]....
        /*024c*/ 	.word	0xffffffff


	//   ....[62]....
        /*0250*/ 	.word	0xffffffff


	//   ....[63]....
        /*0254*/ 	.word	0xffffffff


	//   ....[64]....
        /*0258*/ 	.word	0xffffffff


	//   ....[65]....
        /*025c*/ 	.word	0xffffffff


	//   ....[66]....
        /*0260*/ 	.word	0xffffffff


	//   ....[67]....
        /*0264*/ 	.word	0xffffffff


	//   ....[68]....
        /*0268*/ 	.word	0xffffffff


	//   ....[69]....
        /*026c*/ 	.word	0xffffffff


	//   ....[70]....
        /*0270*/ 	.word	0xffffffff


	//   ....[71]....
        /*0274*/ 	.word	0xffffffff


	//   ....[72]....
        /*0278*/ 	.word	0xffffffff


	//   ....[73]....
        /*027c*/ 	.word	0xffffffff


	//   ....[74]....
        /*0280*/ 	.word	0xffffffff


	//   ....[75]....
        /*0284*/ 	.word	0xffffffff


	//   ....[76]....
        /*0288*/ 	.word	0xffffffff


	//   ....[77]....
        /*028c*/ 	.word	0xffffffff


	//   ....[78]....
        /*0290*/ 	.word	0xffffffff


	//   ....[79]....
        /*0294*/ 	.word	0xffffffff


	//   ....[80]....
        /*0298*/ 	.word	0xffffffff


	//   ....[81]....
        /*029c*/ 	.word	0xffffffff


	//   ....[82]....
        /*02a0*/ 	.word	0xffffffff


	//   ....[83]....
        /*02a4*/ 	.word	0xffffffff


	//   ....[84]....
        /*02a8*/ 	.word	0xffffffff


	//----- nvinfo : EIATTR_COOP_GROUP_INSTR_OFFSETS
	.align		4
.L_184:
        /*02ac*/ 	.byte	0x04, 0x28
        /*02ae*/ 	.short	(.L_186 - .L_185)


	//   ....[0]....
.L_185:
        /*02b0*/ 	.word	0x00000090


	//   ....[1]....
        /*02b4*/ 	.word	0x00001fa0


	//   ....[2]....
        /*02b8*/ 	.word	0x00001fb0


	//   ....[3]....
        /*02bc*/ 	.word	0x00003ae0


	//   ....[4]....
        /*02c0*/ 	.word	0x00003af0


	//   ....[5]....
        /*02c4*/ 	.word	0x00005470


	//   ....[6]....
        /*02c8*/ 	.word	0x00005490


	//   ....[7]....
        /*02cc*/ 	.word	0x00005990


	//   ....[8]....
        /*02d0*/ 	.word	0x000059f0


	//   ....[9]....
        /*02d4*/ 	.word	0x00006740


	//   ....[10]....
        /*02d8*/ 	.word	0x00006770


	//   ....[11]....
        /*02dc*/ 	.word	0x00006930


	//   ....[12]....
        /*02e0*/ 	.word	0x00006960


	//   ....[13]....
        /*02e4*/ 	.word	0x00006a80


	//   ....[14]....
        /*02e8*/ 	.word	0x00006ab0


	//   ....[15]....
        /*02ec*/ 	.word	0x00006c00


	//   ....[16]....
        /*02f0*/ 	.word	0x00006c30


	//   ....[17]....
        /*02f4*/ 	.word	0x000070b0


	//   ....[18]....
        /*02f8*/ 	.word	0x000070e0


	//   ....[19]....
        /*02fc*/ 	.word	0x00007120


	//   ....[20]....
        /*0300*/ 	.word	0x00007140


	//   ....[21]....
        /*0304*/ 	.word	0x0000d3d0


	//   ....[22]....
        /*0308*/ 	.word	0x0000d3e0


	//   ....[23]....
        /*030c*/ 	.word	0x0000d3f0


	//   ....[24]....
        /*0310*/ 	.word	0x0000d400


	//   ....[25]....
        /*0314*/ 	.word	0x0000ea10


	//   ....[26]....
        /*0318*/ 	.word	0x0000ea30


	//   ....[27]....
        /*031c*/ 	.word	0x0000eaa0


	//   ....[28]....
        /*0320*/ 	.word	0x0000eac0


	//   ....[29]....
        /*0324*/ 	.word	0x0000f320


	//   ....[30]....
        /*0328*/ 	.word	0x0000f400


	//   ....[31]....
        /*032c*/ 	.word	0x0000f490


	//   ....[32]....
        /*0330*/ 	.word	0x0000f510


	//   ....[33]....
        /*0334*/ 	.word	0x0000f540


	//   ....[34]....
        /*0338*/ 	.word	0x0000f620


	//   ....[35]....
        /*033c*/ 	.word	0x0000f660


	//   ....[36]....
        /*0340*/ 	.word	0x0000f790


	//   ....[37]....
        /*0344*/ 	.word	0x000110e0


	//   ....[38]....
        /*0348*/ 	.word	0x000110f0


	//   ....[39]....
        /*034c*/ 	.word	0x00011100


	//   ....[40]....
        /*0350*/ 	.word	0x00011110


	//   ....[41]....
        /*0354*/ 	.word	0x00011520


	//   ....[42]....
        /*0358*/ 	.word	0x00011540


	//   ....[43]....
        /*035c*/ 	.word	0x00011560


	//   ....[44]....
        /*0360*/ 	.word	0x000115e0


	//   ....[45]....
        /*0364*/ 	.word	0x00012830


	//   ....[46]....
        /*0368*/ 	.word	0x000128c0


	//   ....[47]....
        /*036c*/ 	.word	0x000129c0


	//   ....[48]....
        /*0370*/ 	.word	0x00012a10


	//   ....[49]....
        /*0374*/ 	.word	0x00012a50


	//   ....[50]....
        /*0378*/ 	.word	0x00012b40


	//   ....[51]....
        /*037c*/ 	.word	0x00012b50


	//   ....[52]....
        /*0380*/ 	.word	0x00013090


	//   ....[53]....
        /*0384*/ 	.word	0x00014d30


	//   ....[54]....
        /*0388*/ 	.word	0x00014d40


	//   ....[55]....
        /*038c*/ 	.word	0x00014d50


	//   ....[56]....
        /*0390*/ 	.word	0x00014d60


	//   ....[57]....
        /*0394*/ 	.word	0x00014d90


	//   ....[58]....
        /*0398*/ 	.word	0x00014db0


	//   ....[59]....
        /*039c*/ 	.word	0x00014dd0


	//   ....[60]....
        /*03a0*/ 	.word	0x00014de0


	//   ....[61]....
        /*03a4*/ 	.word	0x000164c0


	//   ....[62]....
        /*03a8*/ 	.word	0x000164f0


	//   ....[63]....
        /*03ac*/ 	.word	0x00016520


	//   ....[64]....
        /*03b0*/ 	.word	0x00016540


	//   ....[65]....
        /*03b4*/ 	.word	0x00016550


	//   ....[66]....
        /*03b8*/ 	.word	0x00016560


	//   ....[67]....
        /*03bc*/ 	.word	0x00016570


	//   ....[68]....
        /*03c0*/ 	.word	0x00016580


	//   ....[69]....
        /*03c4*/ 	.word	0x000167a0


	//   ....[70]....
        /*03c8*/ 	.word	0x000167b0


	//   ....[71]....
        /*03cc*/ 	.word	0x00016930


	//   ....[72]....
        /*03d0*/ 	.word	0x00016960


	//   ....[73]....
        /*03d4*/ 	.word	0x00016ab0


	//   ....[74]....
        /*03d8*/ 	.word	0x00016ae0


	//   ....[75]....
        /*03dc*/ 	.word	0x00016c30


	//   ....[76]....
        /*03e0*/ 	.word	0x00016c50


	//   ....[77]....
        /*03e4*/ 	.word	0x00017440


	//   ....[78]....
        /*03e8*/ 	.word	0x00017460


	//   ....[79]....
        /*03ec*/ 	.word	0x000175b0


	//   ....[80]....
        /*03f0*/ 	.word	0x000175e0


	//   ....[81]....
        /*03f4*/ 	.word	0x00017710


	//   ....[82]....
        /*03f8*/ 	.word	0x00017740


	//   ....[83]....
        /*03fc*/ 	.word	0x00017870


	//   ....[84]....
        /*0400*/ 	.word	0x00017890


	//----- nvinfo : EIATTR_EXIT_INSTR_OFFSETS
	.align		4
.L_186:
        /*0404*/ 	.byte	0x04, 0x1c
        /*0406*/ 	.short	(.L_188 - .L_187)


	//   ....[0]....
.L_187:
        /*0408*/ 	.word	0x00000350


	//   ....[1]....
        /*040c*/ 	.word	0x00016c60


	//   ....[2]....
        /*0410*/ 	.word	0x00016d30


	//   ....[3]....
        /*0414*/ 	.word	0x00016d90


	//   ....[4]....
        /*0418*/ 	.word	0x000178a0


	//   ....[5]....
        /*041c*/ 	.word	0x00017950


	//   ....[6]....
        /*0420*/ 	.word	0x000179b0


	//----- nvinfo : EIATTR_CTAIDZ_USED
	.align		4
.L_188:
        /*0424*/ 	.byte	0x01, 0x04
	.zero		2


	//----- nvinfo : EIATTR_MAX_THREADS
	.align		4
        /*0428*/ 	.byte	0x04, 0x05
        /*042a*/ 	.short	(.L_190 - .L_189)
.L_189:
        /*042c*/ 	.word	0x00000080
        /*0430*/ 	.word	0x00000001
        /*0434*/ 	.word	0x00000001


	//----- nvinfo : EIATTR_CRS_STACK_SIZE
	.align		4
.L_190:
        /*0438*/ 	.byte	0x04, 0x1e
        /*043a*/ 	.short	(.L_192 - .L_191)
.L_191:
        /*043c*/ 	.word	0x00000000
.L_192:


//--------------------- .nv.info._ZN7cutlass13device_kernelIN5flash19enable_sm80_to_sm89INS1_16FlashAttnFwdSm80INS1_25CollectiveMainloopFwdSm80ILi4ELi1ELb0EN4cute5tupleIJNS5_1CILi128EEENS7_ILi48EEENS7_ILi96EEEEEELi96ENS_6half_tEfNS_4arch4Sm80ELb0ELb1ELb1ELb0ELb1ELb0ELb1ELb0EEENS1_21CollectiveEpilogueFwdINS6_IJS8_SA_S9_EEENS6_IJNS7_ILi1EEESI_SI_EEESC_SE_Li128ELb0ELb1ELb0ELb0EEENS1_19SingleTileSchedulerILb0ELb0ELb1ELi128EEEEEEEEEvNT_6ParamsE --------------------------
	.section	.nv.info._ZN7cutlass13device_kernelIN5flash19enable_sm80_to_sm89INS1_16FlashAttnFwdSm80INS1_25CollectiveMainloopFwdSm80ILi4ELi1ELb0EN4cute5tupleIJNS5_1CILi128EEENS7_ILi48EEENS7_ILi96EEEEEELi96ENS_6half_tEfNS_4arch4Sm80ELb0ELb1ELb1ELb0ELb1ELb0ELb1ELb0EEENS1_21CollectiveEpilogueFwdINS6_IJS8_SA_S9_EEENS6_IJNS7_ILi1EEESI_SI_EEESC_SE_Li128ELb0ELb1ELb0ELb0EEENS1_19SingleTileSchedulerILb0ELb0ELb1ELi128EEEEEEEEEvNT_6ParamsE,"",@"SHT_CUDA_INFO"
	.sectionflags	@""
	.align	4


	//----- nvinfo : EIATTR_CUDA_API_VERSION
	.align		4
        /*0000*/ 	.byte	0x04, 0x37
        /*0002*/ 	.short	(.L_194 - .L_193)
.L_193:
        /*0004*/ 	.word	0x00000082


	//----- nvinfo : EIATTR_SW2861232_WAR
	.align		4
.L_194:
        /*0008*/ 	.byte	0x01, 0x35
	.zero		2


	//----- nvinfo : EIATTR_PARAM_CBANK
	.align		4
        /*000c*/ 	.byte	0x04, 0x0a
        /*000e*/ 	.short	(.L_196 - .L_195)
	.align		4
.L_195:
        /*0010*/ 	.word	index@(.nv.constant0._ZN7cutlass13device_kernelIN5flash19enable_sm80_to_sm89INS1_16FlashAttnFwdSm80INS1_25CollectiveMainloopFwdSm80ILi4ELi1ELb0EN4cute5tupleIJNS5_1CILi128EEENS7_ILi48EEENS7_ILi96EEEEEELi96ENS_6half_tEfNS_4arch4Sm80ELb0ELb1ELb1ELb0ELb1ELb0ELb1ELb0EEENS1_21CollectiveEpilogueFwdINS6_IJS8_SA_S9_EEENS6_IJNS7_ILi1EEESI_SI_EEESC_SE_Li128ELb0ELb1ELb0ELb0EEENS1_19SingleTileSchedulerILb0ELb0ELb1ELi128EEEEEEEEEvNT_6ParamsE)
        /*0014*/ 	.short	0x0160
        /*0016*/ 	.short	0x0418


	//----- nvinfo : EIATTR_CBANK_PARAM_SIZE
	.align		4
.L_196:
        /*0018*/ 	.byte	0x03, 0x19
        /*001a*/ 	.short	0x0418


	//----- nvinfo : EIATTR_KPARAM_INFO
	.align		4
        /*001c*/ 	.byte	0x04, 0x17
        /*001e*/ 	.short	(.L_198 - .L_197)
.L_197:
        /*0020*/ 	.word	0x00000000
        /*0024*/ 	.short	0x0000
        /*0026*/ 	.short	0x0000
        /*0028*/ 	.byte	0x00, 0xf0, 0x61, 0x10


	//----- nvinfo : EIATTR_MAXREG_COUNT
	.align		4
.L_198:
        /*002c*/ 	.byte	0x03, 0x1b
        /*002e*/ 	.short	0x00ff


	//----- nvinfo : EIATTR_NUM_BARRIERS
	.align		4
        /*0030*/ 	.byte	0x02, 0x4c
        /*0032*/ 	.byte	0x02
	.zero		1


	//----- nvinfo : EIATTR_ANNOTATIONS
	.align		4
        /*0034*/ 	.byte	0x04, 0x55
        /*0036*/ 	.short	(.L_200 - .L_199)


	//   ....[0]....
.L_199:
        /* <DEDUP_REMOVED lines=36> */


	//----- nvinfo : EIATTR_MERCURY_ISA_VERSION
	.align		4
.L_200:
        /*0268*/ 	.byte	0x03, 0x5f
        /*026a*/ 	.short	0x0000


	//----- nvinfo : EIATTR_COOP_GROUP_MASK_REGIDS
	.align		4
        /*026c*/ 	.byte	0x04, 0x29
        /*026e*/ 	.short	(.L_202 - .L_201)


	//   ....[0]....
.L_201:
        /*0270*/ 	.word	0xffffffff


	//   ....[1]....
        /*0274*/ 	.word	0xffffffff


	//   ....[2]....
        /*0278*/ 	.word	0xffffffff


	//   ....[3]....
        /*027c*/ 	.word	0xffffffff


	//   ....[4]....
        /*0280*/ 	.word	0xffffffff


	//   ....[5]....
        /*0284*/ 	.word	0xffffffff


	//   ....[6]....
        /*0288*/ 	.word	0xffffffff


	//   ....[7]....
        /*028c*/ 	.word	0xffffffff


	//   ....[8]....
        /*0290*/ 	.word	0xffffffff


	//   ....[9]....
        /*0294*/ 	.word	0xffffffff


	//   ....[10]....
        /*0298*/ 	.word	0xffffffff


	//   ....[11]....
        /*029c*/ 	.word	0xffffffff


	//   ....[12]....
        /*02a0*/ 	.word	0xffffffff


	//   ....[13]....
        /*02a4*/ 	.word	0xffffffff


	//   ....[14]....
        /*02a8*/ 	.word	0xffffffff


	//   ....[15]....
        /*02ac*/ 	.word	0xffffffff


	//   ....[16]....
        /*02b0*/ 	.word	0xffffffff


	//   ....[17]....
        /*02b4*/ 	.word	0xffffffff


	//   ....[18]....
        /*02b8*/ 	.word	0xffffffff


	//   ....[19]....
        /*02bc*/ 	.word	0xffffffff


	//   ....[20]....
        /*02c0*/ 	.word	0xffffffff


	//   ....[21]....
        /*02c4*/ 	.word	0xffffffff


	//   ....[22]....
        /*02c8*/ 	.word	0xffffffff


	//   ....[23]....
        /*02cc*/ 	.word	0xffffffff


	//   ....[24]....
        /*02d0*/ 	.word	0xffffffff


	//   ....[25]....
        /*02d4*/ 	.word	0xffffffff


	//   ....[26]....
        /*02d8*/ 	.word	0xffffffff


	//   ....[27]....
        /*02dc*/ 	.word	0xffffffff


	//   ....[28]....
        /*02e0*/ 	.word	0xffffffff


	//   ....[29]....
        /*02e4*/ 	.word	0xffffffff


	//   ....[30]....
        /*02e8*/ 	.word	0xffffffff


	//   ....[31]....
        /*02ec*/ 	.word	0xffffffff


	//   ....[32]....
        /*02f0*/ 	.word	0xffffffff


	//   ....[33]....
        /*02f4*/ 	.word	0xffffffff


	//   ....[34]....
        /*02f8*/ 	.word	0xffffffff


	//   ....[35]....
        /*02fc*/ 	.word	0xffffffff


	//   ....[36]....
        /*0300*/ 	.word	0xffffffff


	//   ....[37]....
        /*0304*/ 	.word	0xffffffff


	//   ....[38]....
        /*0308*/ 	.word	0xffffffff


	//   ....[39]....
        /*030c*/ 	.word	0xffffffff


	//   ....[40]....
        /*0310*/ 	.word	0xffffffff


	//   ....[41]....
        /*0314*/ 	.word	0xffffffff


	//   ....[42]....
        /*0318*/ 	.word	0xffffffff


	//   ....[43]....
        /*031c*/ 	.word	0xffffffff


	//   ....[44]....
        /*0320*/ 	.word	0xffffffff


	//   ....[45]....
        /*0324*/ 	.word	0xffffffff


	//   ....[46]....
        /*0328*/ 	.word	0xffffffff


	//   ....[47]....
        /*032c*/ 	.word	0xffffffff


	//   ....[48]....
        /*0330*/ 	.word	0xffffffff


	//   ....[49]....
        /*0334*/ 	.word	0xffffffff


	//   ....[50]....
        /*0338*/ 	.word	0xffffffff


	//   ....[51]....
        /*033c*/ 	.word	0xffffffff


	//   ....[52]....
        /*0340*/ 	.word	0xffffffff


	//   ....[53]....
        /*0344*/ 	.word	0xffffffff


	//   ....[54]....
        /*0348*/ 	.word	0xffffffff


	//   ....[55]....
        /*034c*/ 	.word	0xffffffff


	//   ....[56]....
        /*0350*/ 	.word	0xffffffff


	//   ....[57]....
        /*0354*/ 	.word	0xffffffff


	//   ....[58]....
        /*0358*/ 	.word	0xffffffff


	//   ....[59]....
        /*035c*/ 	.word	0xffffffff


	//   ....[60]....
        /*0360*/ 	.word	0xffffffff


	//   ....[61]....
        /*0364*/ 	.word	0xffffffff


	//   ....[62]....
        /*0368*/ 	.word	0xffffffff


	//   ....[63]....
        /*036c*/ 	.word	0xffffffff


	//   ....[64]....
        /*0370*/ 	.word	0xffffffff


	//   ....[65]....
        /*0374*/ 	.word	0xffffffff


	//   ....[66]....
        /*0378*/ 	.word	0xffffffff


	//   ....[67]....
        /*037c*/ 	.word	0xffffffff


	//   ....[68]....
        /*0380*/ 	.word	0xffffffff


	//   ....[69]....
        /*0384*/ 	.word	0xffffffff


	//   ....[70]....
        /*0388*/ 	.word	0xffffffff


	//   ....[71]....
        /*038c*/ 	.word	0xffffffff


	//   ....[72]....
        /*0390*/ 	.word	0xffffffff


	//   ....[73]....
        /*0394*/ 	.word	0xffffffff


	//   ....[74]....
        /*0398*/ 	.word	0xffffffff


	//   ....[75]....
        /*039c*/ 	.word	0xffffffff


	//   ....[76]....
        /*03a0*/ 	.word	0xffffffff


	//   ....[77]....
        /*03a4*/ 	.word	0xffffffff


	//   ....[78]....
        /*03a8*/ 	.word	0xffffffff


	//   ....[79]....
        /*03ac*/ 	.word	0xffffffff


	//   ....[80]....
        /*03b0*/ 	.word	0xffffffff


	//   ....[81]....
        /*03b4*/ 	.word	0xffffffff


	//   ....[82]....
        /*03b8*/ 	.word	0xffffffff


	//   ....[83]....
        /*03bc*/ 	.word	0xffffffff


	//   ....[84]....
        /*03c0*/ 	.word	0xffffffff


	//   ....[85]....
        /*03c4*/ 	.word	0xffffffff


	//   ....[86]....
        /*03c8*/ 	.word	0xffffffff


	//   ....[87]....
        /*03cc*/ 	.word	0xffffffff


	//   ....[88]....
        /*03d0*/ 	.word	0xffffffff


	//   ....[89]....
        /*03d4*/ 	.word	0xffffffff


	//   ....[90]....
        /*03d8*/ 	.word	0xffffffff


	//   ....[91]....
        /*03dc*/ 	.word	0xffffffff


	//   ....[92]....
        /*03e0*/ 	.word	0xffffffff


	//   ....[93]....
        /*03e4*/ 	.word	0xffffffff


	//   ....[94]....
        /*03e8*/ 	.word	0xffffffff


	//   ....[95]....
        /*03ec*/ 	.word	0xffffffff


	//   ....[96]....
        /*03f0*/ 	.word	0xffffffff


	//   ....[97]....
        /*03f4*/ 	.word	0xffffffff


	//   ....[98]....
        /*03f8*/ 	.word	0xffffffff


	//   ....[99]....
        /*03fc*/ 	.word	0xffffffff


	//   ....[100]....
        /*0400*/ 	.word	0xffffffff


	//   ....[101]....
        /*0404*/ 	.word	0xffffffff


	//   ....[102]....
        /*0408*/ 	.word	0xffffffff


	//   ....[103]....
        /*040c*/ 	.word	0xffffffff


	//   ....[104]....
        /*0410*/ 	.word	0xffffffff


	//   ....[105]....
        /*0414*/ 	.word	0xffffffff


	//   ....[106]....
        /*0418*/ 	.word	0xffffffff


	//   ....[107]....
        /*041c*/ 	.word	0xffffffff


	//   ....[108]....
        /*0420*/ 	.word	0xffffffff


	//   ....[109]....
        /*0424*/ 	.word	0xffffffff


	//   ....[110]....
        /*0428*/ 	.word	0xffffffff


	//   ....[111]....
        /*042c*/ 	.word	0xffffffff


	//   ....[112]....
        /*0430*/ 	.word	0xffffffff


	//   ....[113]....
        /*0434*/ 	.word	0xffffffff


	//   ....[114]....
        /*0438*/ 	.word	0xffffffff


	//   ....[115]....
        /*043c*/ 	.word	0xffffffff


	//   ....[116]....
        /*0440*/ 	.word	0xffffffff


	//   ....[117]....
        /*0444*/ 	.word	0xffffffff


	//   ....[118]....
        /*0448*/ 	.word	0xffffffff


	//   ....[119]....
        /*044c*/ 	.word	0xffffffff


	//   ....[120]....
        /*0450*/ 	.word	0xffffffff


	//   ....[121]....
        /*0454*/ 	.word	0xffffffff


	//   ....[122]....
        /*0458*/ 	.word	0xffffffff


	//   ....[123]....
        /*045c*/ 	.word	0xffffffff


	//   ....[124]....
        /*0460*/ 	.word	0xffffffff


	//   ....[125]....
        /*0464*/ 	.word	0xffffffff


	//   ....[126]....
        /*0468*/ 	.word	0xffffffff


	//   ....[127]....
        /*046c*/ 	.word	0xffffffff


	//----- nvinfo : EIATTR_COOP_GROUP_INSTR_OFFSETS
	.align		4
.L_202:
        /*0470*/ 	.byte	0x04, 0x28
        /*0472*/ 	.short	(.L_204 - .L_203)


	//   ....[0]....
.L_203:
        /*0474*/ 	.word	0x00000e80


	//   ....[1]....
        /*0478*/ 	.word	0x00000eb0


	//   ....[2]....
        /*047c*/ 	.word	0x00000ee0


	//   ....[3]....
        /*0480*/ 	.word	0x00000f10


	//   ....[4]....
        /*0484*/ 	.word	0x00000f80


	//   ....[5]....
        /*0488*/ 	.word	0x00000fb0


	//   ....[6]....
        /*048c*/ 	.word	0x00001050


	//   ....[7]....
        /*0490*/ 	.word	0x00001060


	//   ....[8]....
        /*0494*/ 	.word	0x000014f0


	//   ....[9]....
        /*0498*/ 	.word	0x00001520


	//   ....[10]....
        /*049c*/ 	.word	0x00001540


	//   ....[11]....
        /*04a0*/ 	.word	0x00001560


	//   ....[12]....
        /*04a4*/ 	.word	0x00001830


	//   ....[13]....
        /*04a8*/ 	.word	0x00001930


	//   ....[14]....
        /*04ac*/ 	.word	0x00001c60


	//   ....[15]....
        /*04b0*/ 	.word	0x00001c70


	//   ....[16]....
        /*04b4*/ 	.word	0x000028c0


	//   ....[17]....
        /*04b8*/ 	.word	0x000028d0


	//   ....[18]....
        /*04bc*/ 	.word	0x00002950


	//   ....[19]....
        /*04c0*/ 	.word	0x00002970


	//   ....[20]....
        /*04c4*/ 	.word	0x00002d80


	//   ....[21]....
        /*04c8*/ 	.word	0x00003010


	//   ....[22]....
        /*04cc*/ 	.word	0x000036b0


	//   ....[23]....
        /*04d0*/ 	.word	0x00003c90


	//   ....[24]....
        /*04d4*/ 	.word	0x000047a0


	//   ....[25]....
        /*04d8*/ 	.word	0x00004830


	//   ....[26]....
        /*04dc*/ 	.word	0x000048a0


	//   ....[27]....
        /*04e0*/ 	.word	0x000048c0


	//   ....[28]....
        /*04e4*/ 	.word	0x000048e0


	//   ....[29]....
        /*04e8*/ 	.word	0x00004990


	//   ....[30]....
        /*04ec*/ 	.word	0x00004a40


	//   ....[31]....
        /*04f0*/ 	.word	0x00004ac0


	//   ....[32]....
        /*04f4*/ 	.word	0x00005f80


	//   ....[33]....
        /*04f8*/ 	.word	0x00005f90


	//   ....[34]....
        /*04fc*/ 	.word	0x00006070


	//   ....[35]....
        /*0500*/ 	.word	0x00006080


	//   ....[36]....
        /*0504*/ 	.word	0x00007080


	//   ....[37]....
        /*0508*/ 	.word	0x00007090


	//   ....[38]....
        /*050c*/ 	.word	0x00007110


	//   ....[39]....
        /*0510*/ 	.word	0x00007150


	//   ....[40]....
        /*0514*/ 	.word	0x000072e0


	//   ....[41]....
        /*0518*/ 	.word	0x00007510


	//   ....[42]....
        /*051c*/ 	.word	0x00007a60


	//   ....[43]....
        /*0520*/ 	.word	0x00007ef0


	//   ....[44]....
        /*0524*/ 	.word	0x00008510


	//   ....[45]....
        /*0528*/ 	.word	0x00008610


	//   ....[46]....
        /*052c*/ 	.word	0x000086d0


	//   ....[47]....
        /*0530*/ 	.word	0x00008790


	//   ....[48]....
        /*0534*/ 	.word	0x00008820


	//   ....[49]....
        /*0538*/ 	.word	0x000088e0


	//   ....[50]....
        /*053c*/ 	.word	0x00008b00


	//   ....[51]....
        /*0540*/ 	.word	0x00008b20


	//   ....[52]....
        /*0544*/ 	.word	0x0000a900


	//   ....[53]....
        /*0548*/ 	.word	0x0000a910


	//   ....[54]....
        /*054c*/ 	.word	0x0000a9f0


	//   ....[55]....
        /*0550*/ 	.word	0x0000aa00


	//   ....[56]....
        /*0554*/ 	.word	0x0000ba00


	//   ....[57]....
        /*0558*/ 	.word	0x0000ba10


	//   ....[58]....
        /*055c*/ 	.word	0x0000ba90


	//   ....[59]....
        /*0560*/ 	.word	0x0000bad0


	//   ....[60]....
        /*0564*/ 	.word	0x0000bd60


	//   ....[61]....
        /*0568*/ 	.word	0x0000bdb0


	//   ....[62]....
        /*056c*/ 	.word	0x0000be50


	//   ....[63]....
        /*0570*/ 	.word	0x0000be90


	//   ....[64]....
        /*0574*/ 	.word	0x0000bec0


	//   ....[65]....
        /*0578*/ 	.word	0x0000bf70


	//   ....[66]....
        /*057c*/ 	.word	0x0000bfb0


	//   ....[67]....
        /*0580*/ 	.word	0x0000c470


	//   ....[68]....
        /*0584*/ 	.word	0x0000dad0


	//   ....[69]....
        /*0588*/ 	.word	0x0000daf0


	//   ....[70]....
        /*058c*/ 	.word	0x0000dcc0


	//   ....[71]....
        /*0590*/ 	.word	0x0000dcd0


	//   ....[72]....
        /*0594*/ 	.word	0x0000ec80


	//   ....[73]....
        /*0598*/ 	.word	0x0000ec90


	//   ....[74]....
        /*059c*/ 	.word	0x0000ed10


	//   ....[75]....
        /*05a0*/ 	.word	0x0000ed50


	//   ....[76]....
        /*05a4*/ 	.word	0x0000eed0


	//   ....[77]....
        /*05a8*/ 	.word	0x0000f440


	//   ....[78]....
        /*05ac*/ 	.word	0x0000f640


	//   ....[79]....
        /*05b0*/ 	.word	0x0000fad0


	//   ....[80]....
        /*05b4*/ 	.word	0x000103b0


	//   ....[81]....
        /*05b8*/ 	.word	0x00010490


	//   ....[82]....
        /*05bc*/ 	.word	0x000104b0


	//   ....[83]....
        /*05c0*/ 	.word	0x00010550


	//   ....[84]....
        /*05c4*/ 	.word	0x00010570


	//   ....[85]....
        /*05c8*/ 	.word	0x000105d0


	//   ....[86]....
        /*05cc*/ 	.word	0x00010710


	//   ....[87]....
        /*05d0*/ 	.word	0x00010730


	//   ....[88]....
        /*05d4*/ 	.word	0x00011f70


	//   ....[89]....
        /*05d8*/ 	.word	0x00011f80


	//   ....[90]....
        /*05dc*/ 	.word	0x00011f90


	//   ....[91]....
        /*05e0*/ 	.word	0x00011fa0


	//   ....[92]....
        /*05e4*/ 	.word	0x00011fd0


	//   ....[93]....
        /*05e8*/ 	.word	0x00011ff0


	//   ....[94]....
        /*05ec*/ 	.word	0x00012010


	//   ....[95]....
        /*05f0*/ 	.word	0x00012020


	//   ....[96]....
        /*05f4*/ 	.word	0x00013780


	//   ....[97]....
        /*05f8*/ 	.word	0x00013790


	//   ....[98]....
        /*05fc*/ 	.word	0x000137b0


	//   ....[99]....
        /*0600*/ 	.word	0x000137c0


	//   ....[100]....
        /*0604*/ 	.word	0x000137d0


	//   ....[101]....
        /*0608*/ 	.word	0x000137e0


	//   ....[102]....
        /*060c*/ 	.word	0x000137f0


	//   ....[103]....
        /*0610*/ 	.word	0x00013800


	//   ....[104]....
        /*0614*/ 	.word	0x00013830


	//   ....[105]....
        /*0618*/ 	.word	0x00013850


	//   ....[106]....
        /*061c*/ 	.word	0x00013a70


	//   ....[107]....
        /*0620*/ 	.word	0x00013aa0


	//   ....[108]....
        /*0624*/ 	.word	0x00013bf0


	//   ....[109]....
        /*0628*/ 	.word	0x00013c20


	//   ....[110]....
        /*062c*/ 	.word	0x00013d70


	//   ....[111]....
        /*0630*/ 	.word	0x00013d90


	//   ....[112]....
        /*0634*/ 	.word	0x00014430


	//   ....[113]....
        /*0638*/ 	.word	0x00014450


	//   ....[114]....
        /*063c*/ 	.word	0x000145a0


	//   ....[115]....
        /*0640*/ 	.word	0x000145d0


	//   ....[116]....
        /*0644*/ 	.word	0x00014700


	//   ....[117]....
        /*0648*/ 	.word	0x00014730


	//   ....[118]....
        /*064c*/ 	.word	0x00014860


	//   ....[119]....
        /*0650*/ 	.word	0x00014880


	//   ....[120]....
        /*0654*/ 	.word	0x000149d0


	//   ....[121]....
        /*0658*/ 	.word	0x00014a10


	//   ....[122]....
        /*065c*/ 	.word	0x00014a50


	//   ....[123]....
        /*0660*/ 	.word	0x00014a90


	//   ....[124]....
        /*0664*/ 	.word	0x00014ad0


	//   ....[125]....
        /*0668*/ 	.word	0x00014b10


	//   ....[126]....
        /*066c*/ 	.word	0x00014b50


	//   ....[127]....
        /*0670*/ 	.word	0x00014b90


	//----- nvinfo : EIATTR_EXIT_INSTR_OFFSETS
	.align		4
.L_204:
        /*0674*/ 	.byte	0x04, 0x1c
        /*0676*/ 	.short	(.L_206 - .L_205)


	//   ....[0]....
.L_205:
        /*0678*/ 	.word	0x00000040


	//   ....[1]....
        /*067c*/ 	.word	0x00013da0


	//   ....[2]....
        /*0680*/ 	.word	0x00013e70


	//   ....[3]....
        /*0684*/ 	.word	0x00013ed0


	//   ....[4]....
        /*0688*/ 	.word	0x00014890


	//   ....[5]....
        /*068c*/ 	.word	0x00014940


	//   ....[6]....
        /*0690*/ 	.word	0x000149a0


	//----- nvinfo : EIATTR_CTAIDZ_USED
	.align		4
.L_206:
        /*0694*/ 	.byte	0x01, 0x04
	.zero		2


	//----- nvinfo : EIATTR_MAX_THREADS
	.align		4
        /*0698*/ 	.byte	0x04, 0x05
        /*069a*/ 	.short	(.L_208 - .L_207)
.L_207:
        /*069c*/ 	.word	0x00000080
        /*06a0*/ 	.word	0x00000001
        /*06a4*/ 	.word	0x00000001


	//----- nvinfo : EIATTR_CRS_STACK_SIZE
	.align		4
.L_208:
        /*06a8*/ 	.byte	0x04, 0x1e
        /*06aa*/ 	.short	(.L_210 - .L_209)
.L_209:
        /*06ac*/ 	.word	0x00000000
.L_210:


//--------------------- .nv.info._ZN7cutlass13device_kernelIN5flash19enable_sm80_to_sm89INS1_16FlashAttnFwdSm80INS1_25CollectiveMainloopFwdSm80ILi4ELi1ELb0EN4cute5tupleIJNS5_1CILi128EEENS7_ILi48EEENS7_ILi96EEEEEELi96ENS_6half_tEfNS_4arch4Sm80ELb0ELb1ELb1ELb1ELb1ELb0ELb1ELb0EEENS1_21CollectiveEpilogueFwdINS6_IJS8_SA_S9_EEENS6_IJNS7_ILi1EEESI_SI_EEESC_SE_Li128ELb1ELb1ELb0ELb0EEENS1_19SingleTileSchedulerILb1ELb0ELb1ELi128EEEEEEEEEvNT_6ParamsE --------------------------
	.section	.nv.info._ZN7cutlass13device_kernelIN5flash19enable_sm80_to_sm89INS1_16FlashAttnFwdSm80INS1_25CollectiveMainloopFwdSm80ILi4ELi1ELb0EN4cute5tupleIJNS5_1CILi128EEENS7_ILi48EEENS7_ILi96EEEEEELi96ENS_6half_tEfNS_4arch4Sm80ELb0ELb1ELb1ELb1ELb1ELb0ELb1ELb0EEENS1_21CollectiveEpilogueFwdINS6_IJS8_SA_S9_EEENS6_IJNS7_ILi1EEESI_SI_EEESC_SE_Li128ELb1ELb1ELb0ELb0EEENS1_19SingleTileSchedulerILb1ELb0ELb1ELi128EEEEEEEEEvNT_6ParamsE,"",@"SHT_CUDA_INFO"
	.sectionflags	@""
	.align	4


	//----- nvinfo : EIATTR_CUDA_API_VERSION
	.align		4
        /*0000*/ 	.byte	0x04, 0x37
        /*0002*/ 	.short	(.L_212 - .L_211)
.L_211:
        /*0004*/ 	.word	0x00000082


	//----- nvinfo : EIATTR_SW2861232_WAR
	.align		4
.L_212:
        /*0008*/ 	.byte	0x01, 0x35
	.zero		2


	//----- nvinfo : EIATTR_PARAM_CBANK
	.align		4
        /*000c*/ 	.byte	0x04, 0x0a
        /*000e*/ 	.short	(.L_214 - .L_213)
	.align		4
.L_213:
        /*0010*/ 	.word	index@(.nv.constant0._ZN7cutlass13device_kernelIN5flash19enable_sm80_to_sm89INS1_16FlashAttnFwdSm80INS1_25CollectiveMainloopFwdSm80ILi4ELi1ELb0EN4cute5tupleIJNS5_1CILi128EEENS7_ILi48EEENS7_ILi96EEEEEELi96ENS_6half_tEfNS_4arch4Sm80ELb0ELb1ELb1ELb1ELb1ELb0ELb1ELb0EEENS1_21CollectiveEpilogueFwdINS6_IJS8_SA_S9_EEENS6_IJNS7_ILi1EEESI_SI_EEESC_SE_Li128ELb1ELb1ELb0ELb0EEENS1_19SingleTileSchedulerILb1ELb0ELb1ELi128EEEEEEEEEvNT_6ParamsE)
        /*0014*/ 	.short	0x0160
        /*0016*/ 	.short	0x0418


	//----- nvinfo : EIATTR_CBANK_PARAM_SIZE
	.align		4
.L_214:
        /*0018*/ 	.byte	0x03, 0x19
        /*001a*/ 	.short	0x0418


	//----- nvinfo : EIATTR_KPARAM_INFO
	.align		4
        /*001c*/ 	.byte	0x04, 0x17
        /*001e*/ 	.short	(.L_216 - .L_215)
.L_215:
        /*0020*/ 	.word	0x00000000
        /*0024*/ 	.short	0x0000
        /*0026*/ 	.short	0x0000
        /*0028*/ 	.byte	0x00, 0xf0, 0x61, 0x10


	//----- nvinfo : EIATTR_MAXREG_COUNT
	.align		4
.L_216:
        /*002c*/ 	.byte	0x03, 0x1b
        /*002e*/ 	.short	0x00ff


	//----- nvinfo : EIATTR_NUM_BARRIERS
	.align		4
        /*0030*/ 	.byte	0x02, 0x4c
        /*0032*/ 	.byte	0x02
	.zero		1


	//----- nvinfo : EIATTR_ANNOTATIONS
	.align		4
        /*0034*/ 	.byte	0x04, 0x55
        /*0036*/ 	.short	(.L_218 - .L_217)


	//   ....[0]....
.L_217:
        /* <DEDUP_REMOVED lines=45> */


	//----- nvinfo : EIATTR_MERCURY_ISA_VERSION
	.align		4
.L_218:
        /*02f0*/ 	.byte	0x03, 0x5f
        /*02f2*/ 	.short	0x0000


	//----- nvinfo : EIATTR_COOP_GROUP_MASK_REGIDS
	.align		4
        /*02f4*/ 	.byte	0x04, 0x29
        /*02f6*/ 	.short	(.L_220 - .L_219)


	//   ....[0]....
.L_219:
        /*02f8*/ 	.word	0xffffffff


	//   ....[1]....
        /*02fc*/ 	.word	0xffffffff


	//   ....[2]....
        /*0300*/ 	.word	0xffffffff


	//   ....[3]....
        /*0304*/ 	.word	0xffffffff


	//   ....[4]....
        /*0308*/ 	.word	0xffffffff


	//   ....[5]....
        /*030c*/ 	.word	0xffffffff


	//   ....[6]....
        /*0310*/ 	.word	0xffffffff


	//   ....[7]....
        /*0314*/ 	.word	0xffffffff


	//   ....[8]....
        /*0318*/ 	.word	0xffffffff


	//   ....[9]....
        /*031c*/ 	.word	0xffffffff


	//   ....[10]....
        /*0320*/ 	.word	0xffffffff


	//   ....[11]....
        /*0324*/ 	.word	0xffffffff


	//   ....[12]....
        /*0328*/ 	.word	0xffffffff


	//   ....[13]....
        /*032c*/ 	.word	0xffffffff


	//   ....[14]....
        /*0330*/ 	.word	0xffffffff


	//   ....[15]....
        /*0334*/ 	.word	0xffffffff


	//   ....[16]....
        /*0338*/ 	.word	0xffffffff


	//   ....[17]....
        /*033c*/ 	.word	0xffffffff


	//   ....[18]....
        /*0340*/ 	.word	0xffffffff


	//   ....[19]....
        /*0344*/ 	.word	0xffffffff


	//   ....[20]....
        /*0348*/ 	.word	0xffffffff


	//   ....[21]....
        /*034c*/ 	.word	0xffffffff


	//   ....[22]....
        /*0350*/ 	.word	0xffffffff


	//   ....[23]....
        /*0354*/ 	.word	0xffffffff


	//   ....[24]....
        /*0358*/ 	.word	0xffffffff


	//   ....[25]....
        /*035c*/ 	.word	0xffffffff


	//   ....[26]....
        /*0360*/ 	.word	0xffffffff


	//   ....[27]....
        /*0364*/ 	.word	0xffffffff


	//   ....[28]....
        /*0368*/ 	.word	0xffffffff


	//   ....[29]....
        /*036c*/ 	.word	0xffffffff


	//   ....[30]....
        /*0370*/ 	.word	0xffffffff


	//   ....[31]....
        /*0374*/ 	.word	0xffffffff


	//   ....[32]....
        /*0378*/ 	.word	0xffffffff


	//   ....[33]....
        /*037c*/ 	.word	0xffffffff


	//   ....[34]....
        /*0380*/ 	.word	0xffffffff


	//   ....[35]....
        /*0384*/ 	.word	0xffffffff


	//   ....[36]....
        /*0388*/ 	.word	0xffffffff


	//   ....[37]....
        /*038c*/ 	.word	0xffffffff


	//   ....[38]....
        /*0390*/ 	.word	0xffffffff


	//   ....[39]....
        /*0394*/ 	.word	0xffffffff


	//   ....[40]....
        /*0398*/ 	.word	0xffffffff


	//   ....[41]....
        /*039c*/ 	.word	0xffffffff


	//   ....[42]....
        /*03a0*/ 	.word	0xffffffff


	//   ....[43]....
        /*03a4*/ 	.word	0xffffffff


	//   ....[44]....
        /*03a8*/ 	.word	0xffffffff


	//   ....[45]....
        /*03ac*/ 	.word	0xffffffff


	//   ....[46]....
        /*03b0*/ 	.word	0xffffffff


	//   ....[47]....
        /*03b4*/ 	.word	0xffffffff


	//   ....[48]....
        /*03b8*/ 	.word	0xffffffff


	//   ....[49]....
        /*03bc*/ 	.word	0xffffffff


	//   ....[50]....
        /*03c0*/ 	.word	0xffffffff


	//   ....[51]....
        /*03c4*/ 	.word	0xffffffff


	//   ....[52]....
        /*03c8*/ 	.word	0xffffffff


	//   ....[53]....
        /*03cc*/ 	.word	0xffffffff


	//   ....[54]....
        /*03d0*/ 	.word	0xffffffff


	//   ....[55]....
        /*03d4*/ 	.word	0xffffffff


	//   ....[56]....
        /*03d8*/ 	.word	0xffffffff


	//   ....[57]....
        /*03dc*/ 	.word	0xffffffff


	//   ....[58]....
        /*03e0*/ 	.word	0xffffffff


	//   ....[59]....
        /*03e4*/ 	.word	0xffffffff


	//   ....[60]....
        /*03e8*/ 	.word	0xffffffff


	//   ....[61]....
        /*03ec*/ 	.word	0xffffffff


	//   ....[62]....
        /*03f0*/ 	.word	0xffffffff


	//   ....[63]....
        /*03f4*/ 	.word	0xffffffff


	//   ....[64]....
        /*03f8*/ 	.word	0xffffffff


	//   ....[65]....
        /*03fc*/ 	.word	0xffffffff


	//   ....[66]....
        /*0400*/ 	.word	0xffffffff


	//   ....[67]....
        /*0404*/ 	.word	0xffffffff


	//   ....[68]....
        /*0408*/ 	.word	0xffffffff


	//   ....[69]....
        /*040c*/ 	.word	0xffffffff


	//   ....[70]....
        /*0410*/ 	.word	0xffffffff


	//   ....[71]....
        /*0414*/ 	.word	0xffffffff


	//   ....[72]....
        /*0418*/ 	.word	0xffffffff


	//   ....[73]....
        /*041c*/ 	.word	0xffffffff


	//   ....[74]....
        /*0420*/ 	.word	0xffffffff


	//   ....[75]....
        /*0424*/ 	.word	0xffffffff


	//   ....[76]....
        /*0428*/ 	.word	0xffffffff


	//   ....[77]....
        /*042c*/ 	.word	0xffffffff


	//   ....[78]....
        /*0430*/ 	.word	0xffffffff


	//   ....[79]....
        /*0434*/ 	.word	0xffffffff


	//   ....[80]....
        /*0438*/ 	.word	0xffffffff


	//   ....[81]....
        /*043c*/ 	.word	0xffffffff


	//   ....[82]....
        /*0440*/ 	.word	0xffffffff


	//   ....[83]....
        /*0444*/ 	.word	0xffffffff


	//   ....[84]....
        /*0448*/ 	.word	0xffffffff


	//   ....[85]....
        /*044c*/ 	.word	0xffffffff


	//   ....[86]....
        /*0450*/ 	.word	0xffffffff


	//   ....[87]....
        /*0454*/ 	.word	0xffffffff


	//   ....[88]....
        /*0458*/ 	.word	0xffffffff


	//   ....[89]....
        /*045c*/ 	.word	0xffffffff


	//   ....[90]....
        /*0460*/ 	.word	0xffffffff


	//   ....[91]....
        /*0464*/ 	.word	0xffffffff


	//   ....[92]....
        /*0468*/ 	.word	0xffffffff


	//   ....[93]....
        /*046c*/ 	.word	0xffffffff


	//   ....[94]....
        /*0470*/ 	.word	0xffffffff


	//   ....[95]....
        /*0474*/ 	.word	0xffffffff


	//   ....[96]....
        /*0478*/ 	.word	0xffffffff


	//   ....[97]....
        /*047c*/ 	.word	0xffffffff


	//   ....[98]....
        /*0480*/ 	.word	0xffffffff


	//   ....[99]....
        /*0484*/ 	.word	0xffffffff


	//   ....[100]....
        /*0488*/ 	.word	0xffffffff


	//   ....[101]....
        /*048c*/ 	.word	0xffffffff


	//   ....[102]....
        /*0490*/ 	.word	0xffffffff


	//   ....[103]....
        /*0494*/ 	.word	0xffffffff


	//   ....[104]....
        /*0498*/ 	.word	0xffffffff


	//   ....[105]....
        /*049c*/ 	.word	0xffffffff


	//   ....[106]....
        /*04a0*/ 	.word	0xffffffff


	//   ....[107]....
        /*04a4*/ 	.word	0xffffffff


	//   ....[108]....
        /*04a8*/ 	.word	0xffffffff


	//   ....[109]....
        /*04ac*/ 	.word	0xffffffff


	//   ....[110]....
        /*04b0*/ 	.word	0xffffffff


	//   ....[111]....
        /*04b4*/ 	.word	0xffffffff


	//   ....[112]....
        /*04b8*/ 	.word	0xffffffff


	//   ....[113]....
        /*04bc*/ 	.word	0xffffffff


	//   ....[114]....
        /*04c0*/ 	.word	0xffffffff


	//   ....[115]....
        /*04c4*/ 	.word	0xffffffff


	//   ....[116]....
        /*04c8*/ 	.word	0xffffffff


	//   ....[117]....
        /*04cc*/ 	.word	0xffffffff


	//   ....[118]....
        /*04d0*/ 	.word	0xffffffff


	//   ....[119]....
        /*04d4*/ 	.word	0xffffffff


	//   ....[120]....
        /*04d8*/ 	.word	0xffffffff


	//   ....[121]....
        /*04dc*/ 	.word	0xffffffff


	//   ....[122]....
        /*04e0*/ 	.word	0xffffffff


	//   ....[123]....
        /*04e4*/ 	.word	0xffffffff


	//   ....[124]....
        /*04e8*/ 	.word	0xffffffff


	//   ....[125]....
        /*04ec*/ 	.word	0xffffffff


	//   ....[126]....
        /*04f0*/ 	.word	0xffffffff


	//   ....[127]....
        /*04f4*/ 	.word	0xffffffff


	//   ....[128]....
        /*04f8*/ 	.word	0xffffffff


	//----- nvinfo : EIATTR_COOP_GROUP_INSTR_OFFSETS
	.align		4
.L_220:
        /*04fc*/ 	.byte	0x04, 0x28
        /*04fe*/ 	.short	(.L_222 - .L_221)


	//   ....[0]....
.L_221:
        /*0500*/ 	.word	0x00000090


	//   ....[1]....
        /*0504*/ 	.word	0x00001300


	//   ....[2]....
        /*0508*/ 	.word	0x00001340


	//   ....[3]....
        /*050c*/ 	.word	0x000014e0


	//   ....[4]....
        /*0510*/ 	.word	0x00001510


	//   ....[5]....
        /*0514*/ 	.word	0x00001630


	//   ....[6]....
        /*0518*/ 	.word	0x00001660


	//   ....[7]....
        /*051c*/ 	.word	0x00001770


	//   ....[8]....
        /*0520*/ 	.word	0x000017b0


	//   ....[9]....
        /*0524*/ 	.word	0x00001c20


	//   ....[10]....
        /*0528*/ 	.word	0x00001c40


	//   ....[11]....
        /*052c*/ 	.word	0x00001c60


	//   ....[12]....
        /*0530*/ 	.word	0x00001c70


	//   ....[13]....
        /*0534*/ 	.word	0x00001ed0


	//   ....[14]....
        /*0538*/ 	.word	0x00002010


	//   ....[15]....
        /*053c*/ 	.word	0x00002350


	//   ....[16]....
        /*0540*/ 	.word	0x00002360


	//   ....[17]....
        /*0544*/ 	.word	0x00003000


	//   ....[18]....
        /*0548*/ 	.word	0x00003030


	//   ....[19]....
        /*054c*/ 	.word	0x00003130


	//   ....[20]....
        /*0550*/ 	.word	0x00003150


	//   ....[21]....
        /*0554*/ 	.word	0x00003540


	//   ....[22]....
        /*0558*/ 	.word	0x000037b0


	//   ....[23]....
        /*055c*/ 	.word	0x00003e30


	//   ....[24]....
        /*0560*/ 	.word	0x000043f0


	//   ....[25]....
        /*0564*/ 	.word	0x00004db0


	//   ....[26]....
        /*0568*/ 	.word	0x00004e00


	//   ....[27]....
        /*056c*/ 	.word	0x00004f00


	//   ....[28]....
        /*0570*/ 	.word	0x00004f30


	//   ....[29]....
        /*0574*/ 	.word	0x00005030


	//   ....[30]....
        /*0578*/ 	.word	0x00005080


	//   ....[31]....
        /*057c*/ 	.word	0x00005210


	//   ....[32]....
        /*0580*/ 	.word	0x00005260


	//   ....[33]....
        /*0584*/ 	.word	0x00006740


	//   ....[34]....
        /*0588*/ 	.word	0x00006750


	//   ....[35]....
        /*058c*/ 	.word	0x00006830


	//   ....[36]....
        /*0590*/ 	.word	0x00006840


	//   ....[37]....
        /*0594*/ 	.word	0x000078c0


	//   ....[38]....
        /*0598*/ 	.word	0x000078e0


	//   ....[39]....
        /*059c*/ 	.word	0x00007960


	//   ....[40]....
        /*05a0*/ 	.word	0x000079a0


	//   ....[41]....
        /*05a4*/ 	.word	0x00007b20


	//   ....[42]....
        /*05a8*/ 	.word	0x00007d30


	//   ....[43]....
        /*05ac*/ 	.word	0x00008270


	//   ....[44]....
        /*05b0*/ 	.word	0x000086f0


	//   ....[45]....
        /*05b4*/ 	.word	0x00008d00


	//   ....[46]....
        /*05b8*/ 	.word	0x00008da0


	//   ....[47]....
        /*05bc*/ 	.word	0x00008fd0


	//   ....[48]....
        /*05c0*/ 	.word	0x00009070


	//   ....[49]....
        /*05c4*/ 	.word	0x00009190


	//   ....[50]....
        /*05c8*/ 	.word	0x000091b0


	//   ....[51]....
        /*05cc*/ 	.word	0x000092f0


	//   ....[52]....
        /*05d0*/ 	.word	0x00009310


	//   ....[53]....
        /*05d4*/ 	.word	0x0000b190


	//   ....[54]....
        /*05d8*/ 	.word	0x0000b1a0


	//   ....[55]....
        /*05dc*/ 	.word	0x0000b280


	//   ....[56]....
        /*05e0*/ 	.word	0x0000b290


	//   ....[57]....
        /*05e4*/ 	.word	0x0000c310


	//   ....[58]....
        /*05e8*/ 	.word	0x0000c330


	//   ....[59]....
        /*05ec*/ 	.word	0x0000c3b0


	//   ....[60]....
        /*05f0*/ 	.word	0x0000c3f0


	//   ....[61]....
        /*05f4*/ 	.word	0x0000c6d0


	//   ....[62]....
        /*05f8*/ 	.word	0x0000c720


	//   ....[63]....
        /*05fc*/ 	.word	0x0000c750


	//   ....[64]....
        /*0600*/ 	.word	0x0000c7a0


	//   ....[65]....
        /*0604*/ 	.word	0x0000c7d0


	//   ....[66]....
        /*0608*/ 	.word	0x0000c800


	//   ....[67]....
        /*060c*/ 	.word	0x0000c8e0


	//   ....[68]....
        /*0610*/ 	.word	0x0000cd90


	//   ....[69]....
        /*0614*/ 	.word	0x0000e470


	//   ....[70]....
        /*0618*/ 	.word	0x0000e4a0


	//   ....[71]....
        /*061c*/ 	.word	0x0000e630


	//   ....[72]....
        /*0620*/ 	.word	0x0000e640


	//   ....[73]....
        /*0624*/ 	.word	0x0000f670


	//   ....[74]....
        /*0628*/ 	.word	0x0000f690


	//   ....[75]....
        /*062c*/ 	.word	0x0000f710


	//   ....[76]....
        /*0630*/ 	.word	0x0000f750


	//   ....[77]....
        /*0634*/ 	.word	0x0000f8b0


	//   ....[78]....
        /*0638*/ 	.word	0x0000fe00


	//   ....[79]....
        /*063c*/ 	.word	0x0000ffe0


	//   ....[80]....
        /*0640*/ 	.word	0x00010450


	//   ....[81]....
        /*0644*/ 	.word	0x00010c10


	//   ....[82]....
        /*0648*/ 	.word	0x00010c50


	//   ....[83]....
        /*064c*/ 	.word	0x00010db0


	//   ....[84]....
        /*0650*/ 	.word	0x00010dd0


	//   ....[85]....
        /*0654*/ 	.word	0x00010ef0


	//   ....[86]....
        /*0658*/ 	.word	0x00010f10


	//   ....[87]....
        /*065c*/ 	.word	0x00011050


	//   ....[88]....
        /*0660*/ 	.word	0x00011070


	//   ....[89]....
        /*0664*/ 	.word	0x000128d0


	//   ....[90]....
        /*0668*/ 	.word	0x000128e0


	//   ....[91]....
        /*066c*/ 	.word	0x000128f0


	//   ....[92]....
        /*0670*/ 	.word	0x00012900


	//   ....[93]....
        /*0674*/ 	.word	0x00012930


	//   ....[94]....
        /*0678*/ 	.word	0x00012950


	//   ....[95]....
        /*067c*/ 	.word	0x00012970


	//   ....[96]....
        /*0680*/ 	.word	0x00012980


	//   ....[97]....
        /*0684*/ 	.word	0x00014080


	//   ....[98]....
        /*0688*/ 	.word	0x000140b0


	//   ....[99]....
        /*068c*/ 	.word	0x000140e0


	//   ....[100]....
        /*0690*/ 	.word	0x00014100


	//   ....[101]....
        /*0694*/ 	.word	0x00014110


	//   ....[102]....
        /*0698*/ 	.word	0x00014120


	//   ....[103]....
        /*069c*/ 	.word	0x00014130


	//   ....[104]....
        /*06a0*/ 	.word	0x00014140


	//   ....[105]....
        /*06a4*/ 	.word	0x00014360


	//   ....[106]....
        /*06a8*/ 	.word	0x00014370


	//   ....[107]....
        /*06ac*/ 	.word	0x000144f0


	//   ....[108]....
        /*06b0*/ 	.word	0x00014520


	//   ....[109]....
        /*06b4*/ 	.word	0x00014670


	//   ....[110]....
        /*06b8*/ 	.word	0x000146a0


	//   ....[111]....
        /*06bc*/ 	.word	0x000147f0


	//   ....[112]....
        /*06c0*/ 	.word	0x00014810


	//   ....[113]....
        /*06c4*/ 	.word	0x00015000


	//   ....[114]....
        /*06c8*/ 	.word	0x00015020


	//   ....[115]....
        /*06cc*/ 	.word	0x00015170


	//   ....[116]....
        /*06d0*/ 	.word	0x000151a0


	//   ....[117]....
        /*06d4*/ 	.word	0x000152d0


	//   ....[118]....
        /*06d8*/ 	.word	0x00015300


	//   ....[119]....
        /*06dc*/ 	.word	0x00015430


	//   ....[120]....
        /*06e0*/ 	.word	0x00015450


	//   ....[121]....
        /*06e4*/ 	.word	0x000155b0


	//   ....[122]....
        /*06e8*/ 	.word	0x00015600


	//   ....[123]....
        /*06ec*/ 	.word	0x00015650


	//   ....[124]....
        /*06f0*/ 	.word	0x000156a0


	//   ....[125]....
        /*06f4*/ 	.word	0x000156f0


	//   ....[126]....
        /*06f8*/ 	.word	0x00015740


	//   ....[127]....
        /*06fc*/ 	.word	0x00015790


	//   ....[128]....
        /*0700*/ 	.word	0x000157e0


	//----- nvinfo : EIATTR_EXIT_INSTR_OFFSETS
	.align		4
.L_222:
        /*0704*/ 	.byte	0x04, 0x1c
        /*0706*/ 	.short	(.L_224 - .L_223)


	//   ....[0]....
.L_223:
        /*0708*/ 	.word	0x00000370


	//   ....[1]....
        /*070c*/ 	.word	0x00014820


	//   ....[2]....
        /*0710*/ 	.word	0x000148f0


	//   ....[3]....
        /*0714*/ 	.word	0x00014950


	//   ....[4]....
        /*0718*/ 	.word	0x00015460


	//   ....[5]....
        /*071c*/ 	.word	0x00015510


	//   ....[6]....
        /*0720*/ 	.word	0x00015570


	//----- nvinfo : EIATTR_CTAIDZ_USED
	.align		4
.L_224:
        /*0724*/ 	.byte	0x01, 0x04
	.zero		2


	//----- nvinfo : EIATTR_MAX_THREADS
	.align		4
        /*0728*/ 	.byte	0x04, 0x05
        /*072a*/ 	.short	(.L_226 - .L_225)
.L_225:
        /*072c*/ 	.word	0x00000080
        /*0730*/ 	.word	0x00000001
        /*0734*/ 	.word	0x00000001


	//----- nvinfo : EIATTR_CRS_STACK_SIZE
	.align		4
.L_226:
        /*0738*/ 	.byte	0x04, 0x1e
        /*073a*/ 	.short	(.L_228 - .L_227)
.L_227:
        /*073c*/ 	.word	0x00000000
.L_228:


//--------------------- .nv.info._ZN7cutlass13device_kernelIN5flash19enable_sm80_to_sm89INS1_16FlashAttnFwdSm80INS1_25CollectiveMainloopFwdSm80ILi4ELi1ELb0EN4cute5tupleIJNS5_1CILi128EEENS7_ILi48EEENS7_ILi96EEEEEELi96ENS_6half_tEfNS_4arch4Sm80ELb0ELb1ELb1ELb1ELb1ELb1ELb1ELb0EEENS1_21CollectiveEpilogueFwdINS6_IJS8_SA_S9_EEENS6_IJNS7_ILi1EEESI_SI_EEESC_SE_Li128ELb1ELb1ELb0ELb0EEENS1_19SingleTileSchedulerILb1ELb0ELb1ELi128EEEEEEEEEvNT_6ParamsE --------------------------
	.section	.nv.info._ZN7cutlass13device_kernelIN5flash19enable_sm80_to_sm89INS1_16FlashAttnFwdSm80INS1_25CollectiveMainloopFwdSm80ILi4ELi1ELb0EN4cute5tupleIJNS5_1CILi128EEENS7_ILi48EEENS7_ILi96EEEEEELi96ENS_6half_tEfNS_4arch4Sm80ELb0ELb1ELb1ELb1ELb1ELb1ELb1ELb0EEENS1_21CollectiveEpilogueFwdINS6_IJS8_SA_S9_EEENS6_IJNS7_ILi1EEESI_SI_EEESC_SE_Li128ELb1ELb1ELb0ELb0EEENS1_19SingleTileSchedulerILb1ELb0ELb1ELi128EEEEEEEEEvNT_6ParamsE,"",@"SHT_CUDA_INFO"
	.sectionflags	@""
	.align	4


	//----- nvinfo : EIATTR_CUDA_API_VERSION
	.align		4
        /*0000*/ 	.byte	0x04, 0x37
        /*0002*/ 	.short	(.L_230 - .L_229)
.L_229:
        /*0004*/ 	.word	0x00000082


	//----- nvinfo : EIATTR_SW2861232_WAR
	.align		4
.L_230:
        /*0008*/ 	.byte	0x01, 0x35
	.zero		2


	//----- nvinfo : EIATTR_PARAM_CBANK
	.align		4
        /*000c*/ 	.byte	0x04, 0x0a
        /*000e*/ 	.short	(.L_232 - .L_231)
	.align		4
.L_231:
        /*0010*/ 	.word	index@(.nv.constant0._ZN7cutlass13device_kernelIN5flash19enable_sm80_to_sm89INS1_16FlashAttnFwdSm80INS1_25CollectiveMainloopFwdSm80ILi4ELi1ELb0EN4cute5tupleIJNS5_1CILi128EEENS7_ILi48EEENS7_ILi96EEEEEELi96ENS_6half_tEfNS_4arch4Sm80ELb0ELb1ELb1ELb1ELb1ELb1ELb1ELb0EEENS1_21CollectiveEpilogueFwdINS6_IJS8_SA_S9_EEENS6_IJNS7_ILi1EEESI_SI_EEESC_SE_Li128ELb1ELb1ELb0ELb0EEENS1_19SingleTileSchedulerILb1ELb0ELb1ELi128EEEEEEEEEvNT_6ParamsE)
        /*0014*/ 	.short	0x0160
        /*0016*/ 	.short	0x0418


	//----- nvinfo : EIATTR_CBANK_PARAM_SIZE
	.align		4
.L_232:
        /*0018*/ 	.byte	0x03, 0x19
        /*001a*/ 	.short	0x0418


	//----- nvinfo : EIATTR_KPARAM_INFO
	.align		4
        /*001c*/ 	.byte	0x04, 0x17
        /*001e*/ 	.short	(.L_234 - .L_233)
.L_233:
        /*0020*/ 	.word	0x00000000
        /*0024*/ 	.short	0x0000
        /*0026*/ 	.short	0x0000
        /*0028*/ 	.byte	0x00, 0xf0, 0x61, 0x10


	//----- nvinfo : EIATTR_MAXREG_COUNT
	.align		4
.L_234:
        /*002c*/ 	.byte	0x03, 0x1b
        /*002e*/ 	.short	0x00ff


	//----- nvinfo : EIATTR_NUM_BARRIERS
	.align		4
        /*0030*/ 	.byte	0x02, 0x4c
        /*0032*/ 	.byte	0x02
	.zero		1


	//----- nvinfo : EIATTR_ANNOTATIONS
	.align		4
        /*0034*/ 	.byte	0x04, 0x55
        /*0036*/ 	.short	(.L_236 - .L_235)


	//   ....[0]....
.L_235:
        /* <DEDUP_REMOVED lines=51> */


	//----- nvinfo : EIATTR_MERCURY_ISA_VERSION
	.align		4
.L_236:
        /*0358*/ 	.byte	0x03, 0x5f
        /*035a*/ 	.short	0x0000


	//----- nvinfo : EIATTR_COOP_GROUP_MASK_REGIDS
	.align		4
        /*035c*/ 	.byte	0x04, 0x29
        /*035e*/ 	.short	(.L_238 - .L_237)


	//   ....[0]....
.L_237:
        /*0360*/ 	.word	0xffffffff


	//   ....[1]....
        /*0364*/ 	.word	0xffffffff


	//   ....[2]....
        /*0368*/ 	.word	0xffffffff


	//   ....[3]....
        /*036c*/ 	.word	0xffffffff


	//   ....[4]....
        /*0370*/ 	.word	0xffffffff


	//   ....[5]....
        /*0374*/ 	.word	0xffffffff


	//   ....[6]....
        /*0378*/ 	.word	0xffffffff


	//   ....[7]....
        /*037c*/ 	.word	0xffffffff


	//   ....[8]....
        /*0380*/ 	.word	0xffffffff


	//   ....[9]....
        /*0384*/ 	.word	0xffffffff


	//   ....[10]....
        /*0388*/ 	.word	0xffffffff


	//   ....[11]....
        /*038c*/ 	.word	0xffffffff


	//   ....[12]....
        /*0390*/ 	.word	0xffffffff


	//   ....[13]....
        /*0394*/ 	.word	0xffffffff


	//   ....[14]....
        /*0398*/ 	.word	0xffffffff


	//   ....[15]....
        /*039c*/ 	.word	0xffffffff


	//   ....[16]....
        /*03a0*/ 	.word	0xffffffff


	//   ....[17]....
        /*03a4*/ 	.word	0xffffffff


	//   ....[18]....
        /*03a8*/ 	.word	0xffffffff


	//   ....[19]....
        /*03ac*/ 	.word	0xffffffff


	//   ....[20]....
        /*03b0*/ 	.word	0xffffffff


	//   ....[21]....
        /*03b4*/ 	.word	0xffffffff


	//   ....[22]....
        /*03b8*/ 	.word	0xffffffff


	//   ....[23]....
        /*03bc*/ 	.word	0xffffffff


	//   ....[24]....
        /*03c0*/ 	.word	0xffffffff


	//   ....[25]....
        /*03c4*/ 	.word	0xffffffff


	//   ....[26]....
        /*03c8*/ 	.word	0xffffffff


	//   ....[27]....
        /*03cc*/ 	.word	0xffffffff


	//   ....[28]....
        /*03d0*/ 	.word	0xffffffff


	//   ....[29]....
        /*03d4*/ 	.word	0xffffffff


	//   ....[30]....
        /*03d8*/ 	.word	0xffffffff


	//   ....[31]....
        /*03dc*/ 	.word	0xffffffff


	//   ....[32]....
        /*03e0*/ 	.word	0xffffffff


	//   ....[33]....
        /*03e4*/ 	.word	0xffffffff


	//   ....[34]....
        /*03e8*/ 	.word	0xffffffff


	//   ....[35]....
        /*03ec*/ 	.word	0xffffffff


	//   ....[36]....
        /*03f0*/ 	.word	0xffffffff


	//   ....[37]....
        /*03f4*/ 	.word	0xffffffff


	//   ....[38]....
        /*03f8*/ 	.word	0xffffffff


	//   ....[39]....
        /*03fc*/ 	.word	0xffffffff


	//   ....[40]....
        /*0400*/ 	.word	0xffffffff


	//   ....[41]....
        /*0404*/ 	.word	0xffffffff


	//   ....[42]....
        /*0408*/ 	.word	0xffffffff


	//   ....[43]....
        /*040c*/ 	.word	0xffffffff


	//   ....[44]....
        /*0410*/ 	.word	0xffffffff


	//   ....[45]....
        /*0414*/ 	.word	0xffffffff


	//   ....[46]....
        /*0418*/ 	.word	0xffffffff


	//   ....[47]....
        /*041c*/ 	.word	0xffffffff


	//   ....[48]....
        /*0420*/ 	.word	0xffffffff


	//   ....[49]....
        /*0424*/ 	.word	0xffffffff


	//   ....[50]....
        /*0428*/ 	.word	0xffffffff


	//   ....[51]....
        /*042c*/ 	.word	0xffffffff


	//   ....[52]....
        /*0430*/ 	.word	0xffffffff


	//   ....[53]....
        /*0434*/ 	.word	0xffffffff


	//   ....[54]....
        /*0438*/ 	.word	0xffffffff


	//   ....[55]....
        /*043c*/ 	.word	0xffffffff


	//   ....[56]....
        /*0440*/ 	.word	0xffffffff


	//   ....[57]....
        /*0444*/ 	.word	0xffffffff


	//   ....[58]....
        /*0448*/ 	.word	0xffffffff


	//   ....[59]....
        /*044c*/ 	.word	0xffffffff


	//   ....[60]....
        /*0450*/ 	.word	0xffffffff


	//   ....[61]....
        /*0454*/ 	.word	0xffffffff


	//   ....[62]....
        /*0458*/ 	.word	0xffffffff


	//   ....[63]....
        /*045c*/ 	.word	0xffffffff


	//   ....[64]....
        /*0460*/ 	.word	0xffffffff


	//   ....[65]....
        /*0464*/ 	.word	0xffffffff


	//   ....[66]....
        /*0468*/ 	.word	0xffffffff


	//   ....[67]....
        /*046c*/ 	.word	0xffffffff


	//   ....[68]....
        /*0470*/ 	.word	0xffffffff


	//   ....[69]....
        /*0474*/ 	.word	0xffffffff


	//   ....[70]....
        /*0478*/ 	.word	0xffffffff


	//   ....[71]....
        /*047c*/ 	.word	0xffffffff


	//   ....[72]....
        /*0480*/ 	.word	0xffffffff


	//   ....[73]....
        /*0484*/ 	.word	0xffffffff


	//   ....[74]....
        /*0488*/ 	.word	0xffffffff


	//   ....[75]....
        /*048c*/ 	.word	0xffffffff


	//   ....[76]....
        /*0490*/ 	.word	0xffffffff


	//   ....[77]....
        /*0494*/ 	.word	0xffffffff


	//   ....[78]....
        /*0498*/ 	.word	0xffffffff


	//   ....[79]....
        /*049c*/ 	.word	0xffffffff


	//   ....[80]....
        /*04a0*/ 	.word	0xffffffff


	//   ....[81]....
        /*04a4*/ 	.word	0xffffffff


	//   ....[82]....
        /*04a8*/ 	.word	0xffffffff


	//   ....[83]....
        /*04ac*/ 	.word	0xffffffff


	//   ....[84]....
        /*04b0*/ 	.word	0xffffffff


	//   ....[85]....
        /*04b4*/ 	.word	0xffffffff


	//   ....[86]....
        /*04b8*/ 	.word	0xffffffff


	//   ....[87]....
        /*04bc*/ 	.word	0xffffffff


	//   ....[88]....
        /*04c0*/ 	.word	0xffffffff


	//   ....[89]....
        /*04c4*/ 	.word	0xffffffff


	//   ....[90]....
        /*04c8*/ 	.word	0xffffffff


	//   ....[91]....
        /*04cc*/ 	.word	0xffffffff


	//   ....[92]....
        /*04d0*/ 	.word	0xffffffff


	//   ....[93]....
        /*04d4*/ 	.word	0xffffffff


	//   ....[94]....
        /*04d8*/ 	.word	0xffffffff


	//   ....[95]....
        /*04dc*/ 	.word	0xffffffff


	//   ....[96]....
        /*04e0*/ 	.word	0xffffffff


	//   ....[97]....
        /*04e4*/ 	.word	0xffffffff


	//   ....[98]....
        /*04e8*/ 	.word	0xffffffff


	//   ....[99]....
        /*04ec*/ 	.word	0xffffffff


	//   ....[100]....
        /*04f0*/ 	.word	0xffffffff


	//   ....[101]....
        /*04f4*/ 	.word	0xffffffff


	//   ....[102]....
        /*04f8*/ 	.word	0xffffffff


	//   ....[103]....
        /*04fc*/ 	.word	0xffffffff


	//   ....[104]....
        /*0500*/ 	.word	0xffffffff


	//   ....[105]....
        /*0504*/ 	.word	0xffffffff


	//   ....[106]....
        /*0508*/ 	.word	0xffffffff


	//   ....[107]....
        /*050c*/ 	.word	0xffffffff


	//   ....[108]....
        /*0510*/ 	.word	0xffffffff


	//   ....[109]....
        /*0514*/ 	.word	0xffffffff


	//   ....[110]....
        /*0518*/ 	.word	0xffffffff


	//   ....[111]....
        /*051c*/ 	.word	0xffffffff


	//   ....[112]....
        /*0520*/ 	.word	0xffffffff


	//   ....[113]....
        /*0524*/ 	.word	0xffffffff


	//   ....[114]....
        /*0528*/ 	.word	0xffffffff


	//   ....[115]....
        /*052c*/ 	.word	0xffffffff


	//   ....[116]....
        /*0530*/ 	.word	0xffffffff


	//   ....[117]....
        /*0534*/ 	.word	0xffffffff


	//   ....[118]....
        /*0538*/ 	.word	0xffffffff


	//   ....[119]....
        /*053c*/ 	.word	0xffffffff


	//   ....[120]....
        /*0540*/ 	.word	0xffffffff


	//   ....[121]....
        /*0544*/ 	.word	0xffffffff


	//   ....[122]....
        /*0548*/ 	.word	0xffffffff


	//   ....[123]....
        /*054c*/ 	.word	0xffffffff


	//   ....[124]....
        /*0550*/ 	.word	0xffffffff


	//   ....[125]....
        /*0554*/ 	.word	0xffffffff


	//   ....[126]....
        /*0558*/ 	.word	0xffffffff


	//   ....[127]....
        /*055c*/ 	.word	0xffffffff


	//   ....[128]....
        /*0560*/ 	.word	0xffffffff


	//   ....[129]....
        /*0564*/ 	.word	0xffffffff


	//   ....[130]....
        /*0568*/ 	.word	0xffffffff


	//   ....[131]....
        /*056c*/ 	.word	0xffffffff


	//   ....[132]....
        /*0570*/ 	.word	0xffffffff


	//   ....[133]....
        /*0574*/ 	.word	0xffffffff


	//   ....[134]....
        /*0578*/ 	.word	0xffffffff


	//   ....[135]....
        /*057c*/ 	.word	0xffffffff


	//   ....[136]....
        /*0580*/ 	.word	0xffffffff


	//   ....[137]....
        /*0584*/ 	.word	0xffffffff


	//   ....[138]....
        /*0588*/ 	.word	0xffffffff


	//   ....[139]....
        /*058c*/ 	.word	0xffffffff


	//   ....[140]....
        /*0590*/ 	.word	0xffffffff


	//   ....[141]....
        /*0594*/ 	.word	0xffffffff


	//   ....[142]....
        /*0598*/ 	.word	0xffffffff


	//   ....[143]....
        /*059c*/ 	.word	0xffffffff


	//   ....[144]....
        /*05a0*/ 	.word	0xffffffff


	//   ....[145]....
        /*05a4*/ 	.word	0xffffffff


	//   ....[146]....
        /*05a8*/ 	.word	0xffffffff


	//   ....[147]....
        /*05ac*/ 	.word	0xffffffff


	//   ....[148]....
        /*05b0*/ 	.word	0xffffffff


	//   ....[149]....
        /*05b4*/ 	.word	0xffffffff


	//   ....[150]....
        /*05b8*/ 	.word	0xffffffff


	//   ....[151]....
        /*05bc*/ 	.word	0xffffffff


	//   ....[152]....
        /*05c0*/ 	.word	0xffffffff


	//----- nvinfo : EIATTR_COOP_GROUP_INSTR_OFFSETS
	.align		4
.L_238:
        /*05c4*/ 	.byte	0x04, 0x28
        /*05c6*/ 	.short	(.L_240 - .L_239)


	//   ....[0]....
.L_239:
        /*05c8*/ 	.word	0x00000090


	//   ....[1]....
        /*05cc*/ 	.word	0x000023b0


	//   ....[2]....
        /*05d0*/ 	.word	0x000023c0


	//   ....[3]....
        /*05d4*/ 	.word	0x00003ef0


	//   ....[4]....
        /*05d8*/ 	.word	0x00003f00


	//   ....[5]....
        /*05dc*/ 	.word	0x00005850


	//   ....[6]....
        /*05e0*/ 	.word	0x00005870


	//   ....[7]....
        /*05e4*/ 	.word	0x00005d70


	//   ....[8]....
        /*05e8*/ 	.word	0x00005e30


	//   ....[9]....
        /*05ec*/ 	.word	0x00006fa0


	//   ....[10]....
        /*05f0*/ 	.word	0x00006fd0


	//   ....[11]....
        /*05f4*/ 	.word	0x00007210


	//   ....[12]....
        /*05f8*/ 	.word	0x00007240


	//   ....[13]....
        /*05fc*/ 	.word	0x00007360


	//   ....[14]....
        /*0600*/ 	.word	0x00007390


	//   ....[15]....
        /*0604*/ 	.word	0x000074c0


	//   ....[16]....
        /*0608*/ 	.word	0x000074d0


	//   ....[17]....
        /*060c*/ 	.word	0x000079e0


	//   ....[18]....
        /*0610*/ 	.word	0x000079f0


	//   ....[19]....
        /*0614*/ 	.word	0x00007af0


	//   ....[20]....
        /*0618*/ 	.word	0x00007b00


	//   ....[21]....
        /*061c*/ 	.word	0x00007fa0


	//   ....[22]....
        /*0620*/ 	.word	0x00007fc0


	//   ....[23]....
        /*0624*/ 	.word	0x00008000


	//   ....[24]....
        /*0628*/ 	.word	0x00008030


	//   ....[25]....
        /*062c*/ 	.word	0x00008450


	//   ....[26]....
        /*0630*/ 	.word	0x00008700


	//   ....[27]....
        /*0634*/ 	.word	0x00008740


	//   ....[28]....
        /*0638*/ 	.word	0x00008780


	//   ....[29]....
        /*063c*/ 	.word	0x0000b5d0


	//   ....[30]....
        /*0640*/ 	.word	0x0000b5f0


	//   ....[31]....
        /*0644*/ 	.word	0x0000b650


	//   ....[32]....
        /*0648*/ 	.word	0x0000b660


	//   ....[33]....
        /*064c*/ 	.word	0x0000b8d0


	//   ....[34]....
        /*0650*/ 	.word	0x0000b950


	//   ....[35]....
        /*0654*/ 	.word	0x0000ba50


	//   ....[36]....
        /*0658*/ 	.word	0x0000bb60


	//   ....[37]....
        /*065c*/ 	.word	0x0000f030


	//   ....[38]....
        /*0660*/ 	.word	0x0000f110


	//   ....[39]....
        /*0664*/ 	.word	0x0000f480


	//   ....[40]....
        /*0668*/ 	.word	0x0000f490


	//   ....[41]....
        /*066c*/ 	.word	0x00010130


	//   ....[42]....
        /*0670*/ 	.word	0x00010160


	//   ....[43]....
        /*0674*/ 	.word	0x00010260


	//   ....[44]....
        /*0678*/ 	.word	0x00010280


	//   ....[45]....
        /*067c*/ 	.word	0x00010630


	//   ....[46]....
        /*0680*/ 	.word	0x000108f0


	//   ....[47]....
        /*0684*/ 	.word	0x00010f70


	//   ....[48]....
        /*0688*/ 	.word	0x00011530


	//   ....[49]....
        /*068c*/ 	.word	0x00011ef0


	//   ....[50]....
        /*0690*/ 	.word	0x00011f30


	//   ....[51]....
        /*0694*/ 	.word	0x00012030


	//   ....[52]....
        /*0698*/ 	.word	0x00012060


	//   ....[53]....
        /*069c*/ 	.word	0x00012160


	//   ....[54]....
        /*06a0*/ 	.word	0x000121b0


	//   ....[55]....
        /*06a4*/ 	.word	0x00012350


	//   ....[56]....
        /*06a8*/ 	.word	0x000123a0


	//   ....[57]....
        /*06ac*/ 	.word	0x00013880


	//   ....[58]....
        /*06b0*/ 	.word	0x00013890


	//   ....[59]....
        /*06b4*/ 	.word	0x00013970


	//   ....[60]....
        /*06b8*/ 	.word	0x00013980


	//   ....[61]....
        /*06bc*/ 	.word	0x00014a10


	//   ....[62]....
        /*06c0*/ 	.word	0x00014a20


	//   ....[63]....
        /*06c4*/ 	.word	0x00014aa0


	//   ....[64]....
        /*06c8*/ 	.word	0x00014ae0


	//   ....[65]....
        /*06cc*/ 	.word	0x00014c80


	//   ....[66]....
        /*06d0*/ 	.word	0x00014e90


	//   ....[67]....
        /*06d4*/ 	.word	0x000153d0


	//   ....[68]....
        /*06d8*/ 	.word	0x00015850


	//   ....[69]....
        /*06dc*/ 	.word	0x00015e60


	//   ....[70]....
        /*06e0*/ 	.word	0x00015f00


	//   ....[71]....
        /*06e4*/ 	.word	0x00016130


	//   ....[72]....
        /*06e8*/ 	.word	0x000161d0


	//   ....[73]....
        /*06ec*/ 	.word	0x000162f0


	//   ....[74]....
        /*06f0*/ 	.word	0x00016310


	//   ....[75]....
        /*06f4*/ 	.word	0x00016450


	//   ....[76]....
        /*06f8*/ 	.word	0x00016470


	//   ....[77]....
        /*06fc*/ 	.word	0x000182e0


	//   ....[78]....
        /*0700*/ 	.word	0x000182f0


	//   ....[79]....
        /*0704*/ 	.word	0x000183d0


	//   ....[80]....
        /*0708*/ 	.word	0x000183e0


	//   ....[81]....
        /*070c*/ 	.word	0x00019470


	//   ....[82]....
        /*0710*/ 	.word	0x00019480


	//   ....[83]....
        /*0714*/ 	.word	0x00019500


	//   ....[84]....
        /*0718*/ 	.word	0x00019540


	//   ....[85]....
        /*071c*/ 	.word	0x00019830


	//   ....[86]....
        /*0720*/ 	.word	0x00019880


	//   ....[87]....
        /*0724*/ 	.word	0x000198b0


	//   ....[88]....
        /*0728*/ 	.word	0x00019900


	//   ....[89]....
        /*072c*/ 	.word	0x00019930


	//   ....[90]....
        /*0730*/ 	.word	0x00019960


	//   ....[91]....
        /*0734*/ 	.word	0x00019a40


	//   ....[92]....
        /*0738*/ 	.word	0x00019ef0


	//   ....[93]....
        /*073c*/ 	.word	0x0001b5a0


	//   ....[94]....
        /*0740*/ 	.word	0x0001b5d0


	//   ....[95]....
        /*0744*/ 	.word	0x0001b760


	//   ....[96]....
        /*0748*/ 	.word	0x0001b770


	//   ....[97]....
        /*074c*/ 	.word	0x0001c7a0


	//   ....[98]....
        /*0750*/ 	.word	0x0001c7c0


	//   ....[99]....
        /*0754*/ 	.word	0x0001c840


	//   ....[100]....
        /*0758*/ 	.word	0x0001c880


	//   ....[101]....
        /*075c*/ 	.word	0x0001ca00


	//   ....[102]....
        /*0760*/ 	.word	0x0001cf50


	//   ....[103]....
        /*0764*/ 	.word	0x0001d130


	//   ....[104]....
        /*0768*/ 	.word	0x0001d5a0


	//   ....[105]....
        /*076c*/ 	.word	0x0001dd60


	//   ....[106]....
        /*0770*/ 	.word	0x0001dda0


	//   ....[107]....
        /*0774*/ 	.word	0x0001df00


	//   ....[108]....
        /*0778*/ 	.word	0x0001df20


	//   ....[109]....
        /*077c*/ 	.word	0x0001e040


	//   ....[110]....
        /*0780*/ 	.word	0x0001e060


	//   ....[111]....
        /*0784*/ 	.word	0x0001e1a0


	//   ....[112]....
        /*0788*/ 	.word	0x0001e1c0


	//   ....[113]....
        /*078c*/ 	.word	0x0001fa00


	//   ....[114]....
        /*0790*/ 	.word	0x0001fa10


	//   ....[115]....
        /*0794*/ 	.word	0x0001fa20


	//   ....[116]....
        /*0798*/ 	.word	0x0001fa30


	//   ....[117]....
        /*079c*/ 	.word	0x0001fa60


	//   ....[118]....
        /*07a0*/ 	.word	0x0001fa80


	//   ....[119]....
        /*07a4*/ 	.word	0x0001faa0


	//   ....[120]....
        /*07a8*/ 	.word	0x0001fab0


	//   ....[121]....
        /*07ac*/ 	.word	0x000211b0


	//   ....[122]....
        /*07b0*/ 	.word	0x000211e0


	//   ....[123]....
        /*07b4*/ 	.word	0x00021210


	//   ....[124]....
        /*07b8*/ 	.word	0x00021230


	//   ....[125]....
        /*07bc*/ 	.word	0x00021240


	//   ....[126]....
        /*07c0*/ 	.word	0x00021250


	//   ....[127]....
        /*07c4*/ 	.word	0x00021260


	//   ....[128]....
        /*07c8*/ 	.word	0x00021270


	//   ....[129]....
        /*07cc*/ 	.word	0x00021490


	//   ....[130]....
        /*07d0*/ 	.word	0x000214a0


	//   ....[131]....
        /*07d4*/ 	.word	0x00021620


	//   ....[132]....
        /*07d8*/ 	.word	0x00021650


	//   ....[133]....
        /*07dc*/ 	.word	0x000217a0


	//   ....[134]....
        /*07e0*/ 	.word	0x000217d0


	//   ....[135]....
        /*07e4*/ 	.word	0x00021920


	//   ....[136]....
        /*07e8*/ 	.word	0x00021940


	//   ....[137]....
        /*07ec*/ 	.word	0x00022130


	//   ....[138]....
        /*07f0*/ 	.word	0x00022150


	//   ....[139]....
        /*07f4*/ 	.word	0x000222a0


	//   ....[140]....
        /*07f8*/ 	.word	0x000222d0


	//   ....[141]....
        /*07fc*/ 	.word	0x00022400


	//   ....[142]....
        /*0800*/ 	.word	0x00022430


	//   ....[143]....
        /*0804*/ 	.word	0x00022560


	//   ....[144]....
        /*0808*/ 	.word	0x00022580


	//   ....[145]....
        /*080c*/ 	.word	0x000226e0


	//   ....[146]....
        /*0810*/ 	.word	0x00022730


	//   ....[147]....
        /*0814*/ 	.word	0x00022780


	//   ....[148]....
        /*0818*/ 	.word	0x000227d0


	//   ....[149]....
        /*081c*/ 	.word	0x00022820


	//   ....[150]....
        /*0820*/ 	.word	0x00022870


	//   ....[151]....
        /*0824*/ 	.word	0x000228c0


	//   ....[152]....
        /*0828*/ 	.word	0x00022910


	//----- nvinfo : EIATTR_EXIT_INSTR_OFFSETS
	.align		4
.L_240:
        /*082c*/ 	.byte	0x04, 0x1c
        /*082e*/ 	.short	(.L_242 - .L_241)


	//   ....[0]....
.L_241:
        /*0830*/ 	.word	0x00000370


	//   ....[1]....
        /*0834*/ 	.word	0x00021950


	//   ....[2]....
        /*0838*/ 	.word	0x00021a20


	//   ....[3]....
        /*083c*/ 	.word	0x00021a80


	//   ....[4]....
        /*0840*/ 	.word	0x00022590


	//   ....[5]....
        /*0844*/ 	.word	0x00022640


	//   ....[6]....
        /*0848*/ 	.word	0x000226a0


	//----- nvinfo : EIATTR_CTAIDZ_USED
	.align		4
.L_242:
        /*084c*/ 	.byte	0x01, 0x04
	.zero		2


	//----- nvinfo : EIATTR_MAX_THREADS
	.align		4
        /*0850*/ 	.byte	0x04, 0x05
        /*0852*/ 	.short	(.L_244 - .L_243)
.L_243:
        /*0854*/ 	.word	0x00000080
        /*0858*/ 	.word	0x00000001
        /*085c*/ 	.word	0x00000001


	//----- nvinfo : EIATTR_CRS_STACK_SIZE
	.align		4
.L_244:
        /*0860*/ 	.byte	0x04, 0x1e
        /*0862*/ 	.short	(.L_246 - .L_245)
.L_245:
        /*0864*/ 	.word	0x00000000
.L_246:


//--------------------- .nv.info._ZN7cutlass13device_kernelIN5flash19enable_sm80_to_sm89INS1_16FlashAttnFwdSm80INS1_25CollectiveMainloopFwdSm80ILi4ELi1ELb0EN4cute5tupleIJNS5_1CILi128EEENS7_ILi64EEENS7_ILi96EEEEEELi96ENS_6half_tEfNS_4arch4Sm80ELb1ELb0ELb1ELb0ELb1ELb0ELb1ELb0EEENS1_21CollectiveEpilogueFwdINS6_IJS8_SA_S9_EEENS6_IJNS7_ILi1EEESI_SI_EEESC_SE_Li128ELb0ELb1ELb0ELb0EEENS1_30DynamicPersistentTileSchedulerILi128ELi128ELb0ELb1ELb0EEEEEEEEEvNT_6ParamsE --------------------------
	.section	.nv.info._ZN7cutlass13device_kernelIN5flash19enable_sm80_to_sm89INS1_16FlashAttnFwdSm80INS1_25CollectiveMainloopFwdSm80ILi4ELi1ELb0EN4cute5tupleIJNS5_1CILi128EEENS7_ILi64EEENS7_ILi96EEEEEELi96ENS_6half_tEfNS_4arch4Sm80ELb1ELb0ELb1ELb0ELb1ELb0ELb1ELb0EEENS1_21CollectiveEpilogueFwdINS6_IJS8_SA_S9_EEENS6_IJNS7_ILi1EEESI_SI_EEESC_SE_Li128ELb0ELb1ELb0ELb0EEENS1_30DynamicPersistentTileSchedulerILi128ELi128ELb0ELb1ELb0EEEEEEEEEvNT_6ParamsE,"",@"SHT_CUDA_INFO"
	.sectionflags	@""
	.align	4


	//----- nvinfo : EIATTR_CUDA_API_VERSION
	.align		4
        /*0000*/ 	.byte	0x04, 0x37
        /*0002*/ 	.short	(.L_248 - .L_247)
.L_247:
        /*0004*/ 	.word	0x00000082


	//----- nvinfo : EIATTR_SW2861232_WAR
	.align		4
.L_248:
        /*0008*/ 	.byte	0x01, 0x35
	.zero		2


	//----- nvinfo : EIATTR_PARAM_CBANK
	.align		4
        /*000c*/ 	.byte	0x04, 0x0a
        /*000e*/ 	.short	(.L_250 - .L_249)
	.align		4
.L_249:
        /*0010*/ 	.word	index@(.nv.constant0._ZN7cutlass13device_kernelIN5flash19enable_sm80_to_sm89INS1_16FlashAttnFwdSm80INS1_25CollectiveMainloopFwdSm80ILi4ELi1ELb0EN4cute5tupleIJNS5_1CILi128EEENS7_ILi64EEENS7_ILi96EEEEEELi96ENS_6half_tEfNS_4arch4Sm80ELb1ELb0ELb1ELb0ELb1ELb0ELb1ELb0EEENS1_21CollectiveEpilogueFwdINS6_IJS8_SA_S9_EEENS6_IJNS7_ILi1EEESI_SI_EEESC_SE_Li128ELb0ELb1ELb0ELb0EEENS1_30DynamicPersistentTileSchedulerILi128ELi128ELb0ELb1ELb0EEEEEEEEEvNT_6ParamsE)
        /*0014*/ 	.short	0x0160
        /*0016*/ 	.short	0x0428


	//----- nvinfo : EIATTR_CBANK_PARAM_SIZE
	.align		4
.L_250:
        /*0018*/ 	.byte	0x03, 0x19
        /*001a*/ 	.short	0x0428


	//----- nvinfo : EIATTR_KPARAM_INFO
	.align		4
        /*001c*/ 	.byte	0x04, 0x17
        /*001e*/ 	.short	(.L_252 - .L_251)
.L_251:
        /*0020*/ 	.word	0x00000000
        /*0024*/ 	.short	0x0000
        /*0026*/ 	.short	0x0000
        /*0028*/ 	.byte	0x00, 0xf0, 0xa1, 0x10


	//----- nvinfo : EIATTR_MAXREG_COUNT
	.align		4
.L_252:
        /*002c*/ 	.byte	0x03, 0x1b
        /*002e*/ 	.short	0x00ff


	//----- nvinfo : EIATTR_NUM_BARRIERS
	.align		4
        /*0030*/ 	.byte	0x02, 0x4c
        /*0032*/ 	.byte	0x06
	.zero		1


	//----- nvinfo : EIATTR_ANNOTATIONS
	.align		4
        /*0034*/ 	.byte	0x04, 0x55
        /*0036*/ 	.short	(.L_254 - .L_253)


	//   ....[0]....
.L_253:
        /* <DEDUP_REMOVED lines=66> */


	//----- nvinfo : EIATTR_MERCURY_ISA_VERSION
	.align		4
.L_254:
        /*0448*/ 	.byte	0x03, 0x5f
        /*044a*/ 	.short	0x0000


	//----- nvinfo : EIATTR_INT_WARP_WIDE_INSTR_OFFSETS
	.align		4
        /*044c*/ 	.byte	0x04, 0x31
        /*044e*/ 	.short	(.L_256 - .L_255)


	//   ....[0]....
.L_255:
        /*0450*/ 	.word	0x0000f870


	//   ....[1]....
        /*0454*/ 	.word	0x0000f8f0


	//----- nvinfo : EIATTR_COOP_GROUP_MASK_REGIDS
	.align		4
.L_256:
        /*0458*/ 	.byte	0x04, 0x29
        /*045a*/ 	.short	(.L_258 - .L_257)


	//   ....[0]....
.L_257:
        /*045c*/ 	.word	0xffffffff


	//   ....[1]....
        /*0460*/ 	.word	0xffffffff


	//   ....[2]....
        /*0464*/ 	.word	0xffffffff


	//   ....[3]....
        /*0468*/ 	.word	0xffffffff


	//   ....[4]....
        /*046c*/ 	.word	0xffffffff


	//   ....[5]....
        /*0470*/ 	.word	0xffffffff


	//   ....[6]....
        /*0474*/ 	.word	0xffffffff


	//   ....[7]....
        /*0478*/ 	.word	0xffffffff


	//   ....[8]....
        /*047c*/ 	.word	0xffffffff


	//   ....[9]....
        /*0480*/ 	.word	0xffffffff


	//   ....[10]....
        /*0484*/ 	.word	0xffffffff


	//   ....[11]....
        /*0488*/ 	.word	0xffffffff


	//   ....[12]....
        /*048c*/ 	.word	0xffffffff


	//   ....[13]....
        /*0490*/ 	.word	0xffffffff


	//   ....[14]....
        /*0494*/ 	.word	0xffffffff


	//   ....[15]....
        /*0498*/ 	.word	0xffffffff


	//   ....[16]....
        /*049c*/ 	.word	0xffffffff


	//   ....[17]....
        /*04a0*/ 	.word	0xffffffff


	//   ....[18]....
        /*04a4*/ 	.word	0xffffffff


	//   ....[19]....
        /*04a8*/ 	.word	0xffffffff


	//   ....[20]....
        /*04ac*/ 	.word	0xffffffff


	//   ....[21]....
        /*04b0*/ 	.word	0xffffffff


	//   ....[22]....
        /*04b4*/ 	.word	0xffffffff


	//   ....[23]....
        /*04b8*/ 	.word	0xffffffff


	//   ....[24]....
        /*04bc*/ 	.word	0xffffffff


	//   ....[25]....
        /*04c0*/ 	.word	0xffffffff


	//   ....[26]....
        /*04c4*/ 	.word	0xffffffff


	//   ....[27]....
        /*04c8*/ 	.word	0xffffffff


	//   ....[28]....
        /*04cc*/ 	.word	0xffffffff


	//   ....[29]....
        /*04d0*/ 	.word	0xffffffff


	//   ....[30]....
        /*04d4*/ 	.word	0xffffffff


	//   ....[31]....
        /*04d8*/ 	.word	0xffffffff


	//   ....[32]....
        /*04dc*/ 	.word	0xffffffff


	//   ....[33]....
        /*04e0*/ 	.word	0xffffffff


	//   ....[34]....
        /*04e4*/ 	.word	0xffffffff


	//   ....[35]....
        /*04e8*/ 	.word	0xffffffff


	//   ....[36]....
        /*04ec*/ 	.word	0xffffffff


	//   ....[37]....
        /*04f0*/ 	.word	0xffffffff


	//   ....[38]....
        /*04f4*/ 	.word	0xffffffff


	//   ....[39]....
        /*04f8*/ 	.word	0xffffffff


	//   ....[40]....
        /*04fc*/ 	.word	0xffffffff


	//   ....[41]....
        /*0500*/ 	.word	0xffffffff


	//   ....[42]....
        /*0504*/ 	.word	0xffffffff


	//   ....[43]....
        /*0508*/ 	.word	0xffffffff


	//   ....[44]....
        /*050c*/ 	.word	0xffffffff


	//   ....[45]....
        /*0510*/ 	.word	0xffffffff


	//   ....[46]....
        /*0514*/ 	.word	0xffffffff


	//   ....[47]....
        /*0518*/ 	.word	0xffffffff


	//   ....[48]....
        /*051c*/ 	.word	0xffffffff


	//   ....[49]....
        /*0520*/ 	.word	0xffffffff


	//   ....[50]....
        /*0524*/ 	.word	0xffffffff


	//   ....[51]....
        /*0528*/ 	.word	0xffffffff


	//   ....[52]....
        /*052c*/ 	.word	0xffffffff


	//   ....[53]....
        /*0530*/ 	.word	0xffffffff


	//   ....[54]....
        /*0534*/ 	.word	0xffffffff


	//   ....[55]....
        /*0538*/ 	.word	0xffffffff


	//   ....[56]....
        /*053c*/ 	.word	0xffffffff


	//   ....[57]....
        /*0540*/ 	.word	0xffffffff


	//   ....[58]....
        /*0544*/ 	.word	0xffffffff


	//   ....[59]....
        /*0548*/ 	.word	0xffffffff


	//   ....[60]....
        /*054c*/ 	.word	0xffffffff


	//   ....[61]....
        /*0550*/ 	.word	0xffffffff


	//   ....[62]....
        /*0554*/ 	.word	0xffffffff


	//   ....[63]....
        /*0558*/ 	.word	0xffffffff


	//   ....[64]....
        /*055c*/ 	.word	0xffffffff


	//   ....[65]....
        /*0560*/ 	.word	0xffffffff


	//   ....[66]....
        /*0564*/ 	.word	0xffffffff


	//   ....[67]....
        /*0568*/ 	.word	0xffffffff


	//   ....[68]....
        /*056c*/ 	.word	0xffffffff


	//   ....[69]....
        /*0570*/ 	.word	0xffffffff


	//   ....[70]....
        /*0574*/ 	.word	0xffffffff


	//   ....[71]....
        /*0578*/ 	.word	0xffffffff


	//   ....[72]....
        /*057c*/ 	.word	0xffffffff


	//   ....[73]....
        /*0580*/ 	.word	0xffffffff


	//   ....[74]....
        /*0584*/ 	.word	0xffffffff


	//   ....[75]....
        /*0588*/ 	.word	0xffffffff


	//   ....[76]....
        /*058c*/ 	.word	0xffffffff


	//   ....[77]....
        /*0590*/ 	.word	0xffffffff


	//   ....[78]....
        /*0594*/ 	.word	0xffffffff


	//   ....[79]....
        /*0598*/ 	.word	0xffffffff


	//   ....[80]....
        /*059c*/ 	.word	0xffffffff


	//   ....[81]....
        /*05a0*/ 	.word	0xffffffff


	//   ....[82]....
        /*05a4*/ 	.word	0xffffffff


	//   ....[83]....
        /*05a8*/ 	.word	0xffffffff


	//   ....[84]....
        /*05ac*/ 	.word	0xffffffff


	//   ....[85]....
        /*05b0*/ 	.word	0xffffffff


	//   ....[86]....
        /*05b4*/ 	.word	0xffffffff


	//   ....[87]....
        /*05b8*/ 	.word	0xffffffff


	//   ....[88]....
        /*05bc*/ 	.word	0xffffffff


	//   ....[89]....
        /*05c0*/ 	.word	0xffffffff


	//   ....[90]....
        /*05c4*/ 	.word	0xffffffff


	//   ....[91]....
        /*05c8*/ 	.word	0xffffffff


	//   ....[92]....
        /*05cc*/ 	.word	0xffffffff


	//   ....[93]....
        /*05d0*/ 	.word	0xffffffff


	//   ....[94]....
        /*05d4*/ 	.word	0xffffffff


	//   ....[95]....
        /*05d8*/ 	.word	0xffffffff


	//   ....[96]....
        /*05dc*/ 	.word	0xffffffff


	//   ....[97]....
        /*05e0*/ 	.word	0xffffffff


	//   ....[98]....
        /*05e4*/ 	.word	0xffffffff


	//   ....[99]....
        /*05e8*/ 	.word	0xffffffff


	//   ....[100]....
        /*05ec*/ 	.word	0xffffffff


	//   ....[101]....
        /*05f0*/ 	.word	0xffffffff


	//   ....[102]....
        /*05f4*/ 	.word	0xffffffff


	//   ....[103]....
        /*05f8*/ 	.word	0xffffffff


	//   ....[104]....
        /*05fc*/ 	.word	0xffffffff


	//   ....[105]....
        /*0600*/ 	.word	0xffffffff


	//   ....[106]....
        /*0604*/ 	.word	0xffffffff


	//   ....[107]....
        /*0608*/ 	.word	0xffffffff


	//   ....[108]....
        /*060c*/ 	.word	0xffffffff


	//   ....[109]....
        /*0610*/ 	.word	0xffffffff


	//   ....[110]....
        /*0614*/ 	.word	0xffffffff


	//   ....[111]....
        /*0618*/ 	.word	0xffffffff


	//   ....[112]....
        /*061c*/ 	.word	0xffffffff


	//   ....[113]....
        /*0620*/ 	.word	0xffffffff


	//   ....[114]....
        /*0624*/ 	.word	0xffffffff


	//   ....[115]....
        /*0628*/ 	.word	0xffffffff


	//   ....[116]....
        /*062c*/ 	.word	0xffffffff


	//   ....[117]....
        /*0630*/ 	.word	0xffffffff


	//   ....[118]....
        /*0634*/ 	.word	0xffffffff


	//   ....[119]....
        /*0638*/ 	.word	0xffffffff


	//   ....[120]....
        /*063c*/ 	.word	0xffffffff


	//   ....[121]....
        /*0640*/ 	.word	0xffffffff


	//   ....[122]....
        /*0644*/ 	.word	0xffffffff


	//   ....[123]....
        /*0648*/ 	.word	0xffffffff


	//   ....[124]....
        /*064c*/ 	.word	0xffffffff


	//   ....[125]....
        /*0650*/ 	.word	0xffffffff


	//   ....[126]....
        /*0654*/ 	.word	0xffffffff


	//   ....[127]....
        /*0658*/ 	.word	0xffffffff


	//   ....[128]....
        /*065c*/ 	.word	0xffffffff


	//   ....[129]....
        /*0660*/ 	.word	0xffffffff


	//   ....[130]....
        /*0664*/ 	.word	0xffffffff


	//   ....[131]....
        /*0668*/ 	.word	0xffffffff


	//   ....[132]....
        /*066c*/ 	.word	0xffffffff


	//   ....[133]....
        /*0670*/ 	.word	0xffffffff


	//   ....[134]....
        /*0674*/ 	.word	0xffffffff


	//   ....[135]....
        /*0678*/ 	.word	0xffffffff


	//   ....[136]....
        /*067c*/ 	.word	0xffffffff


	//   ....[137]....
        /*0680*/ 	.word	0xffffffff


	//   ....[138]....
        /*0684*/ 	.word	0xffffffff


	//   ....[139]....
        /*0688*/ 	.word	0xffffffff


	//   ....[140]....
        /*068c*/ 	.word	0xffffffff


	//   ....[141]....
        /*0690*/ 	.word	0xffffffff


	//   ....[142]....
        /*0694*/ 	.word	0xffffffff


	//   ....[143]....
        /*0698*/ 	.word	0xffffffff


	//   ....[144]....
        /*069c*/ 	.word	0xffffffff


	//   ....[145]....
        /*06a0*/ 	.word	0xffffffff


	//   ....[146]....
        /*06a4*/ 	.word	0xffffffff


	//   ....[147]....
        /*06a8*/ 	.word	0xffffffff


	//   ....[148]....
        /*06ac*/ 	.word	0xffffffff


	//   ....[149]....
        /*06b0*/ 	.word	0xffffffff


	//   ....[150]....
        /*06b4*/ 	.word	0xffffffff


	//   ....[151]....
        /*06b8*/ 	.word	0xffffffff


	//   ....[152]....
        /*06bc*/ 	.word	0xffffffff


	//   ....[153]....
        /*06c0*/ 	.word	0xffffffff


	//   ....[154]....
        /*06c4*/ 	.word	0xffffffff


	//   ....[155]....
        /*06c8*/ 	.word	0xffffffff


	//   ....[156]....
        /*06cc*/ 	.word	0xffffffff


	//   ....[157]....
        /*06d0*/ 	.word	0xffffffff


	//   ....[158]....
        /*06d4*/ 	.word	0xffffffff


	//   ....[159]....
        /*06d8*/ 	.word	0xffffffff


	//   ....[160]....
        /*06dc*/ 	.word	0xffffffff


	//   ....[161]....
        /*06e0*/ 	.word	0xffffffff


	//   ....[162]....
        /*06e4*/ 	.word	0xffffffff


	//   ....[163]....
        /*06e8*/ 	.word	0xffffffff


	//   ....[164]....
        /*06ec*/ 	.word	0xffffffff


	//   ....[165]....
        /*06f0*/ 	.word	0xffffffff


	//   ....[166]....
        /*06f4*/ 	.word	0xffffffff


	//   ....[167]....
        /*06f8*/ 	.word	0xffffffff


	//   ....[168]....
        /*06fc*/ 	.word	0xffffffff


	//   ....[169]....
        /*0700*/ 	.word	0xffffffff


	//   ....[170]....
        /*0704*/ 	.word	0xffffffff


	//   ....[171]....
        /*0708*/ 	.word	0xffffffff


	//   ....[172]....
        /*070c*/ 	.word	0xffffffff


	//   ....[173]....
        /*0710*/ 	.word	0xffffffff


	//   ....[174]....
        /*0714*/ 	.word	0xffffffff


	//   ....[175]....
        /*0718*/ 	.word	0xffffffff


	//   ....[176]....
        /*071c*/ 	.word	0xffffffff


	//----- nvinfo : EIATTR_COOP_GROUP_INSTR_OFFSETS
	.align		4
.L_258:
        /*0720*/ 	.byte	0x04, 0x28
        /*0722*/ 	.short	(.L_260 - .L_259)


	//   ....[0]....
.L_259:
        /*0724*/ 	.word	0x00000050


	//   ....[1]....
        /*0728*/ 	.word	0x00001540


	//   ....[2]....
        /*072c*/ 	.word	0x00001560


	//   ....[3]....
        /*0730*/ 	.word	0x00001790


	//   ....[4]....
        /*0734*/ 	.word	0x000017a0


	//   ....[5]....
        /*0738*/ 	.word	0x00001960


	//   ....[6]....
        /*073c*/ 	.word	0x00001980


	//   ....[7]....
        /*0740*/ 	.word	0x00001b40


	//   ....[8]....
        /*0744*/ 	.word	0x00001b50


	//   ....[9]....
        /*0748*/ 	.word	0x00002120


	//   ....[10]....
        /*074c*/ 	.word	0x00002130


	//   ....[11]....
        /*0750*/ 	.word	0x00002140


	//   ....[12]....
        /*0754*/ 	.word	0x00002150


	//   ....[13]....
        /*0758*/ 	.word	0x00002420


	//   ....[14]....
        /*075c*/ 	.word	0x00002430


	//   ....[15]....
        /*0760*/ 	.word	0x00002440


	//   ....[16]....
        /*0764*/ 	.word	0x00002450


	//   ....[17]....
        /*0768*/ 	.word	0x000038b0


	//   ....[18]....
        /*076c*/ 	.word	0x000038d0


	//   ....[19]....
        /*0770*/ 	.word	0x000039f0


	//   ....[20]....
        /*0774*/ 	.word	0x00003a10


	//   ....[21]....
        /*0778*/ 	.word	0x00003c70


	//   ....[22]....
        /*077c*/ 	.word	0x00003eb0


	//   ....[23]....
        /*0780*/ 	.word	0x00003ec0


	//   ....[24]....
        /*0784*/ 	.word	0x00003ed0


	//   ....[25]....
        /*0788*/ 	.word	0x000048d0


	//   ....[26]....
        /*078c*/ 	.word	0x00004900


	//   ....[27]....
        /*0790*/ 	.word	0x00004920


	//   ....[28]....
        /*0794*/ 	.word	0x00004930


	//   ....[29]....
        /*0798*/ 	.word	0x00004960


	//   ....[30]....
        /*079c*/ 	.word	0x00004980


	//   ....[31]....
        /*07a0*/ 	.word	0x000049a0


	//   ....[32]....
        /*07a4*/ 	.word	0x000049b0


	//   ....[33]....
        /*07a8*/ 	.word	0x00006520


	//   ....[34]....
        /*07ac*/ 	.word	0x00006540


	//   ....[35]....
        /*07b0*/ 	.word	0x00006660


	//   ....[36]....
        /*07b4*/ 	.word	0x00006670


	//   ....[37]....
        /*07b8*/ 	.word	0x00007ad0


	//   ....[38]....
        /*07bc*/ 	.word	0x00007af0


	//   ....[39]....
        /*07c0*/ 	.word	0x00007c10


	//   ....[40]....
        /*07c4*/ 	.word	0x00007c20


	//   ....[41]....
        /*07c8*/ 	.word	0x00007e90


	//   ....[42]....
        /*07cc*/ 	.word	0x000080c0


	//   ....[43]....
        /*07d0*/ 	.word	0x000080d0


	//   ....[44]....
        /*07d4*/ 	.word	0x000080e0


	//   ....[45]....
        /*07d8*/ 	.word	0x00008af0


	//   ....[46]....
        /*07dc*/ 	.word	0x00008b30


	//   ....[47]....
        /*07e0*/ 	.word	0x00008b40


	//   ....[48]....
        /*07e4*/ 	.word	0x00008b50


	//   ....[49]....
        /*07e8*/ 	.word	0x00008b70


	//   ....[50]....
        /*07ec*/ 	.word	0x00008b90


	//   ....[51]....
        /*07f0*/ 	.word	0x00008bb0


	//   ....[52]....
        /*07f4*/ 	.word	0x00008bd0


	//   ....[53]....
        /*07f8*/ 	.word	0x0000b050


	//   ....[54]....
        /*07fc*/ 	.word	0x0000b070


	//   ....[55]....
        /*0800*/ 	.word	0x0000b0d0


	//   ....[56]....
        /*0804*/ 	.word	0x0000b120


	//   ....[57]....
        /*0808*/ 	.word	0x0000c5c0


	//   ....[58]....
        /*080c*/ 	.word	0x0000c5e0


	//   ....[59]....
        /*0810*/ 	.word	0x0000c6a0


	//   ....[60]....
        /*0814*/ 	.word	0x0000c6d0


	//   ....[61]....
        /*0818*/ 	.word	0x0000cc70


	//   ....[62]....
        /*081c*/ 	.word	0x0000cc80


	//   ....[63]....
        /*0820*/ 	.word	0x0000cc90


	//   ....[64]....
        /*0824*/ 	.word	0x0000cca0


	//   ....[65]....
        /*0828*/ 	.word	0x0000cce0


	//   ....[66]....
        /*082c*/ 	.word	0x0000cd00


	//   ....[67]....
        /*0830*/ 	.word	0x0000cd10


	//   ....[68]....
        /*0834*/ 	.word	0x0000cd20


	//   ....[69]....
        /*0838*/ 	.word	0x0000ee70


	//   ....[70]....
        /*083c*/ 	.word	0x0000eee0


	//   ....[71]....
        /*0840*/ 	.word	0x0000eef0


	//   ....[72]....
        /*0844*/ 	.word	0x0000ef00


	//   ....[73]....
        /*0848*/ 	.word	0x0000ef30


	//   ....[74]....
        /*084c*/ 	.word	0x0000ef50


	//   ....[75]....
        /*0850*/ 	.word	0x0000ef60


	//   ....[76]....
        /*0854*/ 	.word	0x0000ef70


	//   ....[77]....
        /*0858*/ 	.word	0x00010090


	//   ....[78]....
        /*085c*/ 	.word	0x000104a0


	//   ....[79]....
        /*0860*/ 	.word	0x000104d0


	//   ....[80]....
        /*0864*/ 	.word	0x000104f0


	//   ....[81]....
        /*0868*/ 	.word	0x00010500


	//   ....[82]....
        /*086c*/ 	.word	0x00010510


	//   ....[83]....
        /*0870*/ 	.word	0x00010520


	//   ....[84]....
        /*0874*/ 	.word	0x00010530


	//   ....[85]....
        /*0878*/ 	.word	0x00010540


	//   ....[86]....
        /*087c*/ 	.word	0x000107c0


	//   ....[87]....
        /*0880*/ 	.word	0x000107e0


	//   ....[88]....
        /*0884*/ 	.word	0x00010920


	//   ....[89]....
        /*0888*/ 	.word	0x00010950


	//   ....[90]....
        /*088c*/ 	.word	0x00010a50


	//   ....[91]....
        /*0890*/ 	.word	0x00010a80


	//   ....[92]....
        /*0894*/ 	.word	0x00010b80


	//   ....[93]....
        /*0898*/ 	.word	0x00010ba0


	//   ....[94]....
        /*089c*/ 	.word	0x00011130


	//   ....[95]....
        /*08a0*/ 	.word	0x00011150


	//   ....[96]....
        /*08a4*/ 	.word	0x00011360


	//   ....[97]....
        /*08a8*/ 	.word	0x00011370


	//   ....[98]....
        /*08ac*/ 	.word	0x00011510


	//   ....[99]....
        /*08b0*/ 	.word	0x00011530


	//   ....[100]....
        /*08b4*/ 	.word	0x000116d0


	//   ....[101]....
        /*08b8*/ 	.word	0x000116e0


	//   ....[102]....
        /*08bc*/ 	.word	0x000118f0


	//   ....[103]....
        /*08c0*/ 	.word	0x000119e0


	//   ....[104]....
        /*08c4*/ 	.word	0x00011a50


	//   ....[105]....
        /*08c8*/ 	.word	0x00011ac0


	//   ....[106]....
        /*08cc*/ 	.word	0x00011b20


	//   ....[107]....
        /*08d0*/ 	.word	0x00011b90


	//   ....[108]....
        /*08d4*/ 	.word	0x00011c00


	//   ....[109]....
        /*08d8*/ 	.word	0x00011c70


	//   ....[110]....
        /*08dc*/ 	.word	0x00011cd0


	//   ....[111]....
        /*08e0*/ 	.word	0x00011d40


	//   ....[112]....
        /*08e4*/ 	.word	0x00011db0


	//   ....[113]....
        /*08e8*/ 	.word	0x00011f40


	//   ....[114]....
        /*08ec*/ 	.word	0x00011fa0


	//   ....[115]....
        /*08f0*/ 	.word	0x00012000


	//   ....[116]....
        /*08f4*/ 	.word	0x00012060


	//   ....[117]....
        /*08f8*/ 	.word	0x000122c0


	//   ....[118]....
        /*08fc*/ 	.word	0x00012520


	//   ....[119]....
        /*0900*/ 	.word	0x00012b40


	//   ....[120]....
        /*0904*/ 	.word	0x00012b90


	//   ....[121]....
        /*0908*/ 	.word	0x00012be0


	//   ....[122]....
        /*090c*/ 	.word	0x00012c30


	//   ....[123]....
        /*0910*/ 	.word	0x00012c80


	//   ....[124]....
        /*0914*/ 	.word	0x00012cd0


	//   ....[125]....
        /*0918*/ 	.word	0x00012d20


	//   ....[126]....
        /*091c*/ 	.word	0x00012d70


	//   ....[127]....
        /*0920*/ 	.word	0x00012dd0


	//   ....[128]....
        /*0924*/ 	.word	0x00012e40


	//   ....[129]....
        /*0928*/ 	.word	0x00012fd0


	//   ....[130]....
        /*092c*/ 	.word	0x00013030


	//   ....[131]....
        /*0930*/ 	.word	0x000130a0


	//   ....[132]....
        /*0934*/ 	.word	0x00013110


	//   ....[133]....
        /*0938*/ 	.word	0x000132a0


	//   ....[134]....
        /*093c*/ 	.word	0x00013300


	//   ....[135]....
        /*0940*/ 	.word	0x00013360


	//   ....[136]....
        /*0944*/ 	.word	0x000133c0


	//   ....[137]....
        /*0948*/ 	.word	0x00013610


	//   ....[138]....
        /*094c*/ 	.word	0x00013860


	//   ....[139]....
        /*0950*/ 	.word	0x00013ea0


	//   ....[140]....
        /*0954*/ 	.word	0x00013ee0


	//   ....[141]....
        /*0958*/ 	.word	0x00013f30


	//   ....[142]....
        /*095c*/ 	.word	0x00013f70


	//   ....[143]....
        /*0960*/ 	.word	0x00013fc0


	//   ....[144]....
        /*0964*/ 	.word	0x00014000


	//   ....[145]....
        /*0968*/ 	.word	0x00014050


	//   ....[146]....
        /*096c*/ 	.word	0x00014090


	//   ....[147]....
        /*0970*/ 	.word	0x00014100


	//   ....[148]....
        /*0974*/ 	.word	0x00014170


	//   ....[149]....
        /*0978*/ 	.word	0x000141e0


	//   ....[150]....
        /*097c*/ 	.word	0x00014320


	//   ....[151]....
        /*0980*/ 	.word	0x00014380


	//   ....[152]....
        /*0984*/ 	.word	0x000143d0


	//   ....[153]....
        /*0988*/ 	.word	0x00014410


	//   ....[154]....
        /*098c*/ 	.word	0x00014460


	//   ....[155]....
        /*0990*/ 	.word	0x000144a0


	//   ....[156]....
        /*0994*/ 	.word	0x000144f0


	//   ....[157]....
        /*0998*/ 	.word	0x00014530


	//   ....[158]....
        /*099c*/ 	.word	0x00014580


	//   ....[159]....
        /*09a0*/ 	.word	0x000145c0


	//   ....[160]....
        /*09a4*/ 	.word	0x00014620


	//   ....[161]....
        /*09a8*/ 	.word	0x00014680


	//   ....[162]....
        /*09ac*/ 	.word	0x000146d0


	//   ....[163]....
        /*09b0*/ 	.word	0x00014730


	//   ....[164]....
        /*09b4*/ 	.word	0x00014780


	//   ....[165]....
        /*09b8*/ 	.word	0x000147e0


	//   ....[166]....
        /*09bc*/ 	.word	0x00014830


	//   ....[167]....
        /*09c0*/ 	.word	0x00014880


	//   ....[168]....
        /*09c4*/ 	.word	0x000148e0


	//   ....[169]....
        /*09c8*/ 	.word	0x00014950


	//   ....[170]....
        /*09cc*/ 	.word	0x000149c0


	//   ....[171]....
        /*09d0*/ 	.word	0x00014a20


	//   ....[172]....
        /*09d4*/ 	.word	0x00014a90


	//   ....[173]....
        /*09d8*/ 	.word	0x00014b00


	//   ....[174]....
        /*09dc*/ 	.word	0x00014b70


	//   ....[175]....
        /*09e0*/ 	.word	0x00014bd0


	//   ....[176]....
        /*09e4*/ 	.word	0x00014c40


	//----- nvinfo : EIATTR_EXIT_INSTR_OFFSETS
	.align		4
.L_260:
        /*09e8*/ 	.byte	0x04, 0x1c
        /*09ea*/ 	.short	(.L_262 - .L_261)


	//   ....[0]....
.L_261:
        /*09ec*/ 	.word	0x000000a0


	//   ....[1]....
        /*09f0*/ 	.word	0x00011990


	//----- nvinfo : EIATTR_MAX_THREADS
	.align		4
.L_262:
        /*09f4*/ 	.byte	0x04, 0x05
        /*09f6*/ 	.short	(.L_264 - .L_263)
.L_263:
        /*09f8*/ 	.word	0x00000080
        /*09fc*/ 	.word	0x00000001
        /*0a00*/ 	.word	0x00000001


	//----- nvinfo : EIATTR_CRS_STACK_SIZE
	.align		4
.L_264:
        /*0a04*/ 	.byte	0x04, 0x1e
        /*0a06*/ 	.short	(.L_266 - .L_265)
.L_265:
        /*0a08*/ 	.word	0x00000000
.L_266:


//--------------------- .nv.info._ZN7cutlass13device_kernelIN5flash19enable_sm80_to_sm89INS1_16FlashAttnFwdSm80INS1_25CollectiveMainloopFwdSm80ILi4ELi1ELb0EN4cute5tupleIJNS5_1CILi128EEENS7_ILi64EEENS7_ILi96EEEEEELi96ENS_6half_tEfNS_4arch4Sm80ELb1ELb0ELb1ELb1ELb1ELb0ELb1ELb0EEENS1_21CollectiveEpilogueFwdINS6_IJS8_SA_S9_EEENS6_IJNS7_ILi1EEESI_SI_EEESC_SE_Li128ELb1ELb1ELb0ELb0EEENS1_19SingleTileSchedulerILb1ELb0ELb1ELi128EEEEEEEEEvNT_6ParamsE --------------------------
	.section	.nv.info._ZN7cutlass13device_kernelIN5flash19enable_sm80_to_sm89INS1_16FlashAttnFwdSm80INS1_25CollectiveMainloopFwdSm80ILi4ELi1ELb0EN4cute5tupleIJNS5_1CILi128EEENS7_ILi64EEENS7_ILi96EEEEEELi96ENS_6half_tEfNS_4arch4Sm80ELb1ELb0ELb1ELb1ELb1ELb0ELb1ELb0EEENS1_21CollectiveEpilogueFwdINS6_IJS8_SA_S9_EEENS6_IJNS7_ILi1EEESI_SI_EEESC_SE_Li128ELb1ELb1ELb0ELb0EEENS1_19SingleTileSchedulerILb1ELb0ELb1ELi128EEEEEEEEEvNT_6ParamsE,"",@"SHT_CUDA_INFO"
	.sectionflags	@""
	.align	4


	//----- nvinfo : EIATTR_CUDA_API_VERSION
	.align		4
        /*0000*/ 	.byte	0x04, 0x37
        /*0002*/ 	.short	(.L_268 - .L_267)
.L_267:
        /*0004*/ 	.word	0x00000082


	//----- nvinfo : EIATTR_SW2861232_WAR
	.align		4
.L_268:
        /*0008*/ 	.byte	0x01, 0x35
	.zero		2


	//----- nvinfo : EIATTR_PARAM_CBANK
	.align		4
        /*000c*/ 	.byte	0x04, 0x0a
        /*000e*/ 	.short	(.L_270 - .L_269)
	.align		4
.L_269:
        /*0010*/ 	.word	index@(.nv.constant0._ZN7cutlass13device_kernelIN5flash19enable_sm80_to_sm89INS1_16FlashAttnFwdSm80INS1_25CollectiveMainloopFwdSm80ILi4ELi1ELb0EN4cute5tupleIJNS5_1CILi128EEENS7_ILi64EEENS7_ILi96EEEEEELi96ENS_6half_tEfNS_4arch4Sm80ELb1ELb0ELb1ELb1ELb1ELb0ELb1ELb0EEENS1_21CollectiveEpilogueFwdINS6_IJS8_SA_S9_EEENS6_IJNS7_ILi1EEESI_SI_EEESC_SE_Li128ELb1ELb1ELb0ELb0EEENS1_19SingleTileSchedulerILb1ELb0ELb1ELi128EEEEEEEEEvNT_6ParamsE)
        /*0014*/ 	.short	0x0160
        /*0016*/ 	.short	0x0418


	//----- nvinfo : EIATTR_CBANK_PARAM_SIZE
	.align		4
.L_270:
        /*0018*/ 	.byte	0x03, 0x19
        /*001a*/ 	.short	0x0418


	//----- nvinfo : EIATTR_KPARAM_INFO
	.align		4
        /*001c*/ 	.byte	0x04, 0x17
        /*001e*/ 	.short	(.L_272 - .L_271)
.L_271:
        /*0020*/ 	.word	0x00000000
        /*0024*/ 	.short	0x0000
        /*0026*/ 	.short	0x0000
        /*0028*/ 	.byte	0x00, 0xf0, 0x61, 0x10


	//----- nvinfo : EIATTR_MAXREG_COUNT
	.align		4
.L_272:
        /*002c*/ 	.byte	0x03, 0x1b
        /*002e*/ 	.short	0x00ff


	//----- nvinfo : EIATTR_NUM_BARRIERS
	.align		4
        /*0030*/ 	.byte	0x02, 0x4c
        /*0032*/ 	.byte	0x02
	.zero		1


	//----- nvinfo : EIATTR_ANNOTATIONS
	.align		4
        /*0034*/ 	.byte	0x04, 0x55
        /*0036*/ 	.short	(.L_274 - .L_273)


	//   ....[0]....
.L_273:
        /* <DEDUP_REMOVED lines=41> */


	//----- nvinfo : EIATTR_MERCURY_ISA_VERSION
	.align		4
.L_274:
        /*02b0*/ 	.byte	0x03, 0x5f
        /*02b2*/ 	.short	0x0000


	//----- nvinfo : EIATTR_COOP_GROUP_MASK_REGIDS
	.align		4
        /*02b4*/ 	.byte	0x04, 0x29
        /*02b6*/ 	.short	(.L_276 - .L_275)


	//   ....[0]....
.L_275:
        /*02b8*/ 	.word	0xffffffff


	//   ....[1]....
        /*02bc*/ 	.word	0xffffffff


	//   ....[2]....
        /*02c0*/ 	.word	0xffffffff


	//   ....[3]....
        /*02c4*/ 	.word	0xffffffff


	//   ....[4]....
        /*02c8*/ 	.word	0xffffffff


	//   ....[5]....
        /*02cc*/ 	.word	0xffffffff


	//   ....[6]....
        /*02d0*/ 	.word	0xffffffff


	//   ....[7]....
        /*02d4*/ 	.word	0xffffffff


	//   ....[8]....
        /*02d8*/ 	.word	0xffffffff


	//   ....[9]....
        /*02dc*/ 	.word	0xffffffff


	//   ....[10]....
        /*02e0*/ 	.word	0xffffffff


	//   ....[11]....
        /*02e4*/ 	.word	0xffffffff


	//   ....[12]....
        /*02e8*/ 	.word	0xffffffff


	//   ....[13]....
        /*02ec*/ 	.word	0xffffffff


	//   ....[14]....
        /*02f0*/ 	.word	0xffffffff


	//   ....[15]....
        /*02f4*/ 	.word	0xffffffff


	//   ....[16]....
        /*02f8*/ 	.word	0xffffffff


	//   ....[17]....
        /*02fc*/ 	.word	0xffffffff


	//   ....[18]....
        /*0300*/ 	.word	0xffffffff


	//   ....[19]....
        /*0304*/ 	.word	0xffffffff


	//   ....[20]....
        /*0308*/ 	.word	0xffffffff


	//   ....[21]....
        /*030c*/ 	.word	0xffffffff


	//   ....[22]....
        /*0310*/ 	.word	0xffffffff


	//   ....[23]....
        /*0314*/ 	.word	0xffffffff


	//   ....[24]....
        /*0318*/ 	.word	0xffffffff


	//   ....[25]....
        /*031c*/ 	.word	0xffffffff


	//   ....[26]....
        /*0320*/ 	.word	0xffffffff


	//   ....[27]....
        /*0324*/ 	.word	0xffffffff


	//   ....[28]....
        /*0328*/ 	.word	0xffffffff


	//   ....[29]....
        /*032c*/ 	.word	0xffffffff


	//   ....[30]....
        /*0330*/ 	.word	0xffffffff


	//   ....[31]....
        /*0334*/ 	.word	0xffffffff


	//   ....[32]....
        /*0338*/ 	.word	0xffffffff


	//   ....[33]....
        /*033c*/ 	.word	0xffffffff


	//   ....[34]....
        /*0340*/ 	.word	0xffffffff


	//   ....[35]....
        /*0344*/ 	.word	0xffffffff


	//   ....[36]....
        /*0348*/ 	.word	0xffffffff


	//   ....[37]....
        /*034c*/ 	.word	0xffffffff


	//   ....[38]....
        /*0350*/ 	.word	0xffffffff


	//   ....[39]....
        /*0354*/ 	.word	0xffffffff


	//   ....[40]....
        /*0358*/ 	.word	0xffffffff


	//   ....[41]....
        /*035c*/ 	.word	0xffffffff


	//   ....[42]....
        /*0360*/ 	.word	0xffffffff


	//   ....[43]....
        /*0364*/ 	.word	0xffffffff


	//   ....[44]....
        /*0368*/ 	.word	0xffffffff


	//   ....[45]....
        /*036c*/ 	.word	0xffffffff


	//   ....[46]....
        /*0370*/ 	.word	0xffffffff


	//   ....[47]....
        /*0374*/ 	.word	0xffffffff


	//   ....[48]....
        /*0378*/ 	.word	0xffffffff


	//   ....[49]....
        /*037c*/ 	.word	0xffffffff


	//   ....[50]....
        /*0380*/ 	.word	0xffffffff


	//   ....[51]....
        /*0384*/ 	.word	0xffffffff


	//   ....[52]....
        /*0388*/ 	.word	0xffffffff


	//   ....[53]....
        /*038c*/ 	.word	0xffffffff


	//   ....[54]....
        /*0390*/ 	.word	0xffffffff


	//   ....[55]....
        /*0394*/ 	.word	0xffffffff


	//   ....[56]....
        /*0398*/ 	.word	0xffffffff


	//   ....[57]....
        /*039c*/ 	.word	0xffffffff


	//   ....[58]....
        /*03a0*/ 	.word	0xffffffff


	//   ....[59]....
        /*03a4*/ 	.word	0xffffffff


	//   ....[60]....
        /*03a8*/ 	.word	0xffffffff


	//   ....[61]....
        /*03ac*/ 	.word	0xffffffff


	//   ....[62]....
        /*03b0*/ 	.word	0xffffffff


	//   ....[63]....
        /*03b4*/ 	.word	0xffffffff


	//   ....[64]....
        /*03b8*/ 	.word	0xffffffff


	//   ....[65]....
        /*03bc*/ 	.word	0xffffffff


	//   ....[66]....
        /*03c0*/ 	.word	0xffffffff


	//   ....[67]....
        /*03c4*/ 	.word	0xffffffff


	//   ....[68]....
        /*03c8*/ 	.word	0xffffffff


	//   ....[69]....
        /*03cc*/ 	.word	0xffffffff


	//   ....[70]....
        /*03d0*/ 	.word	0xffffffff


	//   ....[71]....
        /*03d4*/ 	.word	0xffffffff


	//   ....[72]....
        /*03d8*/ 	.word	0xffffffff


	//   ....[73]....
        /*03dc*/ 	.word	0xffffffff


	//   ....[74]....
        /*03e0*/ 	.word	0xffffffff


	//   ....[75]....
        /*03e4*/ 	.word	0xffffffff


	//   ....[76]....
        /*03e8*/ 	.word	0xffffffff


	//   ....[77]....
        /*03ec*/ 	.word	0xffffffff


	//   ....[78]....
        /*03f0*/ 	.word	0xffffffff


	//   ....[79]....
        /*03f4*/ 	.word	0xffffffff


	//   ....[80]....
        /*03f8*/ 	.word	0xffffffff


	//   ....[81]....
        /*03fc*/ 	.word	0xffffffff


	//   ....[82]....
        /*0400*/ 	.word	0xffffffff


	//   ....[83]....
        /*0404*/ 	.word	0xffffffff


	//   ....[84]....
        /*0408*/ 	.word	0xffffffff


	//   ....[85]....
        /*040c*/ 	.word	0xffffffff


	//   ....[86]....
        /*0410*/ 	.word	0xffffffff


	//   ....[87]....
        /*0414*/ 	.word	0xffffffff


	//   ....[88]....
        /*0418*/ 	.word	0xffffffff


	//   ....[89]....
        /*041c*/ 	.word	0xffffffff


	//   ....[90]....
        /*0420*/ 	.word	0xffffffff


	//   ....[91]....
        /*0424*/ 	.word	0xffffffff


	//   ....[92]....
        /*0428*/ 	.word	0xffffffff


	//   ....[93]....
        /*042c*/ 	.word	0xffffffff


	//   ....[94]....
        /*0430*/ 	.word	0xffffffff


	//   ....[95]....
        /*0434*/ 	.word	0xffffffff


	//   ....[96]....
        /*0438*/ 	.word	0xffffffff


	//   ....[97]....
        /*043c*/ 	.word	0xffffffff


	//   ....[98]....
        /*0440*/ 	.word	0xffffffff


	//   ....[99]....
        /*0444*/ 	.word	0xffffffff


	//   ....[100]....
        /*0448*/ 	.word	0xffffffff


	//----- nvinfo : EIATTR_COOP_GROUP_INSTR_OFFSETS
	.align		4
.L_276:
        /*044c*/ 	.byte	0x04, 0x28
        /*044e*/ 	.short	(.L_278 - .L_277)


	//   ....[0]....
.L_277:
        /*0450*/ 	.word	0x000000a0


	//   ....[1]....
        /*0454*/ 	.word	0x000013a0


	//   ....[2]....
        /*0458*/ 	.word	0x000013d0


	//   ....[3]....
        /*045c*/ 	.word	0x000015b0


	//   ....[4]....
        /*0460*/ 	.word	0x000015e0


	//   ....[5]....
        /*0464*/ 	.word	0x00001700


	//   ....[6]....
        /*0468*/ 	.word	0x00001730


	//   ....[7]....
        /*046c*/ 	.word	0x00001850


	//   ....[8]....
        /*0470*/ 	.word	0x000018b0


	//   ....[9]....
        /*0474*/ 	.word	0x00002000


	//   ....[10]....
        /*0478*/ 	.word	0x00002030


	//   ....[11]....
        /*047c*/ 	.word	0x00002060


	//   ....[12]....
        /*0480*/ 	.word	0x00002090


	//   ....[13]....
        /*0484*/ 	.word	0x000020b0


	//   ....[14]....
        /*0488*/ 	.word	0x000020d0


	//   ....[15]....
        /*048c*/ 	.word	0x000020f0


	//   ....[16]....
        /*0490*/ 	.word	0x00002100


	//   ....[17]....
        /*0494*/ 	.word	0x00003050


	//   ....[18]....
        /*0498*/ 	.word	0x00003060


	//   ....[19]....
        /*049c*/ 	.word	0x00003070


	//   ....[20]....
        /*04a0*/ 	.word	0x00003080


	//   ....[21]....
        /*04a4*/ 	.word	0x00003a70


	//   ....[22]....
        /*04a8*/ 	.word	0x00003aa0


	//   ....[23]....
        /*04ac*/ 	.word	0x00003dd0


	//   ....[24]....
        /*04b0*/ 	.word	0x00004000


	//   ....[25]....
        /*04b4*/ 	.word	0x000043d0


	//   ....[26]....
        /*04b8*/ 	.word	0x00004600


	//   ....[27]....
        /*04bc*/ 	.word	0x00004630


	//   ....[28]....
        /*04c0*/ 	.word	0x00004720


	//   ....[29]....
        /*04c4*/ 	.word	0x00004860


	//   ....[30]....
        /*04c8*/ 	.word	0x00004a50


	//   ....[31]....
        /*04cc*/ 	.word	0x00004ad0


	//   ....[32]....
        /*04d0*/ 	.word	0x00004b60


	//   ....[33]....
        /*04d4*/ 	.word	0x00006710


	//   ....[34]....
        /*04d8*/ 	.word	0x00006720


	//   ....[35]....
        /*04dc*/ 	.word	0x00006730


	//   ....[36]....
        /*04e0*/ 	.word	0x00006740


	//   ....[37]....
        /*04e4*/ 	.word	0x00007a60


	//   ....[38]....
        /*04e8*/ 	.word	0x00007a70


	//   ....[39]....
        /*04ec*/ 	.word	0x00007a80


	//   ....[40]....
        /*04f0*/ 	.word	0x00007a90


	//   ....[41]....
        /*04f4*/ 	.word	0x00007c90


	//   ....[42]....
        /*04f8*/ 	.word	0x00007ca0


	//   ....[43]....
        /*04fc*/ 	.word	0x00007cb0


	//   ....[44]....
        /*0500*/ 	.word	0x00007cd0


	//   ....[45]....
        /*0504*/ 	.word	0x00008120


	//   ....[46]....
        /*0508*/ 	.word	0x00008330


	//   ....[47]....
        /*050c*/ 	.word	0x000085b0


	//   ....[48]....
        /*0510*/ 	.word	0x00008950


	//   ....[49]....
        /*0514*/ 	.word	0x000089c0


	//   ....[50]....
        /*0518*/ 	.word	0x00008a90


	//   ....[51]....
        /*051c*/ 	.word	0x00008ac0


	//   ....[52]....
        /*0520*/ 	.word	0x00008bb0


	//   ....[53]....
        /*0524*/ 	.word	0x0000b080


	//   ....[54]....
        /*0528*/ 	.word	0x0000b090


	//   ....[55]....
        /*052c*/ 	.word	0x0000b0a0


	//   ....[56]....
        /*0530*/ 	.word	0x0000b0b0


	//   ....[57]....
        /*0534*/ 	.word	0x0000b440


	//   ....[58]....
        /*0538*/ 	.word	0x0000b460


	//   ....[59]....
        /*053c*/ 	.word	0x0000b480


	//   ....[60]....
        /*0540*/ 	.word	0x0000b4a0


	//   ....[61]....
        /*0544*/ 	.word	0x0000c7d0


	//   ....[62]....
        /*0548*/ 	.word	0x0000c870


	//   ....[63]....
        /*054c*/ 	.word	0x0000c970


	//   ....[64]....
        /*0550*/ 	.word	0x0000c9b0


	//   ....[65]....
        /*0554*/ 	.word	0x0000c9e0


	//   ....[66]....
        /*0558*/ 	.word	0x0000cac0


	//   ....[67]....
        /*055c*/ 	.word	0x0000cae0


	//   ....[68]....
        /*0560*/ 	.word	0x0000cf40


	//   ....[69]....
        /*0564*/ 	.word	0x0000ecc0


	//   ....[70]....
        /*0568*/ 	.word	0x0000ecd0


	//   ....[71]....
        /*056c*/ 	.word	0x0000ece0


	//   ....[72]....
        /*0570*/ 	.word	0x0000ecf0


	//   ....[73]....
        /*0574*/ 	.word	0x0000ed20


	//   ....[74]....
        /*0578*/ 	.word	0x0000ed40


	//   ....[75]....
        /*057c*/ 	.word	0x0000ed60


	//   ....[76]....
        /*0580*/ 	.word	0x0000ed70


	//   ....[77]....
        /*0584*/ 	.word	0x00010550


	//   ....[78]....
        /*0588*/ 	.word	0x000105a0


	//   ....[79]....
        /*058c*/ 	.word	0x000105e0


	//   ....[80]....
        /*0590*/ 	.word	0x00010620


	//   ....[81]....
        /*0594*/ 	.word	0x00010630


	//   ....[82]....
        /*0598*/ 	.word	0x00010640


	//   ....[83]....
        /*059c*/ 	.word	0x00010650


	//   ....[84]....
        /*05a0*/ 	.word	0x00010660


	//   ....[85]....
        /*05a4*/ 	.word	0x00010880


	//   ....[86]....
        /*05a8*/ 	.word	0x00010890


	//   ....[87]....
        /*05ac*/ 	.word	0x00010a10


	//   ....[88]....
        /*05b0*/ 	.word	0x00010a40


	//   ....[89]....
        /*05b4*/ 	.word	0x00010b90


	//   ....[90]....
        /*05b8*/ 	.word	0x00010bc0


	//   ....[91]....
        /*05bc*/ 	.word	0x00010d10


	//   ....[92]....
        /*05c0*/ 	.word	0x00010d30


	//   ....[93]....
        /*05c4*/ 	.word	0x00011640


	//   ....[94]....
        /*05c8*/ 	.word	0x00011660


	//   ....[95]....
        /*05cc*/ 	.word	0x000117b0


	//   ....[96]....
        /*05d0*/ 	.word	0x000117e0


	//   ....[97]....
        /*05d4*/ 	.word	0x00011910


	//   ....[98]....
        /*05d8*/ 	.word	0x00011940


	//   ....[99]....
        /*05dc*/ 	.word	0x00011a70


	//   ....[100]....
        /*05e0*/ 	.word	0x00011a90


	//----- nvinfo : EIATTR_EXIT_INSTR_OFFSETS
	.align		4
.L_278:
        /*05e4*/ 	.byte	0x04, 0x1c
        /*05e6*/ 	.short	(.L_280 - .L_279)


	//   ....[0]....
.L_279:
        /*05e8*/ 	.word	0x00000450


	//   ....[1]....
        /*05ec*/ 	.word	0x00010d40


	//   ....[2]....
        /*05f0*/ 	.word	0x00010e10


	//   ....[3]....
        /*05f4*/ 	.word	0x00010e70


	//   ....[4]....
        /*05f8*/ 	.word	0x00011aa0


	//   ....[5]....
        /*05fc*/ 	.word	0x00011b50


	//   ....[6]....
        /*0600*/ 	.word	0x00011bb0


	//----- nvinfo : EIATTR_CTAIDZ_USED
	.align		4
.L_280:
        /*0604*/ 	.byte	0x01, 0x04
	.zero		2


	//----- nvinfo : EIATTR_MAX_THREADS
	.align		4
        /*0608*/ 	.byte	0x04, 0x05
        /*060a*/ 	.short	(.L_282 - .L_281)
.L_281:
        /*060c*/ 	.word	0x00000080
        /*0610*/ 	.word	0x00000001
        /*0614*/ 	.word	0x00000001


	//----- nvinfo : EIATTR_CRS_STACK_SIZE
	.align		4
.L_282:
        /*0618*/ 	.byte	0x04, 0x1e
        /*061a*/ 	.short	(.L_284 - .L_283)
.L_283:
        /*061c*/ 	.word	0x00000000
.L_284:


//--------------------- .nv.info._ZN7cutlass13device_kernelIN5flash19enable_sm80_to_sm89INS1_16FlashAttnFwdSm80INS1_25CollectiveMainloopFwdSm80ILi4ELi1ELb0EN4cute5tupleIJNS5_1CILi128EEENS7_ILi64EEENS7_ILi96EEEEEELi96ENS_6half_tEfNS_4arch4Sm80ELb1ELb0ELb1ELb1ELb1ELb1ELb1ELb0EEENS1_21CollectiveEpilogueFwdINS6_IJS8_SA_S9_EEENS6_IJNS7_ILi1EEESI_SI_EEESC_SE_Li128ELb1ELb1ELb0ELb0EEENS1_19SingleTileSchedulerILb1ELb0ELb1ELi128EEEEEEEEEvNT_6ParamsE --------------------------
	.section	.nv.info._ZN7cutlass13device_kernelIN5flash19enable_sm80_to_sm89INS1_16FlashAttnFwdSm80INS1_25CollectiveMainloopFwdSm80ILi4ELi1ELb0EN4cute5tupleIJNS5_1CILi128EEENS7_ILi64EEENS7_ILi96EEEEEELi96ENS_6half_tEfNS_4arch4Sm80ELb1ELb0ELb1ELb1ELb1ELb1ELb1ELb0EEENS1_21CollectiveEpilogueFwdINS6_IJS8_SA_S9_EEENS6_IJNS7_ILi1EEESI_SI_EEESC_SE_Li128ELb1ELb1ELb0ELb0EEENS1_19SingleTileSchedulerILb1ELb0ELb1ELi128EEEEEEEEEvNT_6ParamsE,"",@"SHT_CUDA_INFO"
	.sectionflags	@""
	.align	4


	//----- nvinfo : EIATTR_CUDA_API_VERSION
	.align		4
        /*0000*/ 	.byte	0x04, 0x37
        /*0002*/ 	.short	(.L_286 - .L_285)
.L_285:
        /*0004*/ 	.word	0x00000082


	//----- nvinfo : EIATTR_SW2861232_WAR
	.align		4
.L_286:
        /*0008*/ 	.byte	0x01, 0x35
	.zero		2


	//----- nvinfo : EIATTR_PARAM_CBANK
	.align		4
        /*000c*/ 	.byte	0x04, 0x0a
        /*000e*/ 	.short	(.L_288 - .L_287)
	.align		4
.L_287:
        /*0010*/ 	.word	index@(.nv.constant0._ZN7cutlass13device_kernelIN5flash19enable_sm80_to_sm89INS1_16FlashAttnFwdSm80INS1_25CollectiveMainloopFwdSm80ILi4ELi1ELb0EN4cute5tupleIJNS5_1CILi128EEENS7_ILi64EEENS7_ILi96EEEEEELi96ENS_6half_tEfNS_4arch4Sm80ELb1ELb0ELb1ELb1ELb1ELb1ELb1ELb0EEENS1_21CollectiveEpilogueFwdINS6_IJS8_SA_S9_EEENS6_IJNS7_ILi1EEESI_SI_EEESC_SE_Li128ELb1ELb1ELb0ELb0EEENS1_19SingleTileSchedulerILb1ELb0ELb1ELi128EEEEEEEEEvNT_6ParamsE)
        /*0014*/ 	.short	0x0160
        /*0016*/ 	.short	0x0418


	//----- nvinfo : EIATTR_CBANK_PARAM_SIZE
	.align		4
.L_288:
        /*0018*/ 	.byte	0x03, 0x19
        /*001a*/ 	.short	0x0418


	//----- nvinfo : EIATTR_KPARAM_INFO
	.align		4
        /*001c*/ 	.byte	0x04, 0x17
        /*001e*/ 	.short	(.L_290 - .L_289)
.L_289:
        /*0020*/ 	.word	0x00000000
        /*0024*/ 	.short	0x0000
        /*0026*/ 	.short	0x0000
        /*0028*/ 	.byte	0x00, 0xf0, 0x61, 0x10


	//----- nvinfo : EIATTR_MAXREG_COUNT
	.align		4
.L_290:
        /*002c*/ 	.byte	0x03, 0x1b
        /*002e*/ 	.short	0x00ff


	//----- nvinfo : EIATTR_NUM_BARRIERS
	.align		4
        /*0030*/ 	.byte	0x02, 0x4c
        /*0032*/ 	.byte	0x02
	.zero		1


	//----- nvinfo : EIATTR_ANNOTATIONS
	.align		4
        /*0034*/ 	.byte	0x04, 0x55
        /*0036*/ 	.short	(.L_292 - .L_291)


	//   ....[0]....
.L_291:
        /* <DEDUP_REMOVED lines=48> */


	//----- nvinfo : EIATTR_MERCURY_ISA_VERSION
	.align		4
.L_292:
        /*0320*/ 	.byte	0x03, 0x5f
        /*0322*/ 	.short	0x0000


	//----- nvinfo : EIATTR_COOP_GROUP_MASK_REGIDS
	.align		4
        /*0324*/ 	.byte	0x04, 0x29
        /*0326*/ 	.short	(.L_294 - .L_293)


	//   ....[0]....
.L_293:
        /*0328*/ 	.word	0xffffffff


	//   ....[1]....
        /*032c*/ 	.word	0xffffffff


	//   ....[2]....
        /*0330*/ 	.word	0xffffffff


	//   ....[3]....
        /*0334*/ 	.word	0xffffffff


	//   ....[4]....
        /*0338*/ 	.word	0xffffffff


	//   ....[5]....
        /*033c*/ 	.word	0xffffffff


	//   ....[6]....
        /*0340*/ 	.word	0xffffffff


	//   ....[7]....
        /*0344*/ 	.word	0xffffffff


	//   ....[8]....
        /*0348*/ 	.word	0xffffffff


	//   ....[9]....
        /*034c*/ 	.word	0xffffffff


	//   ....[10]....
        /*0350*/ 	.word	0xffffffff


	//   ....[11]....
        /*0354*/ 	.word	0xffffffff


	//   ....[12]....
        /*0358*/ 	.word	0xffffffff


	//   ....[13]....
        /*035c*/ 	.word	0xffffffff


	//   ....[14]....
        /*0360*/ 	.word	0xffffffff


	//   ....[15]....
        /*0364*/ 	.word	0xffffffff


	//   ....[16]....
        /*0368*/ 	.word	0xffffffff


	//   ....[17]....
        /*036c*/ 	.word	0xffffffff


	//   ....[18]....
        /*0370*/ 	.word	0xffffffff


	//   ....[19]....
        /*0374*/ 	.word	0xffffffff


	//   ....[20]....
        /*0378*/ 	.word	0xffffffff


	//   ....[21]....
        /*037c*/ 	.word	0xffffffff


	//   ....[22]....
        /*0380*/ 	.word	0xffffffff


	//   ....[23]....
        /*0384*/ 	.word	0xffffffff


	//   ....[24]....
        /*0388*/ 	.word	0xffffffff


	//   ....[25]....
        /*038c*/ 	.word	0xffffffff


	//   ....[26]....
        /*0390*/ 	.word	0xffffffff


	//   ....[27]....
        /*0394*/ 	.word	0xffffffff


	//   ....[28]....
        /*0398*/ 	.word	0xffffffff


	//   ....[29]....
        /*039c*/ 	.word	0xffffffff


	//   ....[30]....
        /*03a0*/ 	.word	0xffffffff


	//   ....[31]....
        /*03a4*/ 	.word	0xffffffff


	//   ....[32]....
        /*03a8*/ 	.word	0xffffffff


	//   ....[33]....
        /*03ac*/ 	.word	0xffffffff


	//   ....[34]....
        /*03b0*/ 	.word	0xffffffff


	//   ....[35]....
        /*03b4*/ 	.word	0xffffffff


	//   ....[36]....
        /*03b8*/ 	.word	0xffffffff


	//   ....[37]....
        /*03bc*/ 	.word	0xffffffff


	//   ....[38]....
        /*03c0*/ 	.word	0xffffffff


	//   ....[39]....
        /*03c4*/ 	.word	0xffffffff


	//   ....[40]....
        /*03c8*/ 	.word	0xffffffff


	//   ....[41]....
        /*03cc*/ 	.word	0xffffffff


	//   ....[42]....
        /*03d0*/ 	.word	0xffffffff


	//   ....[43]....
        /*03d4*/ 	.word	0xffffffff


	//   ....[44]....
        /*03d8*/ 	.word	0xffffffff


	//   ....[45]....
        /*03dc*/ 	.word	0xffffffff


	//   ....[46]....
        /*03e0*/ 	.word	0xffffffff


	//   ....[47]....
        /*03e4*/ 	.word	0xffffffff


	//   ....[48]....
        /*03e8*/ 	.word	0xffffffff


	//   ....[49]....
        /*03ec*/ 	.word	0xffffffff


	//   ....[50]....
        /*03f0*/ 	.word	0xffffffff


	//   ....[51]....
        /*03f4*/ 	.word	0xffffffff


	//   ....[52]....
        /*03f8*/ 	.word	0xffffffff


	//   ....[53]....
        /*03fc*/ 	.word	0xffffffff


	//   ....[54]....
        /*0400*/ 	.word	0xffffffff


	//   ....[55]....
        /*0404*/ 	.word	0xffffffff


	//   ....[56]....
        /*0408*/ 	.word	0xffffffff


	//   ....[57]....
        /*040c*/ 	.word	0xffffffff


	//   ....[58]....
        /*0410*/ 	.word	0xffffffff


	//   ....[59]....
        /*0414*/ 	.word	0xffffffff


	//   ....[60]....
        /*0418*/ 	.word	0xffffffff


	//   ....[61]....
        /*041c*/ 	.word	0xffffffff


	//   ....[62]....
        /*0420*/ 	.word	0xffffffff


	//   ....[63]....
        /*0424*/ 	.word	0xffffffff


	//   ....[64]....
        /*0428*/ 	.word	0xffffffff


	//   ....[65]....
        /*042c*/ 	.word	0xffffffff


	//   ....[66]....
        /*0430*/ 	.word	0xffffffff


	//   ....[67]....
        /*0434*/ 	.word	0xffffffff


	//   ....[68]....
        /*0438*/ 	.word	0xffffffff


	//   ....[69]....
        /*043c*/ 	.word	0xffffffff


	//   ....[70]....
        /*0440*/ 	.word	0xffffffff


	//   ....[71]....
        /*0444*/ 	.word	0xffffffff


	//   ....[72]....
        /*0448*/ 	.word	0xffffffff


	//   ....[73]....
        /*044c*/ 	.word	0xffffffff


	//   ....[74]....
        /*0450*/ 	.word	0xffffffff


	//   ....[75]....
        /*0454*/ 	.word	0xffffffff


	//   ....[76]....
        /*0458*/ 	.word	0xffffffff


	//   ....[77]....
        /*045c*/ 	.word	0xffffffff


	//   ....[78]....
        /*0460*/ 	.word	0xffffffff


	//   ....[79]....
        /*0464*/ 	.word	0xffffffff


	//   ....[80]....
        /*0468*/ 	.word	0xffffffff


	//   ....[81]....
        /*046c*/ 	.word	0xffffffff


	//   ....[82]....
        /*0470*/ 	.word	0xffffffff


	//   ....[83]....
        /*0474*/ 	.word	0xffffffff


	//   ....[84]....
        /*0478*/ 	.word	0xffffffff


	//   ....[85]....
        /*047c*/ 	.word	0xffffffff


	//   ....[86]....
        /*0480*/ 	.word	0xffffffff


	//   ....[87]....
        /*0484*/ 	.word	0xffffffff


	//   ....[88]....
        /*0488*/ 	.word	0xffffffff


	//   ....[89]....
        /*048c*/ 	.word	0xffffffff


	//   ....[90]....
        /*0490*/ 	.word	0xffffffff


	//   ....[91]....
        /*0494*/ 	.word	0xffffffff


	//   ....[92]....
        /*0498*/ 	.word	0xffffffff


	//   ....[93]....
        /*049c*/ 	.word	0xffffffff


	//   ....[94]....
        /*04a0*/ 	.word	0xffffffff


	//   ....[95]....
        /*04a4*/ 	.word	0xffffffff


	//   ....[96]....
        /*04a8*/ 	.word	0xffffffff


	//   ....[97]....
        /*04ac*/ 	.word	0xffffffff


	//   ....[98]....
        /*04b0*/ 	.word	0xffffffff


	//   ....[99]....
        /*04b4*/ 	.word	0xffffffff


	//   ....[100]....
        /*04b8*/ 	.word	0xffffffff


	//   ....[101]....
        /*04bc*/ 	.word	0xffffffff


	//   ....[102]....
        /*04c0*/ 	.word	0xffffffff


	//   ....[103]....
        /*04c4*/ 	.word	0xffffffff


	//   ....[104]....
        /*04c8*/ 	.word	0xffffffff


	//   ....[105]....
        /*04cc*/ 	.word	0xffffffff


	//   ....[106]....
        /*04d0*/ 	.word	0xffffffff


	//   ....[107]....
        /*04d4*/ 	.word	0xffffffff


	//   ....[108]....
        /*04d8*/ 	.word	0xffffffff


	//   ....[109]....
        /*04dc*/ 	.word	0xffffffff


	//   ....[110]....
        /*04e0*/ 	.word	0xffffffff


	//   ....[111]....
        /*04e4*/ 	.word	0xffffffff


	//   ....[112]....
        /*04e8*/ 	.word	0xffffffff


	//   ....[113]....
        /*04ec*/ 	.word	0xffffffff


	//   ....[114]....
        /*04f0*/ 	.word	0xffffffff


	//   ....[115]....
        /*04f4*/ 	.word	0xffffffff


	//   ....[116]....
        /*04f8*/ 	.word	0xffffffff


	//   ....[117]....
        /*04fc*/ 	.word	0xffffffff


	//   ....[118]....
        /*0500*/ 	.word	0xffffffff


	//   ....[119]....
        /*0504*/ 	.word	0xffffffff


	//   ....[120]....
        /*0508*/ 	.word	0xffffffff


	//   ....[121]....
        /*050c*/ 	.word	0xffffffff


	//   ....[122]....
        /*0510*/ 	.word	0xffffffff


	//   ....[123]....
        /*0514*/ 	.word	0xffffffff


	//   ....[124]....
        /*0518*/ 	.word	0xffffffff


	//----- nvinfo : EIATTR_COOP_GROUP_INSTR_OFFSETS
	.align		4
.L_294:
        /*051c*/ 	.byte	0x04, 0x28
        /*051e*/ 	.short	(.L_296 - .L_295)


	//   ....[0]....
.L_295:
        /*0520*/ 	.word	0x000000a0


	//   ....[1]....
        /*0524*/ 	.word	0x00002520


	//   ....[2]....
        /*0528*/ 	.word	0x00002530


	//   ....[3]....
        /*052c*/ 	.word	0x00004060


	//   ....[4]....
        /*0530*/ 	.word	0x00004070


	//   ....[5]....
        /*0534*/ 	.word	0x000059f0


	//   ....[6]....
        /*0538*/ 	.word	0x00005a10


	//   ....[7]....
        /*053c*/ 	.word	0x00005f10


	//   ....[8]....
        /*0540*/ 	.word	0x00005f70


	//   ....[9]....
        /*0544*/ 	.word	0x00006e20


	//   ....[10]....
        /*0548*/ 	.word	0x00006e50


	//   ....[11]....
        /*054c*/ 	.word	0x00007030


	//   ....[12]....
        /*0550*/ 	.word	0x00007060


	//   ....[13]....
        /*0554*/ 	.word	0x00007180


	//   ....[14]....
        /*0558*/ 	.word	0x000071b0


	//   ....[15]....
        /*055c*/ 	.word	0x000072f0


	//   ....[16]....
        /*0560*/ 	.word	0x00007340


	//   ....[17]....
        /*0564*/ 	.word	0x000077d0


	//   ....[18]....
        /*0568*/ 	.word	0x00007800


	//   ....[19]....
        /*056c*/ 	.word	0x00007820


	//   ....[20]....
        /*0570*/ 	.word	0x00007830


	//   ....[21]....
        /*0574*/ 	.word	0x00007d80


	//   ....[22]....
        /*0578*/ 	.word	0x00007da0


	//   ....[23]....
        /*057c*/ 	.word	0x00007db0


	//   ....[24]....
        /*0580*/ 	.word	0x00007dc0


	//   ....[25]....
        /*0584*/ 	.word	0x00008330


	//   ....[26]....
        /*0588*/ 	.word	0x000083c0


	//   ....[27]....
        /*058c*/ 	.word	0x00008490


	//   ....[28]....
        /*0590*/ 	.word	0x000084d0


	//   ....[29]....
        /*0594*/ 	.word	0x0000b320


	//   ....[30]....
        /*0598*/ 	.word	0x0000b340


	//   ....[31]....
        /*059c*/ 	.word	0x0000b350


	//   ....[32]....
        /*05a0*/ 	.word	0x0000b360


	//   ....[33]....
        /*05a4*/ 	.word	0x0000b5e0


	//   ....[34]....
        /*05a8*/ 	.word	0x0000b830


	//   ....[35]....
        /*05ac*/ 	.word	0x0000b8a0


	//   ....[36]....
        /*05b0*/ 	.word	0x0000b8e0


	//   ....[37]....
        /*05b4*/ 	.word	0x0000ecd0


	//   ....[38]....
        /*05b8*/ 	.word	0x0000ed00


	//   ....[39]....
        /*05bc*/ 	.word	0x0000ed20


	//   ....[40]....
        /*05c0*/ 	.word	0x0000ed40


	//   ....[41]....
        /*05c4*/ 	.word	0x0000fdd0


	//   ....[42]....
        /*05c8*/ 	.word	0x0000fde0


	//   ....[43]....
        /*05cc*/ 	.word	0x0000fe10


	//   ....[44]....
        /*05d0*/ 	.word	0x0000fe20


	//   ....[45]....
        /*05d4*/ 	.word	0x00010820


	//   ....[46]....
        /*05d8*/ 	.word	0x00010840


	//   ....[47]....
        /*05dc*/ 	.word	0x00010b00


	//   ....[48]....
        /*05e0*/ 	.word	0x00010c10


	//   ....[49]....
        /*05e4*/ 	.word	0x00011180


	//   ....[50]....
        /*05e8*/ 	.word	0x000113b0


	//   ....[51]....
        /*05ec*/ 	.word	0x000113e0


	//   ....[52]....
        /*05f0*/ 	.word	0x000114d0


	//   ....[53]....
        /*05f4*/ 	.word	0x00011610


	//   ....[54]....
        /*05f8*/ 	.word	0x00011800


	//   ....[55]....
        /*05fc*/ 	.word	0x00011880


	//   ....[56]....
        /*0600*/ 	.word	0x00011910


	//   ....[57]....
        /*0604*/ 	.word	0x00013440


	//   ....[58]....
        /*0608*/ 	.word	0x00013450


	//   ....[59]....
        /*060c*/ 	.word	0x00013460


	//   ....[60]....
        /*0610*/ 	.word	0x00013470


	//   ....[61]....
        /*0614*/ 	.word	0x00014810


	//   ....[62]....
        /*0618*/ 	.word	0x00014820


	//   ....[63]....
        /*061c*/ 	.word	0x00014830


	//   ....[64]....
        /*0620*/ 	.word	0x00014840


	//   ....[65]....
        /*0624*/ 	.word	0x00014a40


	//   ....[66]....
        /*0628*/ 	.word	0x00014a50


	//   ....[67]....
        /*062c*/ 	.word	0x00014a60


	//   ....[68]....
        /*0630*/ 	.word	0x00014a80


	//   ....[69]....
        /*0634*/ 	.word	0x00014fa0


	//   ....[70]....
        /*0638*/ 	.word	0x000150e0


	//   ....[71]....
        /*063c*/ 	.word	0x00015330


	//   ....[72]....
        /*0640*/ 	.word	0x00015710


	//   ....[73]....
        /*0644*/ 	.word	0x00015780


	//   ....[74]....
        /*0648*/ 	.word	0x00015860


	//   ....[75]....
        /*064c*/ 	.word	0x00015890


	//   ....[76]....
        /*0650*/ 	.word	0x00015970


	//   ....[77]....
        /*0654*/ 	.word	0x00017eb0


	//   ....[78]....
        /*0658*/ 	.word	0x00017ed0


	//   ....[79]....
        /*065c*/ 	.word	0x00017ee0


	//   ....[80]....
        /*0660*/ 	.word	0x00017ef0


	//   ....[81]....
        /*0664*/ 	.word	0x00018450


	//   ....[82]....
        /*0668*/ 	.word	0x00018480


	//   ....[83]....
        /*066c*/ 	.word	0x000184a0


	//   ....[84]....
        /*0670*/ 	.word	0x000184b0


	//   ....[85]....
        /*0674*/ 	.word	0x00019600


	//   ....[86]....
        /*0678*/ 	.word	0x000196a0


	//   ....[87]....
        /*067c*/ 	.word	0x000197a0


	//   ....[88]....
        /*0680*/ 	.word	0x000197e0


	//   ....[89]....
        /*0684*/ 	.word	0x00019810


	//   ....[90]....
        /*0688*/ 	.word	0x000198f0


	//   ....[91]....
        /*068c*/ 	.word	0x00019910


	//   ....[92]....
        /*0690*/ 	.word	0x00019d70


	//   ....[93]....
        /*0694*/ 	.word	0x0001bb20


	//   ....[94]....
        /*0698*/ 	.word	0x0001bb30


	//   ....[95]....
        /*069c*/ 	.word	0x0001bb40


	//   ....[96]....
        /*06a0*/ 	.word	0x0001bb50


	//   ....[97]....
        /*06a4*/ 	.word	0x0001bb80


	//   ....[98]....
        /*06a8*/ 	.word	0x0001bba0


	//   ....[99]....
        /*06ac*/ 	.word	0x0001bbc0


	//   ....[100]....
        /*06b0*/ 	.word	0x0001bbd0


	//   ....[101]....
        /*06b4*/ 	.word	0x0001d3b0


	//   ....[102]....
        /*06b8*/ 	.word	0x0001d400


	//   ....[103]....
        /*06bc*/ 	.word	0x0001d440


	//   ....[104]....
        /*06c0*/ 	.word	0x0001d480


	//   ....[105]....
        /*06c4*/ 	.word	0x0001d490


	//   ....[106]....
        /*06c8*/ 	.word	0x0001d4a0


	//   ....[107]....
        /*06cc*/ 	.word	0x0001d4b0


	//   ....[108]....
        /*06d0*/ 	.word	0x0001d4c0


	//   ....[109]....
        /*06d4*/ 	.word	0x0001d6e0


	//   ....[110]....
        /*06d8*/ 	.word	0x0001d6f0


	//   ....[111]....
        /*06dc*/ 	.word	0x0001d870


	//   ....[112]....
        /*06e0*/ 	.word	0x0001d8a0


	//   ....[113]....
        /*06e4*/ 	.word	0x0001d9f0


	//   ....[114]....
        /*06e8*/ 	.word	0x0001da20


	//   ....[115]....
        /*06ec*/ 	.word	0x0001db70


	//   ....[116]....
        /*06f0*/ 	.word	0x0001db90


	//   ....[117]....
        /*06f4*/ 	.word	0x0001e4a0


	//   ....[118]....
        /*06f8*/ 	.word	0x0001e4c0


	//   ....[119]....
        /*06fc*/ 	.word	0x0001e610


	//   ....[120]....
        /*0700*/ 	.word	0x0001e640


	//   ....[121]....
        /*0704*/ 	.word	0x0001e770


	//   ....[122]....
        /*0708*/ 	.word	0x0001e7a0


	//   ....[123]....
        /*070c*/ 	.word	0x0001e8d0


	//   ....[124]....
        /*0710*/ 	.word	0x0001e8f0


	//----- nvinfo : EIATTR_EXIT_INSTR_OFFSETS
	.align		4
.L_296:
        /*0714*/ 	.byte	0x04, 0x1c
        /*0716*/ 	.short	(.L_298 - .L_297)


	//   ....[0]....
.L_297:
        /*0718*/ 	.word	0x00000450


	//   ....[1]....
        /*071c*/ 	.word	0x0001dba0


	//   ....[2]....
        /*0720*/ 	.word	0x0001dc70


	//   ....[3]....
        /*0724*/ 	.word	0x0001dcd0


	//   ....[4]....
        /*0728*/ 	.word	0x0001e900


	//   ....[5]....
        /*072c*/ 	.word	0x0001e9b0


	//   ....[6]....
        /*0730*/ 	.word	0x0001ea10


	//----- nvinfo : EIATTR_CTAIDZ_USED
	.align		4
.L_298:
        /*0734*/ 	.byte	0x01, 0x04
	.zero		2


	//----- nvinfo : EIATTR_MAX_THREADS
	.align		4
        /*0738*/ 	.byte	0x04, 0x05
        /*073a*/ 	.short	(.L_300 - .L_299)
.L_299:
        /*073c*/ 	.word	0x00000080
        /*0740*/ 	.word	0x00000001
        /*0744*/ 	.word	0x00000001


	//----- nvinfo : EIATTR_CRS_STACK_SIZE
	.align		4
.L_300:
        /*0748*/ 	.byte	0x04, 0x1e
        /*074a*/ 	.short	(.L_302 - .L_301)
.L_301:
        /*074c*/ 	.word	0x00000000
.L_302:


//--------------------- .nv.info._ZN7cutlass13device_kernelIN5flash19enable_sm80_to_sm89INS1_16FlashAttnFwdSm80INS1_25CollectiveMainloopFwdSm80ILi4ELi1ELb0EN4cute5tupleIJNS5_1CILi128EEENS7_ILi64EEENS7_ILi96EEEEEELi96ENS_6half_tEfNS_4arch4Sm80ELb0ELb0ELb0ELb0ELb1ELb0ELb1ELb0EEENS1_21CollectiveEpilogueFwdINS6_IJS8_SA_S9_EEENS6_IJNS7_ILi1EEESI_SI_EEESC_SE_Li128ELb0ELb1ELb0ELb0EEENS1_19SingleTileSchedulerILb0ELb0ELb1ELi128EEEEEEEEEvNT_6ParamsE --------------------------
	.section	.nv.info._ZN7cutlass13device_kernelIN5flash19enable_sm80_to_sm89INS1_16FlashAttnFwdSm80INS1_25CollectiveMainloopFwdSm80ILi4ELi1ELb0EN4cute5tupleIJNS5_1CILi128EEENS7_ILi64EEENS7_ILi96EEEEEELi96ENS_6half_tEfNS_4arch4Sm80ELb0ELb0ELb0ELb0ELb1ELb0ELb1ELb0EEENS1_21CollectiveEpilogueFwdINS6_IJS8_SA_S9_EEENS6_IJNS7_ILi1EEESI_SI_EEESC_SE_Li128ELb0ELb1ELb0ELb0EEENS1_19SingleTileSchedulerILb0ELb0ELb1ELi128EEEEEEEEEvNT_6ParamsE,"",@"SHT_CUDA_INFO"
	.sectionflags	@""
	.align	4


	//----- nvinfo : EIATTR_CUDA_API_VERSION
	.align		4
        /*0000*/ 	.byte	0x04, 0x37
        /*0002*/ 	.short	(.L_304 - .L_303)
.L_303:
        /*0004*/ 	.word	0x00000082


	//----- nvinfo : EIATTR_SW2861232_WAR
	.align		4
.L_304:
        /*0008*/ 	.byte	0x01, 0x35
	.zero		2


	//----- nvinfo : EIATTR_PARAM_CBANK
	.align		4
        /*000c*/ 	.byte	0x04, 0x0a
        /*000e*/ 	.short	(.L_306 - .L_305)
	.align		4
.L_305:
        /*0010*/ 	.word	index@(.nv.constant0._ZN7cutlass13device_kernelIN5flash19enable_sm80_to_sm89INS1_16FlashAttnFwdSm80INS1_25CollectiveMainloopFwdSm80ILi4ELi1ELb0EN4cute5tupleIJNS5_1CILi128EEENS7_ILi64EEENS7_ILi96EEEEEELi96ENS_6half_tEfNS_4arch4Sm80ELb0ELb0ELb0ELb0ELb1ELb0ELb1ELb0EEENS1_21CollectiveEpilogueFwdINS6_IJS8_SA_S9_EEENS6_IJNS7_ILi1EEESI_SI_EEESC_SE_Li128ELb0ELb1ELb0ELb0EEENS1_19SingleTileSchedulerILb0ELb0ELb1ELi128EEEEEEEEEvNT_6ParamsE)
        /*0014*/ 	.short	0x0160
        /*0016*/ 	.short	0x0418


	//----- nvinfo : EIATTR_CBANK_PARAM_SIZE
	.align		4
.L_306:
        /*0018*/ 	.byte	0x03, 0x19
        /*001a*/ 	.short	0x0418


	//----- nvinfo : EIATTR_KPARAM_INFO
	.align		4
        /*001c*/ 	.byte	0x04, 0x17
        /*001e*/ 	.short	(.L_308 - .L_307)
.L_307:
        /*0020*/ 	.word	0x00000000
        /*0024*/ 	.short	0x0000
        /*0026*/ 	.short	0x0000
        /*0028*/ 	.byte	0x00, 0xf0, 0x61, 0x10


	//----- nvinfo : EIATTR_MAXREG_COUNT
	.align		4
.L_308:
        /*002c*/ 	.byte	0x03, 0x1b
        /*002e*/ 	.short	0x00ff


	//----- nvinfo : EIATTR_NUM_BARRIERS
	.align		4
        /*0030*/ 	.byte	0x02, 0x4c
        /*0032*/ 	.byte	0x02
	.zero		1


	//----- nvinfo : EIATTR_ANNOTATIONS
	.align		4
        /*0034*/ 	.byte	0x04, 0x55
        /*0036*/ 	.short	(.L_310 - .L_309)


	//   ....[0]....
.L_309:
        /*0038*/ 	.word	0x00000001
        /*003c*/ 	.byte	0x20, 0x42, 0x00, 0x00, 0x01, 0x00, 0x00, 0x00, 0x30, 0x42, 0x00, 0x00, 0x01, 0x00, 0x00, 0x00
        /*004c*/ 	.byte	0xb0, 0x74, 0x00, 0x00, 0x01, 0x00, 0x00, 0x00, 0xd0, 0x74, 0x00, 0x00, 0x01, 0x00, 0x00, 0x00
        /*005c*/ 	.byte	0xc0, 0x79, 0x00, 0x00, 0x01, 0x00, 0x00, 0x00, 0xe0, 0x79, 0x00, 0x00, 0x01, 0x00, 0x00, 0x00
        /*006c*/ 	.byte	0x60, 0x7a, 0x00, 0x00, 0x01, 0x00, 0x00, 0x00, 0xc0, 0x7a, 0x00, 0x00


	//----- nvinfo : EIATTR_MERCURY_ISA_VERSION
	.align		4
.L_310:
        /*0078*/ 	.byte	0x03, 0x5f
        /*007a*/ 	.short	0x0000


	//----- nvinfo : EIATTR_COOP_GROUP_MASK_REGIDS
	.align		4
        /*007c*/ 	.byte	0x04, 0x29
        /*007e*/ 	.short	(.L_312 - .L_311)


	//   ....[0]....
.L_311:
        /*0080*/ 	.word	0xffffffff


	//   ....[1]....
        /*0084*/ 	.word	0xffffffff


	//   ....[2]....
        /*0088*/ 	.word	0xffffffff


	//   ....[3]....
        /*008c*/ 	.word	0xffffffff


	//   ....[4]....
        /*0090*/ 	.word	0xffffffff


	//   ....[5]....
        /*0094*/ 	.word	0xffffffff


	//   ....[6]....
        /*0098*/ 	.word	0xffffffff


	//   ....[7]....
        /*009c*/ 	.word	0xffffffff


	//   ....[8]....
        /*00a0*/ 	.word	0xffffffff


	//   ....[9]....
        /*00a4*/ 	.word	0xffffffff


	//   ....[10]....
        /*00a8*/ 	.word	0xffffffff


	//   ....[11]....
        /*00ac*/ 	.word	0xffffffff


	//   ....[12]....
        /*00b0*/ 	.word	0xffffffff


	//   ....[13]....
        /*00b4*/ 	.word	0xffffffff


	//   ....[14]....
        /*00b8*/ 	.word	0xffffffff


	//   ....[15]....
        /*00bc*/ 	.word	0xffffffff


	//   ....[16]....
        /*00c0*/ 	.word	0xffffffff


	//   ....[17]....
        /*00c4*/ 	.word	0xffffffff


	//   ....[18]....
        /*00c8*/ 	.word	0xffffffff


	//   ....[19]....
        /*00cc*/ 	.word	0xffffffff


	//   ....[20]....
        /*00d0*/ 	.word	0xffffffff


	//   ....[21]....
        /*00d4*/ 	.word	0xffffffff


	//   ....[22]....
        /*00d8*/ 	.word	0xffffffff


	//   ....[23]....
        /*00dc*/ 	.word	0xffffffff


	//   ....[24]....
        /*00e0*/ 	.word	0xffffffff


	//   ....[25]....
        /*00e4*/ 	.word	0xffffffff


	//   ....[26]....
        /*00e8*/ 	.word	0xffffffff


	//   ....[27]....
        /*00ec*/ 	.word	0xffffffff


	//   ....[28]....
        /*00f0*/ 	.word	0xffffffff


	//   ....[29]....
        /*00f4*/ 	.word	0xffffffff


	//   ....[30]....
        /*00f8*/ 	.word	0xffffffff


	//   ....[31]....
        /*00fc*/ 	.word	0xffffffff


	//   ....[32]....
        /*0100*/ 	.word	0xffffffff


	//   ....[33]....
        /*0104*/ 	.word	0xffffffff


	//   ....[34]....
        /*0108*/ 	.word	0xffffffff


	//   ....[35]....
        /*010c*/ 	.word	0xffffffff


	//   ....[36]....
        /*0110*/ 	.word	0xffffffff


	//   ....[37]....
        /*0114*/ 	.word	0xffffffff


	//   ....[38]....
        /*0118*/ 	.word	0xffffffff


	//   ....[39]....
        /*011c*/ 	.word	0xffffffff


	//   ....[40]....
        /*0120*/ 	.word	0xffffffff


	//   ....[41]....
        /*0124*/ 	.word	0xffffffff


	//   ....[42]....
        /*0128*/ 	.word	0xffffffff


	//   ....[43]....
        /*012c*/ 	.word	0xffffffff


	//   ....[44]....
        /*0130*/ 	.word	0xffffffff


	//   ....[45]....
        /*0134*/ 	.word	0xffffffff


	//   ....[46]....
        /*0138*/ 	.word	0xffffffff


	//   ....[47]....
        /*013c*/ 	.word	0xffffffff


	//   ....[48]....
        /*0140*/ 	.word	0xffffffff


	//   ....[49]....
        /*0144*/ 	.word	0xffffffff


	//   ....[50]....
        /*0148*/ 	.word	0xffffffff


	//   ....[51]....
        /*014c*/ 	.word	0xffffffff


	//   ....[52]....
        /*0150*/ 	.word	0xffffffff


	//   ....[53]....
        /*0154*/ 	.word	0xffffffff


	//   ....[54]....
        /*0158*/ 	.word	0xffffffff


	//   ....[55]....
        /*015c*/ 	.word	0xffffffff


	//   ....[56]....
        /*0160*/ 	.word	0xffffffff


	//   ....[57]....
        /*0164*/ 	.word	0xffffffff


	//   ....[58]....
        /*0168*/ 	.word	0xffffffff


	//   ....[59]....
        /*016c*/ 	.word	0xffffffff


	//   ....[60]....
        /*0170*/ 	.word	0xffffffff


	//   ....[61]....
        /*0174*/ 	.word	0xffffffff


	//   ....[62]....
        /*0178*/ 	.word	0xffffffff


	//   ....[63]....
        /*017c*/ 	.word	0xffffffff


	//   ....[64]....
        /*0180*/ 	.word	0xffffffff


	//   ....[65]....
        /*0184*/ 	.word	0xffffffff


	//   ....[66]....
        /*0188*/ 	.word	0xffffffff


	//   ....[67]....
        /*018c*/ 	.word	0xffffffff


	//----- nvinfo : EIATTR_COOP_GROUP_INSTR_OFFSETS
	.align		4
.L_312:
        /*0190*/ 	.byte	0x04, 0x28
        /*0192*/ 	.short	(.L_314 - .L_313)


	//   ....[0]....
.L_313:
        /*0194*/ 	.word	0x00000680


	//   ....[1]....
        /*0198*/ 	.word	0x000006b0


	//   ....[2]....
        /*019c*/ 	.word	0x000006e0


	//   ....[3]....
        /*01a0*/ 	.word	0x00000700


	//   ....[4]....
        /*01a4*/ 	.word	0x00000730


	//   ....[5]....
        /*01a8*/ 	.word	0x00000770


	//   ....[6]....
        /*01ac*/ 	.word	0x00000930


	//   ....[7]....
        /*01b0*/ 	.word	0x00000a50


	//   ....[8]....
        /*01b4*/ 	.word	0x000010b0


	//   ....[9]....
        /*01b8*/ 	.word	0x000010e0


	//   ....[10]....
        /*01bc*/ 	.word	0x00001110


	//   ....[11]....
        /*01c0*/ 	.word	0x00001130


	//   ....[12]....
        /*01c4*/ 	.word	0x00001660


	//   ....[13]....
        /*01c8*/ 	.word	0x00001690


	//   ....[14]....
        /*01cc*/ 	.word	0x000016c0


	//   ....[15]....
        /*01d0*/ 	.word	0x000016e0


	//   ....[16]....
        /*01d4*/ 	.word	0x000023d0


	//   ....[17]....
        /*01d8*/ 	.word	0x000023f0


	//   ....[18]....
        /*01dc*/ 	.word	0x00002410


	//   ....[19]....
        /*01e0*/ 	.word	0x00002430


	//   ....[20]....
        /*01e4*/ 	.word	0x00002cc0


	//   ....[21]....
        /*01e8*/ 	.word	0x00002df0


	//   ....[22]....
        /*01ec*/ 	.word	0x00002e20


	//   ....[23]....
        /*01f0*/ 	.word	0x00002f20


	//   ....[24]....
        /*01f4*/ 	.word	0x00002f50


	//   ....[25]....
        /*01f8*/ 	.word	0x00003050


	//   ....[26]....
        /*01fc*/ 	.word	0x00003090


	//   ....[27]....
        /*0200*/ 	.word	0x000031b0


	//   ....[28]....
        /*0204*/ 	.word	0x000049f0


	//   ....[29]....
        /*0208*/ 	.word	0x00004a00


	//   ....[30]....
        /*020c*/ 	.word	0x00004a10


	//   ....[31]....
        /*0210*/ 	.word	0x00004a20


	//   ....[32]....
        /*0214*/ 	.word	0x00004c70


	//   ....[33]....
        /*0218*/ 	.word	0x00004c80


	//   ....[34]....
        /*021c*/ 	.word	0x00004c90


	//   ....[35]....
        /*0220*/ 	.word	0x00004cb0


	//   ....[36]....
        /*0224*/ 	.word	0x000058f0


	//   ....[37]....
        /*0228*/ 	.word	0x00005a20


	//   ....[38]....
        /*022c*/ 	.word	0x00005af0


	//   ....[39]....
        /*0230*/ 	.word	0x00005b40


	//   ....[40]....
        /*0234*/ 	.word	0x00005ba0


	//   ....[41]....
        /*0238*/ 	.word	0x00005c30


	//   ....[42]....
        /*023c*/ 	.word	0x00005c90


	//   ....[43]....
        /*0240*/ 	.word	0x00005cf0


	//   ....[44]....
        /*0244*/ 	.word	0x00007a70


	//   ....[45]....
        /*0248*/ 	.word	0x00007bc0


	//   ....[46]....
        /*024c*/ 	.word	0x00007d00


	//   ....[47]....
        /*0250*/ 	.word	0x00007d10


	//   ....[48]....
        /*0254*/ 	.word	0x00007d30


	//   ....[49]....
        /*0258*/ 	.word	0x00007d40


	//   ....[50]....
        /*025c*/ 	.word	0x00007d60


	//   ....[51]....
        /*0260*/ 	.word	0x00007d90


	//   ....[52]....
        /*0264*/ 	.word	0x00009190


	//   ....[53]....
        /*0268*/ 	.word	0x000091a0


	//   ....[54]....
        /*026c*/ 	.word	0x000091c0


	//   ....[55]....
        /*0270*/ 	.word	0x000091d0


	//   ....[56]....
        /*0274*/ 	.word	0x000091e0


	//   ....[57]....
        /*0278*/ 	.word	0x000091f0


	//   ....[58]....
        /*027c*/ 	.word	0x00009200


	//   ....[59]....
        /*0280*/ 	.word	0x00009210


	//   ....[60]....
        /*0284*/ 	.word	0x00009380


	//   ....[61]....
        /*0288*/ 	.word	0x00009390


	//   ....[62]....
        /*028c*/ 	.word	0x000094f0


	//   ....[63]....
        /*0290*/ 	.word	0x00009520


	//   ....[64]....
        /*0294*/ 	.word	0x00009650


	//   ....[65]....
        /*0298*/ 	.word	0x00009680


	//   ....[66]....
        /*029c*/ 	.word	0x000097b0


	//   ....[67]....
        /*02a0*/ 	.word	0x000097d0


	//----- nvinfo : EIATTR_EXIT_INSTR_OFFSETS
	.align		4
.L_314:
        /*02a4*/ 	.byte	0x04, 0x1c
        /*02a6*/ 	.short	(.L_316 - .L_315)


	//   ....[0]....
.L_315:
        /*02a8*/ 	.word	0x00000040


	//   ....[1]....
        /*02ac*/ 	.word	0x000097e0


	//   ....[2]....
        /*02b0*/ 	.word	0x00009890


	//   ....[3]....
        /*02b4*/ 	.word	0x000098f0


	//----- nvinfo : EIATTR_CTAIDZ_USED
	.align		4
.L_316:
        /*02b8*/ 	.byte	0x01, 0x04
	.zero		2


	//----- nvinfo : EIATTR_MAX_THREADS
	.align		4
        /*02bc*/ 	.byte	0x04, 0x05
        /*02be*/ 	.short	(.L_318 - .L_317)
.L_317:
        /*02c0*/ 	.word	0x00000080
        /*02c4*/ 	.word	0x00000001
        /*02c8*/ 	.word	0x00000001


	//----- nvinfo : EIATTR_CRS_STACK_SIZE
	.align		4
.L_318:
        /*02cc*/ 	.byte	0x04, 0x1e
        /*02ce*/ 	.short	(.L_320 - .L_319)
.L_319:
        /*02d0*/ 	.word	0x00000000
.L_320:


//--------------------- .nv.info._ZN7cutlass13device_kernelIN5flash19enable_sm80_to_sm89INS1_16FlashAttnFwdSm80INS1_25CollectiveMainloopFwdSm80ILi4ELi1ELb0EN4cute5tupleIJNS5_1CILi128EEENS7_ILi64EEENS7_ILi96EEEEEELi96ENS_6half_tEfNS_4arch4Sm80ELb0ELb0ELb0ELb1ELb1ELb0ELb1ELb0EEENS1_21CollectiveEpilogueFwdINS6_IJS8_SA_S9_EEENS6_IJNS7_ILi1EEESI_SI_EEESC_SE_Li128ELb1ELb1ELb0ELb0EEENS1_19SingleTileSchedulerILb1ELb0ELb1ELi128EEEEEEEEEvNT_6ParamsE --------------------------
	.section	.nv.info._ZN7cutlass13device_kernelIN5flash19enable_sm80_to_sm89INS1_16FlashAttnFwdSm80INS1_25CollectiveMainloopFwdSm80ILi4ELi1ELb0EN4cute5tupleIJNS5_1CILi128EEENS7_ILi64EEENS7_ILi96EEEEEELi96ENS_6half_tEfNS_4arch4Sm80ELb0ELb0ELb0ELb1ELb1ELb0ELb1ELb0EEENS1_21CollectiveEpilogueFwdINS6_IJS8_SA_S9_EEENS6_IJNS7_ILi1EEESI_SI_EEESC_SE_Li128ELb1ELb1ELb0ELb0EEENS1_19SingleTileSchedulerILb1ELb0ELb1ELi128EEEEEEEEEvNT_6ParamsE,"",@"SHT_CUDA_INFO"
	.sectionflags	@""
	.align	4


	//----- nvinfo : EIATTR_CUDA_API_VERSION
	.align		4
        /*0000*/ 	.byte	0x04, 0x37
        /*0002*/ 	.short	(.L_322 - .L_321)
.L_321:
        /*0004*/ 	.word	0x00000082


	//----- nvinfo : EIATTR_SW2861232_WAR
	.align		4
.L_322:
        /*0008*/ 	.byte	0x01, 0x35
	.zero		2


	//----- nvinfo : EIATTR_PARAM_CBANK
	.align		4
        /*000c*/ 	.byte	0x04, 0x0a
        /*000e*/ 	.short	(.L_324 - .L_323)
	.align		4
.L_323:
        /*0010*/ 	.word	index@(.nv.constant0._ZN7cutlass13device_kernelIN5flash19enable_sm80_to_sm89INS1_16FlashAttnFwdSm80INS1_25CollectiveMainloopFwdSm80ILi4ELi1ELb0EN4cute5tupleIJNS5_1CILi128EEENS7_ILi64EEENS7_ILi96EEEEEELi96ENS_6half_tEfNS_4arch4Sm80ELb0ELb0ELb0ELb1ELb1ELb0ELb1ELb0EEENS1_21CollectiveEpilogueFwdINS6_IJS8_SA_S9_EEENS6_IJNS7_ILi1EEESI_SI_EEESC_SE_Li128ELb1ELb1ELb0ELb0EEENS1_19SingleTileSchedulerILb1ELb0ELb1ELi128EEEEEEEEEvNT_6ParamsE)
        /*0014*/ 	.short	0x0160
        /*0016*/ 	.short	0x0418


	//----- nvinfo : EIATTR_CBANK_PARAM_SIZE
	.align		4
.L_324:
        /*0018*/ 	.byte	0x03, 0x19
        /*001a*/ 	.short	0x0418


	//----- nvinfo : EIATTR_KPARAM_INFO
	.align		4
        /*001c*/ 	.byte	0x04, 0x17
        /*001e*/ 	.short	(.L_326 - .L_325)
.L_325:
        /*0020*/ 	.word	0x00000000
        /*0024*/ 	.short	0x0000
        /*0026*/ 	.short	0x0000
        /*0028*/ 	.byte	0x00, 0xf0, 0x61, 0x10


	//----- nvinfo : EIATTR_MAXREG_COUNT
	.align		4
.L_326:
        /*002c*/ 	.byte	0x03, 0x1b
        /*002e*/ 	.short	0x00ff


	//----- nvinfo : EIATTR_NUM_BARRIERS
	.align		4
        /*0030*/ 	.byte	0x02, 0x4c
        /*0032*/ 	.byte	0x02
	.zero		1


	//----- nvinfo : EIATTR_ANNOTATIONS
	.align		4
        /*0034*/ 	.byte	0x04, 0x55
        /*0036*/ 	.short	(.L_328 - .L_327)


	//   ....[0]....
.L_327:
        /*0038*/ 	.word	0x00000001
        /*003c*/ 	.byte	0xe0, 0x01, 0x00, 0x00, 0x01, 0x00, 0x00, 0x00, 0x20, 0x03, 0x00, 0x00, 0x01, 0x00, 0x00, 0x00
        /*004c*/ 	.byte	0x30, 0x03, 0x00, 0x00, 0x01, 0x00, 0x00, 0x00, 0x50, 0x0c, 0x00, 0x00, 0x01, 0x00, 0x00, 0x00
        /*005c*/ 	.byte	0xe0, 0x14, 0x00, 0x00, 0x01, 0x00, 0x00, 0x00, 0x60, 0x15, 0x00, 0x00, 0x01, 0x00, 0x00, 0x00
        /*006c*/ 	.byte	0x80, 0x4e, 0x00, 0x00, 0x01, 0x00, 0x00, 0x00, 0x80, 0x4f, 0x00, 0x00, 0x01, 0x00, 0x00, 0x00
        /*007c*/ 	.byte	0xb0, 0x4f, 0x00, 0x00, 0x01, 0x00, 0x00, 0x00, 0xe0, 0x89, 0x00, 0x00, 0x01, 0x00, 0x00, 0x00
        /*008c*/ 	.byte	0x40, 0xa1, 0x00, 0x00


	//----- nvinfo : EIATTR_MERCURY_ISA_VERSION
	.align		4
.L_328:
        /*0090*/ 	.byte	0x03, 0x5f
        /*0092*/ 	.short	0x0000


	//----- nvinfo : EIATTR_COOP_GROUP_MASK_REGIDS
	.align		4
        /*0094*/ 	.byte	0x04, 0x29
        /*0096*/ 	.short	(.L_330 - .L_329)


	//   ....[0]....
.L_329:
        /*0098*/ 	.word	0xffffffff


	//   ....[1]....
        /*009c*/ 	.word	0xffffffff


	//   ....[2]....
        /*00a0*/ 	.word	0xffffffff


	//   ....[3]....
        /*00a4*/ 	.word	0xffffffff


	//   ....[4]....
        /*00a8*/ 	.word	0xffffffff


	//   ....[5]....
        /*00ac*/ 	.word	0xffffffff


	//   ....[6]....
        /*00b0*/ 	.word	0xffffffff


	//   ....[7]....
        /*00b4*/ 	.word	0xffffffff


	//   ....[8]....
        /*00b8*/ 	.word	0xffffffff


	//   ....[9]....
        /*00bc*/ 	.word	0xffffffff


	//   ....[10]....
        /*00c0*/ 	.word	0xffffffff


	//   ....[11]....
        /*00c4*/ 	.word	0xffffffff


	//   ....[12]....
        /*00c8*/ 	.word	0xffffffff


	//   ....[13]....
        /*00cc*/ 	.word	0xffffffff


	//   ....[14]....
        /*00d0*/ 	.word	0xffffffff


	//   ....[15]....
        /*00d4*/ 	.word	0xffffffff


	//   ....[16]....
        /*00d8*/ 	.word	0xffffffff


	//   ....[17]....
        /*00dc*/ 	.word	0xffffffff


	//   ....[18]....
        /*00e0*/ 	.word	0xffffffff


	//   ....[19]....
        /*00e4*/ 	.word	0xffffffff


	//   ....[20]....
        /*00e8*/ 	.word	0xffffffff


	//   ....[21]....
        /*00ec*/ 	.word	0xffffffff


	//   ....[22]....
        /*00f0*/ 	.word	0xffffffff


	//   ....[23]....
        /*00f4*/ 	.word	0xffffffff


	//   ....[24]....
        /*00f8*/ 	.word	0xffffffff


	//   ....[25]....
        /*00fc*/ 	.word	0xffffffff


	//   ....[26]....
        /*0100*/ 	.word	0xffffffff


	//   ....[27]....
        /*0104*/ 	.word	0xffffffff


	//   ....[28]....
        /*0108*/ 	.word	0xffffffff


	//   ....[29]....
        /*010c*/ 	.word	0xffffffff


	//   ....[30]....
        /*0110*/ 	.word	0xffffffff


	//   ....[31]....
        /*0114*/ 	.word	0xffffffff


	//   ....[32]....
        /*0118*/ 	.word	0xffffffff


	//   ....[33]....
        /*011c*/ 	.word	0xffffffff


	//   ....[34]....
        /*0120*/ 	.word	0xffffffff


	//   ....[35]....
        /*0124*/ 	.word	0xffffffff


	//   ....[36]....
        /*0128*/ 	.word	0xffffffff


	//   ....[37]....
        /*012c*/ 	.word	0xffffffff


	//   ....[38]....
        /*0130*/ 	.word	0xffffffff


	//   ....[39]....
        /*0134*/ 	.word	0xffffffff


	//   ....[40]....
        /*0138*/ 	.word	0xffffffff


	//   ....[41]....
        /*013c*/ 	.word	0xffffffff


	//   ....[42]....
        /*0140*/ 	.word	0xffffffff


	//   ....[43]....
        /*0144*/ 	.word	0xffffffff


	//   ....[44]....
        /*0148*/ 	.word	0xffffffff


	//   ....[45]....
        /*014c*/ 	.word	0xffffffff


	//   ....[46]....
        /*0150*/ 	.word	0xffffffff


	//   ....[47]....
        /*0154*/ 	.word	0xffffffff


	//   ....[48]....
        /*0158*/ 	.word	0xffffffff


	//   ....[49]....
        /*015c*/ 	.word	0xffffffff


	//   ....[50]....
        /*0160*/ 	.word	0xffffffff


	//   ....[51]....
        /*0164*/ 	.word	0xffffffff


	//   ....[52]....
        /*0168*/ 	.word	0xffffffff


	//   ....[53]....
        /*016c*/ 	.word	0xffffffff


	//   ....[54]....
        /*0170*/ 	.word	0xffffffff


	//   ....[55]....
        /*0174*/ 	.word	0xffffffff


	//   ....[56]....
        /*0178*/ 	.word	0xffffffff


	//   ....[57]....
        /*017c*/ 	.word	0xffffffff


	//   ....[58]....
        /*0180*/ 	.word	0xffffffff


	//   ....[59]....
        /*0184*/ 	.word	0xffffffff


	//   ....[60]....
        /*0188*/ 	.word	0xffffffff


	//   ....[61]....
        /*018c*/ 	.word	0xffffffff


	//   ....[62]....
        /*0190*/ 	.word	0xffffffff


	//   ....[63]....
        /*0194*/ 	.word	0xffffffff


	//   ....[64]....
        /*0198*/ 	.word	0xffffffff


	//   ....[65]....
        /*019c*/ 	.word	0xffffffff


	//   ....[66]....
        /*01a0*/ 	.word	0xffffffff


	//   ....[67]....
        /*01a4*/ 	.word	0xffffffff


	//   ....[68]....
        /*01a8*/ 	.word	0xffffffff


	//   ....[69]....
        /*01ac*/ 	.word	0xffffffff


	//   ....[70]....
        /*01b0*/ 	.word	0xffffffff


	//   ....[71]....
        /*01b4*/ 	.word	0xffffffff


	//   ....[72]....
        /*01b8*/ 	.word	0xffffffff


	//   ....[73]....
        /*01bc*/ 	.word	0xffffffff


	//   ....[74]....
        /*01c0*/ 	.word	0xffffffff


	//   ....[75]....
        /*01c4*/ 	.word	0xffffffff


	//   ....[76]....
        /*01c8*/ 	.word	0xffffffff


	//----- nvinfo : EIATTR_COOP_GROUP_INSTR_OFFSETS
	.align		4
.L_330:
        /*01cc*/ 	.byte	0x04, 0x28
        /*01ce*/ 	.short	(.L_332 - .L_331)


	//   ....[0]....
.L_331:
        /*01d0*/ 	.word	0x00000090


	//   ....[1]....
        /*01d4*/ 	.word	0x00000f40


	//   ....[2]....
        /*01d8*/ 	.word	0x00000f70


	//   ....[3]....
        /*01dc*/ 	.word	0x00001110


	//   ....[4]....
        /*01e0*/ 	.word	0x00001140


	//   ....[5]....
        /*01e4*/ 	.word	0x00001260


	//   ....[6]....
        /*01e8*/ 	.word	0x00001290


	//   ....[7]....
        /*01ec*/ 	.word	0x000013b0


	//   ....[8]....
        /*01f0*/ 	.word	0x00001400


	//   ....[9]....
        /*01f4*/ 	.word	0x000018e0


	//   ....[10]....
        /*01f8*/ 	.word	0x00001910


	//   ....[11]....
        /*01fc*/ 	.word	0x00001a10


	//   ....[12]....
        /*0200*/ 	.word	0x00001a90


	//   ....[13]....
        /*0204*/ 	.word	0x00001ac0


	//   ....[14]....
        /*0208*/ 	.word	0x00001ae0


	//   ....[15]....
        /*020c*/ 	.word	0x00001b10


	//   ....[16]....
        /*0210*/ 	.word	0x00001b40


	//   ....[17]....
        /*0214*/ 	.word	0x00002a70


	//   ....[18]....
        /*0218*/ 	.word	0x00002a80


	//   ....[19]....
        /*021c*/ 	.word	0x00002b20


	//   ....[20]....
        /*0220*/ 	.word	0x00002b40


	//   ....[21]....
        /*0224*/ 	.word	0x00003390


	//   ....[22]....
        /*0228*/ 	.word	0x00003470


	//   ....[23]....
        /*022c*/ 	.word	0x000034d0


	//   ....[24]....
        /*0230*/ 	.word	0x000035a0


	//   ....[25]....
        /*0234*/ 	.word	0x000035d0


	//   ....[26]....
        /*0238*/ 	.word	0x00003700


	//   ....[27]....
        /*023c*/ 	.word	0x00003720


	//   ....[28]....
        /*0240*/ 	.word	0x00003850


	//   ....[29]....
        /*0244*/ 	.word	0x00005180


	//   ....[30]....
        /*0248*/ 	.word	0x00005190


	//   ....[31]....
        /*024c*/ 	.word	0x000051a0


	//   ....[32]....
        /*0250*/ 	.word	0x000051b0


	//   ....[33]....
        /*0254*/ 	.word	0x00005590


	//   ....[34]....
        /*0258*/ 	.word	0x000055b0


	//   ....[35]....
        /*025c*/ 	.word	0x000055d0


	//   ....[36]....
        /*0260*/ 	.word	0x000055f0


	//   ....[37]....
        /*0264*/ 	.word	0x000060d0


	//   ....[38]....
        /*0268*/ 	.word	0x00006130


	//   ....[39]....
        /*026c*/ 	.word	0x00006230


	//   ....[40]....
        /*0270*/ 	.word	0x00006280


	//   ....[41]....
        /*0274*/ 	.word	0x000062b0


	//   ....[42]....
        /*0278*/ 	.word	0x000063c0


	//   ....[43]....
        /*027c*/ 	.word	0x00006480


	//   ....[44]....
        /*0280*/ 	.word	0x000067b0


	//   ....[45]....
        /*0284*/ 	.word	0x00008080


	//   ....[46]....
        /*0288*/ 	.word	0x000080b0


	//   ....[47]....
        /*028c*/ 	.word	0x000080e0


	//   ....[48]....
        /*0290*/ 	.word	0x00008100


	//   ....[49]....
        /*0294*/ 	.word	0x00008130


	//   ....[50]....
        /*0298*/ 	.word	0x00008150


	//   ....[51]....
        /*029c*/ 	.word	0x00008170


	//   ....[52]....
        /*02a0*/ 	.word	0x00008180


	//   ....[53]....
        /*02a4*/ 	.word	0x00009860


	//   ....[54]....
        /*02a8*/ 	.word	0x00009890


	//   ....[55]....
        /*02ac*/ 	.word	0x000098c0


	//   ....[56]....
        /*02b0*/ 	.word	0x000098e0


	//   ....[57]....
        /*02b4*/ 	.word	0x000098f0


	//   ....[58]....
        /*02b8*/ 	.word	0x00009900


	//   ....[59]....
        /*02bc*/ 	.word	0x00009910


	//   ....[60]....
        /*02c0*/ 	.word	0x00009920


	//   ....[61]....
        /*02c4*/ 	.word	0x00009b40


	//   ....[62]....
        /*02c8*/ 	.word	0x00009b50


	//   ....[63]....
        /*02cc*/ 	.word	0x00009cd0


	//   ....[64]....
        /*02d0*/ 	.word	0x00009d00


	//   ....[65]....
        /*02d4*/ 	.word	0x00009e50


	//   ....[66]....
        /*02d8*/ 	.word	0x00009e80


	//   ....[67]....
        /*02dc*/ 	.word	0x00009fd0


	//   ....[68]....
        /*02e0*/ 	.word	0x00009ff0


	//   ....[69]....
        /*02e4*/ 	.word	0x0000a7e0


	//   ....[70]....
        /*02e8*/ 	.word	0x0000a800


	//   ....[71]....
        /*02ec*/ 	.word	0x0000a950


	//   ....[72]....
        /*02f0*/ 	.word	0x0000a980


	//   ....[73]....
        /*02f4*/ 	.word	0x0000aab0


	//   ....[74]....
        /*02f8*/ 	.word	0x0000aae0


	//   ....[75]....
        /*02fc*/ 	.word	0x0000ac10


	//   ....[76]....
        /*0300*/ 	.word	0x0000ac30


	//----- nvinfo : EIATTR_EXIT_INSTR_OFFSETS
	.align		4
.L_332:
        /*0304*/ 	.byte	0x04, 0x1c
        /*0306*/ 	.short	(.L_334 - .L_333)


	//   ....[0]....
.L_333:
        /*0308*/ 	.word	0x00000350


	//   ....[1]....
        /*030c*/ 	.word	0x0000a000


	//   ....[2]....
        /*0310*/ 	.word	0x0000a0d0


	//   ....[3]....
        /*0314*/ 	.word	0x0000a130


	//   ....[4]....
        /*0318*/ 	.word	0x0000ac40


	//   ....[5]....
        /*031c*/ 	.word	0x0000acf0


	//   ....[6]....
        /*0320*/ 	.word	0x0000ad50


	//----- nvinfo : EIATTR_CTAIDZ_USED
	.align		4
.L_334:
        /*0324*/ 	.byte	0x01, 0x04
	.zero		2


	//----- nvinfo : EIATTR_MAX_THREADS
	.align		4
        /*0328*/ 	.byte	0x04, 0x05
        /*032a*/ 	.short	(.L_336 - .L_335)
.L_335:
        /*032c*/ 	.word	0x00000080
        /*0330*/ 	.word	0x00000001
        /*0334*/ 	.word	0x00000001


	//----- nvinfo : EIATTR_CRS_STACK_SIZE
	.align		4
.L_336:
        /*0338*/ 	.byte	0x04, 0x1e
        /*033a*/ 	.short	(.L_338 - .L_337)
.L_337:
        /*033c*/ 	.word	0x00000000
.L_338:


//--------------------- .nv.info._ZN7cutlass13device_kernelIN5flash19enable_sm80_to_sm89INS1_16FlashAttnFwdSm80INS1_25CollectiveMainloopFwdSm80ILi4ELi1ELb0EN4cute5tupleIJNS5_1CILi128EEENS7_ILi64EEENS7_ILi96EEEEEELi96ENS_6half_tEfNS_4arch4Sm80ELb0ELb0ELb0ELb1ELb1ELb1ELb1ELb0EEENS1_21CollectiveEpilogueFwdINS6_IJS8_SA_S9_EEENS6_IJNS7_ILi1EEESI_SI_EEESC_SE_Li128ELb1ELb1ELb0ELb0EEENS1_19SingleTileSchedulerILb1ELb0ELb1ELi128EEEEEEEEEvNT_6ParamsE --------------------------
	.section	.nv.info._ZN7cutlass13device_kernelIN5flash19enable_sm80_to_sm89INS1_16FlashAttnFwdSm80INS1_25CollectiveMainloopFwdSm80ILi4ELi1ELb0EN4cute5tupleIJNS5_1CILi128EEENS7_ILi64EEENS7_ILi96EEEEEELi96ENS_6half_tEfNS_4arch4Sm80ELb0ELb0ELb0ELb1ELb1ELb1ELb1ELb0EEENS1_21CollectiveEpilogueFwdINS6_IJS8_SA_S9_EEENS6_IJNS7_ILi1EEESI_SI_EEESC_SE_Li128ELb1ELb1ELb0ELb0EEENS1_19SingleTileSchedulerILb1ELb0ELb1ELi128EEEEEEEEEvNT_6ParamsE,"",@"SHT_CUDA_INFO"
	.sectionflags	@""
	.align	4


	//----- nvinfo : EIATTR_CUDA_API_VERSION
	.align		4
        /*0000*/ 	.byte	0x04, 0x37
        /*0002*/ 	.short	(.L_340 - .L_339)
.L_339:
        /*0004*/ 	.word	0x00000082


	//----- nvinfo : EIATTR_SW2861232_WAR
	.align		4
.L_340:
        /*0008*/ 	.byte	0x01, 0x35
	.zero		2


	//----- nvinfo : EIATTR_PARAM_CBANK
	.align		4
        /*000c*/ 	.byte	0x04, 0x0a
        /*000e*/ 	.short	(.L_342 - .L_341)
	.align		4
.L_341:
        /*0010*/ 	.word	index@(.nv.constant0._ZN7cutlass13device_kernelIN5flash19enable_sm80_to_sm89INS1_16FlashAttnFwdSm80INS1_25CollectiveMainloopFwdSm80ILi4ELi1ELb0EN4cute5tupleIJNS5_1CILi128EEENS7_ILi64EEENS7_ILi96EEEEEELi96ENS_6half_tEfNS_4arch4Sm80ELb0ELb0ELb0ELb1ELb1ELb1ELb1ELb0EEENS1_21CollectiveEpilogueFwdINS6_IJS8_SA_S9_EEENS6_IJNS7_ILi1EEESI_SI_EEESC_SE_Li128ELb1ELb1ELb0ELb0EEENS1_19SingleTileSchedulerILb1ELb0ELb1ELi128EEEEEEEEEvNT_6ParamsE)
        /*0014*/ 	.short	0x0160
        /*0016*/ 	.short	0x0418


	//----- nvinfo : EIATTR_CBANK_PARAM_SIZE
	.align		4
.L_342:
        /*0018*/ 	.byte	0x03, 0x19
        /*001a*/ 	.short	0x0418


	//----- nvinfo : EIATTR_KPARAM_INFO
	.align		4
        /*001c*/ 	.byte	0x04, 0x17
        /*001e*/ 	.short	(.L_344 - .L_343)
.L_343:
        /*0020*/ 	.word	0x00000000
        /*0024*/ 	.short	0x0000
        /*0026*/ 	.short	0x0000
        /*0028*/ 	.byte	0x00, 0xf0, 0x61, 0x10


	//----- nvinfo : EIATTR_MAXREG_COUNT
	.align		4
.L_344:
        /*002c*/ 	.byte	0x03, 0x1b
        /*002e*/ 	.short	0x00ff


	//----- nvinfo : EIATTR_NUM_BARRIERS
	.align		4
        /*0030*/ 	.byte	0x02, 0x4c
        /*0032*/ 	.byte	0x02
	.zero		1


	//----- nvinfo : EIATTR_ANNOTATIONS
	.align		4
        /*0034*/ 	.byte	0x04, 0x55
        /*0036*/ 	.short	(.L_346 - .L_345)


	//   ....[0]....
.L_345:
        /*0038*/ 	.word	0x00000001
        /*003c*/ 	.byte	0x20, 0x05, 0x00, 0x00, 0x01, 0x00, 0x00, 0x00, 0x10, 0x07, 0x00, 0x00, 0x01, 0x00, 0x00, 0x00
        /*004c*/ 	.byte	0x70, 0x6b, 0x00, 0x00, 0x01, 0x00, 0x00, 0x00, 0x50, 0x6c, 0x00, 0x00, 0x01, 0x00, 0x00, 0x00
        /*005c*/ 	.byte	0xb0, 0x6d, 0x00, 0x00, 0x01, 0x00, 0x00, 0x00, 0xa0, 0x04, 0x01, 0x00, 0x01, 0x00, 0x00, 0x00
        /*006c*/ 	.byte	0xa0, 0x05, 0x01, 0x00, 0x01, 0x00, 0x00, 0x00, 0xd0, 0x05, 0x01, 0x00, 0x01, 0x00, 0x00, 0x00
        /*007c*/ 	.byte	0xe0, 0x05, 0x01, 0x00


	//----- nvinfo : EIATTR_MERCURY_ISA_VERSION
	.align		4
.L_346:
        /*0080*/ 	.byte	0x03, 0x5f
        /*0082*/ 	.short	0x0000


	//----- nvinfo : EIATTR_COOP_GROUP_MASK_REGIDS
	.align		4
        /*0084*/ 	.byte	0x04, 0x29
        /*0086*/ 	.short	(.L_348 - .L_347)


	//   ....[0]....
.L_347:
        /*0088*/ 	.word	0xffffffff


	//   ....[1]....
        /*008c*/ 	.word	0xffffffff


	//   ....[2]....
        /*0090*/ 	.word	0xffffffff


	//   ....[3]....
        /*0094*/ 	.word	0xffffffff


	//   ....[4]....
        /*0098*/ 	.word	0xffffffff


	//   ....[5]....
        /*009c*/ 	.word	0xffffffff


	//   ....[6]....
        /*00a0*/ 	.word	0xffffffff


	//   ....[7]....
        /*00a4*/ 	.word	0xffffffff


	//   ....[8]....
        /*00a8*/ 	.word	0xffffffff


	//   ....[9]....
        /*00ac*/ 	.word	0xffffffff


	//   ....[10]....
        /*00b0*/ 	.word	0xffffffff


	//   ....[11]....
        /*00b4*/ 	.word	0xffffffff


	//   ....[12]....
        /*00b8*/ 	.word	0xffffffff


	//   ....[13]....
        /*00bc*/ 	.word	0xffffffff


	//   ....[14]....
        /*00c0*/ 	.word	0xffffffff


	//   ....[15]....
        /*00c4*/ 	.word	0xffffffff


	//   ....[16]....
        /*00c8*/ 	.word	0xffffffff


	//   ....[17]....
        /*00cc*/ 	.word	0xffffffff


	//   ....[18]....
        /*00d0*/ 	.word	0xffffffff


	//   ....[19]....
        /*00d4*/ 	.word	0xffffffff


	//   ....[20]....
        /*00d8*/ 	.word	0xffffffff


	//   ....[21]....
        /*00dc*/ 	.word	0xffffffff


	//   ....[22]....
        /*00e0*/ 	.word	0xffffffff


	//   ....[23]....
        /*00e4*/ 	.word	0xffffffff


	//   ....[24]....
        /*00e8*/ 	.word	0xffffffff


	//   ....[25]....
        /*00ec*/ 	.word	0xffffffff


	//   ....[26]....
        /*00f0*/ 	.word	0xffffffff


	//   ....[27]....
        /*00f4*/ 	.word	0xffffffff


	//   ....[28]....
        /*00f8*/ 	.word	0xffffffff


	//   ....[29]....
        /*00fc*/ 	.word	0xffffffff


	//   ....[30]....
        /*0100*/ 	.word	0xffffffff


	//   ....[31]....
        /*0104*/ 	.word	0xffffffff


	//   ....[32]....
        /*0108*/ 	.word	0xffffffff


	//   ....[33]....
        /*010c*/ 	.word	0xffffffff


	//   ....[34]....
        /*0110*/ 	.word	0xffffffff


	//   ....[35]....
        /*0114*/ 	.word	0xffffffff


	//   ....[36]....
        /*0118*/ 	.word	0xffffffff


	//   ....[37]....
        /*011c*/ 	.word	0xffffffff


	//   ....[38]....
        /*0120*/ 	.word	0xffffffff


	//   ....[39]....
        /*0124*/ 	.word	0xffffffff


	//   ....[40]....
        /*0128*/ 	.word	0xffffffff


	//   ....[41]....
        /*012c*/ 	.word	0xffffffff


	//   ....[42]....
        /*0130*/ 	.word	0xffffffff


	//   ....[43]....
        /*0134*/ 	.word	0xffffffff


	//   ....[44]....
        /*0138*/ 	.word	0xffffffff


	//   ....[45]....
        /*013c*/ 	.word	0xffffffff


	//   ....[46]....
        /*0140*/ 	.word	0xffffffff


	//   ....[47]....
        /*0144*/ 	.word	0xffffffff


	//   ....[48]....
        /*0148*/ 	.word	0xffffffff


	//   ....[49]....
        /*014c*/ 	.word	0xffffffff


	//   ....[50]....
        /*0150*/ 	.word	0xffffffff


	//   ....[51]....
        /*0154*/ 	.word	0xffffffff


	//   ....[52]....
        /*0158*/ 	.word	0xffffffff


	//   ....[53]....
        /*015c*/ 	.word	0xffffffff


	//   ....[54]....
        /*0160*/ 	.word	0xffffffff


	//   ....[55]....
        /*0164*/ 	.word	0xffffffff


	//   ....[56]....
        /*0168*/ 	.word	0xffffffff


	//   ....[57]....
        /*016c*/ 	.word	0xffffffff


	//   ....[58]....
        /*0170*/ 	.word	0xffffffff


	//   ....[59]....
        /*0174*/ 	.word	0xffffffff


	//   ....[60]....
        /*0178*/ 	.word	0xffffffff


	//   ....[61]....
        /*017c*/ 	.word	0xffffffff


	//   ....[62]....
        /*0180*/ 	.word	0xffffffff


	//   ....[63]....
        /*0184*/ 	.word	0xffffffff


	//   ....[64]....
        /*0188*/ 	.word	0xffffffff


	//   ....[65]....
        /*018c*/ 	.word	0xffffffff


	//   ....[66]....
        /*0190*/ 	.word	0xffffffff


	//   ....[67]....
        /*0194*/ 	.word	0xffffffff


	//   ....[68]....
        /*0198*/ 	.word	0xffffffff


	//   ....[69]....
        /*019c*/ 	.word	0xffffffff


	//   ....[70]....
        /*01a0*/ 	.word	0xffffffff


	//   ....[71]....
        /*01a4*/ 	.word	0xffffffff


	//   ....[72]....
        /*01a8*/ 	.word	0xffffffff


	//   ....[73]....
        /*01ac*/ 	.word	0xffffffff


	//   ....[74]....
        /*01b0*/ 	.word	0xffffffff


	//   ....[75]....
        /*01b4*/ 	.word	0xffffffff


	//   ....[76]....
        /*01b8*/ 	.word	0xffffffff


	//   ....[77]....
        /*01bc*/ 	.word	0xffffffff


	//   ....[78]....
        /*01c0*/ 	.word	0xffffffff


	//   ....[79]....
        /*01c4*/ 	.word	0xffffffff


	//   ....[80]....
        /*01c8*/ 	.word	0xffffffff


	//   ....[81]....
        /*01cc*/ 	.word	0xffffffff


	//   ....[82]....
        /*01d0*/ 	.word	0xffffffff


	//   ....[83]....
        /*01d4*/ 	.word	0xffffffff


	//   ....[84]....
        /*01d8*/ 	.word	0xffffffff


	//----- nvinfo : EIATTR_COOP_GROUP_INSTR_OFFSETS
	.align		4
.L_348:
        /*01dc*/ 	.byte	0x04, 0x28
        /*01de*/ 	.short	(.L_350 - .L_349)


	//   ....[0]....
.L_349:
        /*01e0*/ 	.word	0x00000090


	//   ....[1]....
        /*01e4*/ 	.word	0x00001f70


	//   ....[2]....
        /*01e8*/ 	.word	0x00001f80


	//   ....[3]....
        /*01ec*/ 	.word	0x00003ab0


	//   ....[4]....
        /*01f0*/ 	.word	0x00003ac0


	//   ....[5]....
        /*01f4*/ 	.word	0x00005440


	//   ....[6]....
        /*01f8*/ 	.word	0x00005460


	//   ....[7]....
        /*01fc*/ 	.word	0x00005960


	//   ....[8]....
        /*0200*/ 	.word	0x000059c0


	//   ....[9]....
        /*0204*/ 	.word	0x000066a0


	//   ....[10]....
        /*0208*/ 	.word	0x000066d0


	//   ....[11]....
        /*020c*/ 	.word	0x000068e0


	//   ....[12]....
        /*0210*/ 	.word	0x00006910


	//   ....[13]....
        /*0214*/ 	.word	0x00006a30


	//   ....[14]....
        /*0218*/ 	.word	0x00006a60


	//   ....[15]....
        /*021c*/ 	.word	0x00006bb0


	//   ....[16]....
        /*0220*/ 	.word	0x00006be0


	//   ....[17]....
        /*0224*/ 	.word	0x00007060


	//   ....[18]....
        /*0228*/ 	.word	0x00007090


	//   ....[19]....
        /*022c*/ 	.word	0x000070d0


	//   ....[20]....
        /*0230*/ 	.word	0x000070f0


	//   ....[21]....
        /*0234*/ 	.word	0x0000d380


	//   ....[22]....
        /*0238*/ 	.word	0x0000d390


	//   ....[23]....
        /*023c*/ 	.word	0x0000d3a0


	//   ....[24]....
        /*0240*/ 	.word	0x0000d3b0


	//   ....[25]....
        /*0244*/ 	.word	0x0000e140


	//   ....[26]....
        /*0248*/ 	.word	0x0000e160


	//   ....[27]....
        /*024c*/ 	.word	0x0000e1f0


	//   ....[28]....
        /*0250*/ 	.word	0x0000e210


	//   ....[29]....
        /*0254*/ 	.word	0x0000ea50


	//   ....[30]....
        /*0258*/ 	.word	0x0000eb30


	//   ....[31]....
        /*025c*/ 	.word	0x0000ebd0


	//   ....[32]....
        /*0260*/ 	.word	0x0000ec60


	//   ....[33]....
        /*0264*/ 	.word	0x0000ec90


	//   ....[34]....
        /*0268*/ 	.word	0x0000ed80


	//   ....[35]....
        /*026c*/ 	.word	0x0000edb0


	//   ....[36]....
        /*0270*/ 	.word	0x0000eee0


	//   ....[37]....
        /*0274*/ 	.word	0x000107b0


	//   ....[38]....
        /*0278*/ 	.word	0x000107c0


	//   ....[39]....
        /*027c*/ 	.word	0x000107d0


	//   ....[40]....
        /*0280*/ 	.word	0x000107e0


	//   ....[41]....
        /*0284*/ 	.word	0x00010bc0


	//   ....[42]....
        /*0288*/ 	.word	0x00010be0


	//   ....[43]....
        /*028c*/ 	.word	0x00010c00


	//   ....[44]....
        /*0290*/ 	.word	0x00010c20


	//   ....[45]....
        /*0294*/ 	.word	0x00011700


	//   ....[46]....
        /*0298*/ 	.word	0x00011760


	//   ....[47]....
        /*029c*/ 	.word	0x00011860


	//   ....[48]....
        /*02a0*/ 	.word	0x000118b0


	//   ....[49]....
        /*02a4*/ 	.word	0x000118e0


	//   ....[50]....
        /*02a8*/ 	.word	0x000119f0


	//   ....[51]....
        /*02ac*/ 	.word	0x00011ab0


	//   ....[52]....
        /*02b0*/ 	.word	0x00011de0


	//   ....[53]....
        /*02b4*/ 	.word	0x000136b0


	//   ....[54]....
        /*02b8*/ 	.word	0x000136e0


	//   ....[55]....
        /*02bc*/ 	.word	0x00013710


	//   ....[56]....
        /*02c0*/ 	.word	0x00013730


	//   ....[57]....
        /*02c4*/ 	.word	0x00013760


	//   ....[58]....
        /*02c8*/ 	.word	0x00013780


	//   ....[59]....
        /*02cc*/ 	.word	0x000137a0


	//   ....[60]....
        /*02d0*/ 	.word	0x000137b0


	//   ....[61]....
        /*02d4*/ 	.word	0x00014e80


	//   ....[62]....
        /*02d8*/ 	.word	0x00014eb0


	//   ....[63]....
        /*02dc*/ 	.word	0x00014ee0


	//   ....[64]....
        /*02e0*/ 	.word	0x00014f00


	//   ....[65]....
        /*02e4*/ 	.word	0x00014f10


	//   ....[66]....
        /*02e8*/ 	.word	0x00014f20


	//   ....[67]....
        /*02ec*/ 	.word	0x00014f30


	//   ....[68]....
        /*02f0*/ 	.word	0x00014f40


	//   ....[69]....
        /*02f4*/ 	.word	0x00015160


	//   ....[70]....
        /*02f8*/ 	.word	0x00015170


	//   ....[71]....
        /*02fc*/ 	.word	0x000152f0


	//   ....[72]....
        /*0300*/ 	.word	0x00015320


	//   ....[73]....
        /*0304*/ 	.word	0x00015470


	//   ....[74]....
        /*0308*/ 	.word	0x000154a0


	//   ....[75]....
        /*030c*/ 	.word	0x000155f0


	//   ....[76]....
        /*0310*/ 	.word	0x00015610


	//   ....[77]....
        /*0314*/ 	.word	0x00015df0


	//   ....[78]....
        /*0318*/ 	.word	0x00015e10


	//   ....[79]....
        /*031c*/ 	.word	0x00015f60


	//   ....[80]....
        /*0320*/ 	.word	0x00015f90


	//   ....[81]....
        /*0324*/ 	.word	0x000160c0


	//   ....[82]....
        /*0328*/ 	.word	0x000160f0


	//   ....[83]....
        /*032c*/ 	.word	0x00016220


	//   ....[84]....
        /*0330*/ 	.word	0x00016240


	//----- nvinfo : EIATTR_EXIT_INSTR_OFFSETS
	.align		4
.L_350:
        /*0334*/ 	.byte	0x04, 0x1c
        /*0336*/ 	.short	(.L_352 - .L_351)


	//   ....[0]....
.L_351:
        /*0338*/ 	.word	0x00000320


	//   ....[1]....
        /*033c*/ 	.word	0x00015620


	//   ....[2]....
        /*0340*/ 	.word	0x000156f0


	//   ....[3]....
        /*0344*/ 	.word	0x00015750


	//   ....[4]....
        /*0348*/ 	.word	0x00016250


	//   ....[5]....
        /*034c*/ 	.word	0x00016300


	//   ....[6]....
        /*0350*/ 	.word	0x00016360


	//----- nvinfo : EIATTR_CTAIDZ_USED
	.align		4
.L_352:
        /*0354*/ 	.byte	0x01, 0x04
	.zero		2


	//----- nvinfo : EIATTR_MAX_THREADS
	.align		4
        /*0358*/ 	.byte	0x04, 0x05
        /*035a*/ 	.short	(.L_354 - .L_353)
.L_353:
        /*035c*/ 	.word	0x00000080
        /*0360*/ 	.word	0x00000001
        /*0364*/ 	.word	0x00000001


	//----- nvinfo : EIATTR_CRS_STACK_SIZE
	.align		4
.L_354:
        /*0368*/ 	.byte	0x04, 0x1e
        /*036a*/ 	.short	(.L_356 - .L_355)
.L_355:
        /*036c*/ 	.word	0x00000000
.L_356:


//--------------------- .nv.info._ZN7cutlass13device_kernelIN5flash19enable_sm80_to_sm89INS1_16FlashAttnFwdSm80INS1_25CollectiveMainloopFwdSm80ILi4ELi1ELb0EN4cute5tupleIJNS5_1CILi128EEENS7_ILi48EEENS7_ILi96EEEEEELi96ENS_6half_tEfNS_4arch4Sm80ELb0ELb1ELb0ELb0ELb1ELb0ELb1ELb0EEENS1_21CollectiveEpilogueFwdINS6_IJS8_SA_S9_EEENS6_IJNS7_ILi1EEESI_SI_EEESC_SE_Li128ELb0ELb1ELb0ELb0EEENS1_19SingleTileSchedulerILb0ELb0ELb1ELi128EEEEEEEEEvNT_6ParamsE --------------------------
	.section	.nv.info._ZN7cutlass13device_kernelIN5flash19enable_sm80_to_sm89INS1_16FlashAttnFwdSm80INS1_25CollectiveMainloopFwdSm80ILi4ELi1ELb0EN4cute5tupleIJNS5_1CILi128EEENS7_ILi48EEENS7_ILi96EEEEEELi96ENS_6half_tEfNS_4arch4Sm80ELb0ELb1ELb0ELb0ELb1ELb0ELb1ELb0EEENS1_21CollectiveEpilogueFwdINS6_IJS8_SA_S9_EEENS6_IJNS7_ILi1EEESI_SI_EEESC_SE_Li128ELb0ELb1ELb0ELb0EEENS1_19SingleTileSchedulerILb0ELb0ELb1ELi128EEEEEEEEEvNT_6ParamsE,"",@"SHT_CUDA_INFO"
	.sectionflags	@""
	.align	4


	//----- nvinfo : EIATTR_CUDA_API_VERSION
	.align		4
        /*0000*/ 	.byte	0x04, 0x37
        /*0002*/ 	.short	(.L_358 - .L_357)
.L_357:
        /*0004*/ 	.word	0x00000082


	//----- nvinfo : EIATTR_SW2861232_WAR
	.align		4
.L_358:
        /*0008*/ 	.byte	0x01, 0x35
	.zero		2


	//----- nvinfo : EIATTR_PARAM_CBANK
	.align		4
        /*000c*/ 	.byte	0x04, 0x0a
        /*000e*/ 	.short	(.L_360 - .L_359)
	.align		4
.L_359:
        /*0010*/ 	.word	index@(.nv.constant0._ZN7cutlass13device_kernelIN5flash19enable_sm80_to_sm89INS1_16FlashAttnFwdSm80INS1_25CollectiveMainloopFwdSm80ILi4ELi1ELb0EN4cute5tupleIJNS5_1CILi128EEENS7_ILi48EEENS7_ILi96EEEEEELi96ENS_6half_tEfNS_4arch4Sm80ELb0ELb1ELb0ELb0ELb1ELb0ELb1ELb0EEENS1_21CollectiveEpilogueFwdINS6_IJS8_SA_S9_EEENS6_IJNS7_ILi1EEESI_SI_EEESC_SE_Li128ELb0ELb1ELb0ELb0EEENS1_19SingleTileSchedulerILb0ELb0ELb1ELi128EEEEEEEEEvNT_6ParamsE)
        /*0014*/ 	.short	0x0160
        /*0016*/ 	.short	0x0418


	//----- nvinfo : EIATTR_CBANK_PARAM_SIZE
	.align		4
.L_360:
        /*0018*/ 	.byte	0x03, 0x19
        /*001a*/ 	.short	0x0418


	//----- nvinfo : EIATTR_KPARAM_INFO
	.align		4
        /*001c*/ 	.byte	0x04, 0x17
        /*001e*/ 	.short	(.L_362 - .L_361)
.L_361:
        /*0020*/ 	.word	0x00000000
        /*0024*/ 	.short	0x0000
        /*0026*/ 	.short	0x0000
        /*0028*/ 	.byte	0x00, 0xf0, 0x61, 0x10


	//----- nvinfo : EIATTR_MAXREG_COUNT
	.align		4
.L_362:
        /*002c*/ 	.byte	0x03, 0x1b
        /*002e*/ 	.short	0x00ff


	//----- nvinfo : EIATTR_NUM_BARRIERS
	.align		4
        /*0030*/ 	.byte	0x02, 0x4c
        /*0032*/ 	.byte	0x02
	.zero		1


	//----- nvinfo : EIATTR_ANNOTATIONS
	.align		4
        /*0034*/ 	.byte	0x04, 0x55
        /*0036*/ 	.short	(.L_364 - .L_363)


	//   ....[0]....
.L_363:
        /* <DEDUP_REMOVED lines=35> */


	//----- nvinfo : EIATTR_MERCURY_ISA_VERSION
	.align		4
.L_364:
        /*0250*/ 	.byte	0x03, 0x5f
        /*0252*/ 	.short	0x0000


	//----- nvinfo : EIATTR_COOP_GROUP_MASK_REGIDS
	.align		4
        /*0254*/ 	.byte	0x04, 0x29
        /*0256*/ 	.short	(.L_366 - .L_365)


	//   ....[0]....
.L_365:
        /*0258*/ 	.word	0xffffffff


	//   ....[1]....
        /*025c*/ 	.word	0xffffffff


	//   ....[2]....
        /*0260*/ 	.word	0xffffffff


	//   ....[3]....
        /*0264*/ 	.word	0xffffffff


	//   ....[4]....
        /*0268*/ 	.word	0xffffffff


	//   ....[5]....
        /*026c*/ 	.word	0xffffffff


	//   ....[6]....
        /*0270*/ 	.word	0xffffffff


	//   ....[7]....
        /*0274*/ 	.word	0xffffffff


	//   ....[8]....
        /*0278*/ 	.word	0xffffffff


	//   ....[9]....
        /*027c*/ 	.word	0xffffffff


	//   ....[10]....
        /*0280*/ 	.word	0xffffffff


	//   ....[11]....
        /*0284*/ 	.word	0xffffffff


	//   ....[12]....
        /*0288*/ 	.word	0xffffffff


	//   ....[13]....
        /*028c*/ 	.word	0xffffffff


	//   ....[14]....
        /*0290*/ 	.word	0xffffffff


	//   ....[15]....
        /*0294*/ 	.word	0xffffffff


	//   ....[16]....
        /*0298*/ 	.word	0xffffffff


	//   ....[17]....
        /*029c*/ 	.word	0xffffffff


	//   ....[18]....
        /*02a0*/ 	.word	0xffffffff


	//   ....[19]....
        /*02a4*/ 	.word	0xffffffff


	//   ....[20]....
        /*02a8*/ 	.word	0xffffffff


	//   ....[21]....
        /*02ac*/ 	.word	0xffffffff


	//   ....[22]....
        /*02b0*/ 	.word	0xffffffff


	//   ....[23]....
        /*02b4*/ 	.word	0xffffffff


	//   ....[24]....
        /*02b8*/ 	.word	0xffffffff


	//   ....[25]....
        /*02bc*/ 	.word	0xffffffff


	//   ....[26]....
        /*02c0*/ 	.word	0xffffffff


	//   ....[27]....
        /*02c4*/ 	.word	0xffffffff


	//   ....[28]....
        /*02c8*/ 	.word	0xffffffff


	//   ....[29]....
        /*02cc*/ 	.word	0xffffffff


	//   ....[30]....
        /*02d0*/ 	.word	0xffffffff


	//   ....[31]....
        /*02d4*/ 	.word	0xffffffff


	//   ....[32]....
        /*02d8*/ 	.word	0xffffffff


	//   ....[33]....
        /*02dc*/ 	.word	0xffffffff


	//   ....[34]....
        /*02e0*/ 	.word	0xffffffff


	//   ....[35]....
        /*02e4*/ 	.word	0xffffffff


	//   ....[36]....
        /*02e8*/ 	.word	0xffffffff


	//   ....[37]....
        /*02ec*/ 	.word	0xffffffff


	//   ....[38]....
        /*02f0*/ 	.word	0xffffffff


	//   ....[39]....
        /*02f4*/ 	.word	0xffffffff


	//   ....[40]....
        /*02f8*/ 	.word	0xffffffff


	//   ....[41]....
        /*02fc*/ 	.word	0xffffffff


	//   ....[42]....
        /*0300*/ 	.word	0xffffffff


	//   ....[43]....
        /*0304*/ 	.word	0xffffffff


	//   ....[44]....
        /*0308*/ 	.word	0xffffffff


	//   ....[45]....
        /*030c*/ 	.word	0xffffffff


	//   ....[46]....
        /*0310*/ 	.word	0xffffffff


	//   ....[47]....
        /*0314*/ 	.word	0xffffffff


	//   ....[48]....
        /*0318*/ 	.word	0xffffffff


	//   ....[49]....
        /*031c*/ 	.word	0xffffffff


	//   ....[50]....
        /*0320*/ 	.word	0xffffffff


	//   ....[51]....
        /*0324*/ 	.word	0xffffffff


	//   ....[52]....
        /*0328*/ 	.word	0xffffffff


	//   ....[53]....
        /*032c*/ 	.word	0xffffffff


	//   ....[54]....
        /*0330*/ 	.word	0xffffffff


	//   ....[55]....
        /*0334*/ 	.word	0xffffffff


	//   ....[56]....
        /*0338*/ 	.word	0xffffffff


	//   ....[57]....
        /*033c*/ 	.word	0xffffffff


	//   ....[58]....
        /*0340*/ 	.word	0xffffffff


	//   ....[59]....
        /*0344*/ 	.word	0xffffffff


	//   ....[60]....
        /*0348*/ 	.word	0xffffffff


	//   ....[61]....
        /*034c*/ 	.word	0xffffffff


	//   ....[62]....
        /*0350*/ 	.word	0xffffffff


	//   ....[63]....
        /*0354*/ 	.word	0xffffffff


	//   ....[64]....
        /*0358*/ 	.word	0xffffffff


	//   ....[65]....
        /*035c*/ 	.word	0xffffffff


	//   ....[66]....
        /*0360*/ 	.word	0xffffffff


	//   ....[67]....
        /*0364*/ 	.word	0xffffffff


	//   ....[68]....
        /*0368*/ 	.word	0xffffffff


	//   ....[69]....
        /*036c*/ 	.word	0xffffffff


	//   ....[70]....
        /*0370*/ 	.word	0xffffffff


	//   ....[71]....
        /*0374*/ 	.word	0xffffffff


	//   ....[72]....
        /*0378*/ 	.word	0xffffffff


	//   ....[73]....
        /*037c*/ 	.word	0xffffffff


	//   ....[74]....
        /*0380*/ 	.word	0xffffffff


	//   ....[75]....
        /*0384*/ 	.word	0xffffffff


	//   ....[76]....
        /*0388*/ 	.word	0xffffffff


	//   ....[77]....
        /*038c*/ 	.word	0xffffffff


	//   ....[78]....
        /*0390*/ 	.word	0xffffffff


	//   ....[79]....
        /*0394*/ 	.word	0xffffffff


	//   ....[80]....
        /*0398*/ 	.word	0xffffffff


	//   ....[81]....
        /*039c*/ 	.word	0xffffffff


	//   ....[82]....
        /*03a0*/ 	.word	0xffffffff


	//   ....[83]....
        /*03a4*/ 	.word	0xffffffff


	//   ....[84]....
        /*03a8*/ 	.word	0xffffffff


	//   ....[85]....
        /*03ac*/ 	.word	0xffffffff


	//   ....[86]....
        /*03b0*/ 	.word	0xffffffff


	//   ....[87]....
        /*03b4*/ 	.word	0xffffffff


	//   ....[88]....
        /*03b8*/ 	.word	0xffffffff


	//   ....[89]....
        /*03bc*/ 	.word	0xffffffff


	//   ....[90]....
        /*03c0*/ 	.word	0xffffffff


	//   ....[91]....
        /*03c4*/ 	.word	0xffffffff


	//   ....[92]....
        /*03c8*/ 	.word	0xffffffff


	//   ....[93]....
        /*03cc*/ 	.word	0xffffffff


	//   ....[94]....
        /*03d0*/ 	.word	0xffffffff


	//   ....[95]....
        /*03d4*/ 	.word	0xffffffff


	//   ....[96]....
        /*03d8*/ 	.word	0xffffffff


	//   ....[97]....
        /*03dc*/ 	.word	0xffffffff


	//   ....[98]....
        /*03e0*/ 	.word	0xffffffff


	//   ....[99]....
        /*03e4*/ 	.word	0xffffffff


	//   ....[100]....
        /*03e8*/ 	.word	0xffffffff


	//   ....[101]....
        /*03ec*/ 	.word	0xffffffff


	//   ....[102]....
        /*03f0*/ 	.word	0xffffffff


	//   ....[103]....
        /*03f4*/ 	.word	0xffffffff


	//   ....[104]....
        /*03f8*/ 	.word	0xffffffff


	//   ....[105]....
        /*03fc*/ 	.word	0xffffffff


	//   ....[106]....
        /*0400*/ 	.word	0xffffffff


	//   ....[107]....
        /*0404*/ 	.word	0xffffffff


	//   ....[108]....
        /*0408*/ 	.word	0xffffffff


	//   ....[109]....
        /*040c*/ 	.word	0xffffffff


	//   ....[110]....
        /*0410*/ 	.word	0xffffffff


	//   ....[111]....
        /*0414*/ 	.word	0xffffffff


	//   ....[112]....
        /*0418*/ 	.word	0xffffffff


	//   ....[113]....
        /*041c*/ 	.word	0xffffffff


	//   ....[114]....
        /*0420*/ 	.word	0xffffffff


	//   ....[115]....
        /*0424*/ 	.word	0xffffffff


	//   ....[116]....
        /*0428*/ 	.word	0xffffffff


	//   ....[117]....
        /*042c*/ 	.word	0xffffffff


	//   ....[118]....
        /*0430*/ 	.word	0xffffffff


	//   ....[119]....
        /*0434*/ 	.word	0xffffffff


	//   ....[120]....
        /*0438*/ 	.word	0xffffffff


	//   ....[121]....
        /*043c*/ 	.word	0xffffffff


	//   ....[122]....
        /*0440*/ 	.word	0xffffffff


	//   ....[123]....
        /*0444*/ 	.word	0xffffffff


	//   ....[124]....
        /*0448*/ 	.word	0xffffffff


	//   ....[125]....
        /*044c*/ 	.word	0xffffffff


	//   ....[126]....
        /*0450*/ 	.word	0xffffffff


	//   ....[127]....
        /*0454*/ 	.word	0xffffffff


	//----- nvinfo : EIATTR_COOP_GROUP_INSTR_OFFSETS
	.align		4
.L_366:
        /*0458*/ 	.byte	0x04, 0x28
        /*045a*/ 	.short	(.L_368 - .L_367)


	//   ....[0]....
.L_367:
        /*045c*/ 	.word	0x00000de0


	//   ....[1]....
        /*0460*/ 	.word	0x00000e10


	//   ....[2]....
        /*0464*/ 	.word	0x00000e40


	//   ....[3]....
        /*0468*/ 	.word	0x00000e70


	//   ....[4]....
        /*046c*/ 	.word	0x00000ee0


	//   ....[5]....
        /*0470*/ 	.word	0x00000f10


	//   ....[6]....
        /*0474*/ 	.word	0x00001040


	//   ....[7]....
        /*0478*/ 	.word	0x00001050


	//   ....[8]....
        /*047c*/ 	.word	0x000014a0


	//   ....[9]....
        /*0480*/ 	.word	0x000014c0


	//   ....[10]....
        /*0484*/ 	.word	0x000014e0


	//   ....[11]....
        /*0488*/ 	.word	0x00001500


	//   ....[12]....
        /*048c*/ 	.word	0x00001880


	//   ....[13]....
        /*0490*/ 	.word	0x000018f0


	//   ....[14]....
        /*0494*/ 	.word	0x00001c40


	//   ....[15]....
        /*0498*/ 	.word	0x00001c50


	//   ....[16]....
        /*049c*/ 	.word	0x000028c0


	//   ....[17]....
        /*04a0*/ 	.word	0x000028d0


	//   ....[18]....
        /*04a4*/ 	.word	0x00002950


	//   ....[19]....
        /*04a8*/ 	.word	0x00002970


	//   ....[20]....
        /*04ac*/ 	.word	0x00002c30


	//   ....[21]....
        /*04b0*/ 	.word	0x00002e70


	//   ....[22]....
        /*04b4*/ 	.word	0x00003030


	//   ....[23]....
        /*04b8*/ 	.word	0x000037d0


	//   ....[24]....
        /*04bc*/ 	.word	0x00004150


	//   ....[25]....
        /*04c0*/ 	.word	0x00004220


	//   ....[26]....
        /*04c4*/ 	.word	0x00004260


	//   ....[27]....
        /*04c8*/ 	.word	0x000042b0


	//   ....[28]....
        /*04cc*/ 	.word	0x000042d0


	//   ....[29]....
        /*04d0*/ 	.word	0x00004360


	//   ....[30]....
        /*04d4*/ 	.word	0x00004460


	//   ....[31]....
        /*04d8*/ 	.word	0x000044c0


	//   ....[32]....
        /*04dc*/ 	.word	0x00005980


	//   ....[33]....
        /*04e0*/ 	.word	0x00005990


	//   ....[34]....
        /*04e4*/ 	.word	0x00005a70


	//   ....[35]....
        /*04e8*/ 	.word	0x00005a80


	//   ....[36]....
        /*04ec*/ 	.word	0x00006480


	//   ....[37]....
        /*04f0*/ 	.word	0x00006490


	//   ....[38]....
        /*04f4*/ 	.word	0x00006510


	//   ....[39]....
        /*04f8*/ 	.word	0x00006550


	//   ....[40]....
        /*04fc*/ 	.word	0x00006720


	//   ....[41]....
        /*0500*/ 	.word	0x000068f0


	//   ....[42]....
        /*0504*/ 	.word	0x00006ac0


	//   ....[43]....
        /*0508*/ 	.word	0x000070f0


	//   ....[44]....
        /*050c*/ 	.word	0x00007ad0


	//   ....[45]....
        /*0510*/ 	.word	0x00007b80


	//   ....[46]....
        /*0514*/ 	.word	0x00007bf0


	//   ....[47]....
        /*0518*/ 	.word	0x00007c90


	//   ....[48]....
        /*051c*/ 	.word	0x00007cb0


	//   ....[49]....
        /*0520*/ 	.word	0x00007d10


	//   ....[50]....
        /*0524*/ 	.word	0x00007e50


	//   ....[51]....
        /*0528*/ 	.word	0x00007e70


	//   ....[52]....
        /*052c*/ 	.word	0x00009c80


	//   ....[53]....
        /*0530*/ 	.word	0x00009c90


	//   ....[54]....
        /*0534*/ 	.word	0x00009d70


	//   ....[55]....
        /*0538*/ 	.word	0x00009d80


	//   ....[56]....
        /*053c*/ 	.word	0x0000a780


	//   ....[57]....
        /*0540*/ 	.word	0x0000a790


	//   ....[58]....
        /*0544*/ 	.word	0x0000a810


	//   ....[59]....
        /*0548*/ 	.word	0x0000a850


	//   ....[60]....
        /*054c*/ 	.word	0x0000ab00


	//   ....[61]....
        /*0550*/ 	.word	0x0000ab50


	//   ....[62]....
        /*0554*/ 	.word	0x0000abe0


	//   ....[63]....
        /*0558*/ 	.word	0x0000ac20


	//   ....[64]....
        /*055c*/ 	.word	0x0000ac50


	//   ....[65]....
        /*0560*/ 	.word	0x0000aca0


	//   ....[66]....
        /*0564*/ 	.word	0x0000ada0


	//   ....[67]....
        /*0568*/ 	.word	0x0000b180


	//   ....[68]....
        /*056c*/ 	.word	0x0000c810


	//   ....[69]....
        /*0570*/ 	.word	0x0000c830


	//   ....[70]....
        /*0574*/ 	.word	0x0000ca00


	//   ....[71]....
        /*0578*/ 	.word	0x0000ca10


	//   ....[72]....
        /*057c*/ 	.word	0x0000d3c0


	//   ....[73]....
        /*0580*/ 	.word	0x0000d3d0


	//   ....[74]....
        /*0584*/ 	.word	0x0000d450


	//   ....[75]....
        /*0588*/ 	.word	0x0000d490


	//   ....[76]....
        /*058c*/ 	.word	0x0000d600


	//   ....[77]....
        /*0590*/ 	.word	0x0000d820


	//   ....[78]....
        /*0594*/ 	.word	0x0000dd10


	//   ....[79]....
        /*0598*/ 	.word	0x0000e1b0


	//   ....[80]....
        /*059c*/ 	.word	0x0000eae0


	//   ....[81]....
        /*05a0*/ 	.word	0x0000ebc0


	//   ....[82]....
        /*05a4*/ 	.word	0x0000ebe0


	//   ....[83]....
        /*05a8*/ 	.word	0x0000ec80


	//   ....[84]....
        /*05ac*/ 	.word	0x0000eca0


	//   ....[85]....
        /*05b0*/ 	.word	0x0000ed00


	//   ....[86]....
        /*05b4*/ 	.word	0x0000ee40


	//   ....[87]....
        /*05b8*/ 	.word	0x0000ee60


	//   ....[88]....
        /*05bc*/ 	.word	0x00010670


	//   ....[89]....
        /*05c0*/ 	.word	0x00010680


	//   ....[90]....
        /*05c4*/ 	.word	0x00010690


	//   ....[91]....
        /*05c8*/ 	.word	0x000106a0


	//   ....[92]....
        /*05cc*/ 	.word	0x000106d0


	//   ....[93]....
        /*05d0*/ 	.word	0x000106f0


	//   ....[94]....
        /*05d4*/ 	.word	0x00010710


	//   ....[95]....
        /*05d8*/ 	.word	0x00010720


	//   ....[96]....
        /*05dc*/ 	.word	0x00011e80


	//   ....[97]....
        /*05e0*/ 	.word	0x00011e90


	//   ....[98]....
        /*05e4*/ 	.word	0x00011eb0


	//   ....[99]....
        /*05e8*/ 	.word	0x00011ec0


	//   ....[100]....
        /*05ec*/ 	.word	0x00011ed0


	//   ....[101]....
        /*05f0*/ 	.word	0x00011ee0


	//   ....[102]....
        /*05f4*/ 	.word	0x00011ef0


	//   ....[103]....
        /*05f8*/ 	.word	0x00011f00


	//   ....[104]....
        /*05fc*/ 	.word	0x00011f30


	//   ....[105]....
        /*0600*/ 	.word	0x00011f50


	//   ....[106]....
        /*0604*/ 	.word	0x00012170


	//   ....[107]....
        /*0608*/ 	.word	0x000121a0


	//   ....[108]....
        /*060c*/ 	.word	0x000122f0


	//   ....[109]....
        /*0610*/ 	.word	0x00012320


	//   ....[110]....
        /*0614*/ 	.word	0x00012470


	//   ....[111]....
        /*0618*/ 	.word	0x00012490


	//   ....[112]....
        /*061c*/ 	.word	0x00012b30


	//   ....[113]....
        /*0620*/ 	.word	0x00012b50


	//   ....[114]....
        /*0624*/ 	.word	0x00012ca0


	//   ....[115]....
        /*0628*/ 	.word	0x00012cd0


	//   ....[116]....
        /*062c*/ 	.word	0x00012e00


	//   ....[117]....
        /*0630*/ 	.word	0x00012e30


	//   ....[118]....
        /*0634*/ 	.word	0x00012f60


	//   ....[119]....
        /*0638*/ 	.word	0x00012f80


	//   ....[120]....
        /*063c*/ 	.word	0x000130d0


	//   ....[121]....
        /*0640*/ 	.word	0x00013110


	//   ....[122]....
        /*0644*/ 	.word	0x00013150


	//   ....[123]....
        /*0648*/ 	.word	0x00013190


	//   ....[124]....
        /*064c*/ 	.word	0x000131e0


	//   ....[125]....
        /*0650*/ 	.word	0x00013220


	//   ....[126]....
        /*0654*/ 	.word	0x00013260


	//   ....[127]....
        /*0658*/ 	.word	0x000132a0


	//----- nvinfo : EIATTR_EXIT_INSTR_OFFSETS
	.align		4
.L_368:
        /*065c*/ 	.byte	0x04, 0x1c
        /*065e*/ 	.short	(.L_370 - .L_369)


	//   ....[0]....
.L_369:
        /*0660*/ 	.word	0x00000040


	//   ....[1]....
        /*0664*/ 	.word	0x000124a0


	//   ....[2]....
        /*0668*/ 	.word	0x00012570


	//   ....[3]....
        /*066c*/ 	.word	0x000125d0


	//   ....[4]....
        /*0670*/ 	.word	0x00012f90


	//   ....[5]....
        /*0674*/ 	.word	0x00013040


	//   ....[6]....
        /*0678*/ 	.word	0x000130a0


	//----- nvinfo : EIATTR_CTAIDZ_USED
	.align		4
.L_370:
        /*067c*/ 	.byte	0x01, 0x04
	.zero		2


	//----- nvinfo : EIATTR_MAX_THREADS
	.align		4
        /*0680*/ 	.byte	0x04, 0x05
        /*0682*/ 	.short	(.L_372 - .L_371)
.L_371:
        /*0684*/ 	.word	0x00000080
        /*0688*/ 	.word	0x00000001
        /*068c*/ 	.word	0x00000001


	//----- nvinfo : EIATTR_CRS_STACK_SIZE
	.align		4
.L_372:
        /*0690*/ 	.byte	0x04, 0x1e
        /*0692*/ 	.short	(.L_374 - .L_373)
.L_373:
        /*0694*/ 	.word	0x00000000
.L_374:


//--------------------- .nv.info._ZN7cutlass13device_kernelIN5flash19enable_sm80_to_sm89INS1_16FlashAttnFwdSm80INS1_25CollectiveMainloopFwdSm80ILi4ELi1ELb0EN4cute5tupleIJNS5_1CILi128EEENS7_ILi48EEENS7_ILi96EEEEEELi96ENS_6half_tEfNS_4arch4Sm80ELb0ELb1ELb0ELb1ELb1ELb0ELb1ELb0EEENS1_21CollectiveEpilogueFwdINS6_IJS8_SA_S9_EEENS6_IJNS7_ILi1EEESI_SI_EEESC_SE_Li128ELb1ELb1ELb0ELb0EEENS1_19SingleTileSchedulerILb1ELb0ELb1ELi128EEEEEEEEEvNT_6ParamsE --------------------------
	.section	.nv.info._ZN7cutlass13device_kernelIN5flash19enable_sm80_to_sm89INS1_16FlashAttnFwdSm80INS1_25CollectiveMainloopFwdSm80ILi4ELi1ELb0EN4cute5tupleIJNS5_1CILi128EEENS7_ILi48EEENS7_ILi96EEEEEELi96ENS_6half_tEfNS_4arch4Sm80ELb0ELb1ELb0ELb1ELb1ELb0ELb1ELb0EEENS1_21CollectiveEpilogueFwdINS6_IJS8_SA_S9_EEENS6_IJNS7_ILi1EEESI_SI_EEESC_SE_Li128ELb1ELb1ELb0ELb0EEENS1_19SingleTileSchedulerILb1ELb0ELb1ELi128EEEEEEEEEvNT_6ParamsE,"",@"SHT_CUDA_INFO"
	.sectionflags	@""
	.align	4


	//----- nvinfo : EIATTR_CUDA_API_VERSION
	.align		4
        /*0000*/ 	.byte	0x04, 0x37
        /*0002*/ 	.short	(.L_376 - .L_375)
.L_375:
        /*0004*/ 	.word	0x00000082


	//----- nvinfo : EIATTR_SW2861232_WAR
	.align		4
.L_376:
        /*0008*/ 	.byte	0x01, 0x35
	.zero		2


	//----- nvinfo : EIATTR_PARAM_CBANK
	.align		4
        /*000c*/ 	.byte	0x04, 0x0a
        /*000e*/ 	.short	(.L_378 - .L_377)
	.align		4
.L_377:
        /*0010*/ 	.word	index@(.nv.constant0._ZN7cutlass13device_kernelIN5flash19enable_sm80_to_sm89INS1_16FlashAttnFwdSm80INS1_25CollectiveMainloopFwdSm80ILi4ELi1ELb0EN4cute5tupleIJNS5_1CILi128EEENS7_ILi48EEENS7_ILi96EEEEEELi96ENS_6half_tEfNS_4arch4Sm80ELb0ELb1ELb0ELb1ELb1ELb0ELb1ELb0EEENS1_21CollectiveEpilogueFwdINS6_IJS8_SA_S9_EEENS6_IJNS7_ILi1EEESI_SI_EEESC_SE_Li128ELb1ELb1ELb0ELb0EEENS1_19SingleTileSchedulerILb1ELb0ELb1ELi128EEEEEEEEEvNT_6ParamsE)
        /*0014*/ 	.short	0x0160
        /*0016*/ 	.short	0x0418


	//----- nvinfo : EIATTR_CBANK_PARAM_SIZE
	.align		4
.L_378:
        /*0018*/ 	.byte	0x03, 0x19
        /*001a*/ 	.short	0x0418


	//----- nvinfo : EIATTR_KPARAM_INFO
	.align		4
        /*001c*/ 	.byte	0x04, 0x17
        /*001e*/ 	.short	(.L_380 - .L_379)
.L_379:
        /*0020*/ 	.word	0x00000000
        /*0024*/ 	.short	0x0000
        /*0026*/ 	.short	0x0000
        /*0028*/ 	.byte	0x00, 0xf0, 0x61, 0x10


	//----- nvinfo : EIATTR_MAXREG_COUNT
	.align		4
.L_380:
        /*002c*/ 	.byte	0x03, 0x1b
        /*002e*/ 	.short	0x00ff


	//----- nvinfo : EIATTR_NUM_BARRIERS
	.align		4
        /*0030*/ 	.byte	0x02, 0x4c
        /*0032*/ 	.byte	0x02
	.zero		1


	//----- nvinfo : EIATTR_ANNOTATIONS
	.align		4
        /*0034*/ 	.byte	0x04, 0x55
        /*0036*/ 	.short	(.L_382 - .L_381)


	//   ....[0]....
.L_381:
        /* <DEDUP_REMOVED lines=44> */


	//----- nvinfo : EIATTR_MERCURY_ISA_VERSION
	.align		4
.L_382:
        /*02e0*/ 	.byte	0x03, 0x5f
        /*02e2*/ 	.short	0x0000


	//----- nvinfo : EIATTR_COOP_GROUP_MASK_REGIDS
	.align		4
        /*02e4*/ 	.byte	0x04, 0x29
        /*02e6*/ 	.short	(.L_384 - .L_383)


	//   ....[0]....
.L_383:
        /*02e8*/ 	.word	0xffffffff


	//   ....[1]....
        /*02ec*/ 	.word	0xffffffff


	//   ....[2]....
        /*02f0*/ 	.word	0xffffffff


	//   ....[3]....
        /*02f4*/ 	.word	0xffffffff


	//   ....[4]....
        /*02f8*/ 	.word	0xffffffff


	//   ....[5]....
        /*02fc*/ 	.word	0xffffffff


	//   ....[6]....
        /*0300*/ 	.word	0xffffffff


	//   ....[7]....
        /*0304*/ 	.word	0xffffffff


	//   ....[8]....
        /*0308*/ 	.word	0xffffffff


	//   ....[9]....
        /*030c*/ 	.word	0xffffffff


	//   ....[10]....
        /*0310*/ 	.word	0xffffffff


	//   ....[11]....
        /*0314*/ 	.word	0xffffffff


	//   ....[12]....
        /*0318*/ 	.word	0xffffffff


	//   ....[13]....
        /*031c*/ 	.word	0xffffffff


	//   ....[14]....
        /*0320*/ 	.word	0xffffffff


	//   ....[15]....
        /*0324*/ 	.word	0xffffffff


	//   ....[16]....
        /*0328*/ 	.word	0xffffffff


	//   ....[17]....
        /*032c*/ 	.word	0xffffffff


	//   ....[18]....
        /*0330*/ 	.word	0xffffffff


	//   ....[19]....
        /*0334*/ 	.word	0xffffffff


	//   ....[20]....
        /*0338*/ 	.word	0xffffffff


	//   ....[21]....
        /*033c*/ 	.word	0xffffffff


	//   ....[22]....
        /*0340*/ 	.word	0xffffffff


	//   ....[23]....
        /*0344*/ 	.word	0xffffffff


	//   ....[24]....
        /*0348*/ 	.word	0xffffffff


	//   ....[25]....
        /*034c*/ 	.word	0xffffffff


	//   ....[26]....
        /*0350*/ 	.word	0xffffffff


	//   ....[27]....
        /*0354*/ 	.word	0xffffffff


	//   ....[28]....
        /*0358*/ 	.word	0xffffffff


	//   ....[29]....
        /*035c*/ 	.word	0xffffffff


	//   ....[30]....
        /*0360*/ 	.word	0xffffffff


	//   ....[31]....
        /*0364*/ 	.word	0xffffffff


	//   ....[32]....
        /*0368*/ 	.word	0xffffffff


	//   ....[33]....
        /*036c*/ 	.word	0xffffffff


	//   ....[34]....
        /*0370*/ 	.word	0xffffffff


	//   ....[35]....
        /*0374*/ 	.word	0xffffffff


	//   ....[36]....
        /*0378*/ 	.word	0xffffffff


	//   ....[37]....
        /*037c*/ 	.word	0xffffffff


	//   ....[38]....
        /*0380*/ 	.word	0xffffffff


	//   ....[39]....
        /*0384*/ 	.word	0xffffffff


	//   ....[40]....
        /*0388*/ 	.word	0xffffffff


	//   ....[41]....
        /*038c*/ 	.word	0xffffffff


	//   ....[42]....
        /*0390*/ 	.word	0xffffffff


	//   ....[43]....
        /*0394*/ 	.word	0xffffffff


	//   ....[44]....
        /*0398*/ 	.word	0xffffffff


	//   ....[45]....
        /*039c*/ 	.word	0xffffffff


	//   ....[46]....
        /*03a0*/ 	.word	0xffffffff


	//   ....[47]....
        /*03a4*/ 	.word	0xffffffff


	//   ....[48]....
        /*03a8*/ 	.word	0xffffffff


	//   ....[49]....
        /*03ac*/ 	.word	0xffffffff


	//   ....[50]....
        /*03b0*/ 	.word	0xffffffff


	//   ....[51]....
        /*03b4*/ 	.word	0xffffffff


	//   ....[52]....
        /*03b8*/ 	.word	0xffffffff


	//   ....[53]....
        /*03bc*/ 	.word	0xffffffff


	//   ....[54]....
        /*03c0*/ 	.word	0xffffffff


	//   ....[55]....
        /*03c4*/ 	.word	0xffffffff


	//   ....[56]....
        /*03c8*/ 	.word	0xffffffff


	//   ....[57]....
        /*03cc*/ 	.word	0xffffffff


	//   ....[58]....
        /*03d0*/ 	.word	0xffffffff


	//   ....[59]....
        /*03d4*/ 	.word	0xffffffff


	//   ....[60]....
        /*03d8*/ 	.word	0xffffffff


	//   ....[61]....
        /*03dc*/ 	.word	0xffffffff


	//   ....[62]....
        /*03e0*/ 	.word	0xffffffff


	//   ....[63]....
        /*03e4*/ 	.word	0xffffffff


	//   ....[64]....
        /*03e8*/ 	.word	0xffffffff


	//   ....[65]....
        /*03ec*/ 	.word	0xffffffff


	//   ....[66]....
        /*03f0*/ 	.word	0xffffffff


	//   ....[67]....
        /*03f4*/ 	.word	0xffffffff


	//   ....[68]....
        /*03f8*/ 	.word	0xffffffff


	//   ....[69]....
        /*03fc*/ 	.word	0xffffffff


	//   ....[70]....
        /*0400*/ 	.word	0xffffffff


	//   ....[71]....
        /*0404*/ 	.word	0xffffffff


	//   ....[72]....
        /*0408*/ 	.word	0xffffffff


	//   ....[73]....
        /*040c*/ 	.word	0xffffffff


	//   ....[74]....
        /*0410*/ 	.word	0xffffffff


	//   ....[75]....
        /*0414*/ 	.word	0xffffffff


	//   ....[76]....
        /*0418*/ 	.word	0xffffffff


	//   ....[77]....
        /*041c*/ 	.word	0xffffffff


	//   ....[78]....
        /*0420*/ 	.word	0xffffffff


	//   ....[79]....
        /*0424*/ 	.word	0xffffffff


	//   ....[80]....
        /*0428*/ 	.word	0xffffffff


	//   ....[81]....
        /*042c*/ 	.word	0xffffffff


	//   ....[82]....
        /*0430*/ 	.word	0xffffffff


	//   ....[83]....
        /*0434*/ 	.word	0xffffffff


	//   ....[84]....
        /*0438*/ 	.word	0xffffffff


	//   ....[85]....
        /*043c*/ 	.word	0xffffffff


	//   ....[86]....
        /*0440*/ 	.word	0xffffffff


	//   ....[87]....
        /*0444*/ 	.word	0xffffffff


	//   ....[88]....
        /*0448*/ 	.word	0xffffffff


	//   ....[89]....
        /*044c*/ 	.word	0xffffffff


	//   ....[90]....
        /*0450*/ 	.word	0xffffffff


	//   ....[91]....
        /*0454*/ 	.word	0xffffffff


	//   ....[92]....
        /*0458*/ 	.word	0xffffffff


	//   ....[93]....
        /*045c*/ 	.word	0xffffffff


	//   ....[94]....
        /*0460*/ 	.word	0xffffffff


	//   ....[95]....
        /*0464*/ 	.word	0xffffffff


	//   ....[96]....
        /*0468*/ 	.word	0xffffffff


	//   ....[97]....
        /*046c*/ 	.word	0xffffffff


	//   ....[98]....
        /*0470*/ 	.word	0xffffffff


	//   ....[99]....
        /*0474*/ 	.word	0xffffffff


	//   ....[100]....
        /*0478*/ 	.word	0xffffffff


	//   ....[101]....
        /*047c*/ 	.word	0xffffffff


	//   ....[102]....
        /*0480*/ 	.word	0xffffffff


	//   ....[103]....
        /*0484*/ 	.word	0xffffffff


	//   ....[104]....
        /*0488*/ 	.word	0xffffffff


	//   ....[105]....
        /*048c*/ 	.word	0xffffffff


	//   ....[106]....
        /*0490*/ 	.word	0xffffffff


	//   ....[107]....
        /*0494*/ 	.word	0xffffffff


	//   ....[108]....
        /*0498*/ 	.word	0xffffffff


	//   ....[109]....
        /*049c*/ 	.word	0xffffffff


	//   ....[110]....
        /*04a0*/ 	.word	0xffffffff


	//   ....[111]....
        /*04a4*/ 	.word	0xffffffff


	//   ....[112]....
        /*04a8*/ 	.word	0xffffffff


	//   ....[113]....
        /*04ac*/ 	.word	0xffffffff


	//   ....[114]....
        /*04b0*/ 	.word	0xffffffff


	//   ....[115]....
        /*04b4*/ 	.word	0xffffffff


	//   ....[116]....
        /*04b8*/ 	.word	0xffffffff


	//   ....[117]....
        /*04bc*/ 	.word	0xffffffff


	//   ....[118]....
        /*04c0*/ 	.word	0xffffffff


	//   ....[119]....
        /*04c4*/ 	.word	0xffffffff


	//   ....[120]....
        /*04c8*/ 	.word	0xffffffff


	//   ....[121]....
        /*04cc*/ 	.word	0xffffffff


	//   ....[122]....
        /*04d0*/ 	.word	0xffffffff


	//   ....[123]....
        /*04d4*/ 	.word	0xffffffff


	//   ....[124]....
        /*04d8*/ 	.word	0xffffffff


	//   ....[125]....
        /*04dc*/ 	.word	0xffffffff


	//   ....[126]....
        /*04e0*/ 	.word	0xffffffff


	//   ....[127]....
        /*04e4*/ 	.word	0xffffffff


	//   ....[128]....
        /*04e8*/ 	.word	0xffffffff


	//----- nvinfo : EIATTR_COOP_GROUP_INSTR_OFFSETS
	.align		4
.L_384:
        /*04ec*/ 	.byte	0x04, 0x28
        /*04ee*/ 	.short	(.L_386 - .L_385)


	//   ....[0]....
.L_385:
        /*04f0*/ 	.word	0x00000090


	//   ....[1]....
        /*04f4*/ 	.word	0x00001310


	//   ....[2]....
        /*04f8*/ 	.word	0x00001350


	//   ....[3]....
        /*04fc*/ 	.word	0x000014f0


	//   ....[4]....
        /*0500*/ 	.word	0x00001520


	//   ....[5]....
        /*0504*/ 	.word	0x00001640


	//   ....[6]....
        /*0508*/ 	.word	0x00001670


	//   ....[7]....
        /*050c*/ 	.word	0x00001780


	//   ....[8]....
        /*0510*/ 	.word	0x000017c0


	//   ....[9]....
        /*0514*/ 	.word	0x00001c30


	//   ....[10]....
        /*0518*/ 	.word	0x00001c50


	//   ....[11]....
        /*051c*/ 	.word	0x00001c70


	//   ....[12]....
        /*0520*/ 	.word	0x00001c80


	//   ....[13]....
        /*0524*/ 	.word	0x00001ee0


	//   ....[14]....
        /*0528*/ 	.word	0x00002030


	//   ....[15]....
        /*052c*/ 	.word	0x00002340


	//   ....[16]....
        /*0530*/ 	.word	0x00002350


	//   ....[17]....
        /*0534*/ 	.word	0x00003010


	//   ....[18]....
        /*0538*/ 	.word	0x00003040


	//   ....[19]....
        /*053c*/ 	.word	0x00003140


	//   ....[20]....
        /*0540*/ 	.word	0x00003160


	//   ....[21]....
        /*0544*/ 	.word	0x00003410


	//   ....[22]....
        /*0548*/ 	.word	0x00003620


	//   ....[23]....
        /*054c*/ 	.word	0x000037c0


	//   ....[24]....
        /*0550*/ 	.word	0x00003f40


	//   ....[25]....
        /*0554*/ 	.word	0x00004780


	//   ....[26]....
        /*0558*/ 	.word	0x000047c0


	//   ....[27]....
        /*055c*/ 	.word	0x000048c0


	//   ....[28]....
        /*0560*/ 	.word	0x000048f0


	//   ....[29]....
        /*0564*/ 	.word	0x000049f0


	//   ....[30]....
        /*0568*/ 	.word	0x00004a50


	//   ....[31]....
        /*056c*/ 	.word	0x00004bf0


	//   ....[32]....
        /*0570*/ 	.word	0x00004c40


	//   ....[33]....
        /*0574*/ 	.word	0x00006230


	//   ....[34]....
        /*0578*/ 	.word	0x00006240


	//   ....[35]....
        /*057c*/ 	.word	0x00006320


	//   ....[36]....
        /*0580*/ 	.word	0x00006330


	//   ....[37]....
        /*0584*/ 	.word	0x00006d70


	//   ....[38]....
        /*0588*/ 	.word	0x00006da0


	//   ....[39]....
        /*058c*/ 	.word	0x00006e60


	//   ....[40]....
        /*0590*/ 	.word	0x00006ea0


	//   ....[41]....
        /*0594*/ 	.word	0x00007050


	//   ....[42]....
        /*0598*/ 	.word	0x00007210


	//   ....[43]....
        /*059c*/ 	.word	0x000073d0


	//   ....[44]....
        /*05a0*/ 	.word	0x000079f0


	//   ....[45]....
        /*05a4*/ 	.word	0x00008300


	//   ....[46]....
        /*05a8*/ 	.word	0x00008340


	//   ....[47]....
        /*05ac*/ 	.word	0x000084a0


	//   ....[48]....
        /*05b0*/ 	.word	0x000084c0


	//   ....[49]....
        /*05b4*/ 	.word	0x000085e0


	//   ....[50]....
        /*05b8*/ 	.word	0x00008600


	//   ....[51]....
        /*05bc*/ 	.word	0x00008740


	//   ....[52]....
        /*05c0*/ 	.word	0x00008760


	//   ....[53]....
        /*05c4*/ 	.word	0x0000a610


	//   ....[54]....
        /*05c8*/ 	.word	0x0000a620


	//   ....[55]....
        /*05cc*/ 	.word	0x0000a700


	//   ....[56]....
        /*05d0*/ 	.word	0x0000a710


	//   ....[57]....
        /*05d4*/ 	.word	0x0000b190


	//   ....[58]....
        /*05d8*/ 	.word	0x0000b1b0


	//   ....[59]....
        /*05dc*/ 	.word	0x0000b230


	//   ....[60]....
        /*05e0*/ 	.word	0x0000b270


	//   ....[61]....
        /*05e4*/ 	.word	0x0000b580


	//   ....[62]....
        /*05e8*/ 	.word	0x0000b5d0


	//   ....[63]....
        /*05ec*/ 	.word	0x0000b600


	//   ....[64]....
        /*05f0*/ 	.word	0x0000b630


	//   ....[65]....
        /*05f4*/ 	.word	0x0000b670


	//   ....[66]....
        /*05f8*/ 	.word	0x0000b6a0


	//   ....[67]....
        /*05fc*/ 	.word	0x0000b800


	//   ....[68]....
        /*0600*/ 	.word	0x0000bbb0


	//   ....[69]....
        /*0604*/ 	.word	0x0000d2b0


	//   ....[70]....
        /*0608*/ 	.word	0x0000d2e0


	//   ....[71]....
        /*060c*/ 	.word	0x0000d470


	//   ....[72]....
        /*0610*/ 	.word	0x0000d480


	//   ....[73]....
        /*0614*/ 	.word	0x0000deb0


	//   ....[74]....
        /*0618*/ 	.word	0x0000ded0


	//   ....[75]....
        /*061c*/ 	.word	0x0000df50


	//   ....[76]....
        /*0620*/ 	.word	0x0000df90


	//   ....[77]....
        /*0624*/ 	.word	0x0000e0e0


	//   ....[78]....
        /*0628*/ 	.word	0x0000e2e0


	//   ....[79]....
        /*062c*/ 	.word	0x0000e7b0


	//   ....[80]....
        /*0630*/ 	.word	0x0000ec30


	//   ....[81]....
        /*0634*/ 	.word	0x0000f460


	//   ....[82]....
        /*0638*/ 	.word	0x0000f4a0


	//   ....[83]....
        /*063c*/ 	.word	0x0000f600


	//   ....[84]....
        /*0640*/ 	.word	0x0000f620


	//   ....[85]....
        /*0644*/ 	.word	0x0000f740


	//   ....[86]....
        /*0648*/ 	.word	0x0000f760


	//   ....[87]....
        /*064c*/ 	.word	0x0000f8a0


	//   ....[88]....
        /*0650*/ 	.word	0x0000f8c0


	//   ....[89]....
        /*0654*/ 	.word	0x000110b0


	//   ....[90]....
        /*0658*/ 	.word	0x000110c0


	//   ....[91]....
        /*065c*/ 	.word	0x000110d0


	//   ....[92]....
        /*0660*/ 	.word	0x000110e0


	//   ....[93]....
        /*0664*/ 	.word	0x00011110


	//   ....[94]....
        /*0668*/ 	.word	0x00011130


	//   ....[95]....
        /*066c*/ 	.word	0x00011150


	//   ....[96]....
        /*0670*/ 	.word	0x00011160


	//   ....[97]....
        /*0674*/ 	.word	0x00012860


	//   ....[98]....
        /*0678*/ 	.word	0x00012890


	//   ....[99]....
        /*067c*/ 	.word	0x000128c0


	//   ....[100]....
        /*0680*/ 	.word	0x000128e0


	//   ....[101]....
        /*0684*/ 	.word	0x000128f0


	//   ....[102]....
        /*0688*/ 	.word	0x00012900


	//   ....[103]....
        /*068c*/ 	.word	0x00012910


	//   ....[104]....
        /*0690*/ 	.word	0x00012920


	//   ....[105]....
        /*0694*/ 	.word	0x00012b40


	//   ....[106]....
        /*0698*/ 	.word	0x00012b50


	//   ....[107]....
        /*069c*/ 	.word	0x00012cd0


	//   ....[108]....
        /*06a0*/ 	.word	0x00012d00


	//   ....[109]....
        /*06a4*/ 	.word	0x00012e50


	//   ....[110]....
        /*06a8*/ 	.word	0x00012e80


	//   ....[111]....
        /*06ac*/ 	.word	0x00012fd0


	//   ....[112]....
        /*06b0*/ 	.word	0x00012ff0


	//   ....[113]....
        /*06b4*/ 	.word	0x000137e0


	//   ....[114]....
        /*06b8*/ 	.word	0x00013800


	//   ....[115]....
        /*06bc*/ 	.word	0x00013950


	//   ....[116]....
        /*06c0*/ 	.word	0x00013980


	//   ....[117]....
        /*06c4*/ 	.word	0x00013ab0


	//   ....[118]....
        /*06c8*/ 	.word	0x00013ae0


	//   ....[119]....
        /*06cc*/ 	.word	0x00013c10


	//   ....[120]....
        /*06d0*/ 	.word	0x00013c30


	//   ....[121]....
        /*06d4*/ 	.word	0x00013d90


	//   ....[122]....
        /*06d8*/ 	.word	0x00013de0


	//   ....[123]....
        /*06dc*/ 	.word	0x00013e30


	//   ....[124]....
        /*06e0*/ 	.word	0x00013e80


	//   ....[125]....
        /*06e4*/ 	.word	0x00013ee0


	//   ....[126]....
        /*06e8*/ 	.word	0x00013f30


	//   ....[127]....
        /*06ec*/ 	.word	0x00013f80


	//   ....[128]....
        /*06f0*/ 	.word	0x00013fd0


	//----- nvinfo : EIATTR_EXIT_INSTR_OFFSETS
	.align		4
.L_386:
        /*06f4*/ 	.byte	0x04, 0x1c
        /*06f6*/ 	.short	(.L_388 - .L_387)


	//   ....[0]....
.L_387:
        /*06f8*/ 	.word	0x00000370


	//   ....[1]....
        /*06fc*/ 	.word	0x00013000


	//   ....[2]....
        /*0700*/ 	.word	0x000130d0


	//   ....[3]....
        /*0704*/ 	.word	0x00013130


	//   ....[4]....
        /*0708*/ 	.word	0x00013c40


	//   ....[5]....
        /*070c*/ 	.word	0x00013cf0


	//   ....[6]....
        /*0710*/ 	.word	0x00013d50


	//----- nvinfo : EIATTR_CTAIDZ_USED
	.align		4
.L_388:
        /*0714*/ 	.byte	0x01, 0x04
	.zero		2


	//----- nvinfo : EIATTR_MAX_THREADS
	.align		4
        /*0718*/ 	.byte	0x04, 0x05
        /*071a*/ 	.short	(.L_390 - .L_389)
.L_389:
        /*071c*/ 	.word	0x00000080
        /*0720*/ 	.word	0x00000001
        /*0724*/ 	.word	0x00000001


	//----- nvinfo : EIATTR_CRS_STACK_SIZE
	.align		4
.L_390:
        /*0728*/ 	.byte	0x04, 0x1e
        /*072a*/ 	.short	(.L_392 - .L_391)
.L_391:
        /*072c*/ 	.word	0x00000000
.L_392:


//--------------------- .nv.info._ZN7cutlass13device_kernelIN5flash19enable_sm80_to_sm89INS1_16FlashAttnFwdSm80INS1_25CollectiveMainloopFwdSm80ILi4ELi1ELb0EN4cute5tupleIJNS5_1CILi128EEENS7_ILi48EEENS7_ILi96EEEEEELi96ENS_6half_tEfNS_4arch4Sm80ELb0ELb1ELb0ELb1ELb1ELb1ELb1ELb0EEENS1_21CollectiveEpilogueFwdINS6_IJS8_SA_S9_EEENS6_IJNS7_ILi1EEESI_SI_EEESC_SE_Li128ELb1ELb1ELb0ELb0EEENS1_19SingleTileSchedulerILb1ELb0ELb1ELi128EEEEEEEEEvNT_6ParamsE --------------------------
	.section	.nv.info._ZN7cutlass13device_kernelIN5flash19enable_sm80_to_sm89INS1_16FlashAttnFwdSm80INS1_25CollectiveMainloopFwdSm80ILi4ELi1ELb0EN4cute5tupleIJNS5_1CILi128EEENS7_ILi48EEENS7_ILi96EEEEEELi96ENS_6half_tEfNS_4arch4Sm80ELb0ELb1ELb0ELb1ELb1ELb1ELb1ELb0EEENS1_21CollectiveEpilogueFwdINS6_IJS8_SA_S9_EEENS6_IJNS7_ILi1EEESI_SI_EEESC_SE_Li128ELb1ELb1ELb0ELb0EEENS1_19SingleTileSchedulerILb1ELb0ELb1ELi128EEEEEEEEEvNT_6ParamsE,"",@"SHT_CUDA_INFO"
	.sectionflags	@""
	.align	4


	//----- nvinfo : EIATTR_CUDA_API_VERSION
	.align		4
        /*0000*/ 	.byte	0x04, 0x37
        /*0002*/ 	.short	(.L_394 - .L_393)
.L_393:
        /*0004*/ 	.word	0x00000082


	//----- nvinfo : EIATTR_SW2861232_WAR
	.align		4
.L_394:
        /*0008*/ 	.byte	0x01, 0x35
	.zero		2


	//----- nvinfo : EIATTR_PARAM_CBANK
	.align		4
        /*000c*/ 	.byte	0x04, 0x0a
        /*000e*/ 	.short	(.L_396 - .L_395)
	.align		4
.L_395:
        /*0010*/ 	.word	index@(.nv.constant0._ZN7cutlass13device_kernelIN5flash19enable_sm80_to_sm89INS1_16FlashAttnFwdSm80INS1_25CollectiveMainloopFwdSm80ILi4ELi1ELb0EN4cute5tupleIJNS5_1CILi128EEENS7_ILi48EEENS7_ILi96EEEEEELi96ENS_6half_tEfNS_4arch4Sm80ELb0ELb1ELb0ELb1ELb1ELb1ELb1ELb0EEENS1_21CollectiveEpilogueFwdINS6_IJS8_SA_S9_EEENS6_IJNS7_ILi1EEESI_SI_EEESC_SE_Li128ELb1ELb1ELb0ELb0EEENS1_19SingleTileSchedulerILb1ELb0ELb1ELi128EEEEEEEEEvNT_6ParamsE)
        /*0014*/ 	.short	0x0160
        /*0016*/ 	.short	0x0418


	//----- nvinfo : EIATTR_CBANK_PARAM_SIZE
	.align		4
.L_396:
        /*0018*/ 	.byte	0x03, 0x19
        /*001a*/ 	.short	0x0418


	//----- nvinfo : EIATTR_KPARAM_INFO
	.align		4
        /*001c*/ 	.byte	0x04, 0x17
        /*001e*/ 	.short	(.L_398 - .L_397)
.L_397:
        /*0020*/ 	.word	0x00000000
        /*0024*/ 	.short	0x0000
        /*0026*/ 	.short	0x0000
        /*0028*/ 	.byte	0x00, 0xf0, 0x61, 0x10


	//----- nvinfo : EIATTR_MAXREG_COUNT
	.align		4
.L_398:
        /*002c*/ 	.byte	0x03, 0x1b
        /*002e*/ 	.short	0x00ff


	//----- nvinfo : EIATTR_NUM_BARRIERS
	.align		4
        /*0030*/ 	.byte	0x02, 0x4c
        /*0032*/ 	.byte	0x02
	.zero		1


	//----- nvinfo : EIATTR_ANNOTATIONS
	.align		4
        /*0034*/ 	.byte	0x04, 0x55
        /*0036*/ 	.short	(.L_400 - .L_399)


	//   ....[0]....
.L_399:
        /* <DEDUP_REMOVED lines=52> */


	//----- nvinfo : EIATTR_MERCURY_ISA_VERSION
	.align		4
.L_400:
        /*0360*/ 	.byte	0x03, 0x5f
        /*0362*/ 	.short	0x0000


	//----- nvinfo : EIATTR_COOP_GROUP_MASK_REGIDS
	.align		4
        /*0364*/ 	.byte	0x04, 0x29
        /*0366*/ 	.short	(.L_402 - .L_401)


	//   ....[0]....
.L_401:
        /*0368*/ 	.word	0xffffffff


	//   ....[1]....
        /*036c*/ 	.word	0xffffffff


	//   ....[2]....
        /*0370*/ 	.word	0xffffffff


	//   ....[3]....
        /*0374*/ 	.word	0xffffffff


	//   ....[4]....
        /*0378*/ 	.word	0xffffffff


	//   ....[5]....
        /*037c*/ 	.word	0xffffffff


	//   ....[6]....
        /*0380*/ 	.word	0xffffffff


	//   ....[7]....
        /*0384*/ 	.word	0xffffffff


	//   ....[8]....
        /*0388*/ 	.word	0xffffffff


	//   ....[9]....
        /*038c*/ 	.word	0xffffffff


	//   ....[10]....
        /*0390*/ 	.word	0xffffffff


	//   ....[11]....
        /*0394*/ 	.word	0xffffffff


	//   ....[12]....
        /*0398*/ 	.word	0xffffffff


	//   ....[13]....
        /*039c*/ 	.word	0xffffffff


	//   ....[14]....
        /*03a0*/ 	.word	0xffffffff


	//   ....[15]....
        /*03a4*/ 	.word	0xffffffff


	//   ....[16]....
        /*03a8*/ 	.word	0xffffffff


	//   ....[17]....
        /*03ac*/ 	.word	0xffffffff


	//   ....[18]....
        /*03b0*/ 	.word	0xffffffff


	//   ....[19]....
        /*03b4*/ 	.word	0xffffffff


	//   ....[20]....
        /*03b8*/ 	.word	0xffffffff


	//   ....[21]....
        /*03bc*/ 	.word	0xffffffff


	//   ....[22]....
        /*03c0*/ 	.word	0xffffffff


	//   ....[23]....
        /*03c4*/ 	.word	0xffffffff


	//   ....[24]....
        /*03c8*/ 	.word	0xffffffff


	//   ....[25]....
        /*03cc*/ 	.word	0xffffffff


	//   ....[26]....
        /*03d0*/ 	.word	0xffffffff


	//   ....[27]....
        /*03d4*/ 	.word	0xffffffff


	//   ....[28]....
        /*03d8*/ 	.word	0xffffffff


	//   ....[29]....
        /*03dc*/ 	.word	0xffffffff


	//   ....[30]....
        /*03e0*/ 	.word	0xffffffff


	//   ....[31]....
        /*03e4*/ 	.word	0xffffffff


	//   ....[32]....
        /*03e8*/ 	.word	0xffffffff


	//   ....[33]....
        /*03ec*/ 	.word	0xffffffff


	//   ....[34]....
        /*03f0*/ 	.word	0xffffffff


	//   ....[35]....
        /*03f4*/ 	.word	0xffffffff


	//   ....[36]....
        /*03f8*/ 	.word	0xffffffff


	//   ....[37]....
        /*03fc*/ 	.word	0xffffffff


	//   ....[38]....
        /*0400*/ 	.word	0xffffffff


	//   ....[39]....
        /*0404*/ 	.word	0xffffffff


	//   ....[40]....
        /*0408*/ 	.word	0xffffffff


	//   ....[41]....
        /*040c*/ 	.word	0xffffffff


	//   ....[42]....
        /*0410*/ 	.word	0xffffffff


	//   ....[43]....
        /*0414*/ 	.word	0xffffffff


	//   ....[44]....
        /*0418*/ 	.word	0xffffffff


	//   ....[45]....
        /*041c*/ 	.word	0xffffffff


	//   ....[46]....
        /*0420*/ 	.word	0xffffffff


	//   ....[47]....
        /*0424*/ 	.word	0xffffffff


	//   ....[48]....
        /*0428*/ 	.word	0xffffffff


	//   ....[49]....
        /*042c*/ 	.word	0xffffffff


	//   ....[50]....
        /*0430*/ 	.word	0xffffffff


	//   ....[51]....
        /*0434*/ 	.word	0xffffffff


	//   ....[52]....
        /*0438*/ 	.word	0xffffffff


	//   ....[53]....
        /*043c*/ 	.word	0xffffffff


	//   ....[54]....
        /*0440*/ 	.word	0xffffffff


	//   ....[55]....
        /*0444*/ 	.word	0xffffffff


	//   ....[56]....
        /*0448*/ 	.word	0xffffffff


	//   ....[57]....
        /*044c*/ 	.word	0xffffffff


	//   ....[58]....
        /*0450*/ 	.word	0xffffffff


	//   ....[59]....
        /*0454*/ 	.word	0xffffffff


	//   ....[60]....
        /*0458*/ 	.word	0xffffffff


	//   ....[61]....
        /*045c*/ 	.word	0xffffffff


	//   ....[62]....
        /*0460*/ 	.word	0xffffffff


	//   ....[63]....
        /*0464*/ 	.word	0xffffffff


	//   ....[64]....
        /*0468*/ 	.word	0xffffffff


	//   ....[65]....
        /*046c*/ 	.word	0xffffffff


	//   ....[66]....
        /*0470*/ 	.word	0xffffffff


	//   ....[67]....
        /*0474*/ 	.word	0xffffffff


	//   ....[68]....
        /*0478*/ 	.word	0xffffffff


	//   ....[69]....
        /*047c*/ 	.word	0xffffffff


	//   ....[70]....
        /*0480*/ 	.word	0xffffffff


	//   ....[71]....
        /*0484*/ 	.word	0xffffffff


	//   ....[72]....
        /*0488*/ 	.word	0xffffffff


	//   ....[73]....
        /*048c*/ 	.word	0xffffffff


	//   ....[74]....
        /*0490*/ 	.word	0xffffffff


	//   ....[75]....
        /*0494*/ 	.word	0xffffffff


	//   ....[76]....
        /*0498*/ 	.word	0xffffffff


	//   ....[77]....
        /*049c*/ 	.word	0xffffffff


	//   ....[78]....
        /*04a0*/ 	.word	0xffffffff


	//   ....[79]....
        /*04a4*/ 	.word	0xffffffff


	//   ....[80]....
        /*04a8*/ 	.word	0xffffffff


	//   ....[81]....
        /*04ac*/ 	.word	0xffffffff


	//   ....[82]....
        /*04b0*/ 	.word	0xffffffff


	//   ....[83]....
        /*04b4*/ 	.word	0xffffffff


	//   ....[84]....
        /*04b8*/ 	.word	0xffffffff


	//   ....[85]....
        /*04bc*/ 	.word	0xffffffff


	//   ....[86]....
        /*04c0*/ 	.word	0xffffffff


	//   ....[87]....
        /*04c4*/ 	.word	0xffffffff


	//   ....[88]....
        /*04c8*/ 	.word	0xffffffff


	//   ....[89]....
        /*04cc*/ 	.word	0xffffffff


	//   ....[90]....
        /*04d0*/ 	.word	0xffffffff


	//   ....[91]....
        /*04d4*/ 	.word	0xffffffff


	//   ....[92]....
        /*04d8*/ 	.word	0xffffffff


	//   ....[93]....
        /*04dc*/ 	.word	0xffffffff


	//   ....[94]....
        /*04e0*/ 	.word	0xffffffff


	//   ....[95]....
        /*04e4*/ 	.word	0xffffffff


	//   ....[96]....
        /*04e8*/ 	.word	0xffffffff


	//   ....[97]....
        /*04ec*/ 	.word	0xffffffff


	//   ....[98]....
        /*04f0*/ 	.word	0xffffffff


	//   ....[99]....
        /*04f4*/ 	.word	0xffffffff


	//   ....[100]....
        /*04f8*/ 	.word	0xffffffff


	//   ....[101]....
        /*04fc*/ 	.word	0xffffffff


	//   ....[102]....
        /*0500*/ 	.word	0xffffffff


	//   ....[103]....
        /*0504*/ 	.word	0xffffffff


	//   ....[104]....
        /*0508*/ 	.word	0xffffffff


	//   ....[105]....
        /*050c*/ 	.word	0xffffffff


	//   ....[106]....
        /*0510*/ 	.word	0xffffffff


	//   ....[107]....
        /*0514*/ 	.word	0xffffffff


	//   ....[108]....
        /*0518*/ 	.word	0xffffffff


	//   ....[109]....
        /*051c*/ 	.word	0xffffffff


	//   ....[110]....
        /*0520*/ 	.word	0xffffffff


	//   ....[111]....
        /*0524*/ 	.word	0xffffffff


	//   ....[112]....
        /*0528*/ 	.word	0xffffffff


	//   ....[113]....
        /*052c*/ 	.word	0xffffffff


	//   ....[114]....
        /*0530*/ 	.word	0xffffffff


	//   ....[115]....
        /*0534*/ 	.word	0xffffffff


	//   ....[116]....
        /*0538*/ 	.word	0xffffffff


	//   ....[117]....
        /*053c*/ 	.word	0xffffffff


	//   ....[118]....
        /*0540*/ 	.word	0xffffffff


	//   ....[119]....
        /*0544*/ 	.word	0xffffffff


	//   ....[120]....
        /*0548*/ 	.word	0xffffffff


	//   ....[121]....
        /*054c*/ 	.word	0xffffffff


	//   ....[122]....
        /*0550*/ 	.word	0xffffffff


	//   ....[123]....
        /*0554*/ 	.word	0xffffffff


	//   ....[124]....
        /*0558*/ 	.word	0xffffffff


	//   ....[125]....
        /*055c*/ 	.word	0xffffffff


	//   ....[126]....
        /*0560*/ 	.word	0xffffffff


	//   ....[127]....
        /*0564*/ 	.word	0xffffffff


	//   ....[128]....
        /*0568*/ 	.word	0xffffffff


	//   ....[129]....
        /*056c*/ 	.word	0xffffffff


	//   ....[130]....
        /*0570*/ 	.word	0xffffffff


	//   ....[131]....
        /*0574*/ 	.word	0xffffffff


	//   ....[132]....
        /*0578*/ 	.word	0xffffffff


	//   ....[133]....
        /*057c*/ 	.word	0xffffffff


	//   ....[134]....
        /*0580*/ 	.word	0xffffffff


	//   ....[135]....
        /*0584*/ 	.word	0xffffffff


	//   ....[136]....
        /*0588*/ 	.word	0xffffffff


	//   ....[137]....
        /*058c*/ 	.word	0xffffffff


	//   ....[138]....
        /*0590*/ 	.word	0xffffffff


	//   ....[139]....
        /*0594*/ 	.word	0xffffffff


	//   ....[140]....
        /*0598*/ 	.word	0xffffffff


	//   ....[141]....
        /*059c*/ 	.word	0xffffffff


	//   ....[142]....
        /*05a0*/ 	.word	0xffffffff


	//   ....[143]....
        /*05a4*/ 	.word	0xffffffff


	//   ....[144]....
        /*05a8*/ 	.word	0xffffffff


	//   ....[145]....
        /*05ac*/ 	.word	0xffffffff


	//   ....[146]....
        /*05b0*/ 	.word	0xffffffff


	//   ....[147]....
        /*05b4*/ 	.word	0xffffffff


	//   ....[148]....
        /*05b8*/ 	.word	0xffffffff


	//   ....[149]....
        /*05bc*/ 	.word	0xffffffff


	//   ....[150]....
        /*05c0*/ 	.word	0xffffffff


	//   ....[151]....
        /*05c4*/ 	.word	0xffffffff


	//   ....[152]....
        /*05c8*/ 	.word	0xffffffff


	//----- nvinfo : EIATTR_COOP_GROUP_INSTR_OFFSETS
	.align		4
.L_402:
        /*05cc*/ 	.byte	0x04, 0x28
        /*05ce*/ 	.short	(.L_404 - .L_403)


	//   ....[0]....
.L_403:
        /*05d0*/ 	.word	0x00000090


	//   ....[1]....
        /*05d4*/ 	.word	0x000023c0


	//   ....[2]....
        /*05d8*/ 	.word	0x000023d0


	//   ....[3]....
        /*05dc*/ 	.word	0x00003f00


	//   ....[4]....
        /*05e0*/ 	.word	0x00003f10


	//   ....[5]....
        /*05e4*/ 	.word	0x00005860


	//   ....[6]....
        /*05e8*/ 	.word	0x00005880


	//   ....[7]....
        /*05ec*/ 	.word	0x00005d80


	//   ....[8]....
        /*05f0*/ 	.word	0x00005e40


	//   ....[9]....
        /*05f4*/ 	.word	0x00006fc0


	//   ....[10]....
        /*05f8*/ 	.word	0x00006ff0


	//   ....[11]....
        /*05fc*/ 	.word	0x00007230


	//   ....[12]....
        /*0600*/ 	.word	0x00007260


	//   ....[13]....
        /*0604*/ 	.word	0x00007380


	//   ....[14]....
        /*0608*/ 	.word	0x000073b0


	//   ....[15]....
        /*060c*/ 	.word	0x000074e0


	//   ....[16]....
        /*0610*/ 	.word	0x000074f0


	//   ....[17]....
        /*0614*/ 	.word	0x00007a00


	//   ....[18]....
        /*0618*/ 	.word	0x00007a10


	//   ....[19]....
        /*061c*/ 	.word	0x00007b10


	//   ....[20]....
        /*0620*/ 	.word	0x00007b20


	//   ....[21]....
        /*0624*/ 	.word	0x00007fc0


	//   ....[22]....
        /*0628*/ 	.word	0x00007fe0


	//   ....[23]....
        /*062c*/ 	.word	0x00008020


	//   ....[24]....
        /*0630*/ 	.word	0x00008050


	//   ....[25]....
        /*0634*/ 	.word	0x00008470


	//   ....[26]....
        /*0638*/ 	.word	0x00008720


	//   ....[27]....
        /*063c*/ 	.word	0x00008760


	//   ....[28]....
        /*0640*/ 	.word	0x000087a0


	//   ....[29]....
        /*0644*/ 	.word	0x0000b5e0


	//   ....[30]....
        /*0648*/ 	.word	0x0000b600


	//   ....[31]....
        /*064c*/ 	.word	0x0000b660


	//   ....[32]....
        /*0650*/ 	.word	0x0000b670


	//   ....[33]....
        /*0654*/ 	.word	0x0000b8e0


	//   ....[34]....
        /*0658*/ 	.word	0x0000b960


	//   ....[35]....
        /*065c*/ 	.word	0x0000ba60


	//   ....[36]....
        /*0660*/ 	.word	0x0000bb70


	//   ....[37]....
        /*0664*/ 	.word	0x0000f040


	//   ....[38]....
        /*0668*/ 	.word	0x0000f100


	//   ....[39]....
        /*066c*/ 	.word	0x0000f470


	//   ....[40]....
        /*0670*/ 	.word	0x0000f480


	//   ....[41]....
        /*0674*/ 	.word	0x00010150


	//   ....[42]....
        /*0678*/ 	.word	0x00010170


	//   ....[43]....
        /*067c*/ 	.word	0x00010270


	//   ....[44]....
        /*0680*/ 	.word	0x00010290


	//   ....[45]....
        /*0684*/ 	.word	0x00010510


	//   ....[46]....
        /*0688*/ 	.word	0x00010770


	//   ....[47]....
        /*068c*/ 	.word	0x00010910


	//   ....[48]....
        /*0690*/ 	.word	0x00011090


	//   ....[49]....
        /*0694*/ 	.word	0x000118d0


	//   ....[50]....
        /*0698*/ 	.word	0x00011910


	//   ....[51]....
        /*069c*/ 	.word	0x00011a10


	//   ....[52]....
        /*06a0*/ 	.word	0x00011a40


	//   ....[53]....
        /*06a4*/ 	.word	0x00011b40


	//   ....[54]....
        /*06a8*/ 	.word	0x00011ba0


	//   ....[55]....
        /*06ac*/ 	.word	0x00011d40


	//   ....[56]....
        /*06b0*/ 	.word	0x00011d90


	//   ....[57]....
        /*06b4*/ 	.word	0x000132d0


	//   ....[58]....
        /*06b8*/ 	.word	0x000132e0


	//   ....[59]....
        /*06bc*/ 	.word	0x000133c0


	//   ....[60]....
        /*06c0*/ 	.word	0x000133d0


	//   ....[61]....
        /*06c4*/ 	.word	0x00013e10


	//   ....[62]....
        /*06c8*/ 	.word	0x00013e40


	//   ....[63]....
        /*06cc*/ 	.word	0x00013f00


	//   ....[64]....
        /*06d0*/ 	.word	0x00013f40


	//   ....[65]....
        /*06d4*/ 	.word	0x000140f0


	//   ....[66]....
        /*06d8*/ 	.word	0x000142d0


	//   ....[67]....
        /*06dc*/ 	.word	0x00014490


	//   ....[68]....
        /*06e0*/ 	.word	0x00014ab0


	//   ....[69]....
        /*06e4*/ 	.word	0x000153c0


	//   ....[70]....
        /*06e8*/ 	.word	0x00015400


	//   ....[71]....
        /*06ec*/ 	.word	0x00015560


	//   ....[72]....
        /*06f0*/ 	.word	0x00015580


	//   ....[73]....
        /*06f4*/ 	.word	0x000156a0


	//   ....[74]....
        /*06f8*/ 	.word	0x000156c0


	//   ....[75]....
        /*06fc*/ 	.word	0x00015800


	//   ....[76]....
        /*0700*/ 	.word	0x00015820


	//   ....[77]....
        /*0704*/ 	.word	0x000176c0


	//   ....[78]....
        /*0708*/ 	.word	0x000176d0


	//   ....[79]....
        /*070c*/ 	.word	0x000177b0


	//   ....[80]....
        /*0710*/ 	.word	0x000177c0


	//   ....[81]....
        /*0714*/ 	.word	0x00018240


	//   ....[82]....
        /*0718*/ 	.word	0x00018260


	//   ....[83]....
        /*071c*/ 	.word	0x000182e0


	//   ....[84]....
        /*0720*/ 	.word	0x00018320


	//   ....[85]....
        /*0724*/ 	.word	0x00018630


	//   ....[86]....
        /*0728*/ 	.word	0x00018680


	//   ....[87]....
        /*072c*/ 	.word	0x000186b0


	//   ....[88]....
        /*0730*/ 	.word	0x000186e0


	//   ....[89]....
        /*0734*/ 	.word	0x00018720


	//   ....[90]....
        /*0738*/ 	.word	0x00018750


	//   ....[91]....
        /*073c*/ 	.word	0x000188b0


	//   ....[92]....
        /*0740*/ 	.word	0x00018c60


	//   ....[93]....
        /*0744*/ 	.word	0x0001a360


	//   ....[94]....
        /*0748*/ 	.word	0x0001a390


	//   ....[95]....
        /*074c*/ 	.word	0x0001a520


	//   ....[96]....
        /*0750*/ 	.word	0x0001a530


	//   ....[97]....
        /*0754*/ 	.word	0x0001af60


	//   ....[98]....
        /*0758*/ 	.word	0x0001af80


	//   ....[99]....
        /*075c*/ 	.word	0x0001b000


	//   ....[100]....
        /*0760*/ 	.word	0x0001b040


	//   ....[101]....
        /*0764*/ 	.word	0x0001b1b0


	//   ....[102]....
        /*0768*/ 	.word	0x0001b3b0


	//   ....[103]....
        /*076c*/ 	.word	0x0001b880


	//   ....[104]....
        /*0770*/ 	.word	0x0001bd00


	//   ....[105]....
        /*0774*/ 	.word	0x0001c530


	//   ....[106]....
        /*0778*/ 	.word	0x0001c570


	//   ....[107]....
        /*077c*/ 	.word	0x0001c6d0


	//   ....[108]....
        /*0780*/ 	.word	0x0001c6f0


	//   ....[109]....
        /*0784*/ 	.word	0x0001c810


	//   ....[110]....
        /*0788*/ 	.word	0x0001c830


	//   ....[111]....
        /*078c*/ 	.word	0x0001c970


	//   ....[112]....
        /*0790*/ 	.word	0x0001c990


	//   ....[113]....
        /*0794*/ 	.word	0x0001e180


	//   ....[114]....
        /*0798*/ 	.word	0x0001e190


	//   ....[115]....
        /*079c*/ 	.word	0x0001e1a0


	//   ....[116]....
        /*07a0*/ 	.word	0x0001e1b0


	//   ....[117]....
        /*07a4*/ 	.word	0x0001e1e0


	//   ....[118]....
        /*07a8*/ 	.word	0x0001e200


	//   ....[119]....
        /*07ac*/ 	.word	0x0001e220


	//   ....[120]....
        /*07b0*/ 	.word	0x0001e230


	//   ....[121]....
        /*07b4*/ 	.word	0x0001f930


	//   ....[122]....
        /*07b8*/ 	.word	0x0001f960


	//   ....[123]....
        /*07bc*/ 	.word	0x0001f990


	//   ....[124]....
        /*07c0*/ 	.word	0x0001f9b0


	//   ....[125]....
        /*07c4*/ 	.word	0x0001f9c0


	//   ....[126]....
        /*07c8*/ 	.word	0x0001f9d0


	//   ....[127]....
        /*07cc*/ 	.word	0x0001f9e0


	//   ....[128]....
        /*07d0*/ 	.word	0x0001f9f0


	//   ....[129]....
        /*07d4*/ 	.word	0x0001fc10


	//   ....[130]....
        /*07d8*/ 	.word	0x0001fc20


	//   ....[131]....
        /*07dc*/ 	.word	0x0001fda0


	//   ....[132]....
        /*07e0*/ 	.word	0x0001fdd0


	//   ....[133]....
        /*07e4*/ 	.word	0x0001ff20


	//   ....[134]....
        /*07e8*/ 	.word	0x0001ff50


	//   ....[135]....
        /*07ec*/ 	.word	0x000200a0


	//   ....[136]....
        /*07f0*/ 	.word	0x000200c0


	//   ....[137]....
        /*07f4*/ 	.word	0x000208b0


	//   ....[138]....
        /*07f8*/ 	.word	0x000208d0


	//   ....[139]....
        /*07fc*/ 	.word	0x00020a20


	//   ....[140]....
        /*0800*/ 	.word	0x00020a50


	//   ....[141]....
        /*0804*/ 	.word	0x00020b80


	//   ....[142]....
        /*0808*/ 	.word	0x00020bb0


	//   ....[143]....
        /*080c*/ 	.word	0x00020ce0


	//   ....[144]....
        /*0810*/ 	.word	0x00020d00


	//   ....[145]....
        /*0814*/ 	.word	0x00020e60


	//   ....[146]....
        /*0818*/ 	.word	0x00020eb0


	//   ....[147]....
        /*081c*/ 	.word	0x00020f00


	//   ....[148]....
        /*0820*/ 	.word	0x00020f50


	//   ....[149]....
        /*0824*/ 	.word	0x00020fb0


	//   ....[150]....
        /*0828*/ 	.word	0x00021000


	//   ....[151]....
        /*082c*/ 	.word	0x00021050


	//   ....[152]....
        /*0830*/ 	.word	0x000210a0


	//----- nvinfo : EIATTR_EXIT_INSTR_OFFSETS
	.align		4
.L_404:
        /*0834*/ 	.byte	0x04, 0x1c
        /*0836*/ 	.short	(.L_406 - .L_405)


	//   ....[0]....
.L_405:
        /*0838*/ 	.word	0x00000370


	//   ....[1]....
        /*083c*/ 	.word	0x000200d0


	//   ....[2]....
        /*0840*/ 	.word	0x000201a0


	//   ....[3]....
        /*0844*/ 	.word	0x00020200


	//   ....[4]....
        /*0848*/ 	.word	0x00020d10


	//   ....[5]....
        /*084c*/ 	.word	0x00020dc0


	//   ....[6]....
        /*0850*/ 	.word	0x00020e20


	//----- nvinfo : EIATTR_CTAIDZ_USED
	.align		4
.L_406:
        /*0854*/ 	.byte	0x01, 0x04
	.zero		2


	//----- nvinfo : EIATTR_MAX_THREADS
	.align		4
        /*0858*/ 	.byte	0x04, 0x05
        /*085a*/ 	.short	(.L_408 - .L_407)
.L_407:
        /*085c*/ 	.word	0x00000080
        /*0860*/ 	.word	0x00000001
        /*0864*/ 	.word	0x00000001


	//----- nvinfo : EIATTR_CRS_STACK_SIZE
	.align		4
.L_408:
        /*0868*/ 	.byte	0x04, 0x1e
        /*086a*/ 	.short	(.L_410 - .L_409)
.L_409:
        /*086c*/ 	.word	0x00000000
.L_410:


//--------------------- .nv.info._ZN7cutlass13device_kernelIN5flash19enable_sm80_to_sm89INS1_16FlashAttnFwdSm80INS1_25CollectiveMainloopFwdSm80ILi4ELi1ELb0EN4cute5tupleIJNS5_1CILi128EEENS7_ILi64EEENS7_ILi96EEEEEELi96ENS_6half_tEfNS_4arch4Sm80ELb1ELb0ELb0ELb0ELb1ELb0ELb1ELb0EEENS1_21CollectiveEpilogueFwdINS6_IJS8_SA_S9_EEENS6_IJNS7_ILi1EEESI_SI_EEESC_SE_Li128ELb0ELb1ELb0ELb0EEENS1_30DynamicPersistentTileSchedulerILi128ELi128ELb0ELb1ELb0EEEEEEEEEvNT_6ParamsE --------------------------
	.section	.nv.info._ZN7cutlass13device_kernelIN5flash19enable_sm80_to_sm89INS1_16FlashAttnFwdSm80INS1_25CollectiveMainloopFwdSm80ILi4ELi1ELb0EN4cute5tupleIJNS5_1CILi128EEENS7_ILi64EEENS7_ILi96EEEEEELi96ENS_6half_tEfNS_4arch4Sm80ELb1ELb0ELb0ELb0ELb1ELb0ELb1ELb0EEENS1_21CollectiveEpilogueFwdINS6_IJS8_SA_S9_EEENS6_IJNS7_ILi1EEESI_SI_EEESC_SE_Li128ELb0ELb1ELb0ELb0EEENS1_30DynamicPersistentTileSchedulerILi128ELi128ELb0ELb1ELb0EEEEEEEEEvNT_6ParamsE,"",@"SHT_CUDA_INFO"
	.sectionflags	@""
	.align	4


	//----- nvinfo : EIATTR_CUDA_API_VERSION
	.align		4
        /*0000*/ 	.byte	0x04, 0x37
        /*0002*/ 	.short	(.L_412 - .L_411)
.L_411:
        /*0004*/ 	.word	0x00000082


	//----- nvinfo : EIATTR_SW2861232_WAR
	.align		4
.L_412:
        /*0008*/ 	.byte	0x01, 0x35
	.zero		2


	//----- nvinfo : EIATTR_PARAM_CBANK
	.align		4
        /*000c*/ 	.byte	0x04, 0x0a
        /*000e*/ 	.short	(.L_414 - .L_413)
	.align		4
.L_413:
        /*0010*/ 	.word	index@(.nv.constant0._ZN7cutlass13device_kernelIN5flash19enable_sm80_to_sm89INS1_16FlashAttnFwdSm80INS1_25CollectiveMainloopFwdSm80ILi4ELi1ELb0EN4cute5tupleIJNS5_1CILi128EEENS7_ILi64EEENS7_ILi96EEEEEELi96ENS_6half_tEfNS_4arch4Sm80ELb1ELb0ELb0ELb0ELb1ELb0ELb1ELb0EEENS1_21CollectiveEpilogueFwdINS6_IJS8_SA_S9_EEENS6_IJNS7_ILi1EEESI_SI_EEESC_SE_Li128ELb0ELb1ELb0ELb0EEENS1_30DynamicPersistentTileSchedulerILi128ELi128ELb0ELb1ELb0EEEEEEEEEvNT_6ParamsE)
        /*0014*/ 	.short	0x0160
        /*0016*/ 	.short	0x0428


	//----- nvinfo : EIATTR_CBANK_PARAM_SIZE
	.align		4
.L_414:
        /*0018*/ 	.byte	0x03, 0x19
        /*001a*/ 	.short	0x0428


	//----- nvinfo : EIATTR_KPARAM_INFO
	.align		4
        /*001c*/ 	.byte	0x04, 0x17
        /*001e*/ 	.short	(.L_416 - .L_415)
.L_415:
        /*0020*/ 	.word	0x00000000
        /*0024*/ 	.short	0x0000
        /*0026*/ 	.short	0x0000
        /*0028*/ 	.byte	0x00, 0xf0, 0xa1, 0x10


	//----- nvinfo : EIATTR_MAXREG_COUNT
	.align		4
.L_416:
        /*002c*/ 	.byte	0x03, 0x1b
        /*002e*/ 	.short	0x00ff


	//----- nvinfo : EIATTR_NUM_BARRIERS
	.align		4
        /*0030*/ 	.byte	0x02, 0x4c
        /*0032*/ 	.byte	0x06
	.zero		1


	//----- nvinfo : EIATTR_ANNOTATIONS
	.align		4
        /*0034*/ 	.byte	0x04, 0x55
        /*0036*/ 	.short	(.L_418 - .L_417)


	//   ....[0]....
.L_417:
        /* <DEDUP_REMOVED lines=56> */


	//----- nvinfo : EIATTR_MERCURY_ISA_VERSION
	.align		4
.L_418:
        /*03a8*/ 	.byte	0x03, 0x5f
        /*03aa*/ 	.short	0x0000


	//----- nvinfo : EIATTR_INT_WARP_WIDE_INSTR_OFFSETS
	.align		4
        /*03ac*/ 	.byte	0x04, 0x31
        /*03ae*/ 	.short	(.L_420 - .L_419)


	//   ....[0]....
.L_419:
        /*03b0*/ 	.word	0x0000dbe0


	//   ....[1]....
        /*03b4*/ 	.word	0x0000dc60


	//----- nvinfo : EIATTR_COOP_GROUP_MASK_REGIDS
	.align		4
.L_420:
        /*03b8*/ 	.byte	0x04, 0x29
        /*03ba*/ 	.short	(.L_422 - .L_421)


	//   ....[0]....
.L_421:
        /*03bc*/ 	.word	0xffffffff


	//   ....[1]....
        /*03c0*/ 	.word	0xffffffff


	//   ....[2]....
        /*03c4*/ 	.word	0xffffffff


	//   ....[3]....
        /*03c8*/ 	.word	0xffffffff


	//   ....[4]....
        /*03cc*/ 	.word	0xffffffff


	//   ....[5]....
        /*03d0*/ 	.word	0xffffffff


	//   ....[6]....
        /*03d4*/ 	.word	0xffffffff


	//   ....[7]....
        /*03d8*/ 	.word	0xffffffff


	//   ....[8]....
        /*03dc*/ 	.word	0xffffffff


	//   ....[9]....
        /*03e0*/ 	.word	0xffffffff


	//   ....[10]....
        /*03e4*/ 	.word	0xffffffff


	//   ....[11]....
        /*03e8*/ 	.word	0xffffffff


	//   ....[12]....
        /*03ec*/ 	.word	0xffffffff


	//   ....[13]....
        /*03f0*/ 	.word	0xffffffff


	//   ....[14]....
        /*03f4*/ 	.word	0xffffffff


	//   ....[15]....
        /*03f8*/ 	.word	0xffffffff


	//   ....[16]....
        /*03fc*/ 	.word	0xffffffff


	//   ....[17]....
        /*0400*/ 	.word	0xffffffff


	//   ....[18]....
        /*0404*/ 	.word	0xffffffff


	//   ....[19]....
        /*0408*/ 	.word	0xffffffff


	//   ....[20]....
        /*040c*/ 	.word	0xffffffff


	//   ....[21]....
        /*0410*/ 	.word	0xffffffff


	//   ....[22]....
        /*0414*/ 	.word	0xffffffff


	//   ....[23]....
        /*0418*/ 	.word	0xffffffff


	//   ....[24]....
        /*041c*/ 	.word	0xffffffff


	//   ....[25]....
        /*0420*/ 	.word	0xffffffff


	//   ....[26]....
        /*0424*/ 	.word	0xffffffff


	//   ....[27]....
        /*0428*/ 	.word	0xffffffff


	//   ....[28]....
        /*042c*/ 	.word	0xffffffff


	//   ....[29]....
        /*0430*/ 	.word	0xffffffff


	//   ....[30]....
        /*0434*/ 	.word	0xffffffff


	//   ....[31]....
        /*0438*/ 	.word	0xffffffff


	//   ....[32]....
        /*043c*/ 	.word	0xffffffff


	//   ....[33]....
        /*0440*/ 	.word	0xffffffff


	//   ....[34]....
        /*0444*/ 	.word	0xffffffff


	//   ....[35]....
        /*0448*/ 	.word	0xffffffff


	//   ....[36]....
        /*044c*/ 	.word	0xffffffff


	//   ....[37]....
        /*0450*/ 	.word	0xffffffff


	//   ....[38]....
        /*0454*/ 	.word	0xffffffff


	//   ....[39]....
        /*0458*/ 	.word	0xffffffff


	//   ....[40]....
        /*045c*/ 	.word	0xffffffff


	//   ....[41]....
        /*0460*/ 	.word	0xffffffff


	//   ....[42]....
        /*0464*/ 	.word	0xffffffff


	//   ....[43]....
        /*0468*/ 	.word	0xffffffff


	//   ....[44]....
        /*046c*/ 	.word	0xffffffff


	//   ....[45]....
        /*0470*/ 	.word	0xffffffff


	//   ....[46]....
        /*0474*/ 	.word	0xffffffff


	//   ....[47]....
        /*0478*/ 	.word	0xffffffff


	//   ....[48]....
        /*047c*/ 	.word	0xffffffff


	//   ....[49]....
        /*0480*/ 	.word	0xffffffff


	//   ....[50]....
        /*0484*/ 	.word	0xffffffff


	//   ....[51]....
        /*0488*/ 	.word	0xffffffff


	//   ....[52]....
        /*048c*/ 	.word	0xffffffff


	//   ....[53]....
        /*0490*/ 	.word	0xffffffff


	//   ....[54]....
        /*0494*/ 	.word	0xffffffff


	//   ....[55]....
        /*0498*/ 	.word	0xffffffff


	//   ....[56]....
        /*049c*/ 	.word	0xffffffff


	//   ....[57]....
        /*04a0*/ 	.word	0xffffffff


	//   ....[58]....
        /*04a4*/ 	.word	0xffffffff


	//   ....[59]....
        /*04a8*/ 	.word	0xffffffff


	//   ....[60]....
        /*04ac*/ 	.word	0xffffffff


	//   ....[61]....
        /*04b0*/ 	.word	0xffffffff


	//   ....[62]....
        /*04b4*/ 	.word	0xffffffff


	//   ....[63]....
        /*04b8*/ 	.word	0xffffffff


	//   ....[64]....
        /*04bc*/ 	.word	0xffffffff


	//   ....[65]....
        /*04c0*/ 	.word	0xffffffff


	//   ....[66]....
        /*04c4*/ 	.word	0xffffffff


	//   ....[67]....
        /*04c8*/ 	.word	0xffffffff


	//   ....[68]....
        /*04cc*/ 	.word	0xffffffff


	//   ....[69]....
        /*04d0*/ 	.word	0xffffffff


	//   ....[70]....
        /*04d4*/ 	.word	0xffffffff


	//   ....[71]....
        /*04d8*/ 	.word	0xffffffff


	//   ....[72]....
        /*04dc*/ 	.word	0xffffffff


	//   ....[73]....
        /*04e0*/ 	.word	0xffffffff


	//   ....[74]....
        /*04e4*/ 	.word	0xffffffff


	//   ....[75]....
        /*04e8*/ 	.word	0xffffffff


	//   ....[76]....
        /*04ec*/ 	.word	0xffffffff


	//   ....[77]....
        /*04f0*/ 	.word	0xffffffff


	//   ....[78]....
        /*04f4*/ 	.word	0xffffffff


	//   ....[79]....
        /*04f8*/ 	.word	0xffffffff


	//   ....[80]....
        /*04fc*/ 	.word	0xffffffff


	//   ....[81]....
        /*0500*/ 	.word	0xffffffff


	//   ....[82]....
        /*0504*/ 	.word	0xffffffff


	//   ....[83]....
        /*0508*/ 	.word	0xffffffff


	//   ....[84]....
        /*050c*/ 	.word	0xffffffff


	//   ....[85]....
        /*0510*/ 	.word	0xffffffff


	//   ....[86]....
        /*0514*/ 	.word	0xffffffff


	//   ....[87]....
        /*0518*/ 	.word	0xffffffff


	//   ....[88]....
        /*051c*/ 	.word	0xffffffff


	//   ....[89]....
        /*0520*/ 	.word	0xffffffff


	//   ....[90]....
        /*0524*/ 	.word	0xffffffff


	//   ....[91]....
        /*0528*/ 	.word	0xffffffff


	//   ....[92]....
        /*052c*/ 	.word	0xffffffff


	//   ....[93]....
        /*0530*/ 	.word	0xffffffff


	//   ....[94]....
        /*0534*/ 	.word	0xffffffff


	//   ....[95]....
        /*0538*/ 	.word	0xffffffff


	//   ....[96]....
        /*053c*/ 	.word	0xffffffff


	//   ....[97]....
        /*0540*/ 	.word	0xffffffff


	//   ....[98]....
        /*0544*/ 	.word	0xffffffff


	//   ....[99]....
        /*0548*/ 	.word	0xffffffff


	//   ....[100]....
        /*054c*/ 	.word	0xffffffff


	//   ....[101]....
        /*0550*/ 	.word	0xffffffff


	//   ....[102]....
        /*0554*/ 	.word	0xffffffff


	//   ....[103]....
        /*0558*/ 	.word	0xffffffff


	//   ....[104]....
        /*055c*/ 	.word	0xffffffff


	//   ....[105]....
        /*0560*/ 	.word	0xffffffff


	//   ....[106]....
        /*0564*/ 	.word	0xffffffff


	//   ....[107]....
        /*0568*/ 	.word	0xffffffff


	//   ....[108]....
        /*056c*/ 	.word	0xffffffff


	//   ....[109]....
        /*0570*/ 	.word	0xffffffff


	//   ....[110]....
        /*0574*/ 	.word	0xffffffff


	//   ....[111]....
        /*0578*/ 	.word	0xffffffff


	//   ....[112]....
        /*057c*/ 	.word	0xffffffff


	//   ....[113]....
        /*0580*/ 	.word	0xffffffff


	//   ....[114]....
        /*0584*/ 	.word	0xffffffff


	//   ....[115]....
        /*0588*/ 	.word	0xffffffff


	//   ....[116]....
        /*058c*/ 	.word	0xffffffff


	//   ....[117]....
        /*0590*/ 	.word	0xffffffff


	//   ....[118]....
        /*0594*/ 	.word	0xffffffff


	//   ....[119]....
        /*0598*/ 	.word	0xffffffff


	//   ....[120]....
        /*059c*/ 	.word	0xffffffff


	//   ....[121]....
        /*05a0*/ 	.word	0xffffffff


	//   ....[122]....
        /*05a4*/ 	.word	0xffffffff


	//   ....[123]....
        /*05a8*/ 	.word	0xffffffff


	//   ....[124]....
        /*05ac*/ 	.word	0xffffffff


	//   ....[125]....
        /*05b0*/ 	.word	0xffffffff


	//   ....[126]....
        /*05b4*/ 	.word	0xffffffff


	//   ....[127]....
        /*05b8*/ 	.word	0xffffffff


	//   ....[128]....
        /*05bc*/ 	.word	0xffffffff


	//   ....[129]....
        /*05c0*/ 	.word	0xffffffff


	//   ....[130]....
        /*05c4*/ 	.word	0xffffffff


	//   ....[131]....
        /*05c8*/ 	.word	0xffffffff


	//   ....[132]....
        /*05cc*/ 	.word	0xffffffff


	//   ....[133]....
        /*05d0*/ 	.word	0xffffffff


	//   ....[134]....
        /*05d4*/ 	.word	0xffffffff


	//   ....[135]....
        /*05d8*/ 	.word	0xffffffff


	//   ....[136]....
        /*05dc*/ 	.word	0xffffffff


	//   ....[137]....
        /*05e0*/ 	.word	0xffffffff


	//   ....[138]....
        /*05e4*/ 	.word	0xffffffff


	//   ....[139]....
        /*05e8*/ 	.word	0xffffffff


	//   ....[140]....
        /*05ec*/ 	.word	0xffffffff


	//   ....[141]....
        /*05f0*/ 	.word	0xffffffff


	//   ....[142]....
        /*05f4*/ 	.word	0xffffffff


	//   ....[143]....
        /*05f8*/ 	.word	0xffffffff


	//   ....[144]....
        /*05fc*/ 	.word	0xffffffff


	//   ....[145]....
        /*0600*/ 	.word	0xffffffff


	//   ....[146]....
        /*0604*/ 	.word	0xffffffff


	//   ....[147]....
        /*0608*/ 	.word	0xffffffff


	//   ....[148]....
        /*060c*/ 	.word	0xffffffff


	//   ....[149]....
        /*0610*/ 	.word	0xffffffff


	//   ....[150]....
        /*0614*/ 	.word	0xffffffff


	//   ....[151]....
        /*0618*/ 	.word	0xffffffff


	//   ....[152]....
        /*061c*/ 	.word	0xffffffff


	//   ....[153]....
        /*0620*/ 	.word	0xffffffff


	//   ....[154]....
        /*0624*/ 	.word	0xffffffff


	//   ....[155]....
        /*0628*/ 	.word	0xffffffff


	//   ....[156]....
        /*062c*/ 	.word	0xffffffff


	//   ....[157]....
        /*0630*/ 	.word	0xffffffff


	//   ....[158]....
        /*0634*/ 	.word	0xffffffff


	//   ....[159]....
        /*0638*/ 	.word	0xffffffff


	//   ....[160]....
        /*063c*/ 	.word	0xffffffff


	//   ....[161]....
        /*0640*/ 	.word	0xffffffff


	//   ....[162]....
        /*0644*/ 	.word	0xffffffff


	//   ....[163]....
        /*0648*/ 	.word	0xffffffff


	//   ....[164]....
        /*064c*/ 	.word	0xffffffff


	//   ....[165]....
        /*0650*/ 	.word	0xffffffff


	//   ....[166]....
        /*0654*/ 	.word	0xffffffff


	//   ....[167]....
        /*0658*/ 	.word	0xffffffff


	//   ....[168]....
        /*065c*/ 	.word	0xffffffff


	//   ....[169]....
        /*0660*/ 	.word	0xffffffff


	//   ....[170]....
        /*0664*/ 	.word	0xffffffff


	//   ....[171]....
        /*0668*/ 	.word	0xffffffff


	//   ....[172]....
        /*066c*/ 	.word	0xffffffff


	//   ....[173]....
        /*0670*/ 	.word	0xffffffff


	//   ....[174]....
        /*0674*/ 	.word	0xffffffff


	//   ....[175]....
        /*0678*/ 	.word	0xffffffff


	//   ....[176]....
        /*067c*/ 	.word	0xffffffff


	//----- nvinfo : EIATTR_COOP_GROUP_INSTR_OFFSETS
	.align		4
.L_422:
        /*0680*/ 	.byte	0x04, 0x28
        /*0682*/ 	.short	(.L_424 - .L_423)


	//   ....[0]....
.L_423:
        /*0684*/ 	.word	0x00000050


	//   ....[1]....
        /*0688*/ 	.word	0x00001530


	//   ....[2]....
        /*068c*/ 	.word	0x00001550


	//   ....[3]....
        /*0690*/ 	.word	0x00001760


	//   ....[4]....
        /*0694*/ 	.word	0x00001770


	//   ....[5]....
        /*0698*/ 	.word	0x00001910


	//   ....[6]....
        /*069c*/ 	.word	0x00001930


	//   ....[7]....
        /*06a0*/ 	.word	0x00001ad0


	//   ....[8]....
        /*06a4*/ 	.word	0x00001ae0


	//   ....[9]....
        /*06a8*/ 	.word	0x00002090


	//   ....[10]....
        /*06ac*/ 	.word	0x000020a0


	//   ....[11]....
        /*06b0*/ 	.word	0x000020b0


	//   ....[12]....
        /*06b4*/ 	.word	0x000020c0


	//   ....[13]....
        /*06b8*/ 	.word	0x000024d0


	//   ....[14]....
        /*06bc*/ 	.word	0x000024e0


	//   ....[15]....
        /*06c0*/ 	.word	0x000024f0


	//   ....[16]....
        /*06c4*/ 	.word	0x00002500


	//   ....[17]....
        /*06c8*/ 	.word	0x00003030


	//   ....[18]....
        /*06cc*/ 	.word	0x00003050


	//   ....[19]....
        /*06d0*/ 	.word	0x00003160


	//   ....[20]....
        /*06d4*/ 	.word	0x00003180


	//   ....[21]....
        /*06d8*/ 	.word	0x000033e0


	//   ....[22]....
        /*06dc*/ 	.word	0x00003620


	//   ....[23]....
        /*06e0*/ 	.word	0x00003630


	//   ....[24]....
        /*06e4*/ 	.word	0x00003640


	//   ....[25]....
        /*06e8*/ 	.word	0x00004040


	//   ....[26]....
        /*06ec*/ 	.word	0x00004070


	//   ....[27]....
        /*06f0*/ 	.word	0x00004090


	//   ....[28]....
        /*06f4*/ 	.word	0x000040a0


	//   ....[29]....
        /*06f8*/ 	.word	0x000040d0


	//   ....[30]....
        /*06fc*/ 	.word	0x000040f0


	//   ....[31]....
        /*0700*/ 	.word	0x00004110


	//   ....[32]....
        /*0704*/ 	.word	0x00004120


	//   ....[33]....
        /*0708*/ 	.word	0x00005cf0


	//   ....[34]....
        /*070c*/ 	.word	0x00005d10


	//   ....[35]....
        /*0710*/ 	.word	0x00005e20


	//   ....[36]....
        /*0714*/ 	.word	0x00005e30


	//   ....[37]....
        /*0718*/ 	.word	0x00006a80


	//   ....[38]....
        /*071c*/ 	.word	0x00006aa0


	//   ....[39]....
        /*0720*/ 	.word	0x00006bb0


	//   ....[40]....
        /*0724*/ 	.word	0x00006bc0


	//   ....[41]....
        /*0728*/ 	.word	0x00006e30


	//   ....[42]....
        /*072c*/ 	.word	0x00007070


	//   ....[43]....
        /*0730*/ 	.word	0x00007080


	//   ....[44]....
        /*0734*/ 	.word	0x00007090


	//   ....[45]....
        /*0738*/ 	.word	0x00007a90


	//   ....[46]....
        /*073c*/ 	.word	0x00007ad0


	//   ....[47]....
        /*0740*/ 	.word	0x00007ae0


	//   ....[48]....
        /*0744*/ 	.word	0x00007af0


	//   ....[49]....
        /*0748*/ 	.word	0x00007b10


	//   ....[50]....
        /*074c*/ 	.word	0x00007b30


	//   ....[51]....
        /*0750*/ 	.word	0x00007b50


	//   ....[52]....
        /*0754*/ 	.word	0x00007b70


	//   ....[53]....
        /*0758*/ 	.word	0x00009fd0


	//   ....[54]....
        /*075c*/ 	.word	0x00009ff0


	//   ....[55]....
        /*0760*/ 	.word	0x0000a050


	//   ....[56]....
        /*0764*/ 	.word	0x0000a090


	//   ....[57]....
        /*0768*/ 	.word	0x0000acd0


	//   ....[58]....
        /*076c*/ 	.word	0x0000acf0


	//   ....[59]....
        /*0770*/ 	.word	0x0000adb0


	//   ....[60]....
        /*0774*/ 	.word	0x0000ade0


	//   ....[61]....
        /*0778*/ 	.word	0x0000b320


	//   ....[62]....
        /*077c*/ 	.word	0x0000b330


	//   ....[63]....
        /*0780*/ 	.word	0x0000b340


	//   ....[64]....
        /*0784*/ 	.word	0x0000b350


	//   ....[65]....
        /*0788*/ 	.word	0x0000b390


	//   ....[66]....
        /*078c*/ 	.word	0x0000b3b0


	//   ....[67]....
        /*0790*/ 	.word	0x0000b3c0


	//   ....[68]....
        /*0794*/ 	.word	0x0000b3d0


	//   ....[69]....
        /*0798*/ 	.word	0x0000d1e0


	//   ....[70]....
        /*079c*/ 	.word	0x0000d250


	//   ....[71]....
        /*07a0*/ 	.word	0x0000d260


	//   ....[72]....
        /*07a4*/ 	.word	0x0000d270


	//   ....[73]....
        /*07a8*/ 	.word	0x0000d2a0


	//   ....[74]....
        /*07ac*/ 	.word	0x0000d2c0


	//   ....[75]....
        /*07b0*/ 	.word	0x0000d2d0


	//   ....[76]....
        /*07b4*/ 	.word	0x0000d2e0


	//   ....[77]....
        /*07b8*/ 	.word	0x0000e400


	//   ....[78]....
        /*07bc*/ 	.word	0x0000e800


	//   ....[79]....
        /*07c0*/ 	.word	0x0000e830


	//   ....[80]....
        /*07c4*/ 	.word	0x0000e840


	//   ....[81]....
        /*07c8*/ 	.word	0x0000e850


	//   ....[82]....
        /*07cc*/ 	.word	0x0000e860


	//   ....[83]....
        /*07d0*/ 	.word	0x0000e870


	//   ....[84]....
        /*07d4*/ 	.word	0x0000e880


	//   ....[85]....
        /*07d8*/ 	.word	0x0000e890


	//   ....[86]....
        /*07dc*/ 	.word	0x0000eb10


	//   ....[87]....
        /*07e0*/ 	.word	0x0000eb30


	//   ....[88]....
        /*07e4*/ 	.word	0x0000ec70


	//   ....[89]....
        /*07e8*/ 	.word	0x0000eca0


	//   ....[90]....
        /*07ec*/ 	.word	0x0000eda0


	//   ....[91]....
        /*07f0*/ 	.word	0x0000edd0


	//   ....[92]....
        /*07f4*/ 	.word	0x0000eed0


	//   ....[93]....
        /*07f8*/ 	.word	0x0000eef0


	//   ....[94]....
        /*07fc*/ 	.word	0x0000f480


	//   ....[95]....
        /*0800*/ 	.word	0x0000f4a0


	//   ....[96]....
        /*0804*/ 	.word	0x0000f690


	//   ....[97]....
        /*0808*/ 	.word	0x0000f6a0


	//   ....[98]....
        /*080c*/ 	.word	0x0000f820


	//   ....[99]....
        /*0810*/ 	.word	0x0000f840


	//   ....[100]....
        /*0814*/ 	.word	0x0000f9c0


	//   ....[101]....
        /*0818*/ 	.word	0x0000f9d0


	//   ....[102]....
        /*081c*/ 	.word	0x0000fbc0


	//   ....[103]....
        /*0820*/ 	.word	0x0000fcb0


	//   ....[104]....
        /*0824*/ 	.word	0x0000fd20


	//   ....[105]....
        /*0828*/ 	.word	0x0000fd90


	//   ....[106]....
        /*082c*/ 	.word	0x0000fdf0


	//   ....[107]....
        /*0830*/ 	.word	0x0000fe60


	//   ....[108]....
        /*0834*/ 	.word	0x0000fed0


	//   ....[109]....
        /*0838*/ 	.word	0x0000ff40


	//   ....[110]....
        /*083c*/ 	.word	0x0000ffa0


	//   ....[111]....
        /*0840*/ 	.word	0x00010010


	//   ....[112]....
        /*0844*/ 	.word	0x00010080


	//   ....[113]....
        /*0848*/ 	.word	0x00010200


	//   ....[114]....
        /*084c*/ 	.word	0x00010260


	//   ....[115]....
        /*0850*/ 	.word	0x000102d0


	//   ....[116]....
        /*0854*/ 	.word	0x00010340


	//   ....[117]....
        /*0858*/ 	.word	0x000105b0


	//   ....[118]....
        /*085c*/ 	.word	0x00010820


	//   ....[119]....
        /*0860*/ 	.word	0x00010e40


	//   ....[120]....
        /*0864*/ 	.word	0x00010e90


	//   ....[121]....
        /*0868*/ 	.word	0x00010ee0


	//   ....[122]....
        /*086c*/ 	.word	0x00010f30


	//   ....[123]....
        /*0870*/ 	.word	0x00010f80


	//   ....[124]....
        /*0874*/ 	.word	0x00010fd0


	//   ....[125]....
        /*0878*/ 	.word	0x00011020


	//   ....[126]....
        /*087c*/ 	.word	0x00011070


	//   ....[127]....
        /*0880*/ 	.word	0x000110e0


	//   ....[128]....
        /*0884*/ 	.word	0x00011150


	//   ....[129]....
        /*0888*/ 	.word	0x000112d0


	//   ....[130]....
        /*088c*/ 	.word	0x00011330


	//   ....[131]....
        /*0890*/ 	.word	0x000113a0


	//   ....[132]....
        /*0894*/ 	.word	0x00011410


	//   ....[133]....
        /*0898*/ 	.word	0x00011590


	//   ....[134]....
        /*089c*/ 	.word	0x000115f0


	//   ....[135]....
        /*08a0*/ 	.word	0x00011650


	//   ....[136]....
        /*08a4*/ 	.word	0x000116b0


	//   ....[137]....
        /*08a8*/ 	.word	0x00011900


	//   ....[138]....
        /*08ac*/ 	.word	0x00011b50


	//   ....[139]....
        /*08b0*/ 	.word	0x00012190


	//   ....[140]....
        /*08b4*/ 	.word	0x000121d0


	//   ....[141]....
        /*08b8*/ 	.word	0x00012220


	//   ....[142]....
        /*08bc*/ 	.word	0x00012260


	//   ....[143]....
        /*08c0*/ 	.word	0x000122b0


	//   ....[144]....
        /*08c4*/ 	.word	0x000122f0


	//   ....[145]....
        /*08c8*/ 	.word	0x00012340


	//   ....[146]....
        /*08cc*/ 	.word	0x00012380


	//   ....[147]....
        /*08d0*/ 	.word	0x000123e0


	//   ....[148]....
        /*08d4*/ 	.word	0x00012450


	//   ....[149]....
        /*08d8*/ 	.word	0x000124c0


	//   ....[150]....
        /*08dc*/ 	.word	0x00012600


	//   ....[151]....
        /*08e0*/ 	.word	0x00012660


	//   ....[152]....
        /*08e4*/ 	.word	0x000126b0


	//   ....[153]....
        /*08e8*/ 	.word	0x000126f0


	//   ....[154]....
        /*08ec*/ 	.word	0x00012740


	//   ....[155]....
        /*08f0*/ 	.word	0x00012780


	//   ....[156]....
        /*08f4*/ 	.word	0x000127d0


	//   ....[157]....
        /*08f8*/ 	.word	0x00012810


	//   ....[158]....
        /*08fc*/ 	.word	0x00012860


	//   ....[159]....
        /*0900*/ 	.word	0x000128a0


	//   ....[160]....
        /*0904*/ 	.word	0x00012900


	//   ....[161]....
        /*0908*/ 	.word	0x00012960


	//   ....[162]....
        /*090c*/ 	.word	0x000129b0


	//   ....[163]....
        /*0910*/ 	.word	0x00012a10


	//   ....[164]....
        /*0914*/ 	.word	0x00012a60


	//   ....[165]....
        /*0918*/ 	.word	0x00012ac0


	//   ....[166]....
        /*091c*/ 	.word	0x00012b10


	//   ....[167]....
        /*0920*/ 	.word	0x00012b70


	//   ....[168]....
        /*0924*/ 	.word	0x00012bd0


	//   ....[169]....
        /*0928*/ 	.word	0x00012c40


	//   ....[170]....
        /*092c*/ 	.word	0x00012cb0


	//   ....[171]....
        /*0930*/ 	.word	0x00012d10


	//   ....[172]....
        /*0934*/ 	.word	0x00012d80


	//   ....[173]....
        /*0938*/ 	.word	0x00012df0


	//   ....[174]....
        /*093c*/ 	.word	0x00012e60


	//   ....[175]....
        /*0940*/ 	.word	0x00012ec0


	//   ....[176]....
        /*0944*/ 	.word	0x00012f30


	//----- nvinfo : EIATTR_EXIT_INSTR_OFFSETS
	.align		4
.L_424:
        /*0948*/ 	.byte	0x04, 0x1c
        /*094a*/ 	.short	(.L_426 - .L_425)


	//   ....[0]....
.L_425:
        /*094c*/ 	.word	0x000000a0


	//   ....[1]....
        /*0950*/ 	.word	0x0000fc60


	//----- nvinfo : EIATTR_MAX_THREADS
	.align		4
.L_426:
        /*0954*/ 	.byte	0x04, 0x05
        /*0956*/ 	.short	(.L_428 - .L_427)
.L_427:
        /*0958*/ 	.word	0x00000080
        /*095c*/ 	.word	0x00000001
        /*0960*/ 	.word	0x00000001


	//----- nvinfo : EIATTR_CRS_STACK_SIZE
	.align		4
.L_428:
        /*0964*/ 	.byte	0x04, 0x1e
        /*0966*/ 	.short	(.L_430 - .L_429)
.L_429:
        /*0968*/ 	.word	0x00000000
.L_430:


//--------------------- .nv.info._ZN7cutlass13device_kernelIN5flash19enable_sm80_to_sm89INS1_16FlashAttnFwdSm80INS1_25CollectiveMainloopFwdSm80ILi4ELi1ELb0EN4cute5tupleIJNS5_1CILi128EEENS7_ILi64EEENS7_ILi96EEEEEELi96ENS_6half_tEfNS_4arch4Sm80ELb1ELb0ELb0ELb1ELb1ELb0ELb1ELb0EEENS1_21CollectiveEpilogueFwdINS6_IJS8_SA_S9_EEENS6_IJNS7_ILi1EEESI_SI_EEESC_SE_Li128ELb1ELb1ELb0ELb0EEENS1_19SingleTileSchedulerILb1ELb0ELb1ELi128EEEEEEEEEvNT_6ParamsE --------------------------
	.section	.nv.info._ZN7cutlass13device_kernelIN5flash19enable_sm80_to_sm89INS1_16FlashAttnFwdSm80INS1_25CollectiveMainloopFwdSm80ILi4ELi1ELb0EN4cute5tupleIJNS5_1CILi128EEENS7_ILi64EEENS7_ILi96EEEEEELi96ENS_6half_tEfNS_4arch4Sm80ELb1ELb0ELb0ELb1ELb1ELb0ELb1ELb0EEENS1_21CollectiveEpilogueFwdINS6_IJS8_SA_S9_EEENS6_IJNS7_ILi1EEESI_SI_EEESC_SE_Li128ELb1ELb1ELb0ELb0EEENS1_19SingleTileSchedulerILb1ELb0ELb1ELi128EEEEEEEEEvNT_6ParamsE,"",@"SHT_CUDA_INFO"
	.sectionflags	@""
	.align	4


	//----- nvinfo : EIATTR_CUDA_API_VERSION
	.align		4
        /*0000*/ 	.byte	0x04, 0x37
        /*0002*/ 	.short	(.L_432 - .L_431)
.L_431:
        /*0004*/ 	.word	0x00000082


	//----- nvinfo : EIATTR_SW2861232_WAR
	.align		4
.L_432:
        /*0008*/ 	.byte	0x01, 0x35
	.zero		2


	//----- nvinfo : EIATTR_PARAM_CBANK
	.align		4
        /*000c*/ 	.byte	0x04, 0x0a
        /*000e*/ 	.short	(.L_434 - .L_433)
	.align		4
.L_433:
        /*0010*/ 	.word	index@(.nv.constant0._ZN7cutlass13device_kernelIN5flash19enable_sm80_to_sm89INS1_16FlashAttnFwdSm80INS1_25CollectiveMainloopFwdSm80ILi4ELi1ELb0EN4cute5tupleIJNS5_1CILi128EEENS7_ILi64EEENS7_ILi96EEEEEELi96ENS_6half_tEfNS_4arch4Sm80ELb1ELb0ELb0ELb1ELb1ELb0ELb1ELb0EEENS1_21CollectiveEpilogueFwdINS6_IJS8_SA_S9_EEENS6_IJNS7_ILi1EEESI_SI_EEESC_SE_Li128ELb1ELb1ELb0ELb0EEENS1_19SingleTileSchedulerILb1ELb0ELb1ELi128EEEEEEEEEvNT_6ParamsE)
        /*0014*/ 	.short	0x0160
        /*0016*/ 	.short	0x0418


	//----- nvinfo : EIATTR_CBANK_PARAM_SIZE
	.align		4
.L_434:
        /*0018*/ 	.byte	0x03, 0x19
        /*001a*/ 	.short	0x0418


	//----- nvinfo : EIATTR_KPARAM_INFO
	.align		4
        /*001c*/ 	.byte	0x04, 0x17
        /*001e*/ 	.short	(.L_436 - .L_435)
.L_435:
        /*0020*/ 	.word	0x00000000
        /*0024*/ 	.short	0x0000
        /*0026*/ 	.short	0x0000
        /*0028*/ 	.byte	0x00, 0xf0, 0x61, 0x10


	//----- nvinfo : EIATTR_MAXREG_COUNT
	.align		4
.L_436:
        /*002c*/ 	.byte	0x03, 0x1b
        /*002e*/ 	.short	0x00ff


	//----- nvinfo : EIATTR_NUM_BARRIERS
	.align		4
        /*0030*/ 	.byte	0x02, 0x4c
        /*0032*/ 	.byte	0x02
	.zero		1


	//----- nvinfo : EIATTR_ANNOTATIONS
	.align		4
        /*0034*/ 	.byte	0x04, 0x55
        /*0036*/ 	.short	(.L_438 - .L_437)


	//   ....[0]....
.L_437:
        /* <DEDUP_REMOVED lines=32> */


	//----- nvinfo : EIATTR_MERCURY_ISA_VERSION
	.align		4
.L_438:
        /*0220*/ 	.byte	0x03, 0x5f
        /*0222*/ 	.short	0x0000


	//----- nvinfo : EIATTR_COOP_GROUP_MASK_REGIDS
	.align		4
        /*0224*/ 	.byte	0x04, 0x29
        /*0226*/ 	.short	(.L_440 - .L_439)


	//   ....[0]....
.L_439:
        /*0228*/ 	.word	0xffffffff


	//   ....[1]....
        /*022c*/ 	.word	0xffffffff


	//   ....[2]....
        /*0230*/ 	.word	0xffffffff


	//   ....[3]....
        /*0234*/ 	.word	0xffffffff


	//   ....[4]....
        /*0238*/ 	.word	0xffffffff


	//   ....[5]....
        /*023c*/ 	.word	0xffffffff


	//   ....[6]....
        /*0240*/ 	.word	0xffffffff


	//   ....[7]....
        /*0244*/ 	.word	0xffffffff


	//   ....[8]....
        /*0248*/ 	.word	0xffffffff


	//   ....[9]....
        /*024c*/ 	.word	0xffffffff


	//   ....[10]....
        /*0250*/ 	.word	0xffffffff


	//   ....[11]....
        /*0254*/ 	.word	0xffffffff


	//   ....[12]....
        /*0258*/ 	.word	0xffffffff


	//   ....[13]....
        /*025c*/ 	.word	0xffffffff


	//   ....[14]....
        /*0260*/ 	.word	0xffffffff


	//   ....[15]....
        /*0264*/ 	.word	0xffffffff


	//   ....[16]....
        /*0268*/ 	.word	0xffffffff


	//   ....[17]....
        /*026c*/ 	.word	0xffffffff


	//   ....[18]....
        /*0270*/ 	.word	0xffffffff


	//   ....[19]....
        /*0274*/ 	.word	0xffffffff


	//   ....[20]....
        /*0278*/ 	.word	0xffffffff


	//   ....[21]....
        /*027c*/ 	.word	0xffffffff


	//   ....[22]....
        /*0280*/ 	.word	0xffffffff


	//   ....[23]....
        /*0284*/ 	.word	0xffffffff


	//   ....[24]....
        /*0288*/ 	.word	0xffffffff


	//   ....[25]....
        /*028c*/ 	.word	0xffffffff


	//   ....[26]....
        /*0290*/ 	.word	0xffffffff


	//   ....[27]....
        /*0294*/ 	.word	0xffffffff


	//   ....[28]....
        /*0298*/ 	.word	0xffffffff


	//   ....[29]....
        /*029c*/ 	.word	0xffffffff


	//   ....[30]....
        /*02a0*/ 	.word	0xffffffff


	//   ....[31]....
        /*02a4*/ 	.word	0xffffffff


	//   ....[32]....
        /*02a8*/ 	.word	0xffffffff


	//   ....[33]....
        /*02ac*/ 	.word	0xffffffff


	//   ....[34]....
        /*02b0*/ 	.word	0xffffffff


	//   ....[35]....
        /*02b4*/ 	.word	0xffffffff


	//   ....[36]....
        /*02b8*/ 	.word	0xffffffff


	//   ....[37]....
        /*02bc*/ 	.word	0xffffffff


	//   ....[38]....
        /*02c0*/ 	.word	0xffffffff


	//   ....[39]....
        /*02c4*/ 	.word	0xffffffff


	//   ....[40]....
        /*02c8*/ 	.word	0xffffffff


	//   ....[41]....
        /*02cc*/ 	.word	0xffffffff


	//   ....[42]....
        /*02d0*/ 	.word	0xffffffff


	//   ....[43]....
        /*02d4*/ 	.word	0xffffffff


	//   ....[44]....
        /*02d8*/ 	.word	0xffffffff


	//   ....[45]....
        /*02dc*/ 	.word	0xffffffff


	//   ....[46]....
        /*02e0*/ 	.word	0xffffffff


	//   ....[47]....
        /*02e4*/ 	.word	0xffffffff


	//   ....[48]....
        /*02e8*/ 	.word	0xffffffff


	//   ....[49]....
        /*02ec*/ 	.word	0xffffffff


	//   ....[50]....
        /*02f0*/ 	.word	0xffffffff


	//   ....[51]....
        /*02f4*/ 	.word	0xffffffff


	//   ....[52]....
        /*02f8*/ 	.word	0xffffffff


	//   ....[53]....
        /*02fc*/ 	.word	0xffffffff


	//   ....[54]....
        /*0300*/ 	.word	0xffffffff


	//   ....[55]....
        /*0304*/ 	.word	0xffffffff


	//   ....[56]....
        /*0308*/ 	.word	0xffffffff


	//   ....[57]....
        /*030c*/ 	.word	0xffffffff


	//   ....[58]....
        /*0310*/ 	.word	0xffffffff


	//   ....[59]....
        /*0314*/ 	.word	0xffffffff


	//   ....[60]....
        /*0318*/ 	.word	0xffffffff


	//   ....[61]....
        /*031c*/ 	.word	0xffffffff


	//   ....[62]....
        /*0320*/ 	.word	0xffffffff


	//   ....[63]....
        /*0324*/ 	.word	0xffffffff


	//   ....[64]....
        /*0328*/ 	.word	0xffffffff


	//   ....[65]....
        /*032c*/ 	.word	0xffffffff


	//   ....[66]....
        /*0330*/ 	.word	0xffffffff


	//   ....[67]....
        /*0334*/ 	.word	0xffffffff


	//   ....[68]....
        /*0338*/ 	.word	0xffffffff


	//   ....[69]....
        /*033c*/ 	.word	0xffffffff


	//   ....[70]....
        /*0340*/ 	.word	0xffffffff


	//   ....[71]....
        /*0344*/ 	.word	0xffffffff


	//   ....[72]....
        /*0348*/ 	.word	0xffffffff


	//   ....[73]....
        /*034c*/ 	.word	0xffffffff


	//   ....[74]....
        /*0350*/ 	.word	0xffffffff


	//   ....[75]....
        /*0354*/ 	.word	0xffffffff


	//   ....[76]....
        /*0358*/ 	.word	0xffffffff


	//   ....[77]....
        /*035c*/ 	.word	0xffffffff


	//   ....[78]....
        /*0360*/ 	.word	0xffffffff


	//   ....[79]....
        /*0364*/ 	.word	0xffffffff


	//   ....[80]....
        /*0368*/ 	.word	0xffffffff


	//   ....[81]....
        /*036c*/ 	.word	0xffffffff


	//   ....[82]....
        /*0370*/ 	.word	0xffffffff


	//   ....[83]....
        /*0374*/ 	.word	0xffffffff


	//   ....[84]....
        /*0378*/ 	.word	0xffffffff


	//   ....[85]....
        /*037c*/ 	.word	0xffffffff


	//   ....[86]....
        /*0380*/ 	.word	0xffffffff


	//   ....[87]....
        /*0384*/ 	.word	0xffffffff


	//   ....[88]....
        /*0388*/ 	.word	0xffffffff


	//   ....[89]....
        /*038c*/ 	.word	0xffffffff


	//   ....[90]....
        /*0390*/ 	.word	0xffffffff


	//   ....[91]....
        /*0394*/ 	.word	0xffffffff


	//   ....[92]....
        /*0398*/ 	.word	0xffffffff


	//   ....[93]....
        /*039c*/ 	.word	0xffffffff


	//   ....[94]....
        /*03a0*/ 	.word	0xffffffff


	//   ....[95]....
        /*03a4*/ 	.word	0xffffffff


	//   ....[96]....
        /*03a8*/ 	.word	0xffffffff


	//   ....[97]....
        /*03ac*/ 	.word	0xffffffff


	//   ....[98]....
        /*03b0*/ 	.word	0xffffffff


	//   ....[99]....
        /*03b4*/ 	.word	0xffffffff


	//   ....[100]....
        /*03b8*/ 	.word	0xffffffff


	//----- nvinfo : EIATTR_COOP_GROUP_INSTR_OFFSETS
	.align		4
.L_440:
        /*03bc*/ 	.byte	0x04, 0x28
        /*03be*/ 	.short	(.L_442 - .L_441)


	//   ....[0]....
.L_441:
        /*03c0*/ 	.word	0x000000a0


	//   ....[1]....
        /*03c4*/ 	.word	0x000013a0


	//   ....[2]....
        /*03c8*/ 	.word	0x000013d0


	//   ....[3]....
        /*03cc*/ 	.word	0x000015b0


	//   ....[4]....
        /*03d0*/ 	.word	0x000015e0


	//   ....[5]....
        /*03d4*/ 	.word	0x00001700


	//   ....[6]....
        /*03d8*/ 	.word	0x00001730


	//   ....[7]....
        /*03dc*/ 	.word	0x00001850


	//   ....[8]....
        /*03e0*/ 	.word	0x000018b0


	//   ....[9]....
        /*03e4*/ 	.word	0x00002000


	//   ....[10]....
        /*03e8*/ 	.word	0x00002030


	//   ....[11]....
        /*03ec*/ 	.word	0x00002060


	//   ....[12]....
        /*03f0*/ 	.word	0x00002090


	//   ....[13]....
        /*03f4*/ 	.word	0x000020b0


	//   ....[14]....
        /*03f8*/ 	.word	0x000020d0


	//   ....[15]....
        /*03fc*/ 	.word	0x000020f0


	//   ....[16]....
        /*0400*/ 	.word	0x00002100


	//   ....[17]....
        /*0404*/ 	.word	0x00003050


	//   ....[18]....
        /*0408*/ 	.word	0x00003060


	//   ....[19]....
        /*040c*/ 	.word	0x00003070


	//   ....[20]....
        /*0410*/ 	.word	0x00003080


	//   ....[21]....
        /*0414*/ 	.word	0x00003460


	//   ....[22]....
        /*0418*/ 	.word	0x00003470


	//   ....[23]....
        /*041c*/ 	.word	0x000034c0


	//   ....[24]....
        /*0420*/ 	.word	0x000034f0


	//   ....[25]....
        /*0424*/ 	.word	0x00003d00


	//   ....[26]....
        /*0428*/ 	.word	0x00003f00


	//   ....[27]....
        /*042c*/ 	.word	0x00003f40


	//   ....[28]....
        /*0430*/ 	.word	0x00004120


	//   ....[29]....
        /*0434*/ 	.word	0x00004190


	//   ....[30]....
        /*0438*/ 	.word	0x00004260


	//   ....[31]....
        /*043c*/ 	.word	0x00004290


	//   ....[32]....
        /*0440*/ 	.word	0x00004370


	//   ....[33]....
        /*0444*/ 	.word	0x00005ed0


	//   ....[34]....
        /*0448*/ 	.word	0x00005ee0


	//   ....[35]....
        /*044c*/ 	.word	0x00005ef0


	//   ....[36]....
        /*0450*/ 	.word	0x00005f00


	//   ....[37]....
        /*0454*/ 	.word	0x00006a20


	//   ....[38]....
        /*0458*/ 	.word	0x00006a30


	//   ....[39]....
        /*045c*/ 	.word	0x00006a40


	//   ....[40]....
        /*0460*/ 	.word	0x00006a50


	//   ....[41]....
        /*0464*/ 	.word	0x00006c50


	//   ....[42]....
        /*0468*/ 	.word	0x00006c60


	//   ....[43]....
        /*046c*/ 	.word	0x00006c70


	//   ....[44]....
        /*0470*/ 	.word	0x00006c90


	//   ....[45]....
        /*0474*/ 	.word	0x00007270


	//   ....[46]....
        /*0478*/ 	.word	0x000073c0


	//   ....[47]....
        /*047c*/ 	.word	0x000077c0


	//   ....[48]....
        /*0480*/ 	.word	0x00007940


	//   ....[49]....
        /*0484*/ 	.word	0x00007a30


	//   ....[50]....
        /*0488*/ 	.word	0x00007a70


	//   ....[51]....
        /*048c*/ 	.word	0x00007ae0


	//   ....[52]....
        /*0490*/ 	.word	0x00007b10


	//   ....[53]....
        /*0494*/ 	.word	0x00009fc0


	//   ....[54]....
        /*0498*/ 	.word	0x00009fd0


	//   ....[55]....
        /*049c*/ 	.word	0x00009fe0


	//   ....[56]....
        /*04a0*/ 	.word	0x00009ff0


	//   ....[57]....
        /*04a4*/ 	.word	0x0000a310


	//   ....[58]....
        /*04a8*/ 	.word	0x0000a330


	//   ....[59]....
        /*04ac*/ 	.word	0x0000a350


	//   ....[60]....
        /*04b0*/ 	.word	0x0000a360


	//   ....[61]....
        /*04b4*/ 	.word	0x0000aed0


	//   ....[62]....
        /*04b8*/ 	.word	0x0000b000


	//   ....[63]....
        /*04bc*/ 	.word	0x0000b070


	//   ....[64]....
        /*04c0*/ 	.word	0x0000b0d0


	//   ....[65]....
        /*04c4*/ 	.word	0x0000b0e0


	//   ....[66]....
        /*04c8*/ 	.word	0x0000b100


	//   ....[67]....
        /*04cc*/ 	.word	0x0000b2c0


	//   ....[68]....
        /*04d0*/ 	.word	0x0000b5f0


	//   ....[69]....
        /*04d4*/ 	.word	0x0000cf70


	//   ....[70]....
        /*04d8*/ 	.word	0x0000cf80


	//   ....[71]....
        /*04dc*/ 	.word	0x0000cf90


	//   ....[72]....
        /*04e0*/ 	.word	0x0000cfb0


	//   ....[73]....
        /*04e4*/ 	.word	0x0000cfd0


	//   ....[74]....
        /*04e8*/ 	.word	0x0000cff0


	//   ....[75]....
        /*04ec*/ 	.word	0x0000d010


	//   ....[76]....
        /*04f0*/ 	.word	0x0000d040


	//   ....[77]....
        /*04f4*/ 	.word	0x0000e800


	//   ....[78]....
        /*04f8*/ 	.word	0x0000e860


	//   ....[79]....
        /*04fc*/ 	.word	0x0000e890


	//   ....[80]....
        /*0500*/ 	.word	0x0000e8d0


	//   ....[81]....
        /*0504*/ 	.word	0x0000e8f0


	//   ....[82]....
        /*0508*/ 	.word	0x0000e900


	//   ....[83]....
        /*050c*/ 	.word	0x0000e910


	//   ....[84]....
        /*0510*/ 	.word	0x0000e920


	//   ....[85]....
        /*0514*/ 	.word	0x0000eb30


	//   ....[86]....
        /*0518*/ 	.word	0x0000eb40


	//   ....[87]....
        /*051c*/ 	.word	0x0000ecc0


	//   ....[88]....
        /*0520*/ 	.word	0x0000ecf0


	//   ....[89]....
        /*0524*/ 	.word	0x0000ee40


	//   ....[90]....
        /*0528*/ 	.word	0x0000ee70


	//   ....[91]....
        /*052c*/ 	.word	0x0000efc0


	//   ....[92]....
        /*0530*/ 	.word	0x0000efe0


	//   ....[93]....
        /*0534*/ 	.word	0x0000f8f0


	//   ....[94]....
        /*0538*/ 	.word	0x0000f910


	//   ....[95]....
        /*053c*/ 	.word	0x0000fa60


	//   ....[96]....
        /*0540*/ 	.word	0x0000fa90


	//   ....[97]....
        /*0544*/ 	.word	0x0000fbc0


	//   ....[98]....
        /*0548*/ 	.word	0x0000fbf0


	//   ....[99]....
        /*054c*/ 	.word	0x0000fd20


	//   ....[100]....
        /*0550*/ 	.word	0x0000fd40


	//----- nvinfo : EIATTR_EXIT_INSTR_OFFSETS
	.align		4
.L_442:
        /*0554*/ 	.byte	0x04, 0x1c
        /*0556*/ 	.short	(.L_444 - .L_443)


	//   ....[0]....
.L_443:
        /*0558*/ 	.word	0x00000450


	//   ....[1]....
        /*055c*/ 	.word	0x0000eff0


	//   ....[2]....
        /*0560*/ 	.word	0x0000f0c0


	//   ....[3]....
        /*0564*/ 	.word	0x0000f120


	//   ....[4]....
        /*0568*/ 	.word	0x0000fd50


	//   ....[5]....
        /*056c*/ 	.word	0x0000fe00


	//   ....[6]....
        /*0570*/ 	.word	0x0000fe60


	//----- nvinfo : EIATTR_CTAIDZ_USED
	.align		4
.L_444:
        /*0574*/ 	.byte	0x01, 0x04
	.zero		2


	//----- nvinfo : EIATTR_MAX_THREADS
	.align		4
        /*0578*/ 	.byte	0x04, 0x05
        /*057a*/ 	.short	(.L_446 - .L_445)
.L_445:
        /*057c*/ 	.word	0x00000080
        /*0580*/ 	.word	0x00000001
        /*0584*/ 	.word	0x00000001


	//----- nvinfo : EIATTR_CRS_STACK_SIZE
	.align		4
.L_446:
        /*0588*/ 	.byte	0x04, 0x1e
        /*058a*/ 	.short	(.L_448 - .L_447)
.L_447:
        /*058c*/ 	.word	0x00000000
.L_448:


//--------------------- .nv.info._ZN7cutlass13device_kernelIN5flash19enable_sm80_to_sm89INS1_16FlashAttnFwdSm80INS1_25CollectiveMainloopFwdSm80ILi4ELi1ELb0EN4cute5tupleIJNS5_1CILi128EEENS7_ILi64EEENS7_ILi96EEEEEELi96ENS_6half_tEfNS_4arch4Sm80ELb1ELb0ELb0ELb1ELb1ELb1ELb1ELb0EEENS1_21CollectiveEpilogueFwdINS6_IJS8_SA_S9_EEENS6_IJNS7_ILi1EEESI_SI_EEESC_SE_Li128ELb1ELb1ELb0ELb0EEENS1_19SingleTileSchedulerILb1ELb0ELb1ELi128EEEEEEEEEvNT_6ParamsE --------------------------
	.section	.nv.info._ZN7cutlass13device_kernelIN5flash19enable_sm80_to_sm89INS1_16FlashAttnFwdSm80INS1_25CollectiveMainloopFwdSm80ILi4ELi1ELb0EN4cute5tupleIJNS5_1CILi128EEENS7_ILi64EEENS7_ILi96EEEEEELi96ENS_6half_tEfNS_4arch4Sm80ELb1ELb0ELb0ELb1ELb1ELb1ELb1ELb0EEENS1_21CollectiveEpilogueFwdINS6_IJS8_SA_S9_EEENS6_IJNS7_ILi1EEESI_SI_EEESC_SE_Li128ELb1ELb1ELb0ELb0EEENS1_19SingleTileSchedulerILb1ELb0ELb1ELi128EEEEEEEEEvNT_6ParamsE,"",@"SHT_CUDA_INFO"
	.sectionflags	@""
	.align	4


	//----- nvinfo : EIATTR_CUDA_API_VERSION
	.align		4
        /*0000*/ 	.byte	0x04, 0x37
        /*0002*/ 	.short	(.L_450 - .L_449)
.L_449:
        /*0004*/ 	.word	0x00000082


	//----- nvinfo : EIATTR_SW2861232_WAR
	.align		4
.L_450:
        /*0008*/ 	.byte	0x01, 0x35
	.zero		2


	//----- nvinfo : EIATTR_PARAM_CBANK
	.align		4
        /*000c*/ 	.byte	0x04, 0x0a
        /*000e*/ 	.short	(.L_452 - .L_451)
	.align		4
.L_451:
        /*0010*/ 	.word	index@(.nv.constant0._ZN7cutlass13device_kernelIN5flash19enable_sm80_to_sm89INS1_16FlashAttnFwdSm80INS1_25CollectiveMainloopFwdSm80ILi4ELi1ELb0EN4cute5tupleIJNS5_1CILi128EEENS7_ILi64EEENS7_ILi96EEEEEELi96ENS_6half_tEfNS_4arch4Sm80ELb1ELb0ELb0ELb1ELb1ELb1ELb1ELb0EEENS1_21CollectiveEpilogueFwdINS6_IJS8_SA_S9_EEENS6_IJNS7_ILi1EEESI_SI_EEESC_SE_Li128ELb1ELb1ELb0ELb0EEENS1_19SingleTileSchedulerILb1ELb0ELb1ELi128EEEEEEEEEvNT_6ParamsE)
        /*0014*/ 	.short	0x0160
        /*0016*/ 	.short	0x0418


	//----- nvinfo : EIATTR_CBANK_PARAM_SIZE
	.align		4
.L_452:
        /*0018*/ 	.byte	0x03, 0x19
        /*001a*/ 	.short	0x0418


	//----- nvinfo : EIATTR_KPARAM_INFO
	.align		4
        /*001c*/ 	.byte	0x04, 0x17
        /*001e*/ 	.short	(.L_454 - .L_453)
.L_453:
        /*0020*/ 	.word	0x00000000
        /*0024*/ 	.short	0x0000
        /*0026*/ 	.short	0x0000
        /*0028*/ 	.byte	0x00, 0xf0, 0x61, 0x10


	//----- nvinfo : EIATTR_MAXREG_COUNT
	.align		4
.L_454:
        /*002c*/ 	.byte	0x03, 0x1b
        /*002e*/ 	.short	0x00ff


	//----- nvinfo : EIATTR_NUM_BARRIERS
	.align		4
        /*0030*/ 	.byte	0x02, 0x4c
        /*0032*/ 	.byte	0x02
	.zero		1


	//----- nvinfo : EIATTR_ANNOTATIONS
	.align		4
        /*0034*/ 	.byte	0x04, 0x55
        /*0036*/ 	.short	(.L_456 - .L_455)


	//   ....[0]....
.L_455:
        /* <DEDUP_REMOVED lines=38> */


	//----- nvinfo : EIATTR_MERCURY_ISA_VERSION
	.align		4
.L_456:
        /*0288*/ 	.byte	0x03, 0x5f
        /*028a*/ 	.short	0x0000


	//----- nvinfo : EIATTR_COOP_GROUP_MASK_REGIDS
	.align		4
        /*028c*/ 	.byte	0x04, 0x29
        /*028e*/ 	.short	(.L_458 - .L_457)


	//   ....[0]....
.L_457:
        /*0290*/ 	.word	0xffffffff


	//   ....[1]....
        /*0294*/ 	.word	0xffffffff


	//   ....[2]....
        /*0298*/ 	.word	0xffffffff


	//   ....[3]....
        /*029c*/ 	.word	0xffffffff


	//   ....[4]....
        /*02a0*/ 	.word	0xffffffff


	//   ....[5]....
        /*02a4*/ 	.word	0xffffffff


	//   ....[6]....
        /*02a8*/ 	.word	0xffffffff


	//   ....[7]....
        /*02ac*/ 	.word	0xffffffff


	//   ....[8]....
        /*02b0*/ 	.word	0xffffffff


	//   ....[9]....
        /*02b4*/ 	.word	0xffffffff


	//   ....[10]....
        /*02b8*/ 	.word	0xffffffff


	//   ....[11]....
        /*02bc*/ 	.word	0xffffffff


	//   ....[12]....
        /*02c0*/ 	.word	0xffffffff


	//   ....[13]....
        /*02c4*/ 	.word	0xffffffff


	//   ....[14]....
        /*02c8*/ 	.word	0xffffffff


	//   ....[15]....
        /*02cc*/ 	.word	0xffffffff


	//   ....[16]....
        /*02d0*/ 	.word	0xffffffff


	//   ....[17]....
        /*02d4*/ 	.word	0xffffffff


	//   ....[18]....
        /*02d8*/ 	.word	0xffffffff


	//   ....[19]....
        /*02dc*/ 	.word	0xffffffff


	//   ....[20]....
        /*02e0*/ 	.word	0xffffffff


	//   ....[21]....
        /*02e4*/ 	.word	0xffffffff


	//   ....[22]....
        /*02e8*/ 	.word	0xffffffff


	//   ....[23]....
        /*02ec*/ 	.word	0xffffffff


	//   ....[24]....
        /*02f0*/ 	.word	0xffffffff


	//   ....[25]....
        /*02f4*/ 	.word	0xffffffff


	//   ....[26]....
        /*02f8*/ 	.word	0xffffffff


	//   ....[27]....
        /*02fc*/ 	.word	0xffffffff


	//   ....[28]....
        /*0300*/ 	.word	0xffffffff


	//   ....[29]....
        /*0304*/ 	.word	0xffffffff


	//   ....[30]....
        /*0308*/ 	.word	0xffffffff


	//   ....[31]....
        /*030c*/ 	.word	0xffffffff


	//   ....[32]....
        /*0310*/ 	.word	0xffffffff


	//   ....[33]....
        /*0314*/ 	.word	0xffffffff


	//   ....[34]....
        /*0318*/ 	.word	0xffffffff


	//   ....[35]....
        /*031c*/ 	.word	0xffffffff


	//   ....[36]....
        /*0320*/ 	.word	0xffffffff


	//   ....[37]....
        /*0324*/ 	.word	0xffffffff


	//   ....[38]....
        /*0328*/ 	.word	0xffffffff


	//   ....[39]....
        /*032c*/ 	.word	0xffffffff


	//   ....[40]....
        /*0330*/ 	.word	0xffffffff


	//   ....[41]....
        /*0334*/ 	.word	0xffffffff


	//   ....[42]....
        /*0338*/ 	.word	0xffffffff


	//   ....[43]....
        /*033c*/ 	.word	0xffffffff


	//   ....[44]....
        /*0340*/ 	.word	0xffffffff


	//   ....[45]....
        /*0344*/ 	.word	0xffffffff


	//   ....[46]....
        /*0348*/ 	.word	0xffffffff


	//   ....[47]....
        /*034c*/ 	.word	0xffffffff


	//   ....[48]....
        /*0350*/ 	.word	0xffffffff


	//   ....[49]....
        /*0354*/ 	.word	0xffffffff


	//   ....[50]....
        /*0358*/ 	.word	0xffffffff


	//   ....[51]....
        /*035c*/ 	.word	0xffffffff


	//   ....[52]....
        /*0360*/ 	.word	0xffffffff


	//   ....[53]....
        /*0364*/ 	.word	0xffffffff


	//   ....[54]....
        /*0368*/ 	.word	0xffffffff


	//   ....[55]....
        /*036c*/ 	.word	0xffffffff


	//   ....[56]....
        /*0370*/ 	.word	0xffffffff


	//   ....[57]....
        /*0374*/ 	.word	0xffffffff


	//   ....[58]....
        /*0378*/ 	.word	0xffffffff


	//   ....[59]....
        /*037c*/ 	.word	0xffffffff


	//   ....[60]....
        /*0380*/ 	.word	0xffffffff


	//   ....[61]....
        /*0384*/ 	.word	0xffffffff


	//   ....[62]....
        /*0388*/ 	.word	0xffffffff


	//   ....[63]....
        /*038c*/ 	.word	0xffffffff


	//   ....[64]....
        /*0390*/ 	.word	0xffffffff


	//   ....[65]....
        /*0394*/ 	.word	0xffffffff


	//   ....[66]....
        /*0398*/ 	.word	0xffffffff


	//   ....[67]....
        /*039c*/ 	.word	0xffffffff


	//   ....[68]....
        /*03a0*/ 	.word	0xffffffff


	//   ....[69]....
        /*03a4*/ 	.word	0xffffffff


	//   ....[70]....
        /*03a8*/ 	.word	0xffffffff


	//   ....[71]....
        /*03ac*/ 	.word	0xffffffff


	//   ....[72]....
        /*03b0*/ 	.word	0xffffffff


	//   ....[73]....
        /*03b4*/ 	.word	0xffffffff


	//   ....[74]....
        /*03b8*/ 	.word	0xffffffff


	//   ....[75]....
        /*03bc*/ 	.word	0xffffffff


	//   ....[76]....
        /*03c0*/ 	.word	0xffffffff


	//   ....[77]....
        /*03c4*/ 	.word	0xffffffff


	//   ....[78]....
        /*03c8*/ 	.word	0xffffffff


	//   ....[79]....
        /*03cc*/ 	.word	0xffffffff


	//   ....[80]....
        /*03d0*/ 	.word	0xffffffff


	//   ....[81]....
        /*03d4*/ 	.word	0xffffffff


	//   ....[82]....
        /*03d8*/ 	.word	0xffffffff


	//   ....[83]....
        /*03dc*/ 	.word	0xffffffff


	//   ....[84]....
        /*03e0*/ 	.word	0xffffffff


	//   ....[85]....
        /*03e4*/ 	.word	0xffffffff


	//   ....[86]....
        /*03e8*/ 	.word	0xffffffff


	//   ....[87]....
        /*03ec*/ 	.word	0xffffffff


	//   ....[88]....
        /*03f0*/ 	.word	0xffffffff


	//   ....[89]....
        /*03f4*/ 	.word	0xffffffff


	//   ....[90]....
        /*03f8*/ 	.word	0xffffffff


	//   ....[91]....
        /*03fc*/ 	.word	0xffffffff


	//   ....[92]....
        /*0400*/ 	.word	0xffffffff


	//   ....[93]....
        /*0404*/ 	.word	0xffffffff


	//   ....[94]....
        /*0408*/ 	.word	0xffffffff


	//   ....[95]....
        /*040c*/ 	.word	0xffffffff


	//   ....[96]....
        /*0410*/ 	.word	0xffffffff


	//   ....[97]....
        /*0414*/ 	.word	0xffffffff


	//   ....[98]....
        /*0418*/ 	.word	0xffffffff


	//   ....[99]....
        /*041c*/ 	.word	0xffffffff


	//   ....[100]....
        /*0420*/ 	.word	0xffffffff


	//   ....[101]....
        /*0424*/ 	.word	0xffffffff


	//   ....[102]....
        /*0428*/ 	.word	0xffffffff


	//   ....[103]....
        /*042c*/ 	.word	0xffffffff


	//   ....[104]....
        /*0430*/ 	.word	0xffffffff


	//   ....[105]....
        /*0434*/ 	.word	0xffffffff


	//   ....[106]....
        /*0438*/ 	.word	0xffffffff


	//   ....[107]....
        /*043c*/ 	.word	0xffffffff


	//   ....[108]....
        /*0440*/ 	.word	0xffffffff


	//   ....[109]....
        /*0444*/ 	.word	0xffffffff


	//   ....[110]....
        /*0448*/ 	.word	0xffffffff


	//   ....[111]....
        /*044c*/ 	.word	0xffffffff


	//   ....[112]....
        /*0450*/ 	.word	0xffffffff


	//   ....[113]....
        /*0454*/ 	.word	0xffffffff


	//   ....[114]....
        /*0458*/ 	.word	0xffffffff


	//   ....[115]....
        /*045c*/ 	.word	0xffffffff


	//   ....[116]....
        /*0460*/ 	.word	0xffffffff


	//   ....[117]....
        /*0464*/ 	.word	0xffffffff


	//   ....[118]....
        /*0468*/ 	.word	0xffffffff


	//   ....[119]....
        /*046c*/ 	.word	0xffffffff


	//   ....[120]....
        /*0470*/ 	.word	0xffffffff


	//   ....[121]....
        /*0474*/ 	.word	0xffffffff


	//   ....[122]....
        /*0478*/ 	.word	0xffffffff


	//   ....[123]....
        /*047c*/ 	.word	0xffffffff


	//   ....[124]....
        /*0480*/ 	.word	0xffffffff


	//----- nvinfo : EIATTR_COOP_GROUP_INSTR_OFFSETS
	.align		4
.L_458:
        /*0484*/ 	.byte	0x04, 0x28
        /*0486*/ 	.short	(.L_460 - .L_459)


	//   ....[0]....
.L_459:
        /*0488*/ 	.word	0x000000a0


	//   ....[1]....
        /*048c*/ 	.word	0x00002520


	//   ....[2]....
        /*0490*/ 	.word	0x00002530


	//   ....[3]....
        /*0494*/ 	.word	0x00004060


	//   ....[4]....
        /*0498*/ 	.word	0x00004070


	//   ....[5]....
        /*049c*/ 	.word	0x000059f0


	//   ....[6]....
        /*04a0*/ 	.word	0x00005a10


	//   ....[7]....
        /*04a4*/ 	.word	0x00005f10


	//   ....[8]....
        /*04a8*/ 	.word	0x00005f70


	//   ....[9]....
        /*04ac*/ 	.word	0x00006e20


	//   ....[10]....
        /*04b0*/ 	.word	0x00006e50


	//   ....[11]....
        /*04b4*/ 	.word	0x00007030


	//   ....[12]....
        /*04b8*/ 	.word	0x00007060


	//   ....[13]....
        /*04bc*/ 	.word	0x00007180


	//   ....[14]....
        /*04c0*/ 	.word	0x000071b0


	//   ....[15]....
        /*04c4*/ 	.word	0x000072f0


	//   ....[16]....
        /*04c8*/ 	.word	0x00007340


	//   ....[17]....
        /*04cc*/ 	.word	0x000077d0


	//   ....[18]....
        /*04d0*/ 	.word	0x00007800


	//   ....[19]....
        /*04d4*/ 	.word	0x00007820


	//   ....[20]....
        /*04d8*/ 	.word	0x00007830


	//   ....[21]....
        /*04dc*/ 	.word	0x00007d80


	//   ....[22]....
        /*04e0*/ 	.word	0x00007da0


	//   ....[23]....
        /*04e4*/ 	.word	0x00007db0


	//   ....[24]....
        /*04e8*/ 	.word	0x00007dc0


	//   ....[25]....
        /*04ec*/ 	.word	0x00008330


	//   ....[26]....
        /*04f0*/ 	.word	0x000083c0


	//   ....[27]....
        /*04f4*/ 	.word	0x00008490


	//   ....[28]....
        /*04f8*/ 	.word	0x000084d0


	//   ....[29]....
        /*04fc*/ 	.word	0x0000b320


	//   ....[30]....
        /*0500*/ 	.word	0x0000b340


	//   ....[31]....
        /*0504*/ 	.word	0x0000b350


	//   ....[32]....
        /*0508*/ 	.word	0x0000b360


	//   ....[33]....
        /*050c*/ 	.word	0x0000b5e0


	//   ....[34]....
        /*0510*/ 	.word	0x0000b830


	//   ....[35]....
        /*0514*/ 	.word	0x0000b8a0


	//   ....[36]....
        /*0518*/ 	.word	0x0000b8e0


	//   ....[37]....
        /*051c*/ 	.word	0x0000ecd0


	//   ....[38]....
        /*0520*/ 	.word	0x0000ed00


	//   ....[39]....
        /*0524*/ 	.word	0x0000ed20


	//   ....[40]....
        /*0528*/ 	.word	0x0000ed40


	//   ....[41]....
        /*052c*/ 	.word	0x0000fdc0


	//   ....[42]....
        /*0530*/ 	.word	0x0000fdd0


	//   ....[43]....
        /*0534*/ 	.word	0x0000fe00


	//   ....[44]....
        /*0538*/ 	.word	0x0000fe10


	//   ....[45]....
        /*053c*/ 	.word	0x00010210


	//   ....[46]....
        /*0540*/ 	.word	0x00010230


	//   ....[47]....
        /*0544*/ 	.word	0x000102b0


	//   ....[48]....
        /*0548*/ 	.word	0x000102f0


	//   ....[49]....
        /*054c*/ 	.word	0x00010a80


	//   ....[50]....
        /*0550*/ 	.word	0x00010c80


	//   ....[51]....
        /*0554*/ 	.word	0x00010ce0


	//   ....[52]....
        /*0558*/ 	.word	0x00010ea0


	//   ....[53]....
        /*055c*/ 	.word	0x00010f20


	//   ....[54]....
        /*0560*/ 	.word	0x00010ff0


	//   ....[55]....
        /*0564*/ 	.word	0x00011010


	//   ....[56]....
        /*0568*/ 	.word	0x00011100


	//   ....[57]....
        /*056c*/ 	.word	0x00012c40


	//   ....[58]....
        /*0570*/ 	.word	0x00012c50


	//   ....[59]....
        /*0574*/ 	.word	0x00012c60


	//   ....[60]....
        /*0578*/ 	.word	0x00012c70


	//   ....[61]....
        /*057c*/ 	.word	0x000137e0


	//   ....[62]....
        /*0580*/ 	.word	0x00013800


	//   ....[63]....
        /*0584*/ 	.word	0x00013820


	//   ....[64]....
        /*0588*/ 	.word	0x00013840


	//   ....[65]....
        /*058c*/ 	.word	0x00013a40


	//   ....[66]....
        /*0590*/ 	.word	0x00013a50


	//   ....[67]....
        /*0594*/ 	.word	0x00013a60


	//   ....[68]....
        /*0598*/ 	.word	0x00013a80


	//   ....[69]....
        /*059c*/ 	.word	0x00014060


	//   ....[70]....
        /*05a0*/ 	.word	0x00014160


	//   ....[71]....
        /*05a4*/ 	.word	0x000145a0


	//   ....[72]....
        /*05a8*/ 	.word	0x00014720


	//   ....[73]....
        /*05ac*/ 	.word	0x00014820


	//   ....[74]....
        /*05b0*/ 	.word	0x00014870


	//   ....[75]....
        /*05b4*/ 	.word	0x000148e0


	//   ....[76]....
        /*05b8*/ 	.word	0x00014910


	//   ....[77]....
        /*05bc*/ 	.word	0x00016e10


	//   ....[78]....
        /*05c0*/ 	.word	0x00016e30


	//   ....[79]....
        /*05c4*/ 	.word	0x00016e40


	//   ....[80]....
        /*05c8*/ 	.word	0x00016e50


	//   ....[81]....
        /*05cc*/ 	.word	0x000171f0


	//   ....[82]....
        /*05d0*/ 	.word	0x00017220


	//   ....[83]....
        /*05d4*/ 	.word	0x00017230


	//   ....[84]....
        /*05d8*/ 	.word	0x00017250


	//   ....[85]....
        /*05dc*/ 	.word	0x00017d60


	//   ....[86]....
        /*05e0*/ 	.word	0x00017e90


	//   ....[87]....
        /*05e4*/ 	.word	0x00017f00


	//   ....[88]....
        /*05e8*/ 	.word	0x00017f60


	//   ....[89]....
        /*05ec*/ 	.word	0x00017f70


	//   ....[90]....
        /*05f0*/ 	.word	0x00017f90


	//   ....[91]....
        /*05f4*/ 	.word	0x00018150


	//   ....[92]....
        /*05f8*/ 	.word	0x00018480


	//   ....[93]....
        /*05fc*/ 	.word	0x00019e00


	//   ....[94]....
        /*0600*/ 	.word	0x00019e10


	//   ....[95]....
        /*0604*/ 	.word	0x00019e20


	//   ....[96]....
        /*0608*/ 	.word	0x00019e40


	//   ....[97]....
        /*060c*/ 	.word	0x00019e60


	//   ....[98]....
        /*0610*/ 	.word	0x00019e80


	//   ....[99]....
        /*0614*/ 	.word	0x00019ea0


	//   ....[100]....
        /*0618*/ 	.word	0x00019ed0


	//   ....[101]....
        /*061c*/ 	.word	0x0001b690


	//   ....[102]....
        /*0620*/ 	.word	0x0001b6e0


	//   ....[103]....
        /*0624*/ 	.word	0x0001b720


	//   ....[104]....
        /*0628*/ 	.word	0x0001b760


	//   ....[105]....
        /*062c*/ 	.word	0x0001b770


	//   ....[106]....
        /*0630*/ 	.word	0x0001b780


	//   ....[107]....
        /*0634*/ 	.word	0x0001b790


	//   ....[108]....
        /*0638*/ 	.word	0x0001b7a0


	//   ....[109]....
        /*063c*/ 	.word	0x0001b9c0


	//   ....[110]....
        /*0640*/ 	.word	0x0001b9d0


	//   ....[111]....
        /*0644*/ 	.word	0x0001bb50


	//   ....[112]....
        /*0648*/ 	.word	0x0001bb80


	//   ....[113]....
        /*064c*/ 	.word	0x0001bcd0


	//   ....[114]....
        /*0650*/ 	.word	0x0001bd00


	//   ....[115]....
        /*0654*/ 	.word	0x0001be50


	//   ....[116]....
        /*0658*/ 	.word	0x0001be70


	//   ....[117]....
        /*065c*/ 	.word	0x0001c780


	//   ....[118]....
        /*0660*/ 	.word	0x0001c7a0


	//   ....[119]....
        /*0664*/ 	.word	0x0001c8f0


	//   ....[120]....
        /*0668*/ 	.word	0x0001c920


	//   ....[121]....
        /*066c*/ 	.word	0x0001ca50


	//   ....[122]....
        /*0670*/ 	.word	0x0001ca80


	//   ....[123]....
        /*0674*/ 	.word	0x0001cbb0


	//   ....[124]....
        /*0678*/ 	.word	0x0001cbd0


	//----- nvinfo : EIATTR_EXIT_INSTR_OFFSETS
	.align		4
.L_460:
        /*067c*/ 	.byte	0x04, 0x1c
        /*067e*/ 	.short	(.L_462 - .L_461)


	//   ....[0]....
.L_461:
        /*0680*/ 	.word	0x00000450


	//   ....[1]....
        /*0684*/ 	.word	0x0001be80


	//   ....[2]....
        /*0688*/ 	.word	0x0001bf50


	//   ....[3]....
        /*068c*/ 	.word	0x0001bfb0


	//   ....[4]....
        /*0690*/ 	.word	0x0001cbe0


	//   ....[5]....
        /*0694*/ 	.word	0x0001cc90


	//   ....[6]....
        /*0698*/ 	.word	0x0001ccf0


	//----- nvinfo : EIATTR_CTAIDZ_USED
	.align		4
.L_462:
        /*069c*/ 	.byte	0x01, 0x04
	.zero		2


	//----- nvinfo : EIATTR_MAX_THREADS
	.align		4
        /*06a0*/ 	.byte	0x04, 0x05
        /*06a2*/ 	.short	(.L_464 - .L_463)
.L_463:
        /*06a4*/ 	.word	0x00000080
        /*06a8*/ 	.word	0x00000001
        /*06ac*/ 	.word	0x00000001


	//----- nvinfo : EIATTR_CRS_STACK_SIZE
	.align		4
.L_464:
        /*06b0*/ 	.byte	0x04, 0x1e
        /*06b2*/ 	.short	(.L_466 - .L_465)
.L_465:
        /*06b4*/ 	.word	0x00000000
.L_466:


//--------------------- .nv.callgraph             --------------------------
	.section	.nv.callgraph,"",@"SHT_CUDA_CALLGRAPH"
	.align	4
	.sectionentsize	8
	.align		4
        /*0000*/ 	.word	0x00000000
	.align		4
        /*0004*/ 	.word	0xffffffff
	.align		4
        /*0008*/ 	.word	0x00000000
	.align		4
        /*000c*/ 	.word	0xfffffffe
	.align		4
        /*0010*/ 	.word	0x00000000
	.align		4
        /*0014*/ 	.word	0xfffffffd
	.align		4
        /*0018*/ 	.word	0x00000000
	.align		4
        /*001c*/ 	.word	0xfffffffc


//--------------------- .nv.rel.action            --------------------------
	.section	.nv.rel.action,"",@"SHT_CUDA_RELOCINFO"
	.align	8
	.sectionentsize	8
        /*0000*/ 	.byte	0x73, 0x00, 0x00, 0x00, 0x00, 0x00, 0x00, 0x00, 0x00, 0x00, 0x00, 0x11, 0x25, 0x00, 0x05, 0x36


//--------------------- .nv.constant4             --------------------------
	.section	.nv.constant4,"a",@progbits
	.align	8
	.align		8
.nv.constant4:
        /*0000*/ 	.dword	_ZN82_INTERNAL_bb8e5333_46_flash_fwd_hdim96_fp16_paged_softcapall_sm80_cu_a6473388_32904cuda3std3__45__cpo5beginE
	.align		8
        /*0008*/ 	.dword	_ZN82_INTERNAL_bb8e5333_46_flash_fwd_hdim96_fp16_paged_softcapall_sm80_cu_a6473388_32904cuda3std3__45__cpo3endE
	.align		8
        /*0010*/ 	.dword	_ZN82_INTERNAL_bb8e5333_46_flash_fwd_hdim96_fp16_paged_softcapall_sm80_cu_a6473388_32904cuda3std3__45__cpo6cbeginE
	.align		8
        /*0018*/ 	.dword	_ZN82_INTERNAL_bb8e5333_46_flash_fwd_hdim96_fp16_paged_softcapall_sm80_cu_a6473388_32904cuda3std3__45__cpo4cendE
	.align		8
        /*0020*/ 	.dword	_ZN82_INTERNAL_bb8e5333_46_flash_fwd_hdim96_fp16_paged_softcapall_sm80_cu_a6473388_32904cuda3std3__484_GLOBAL__N__bb8e5333_46_flash_fwd_hdim96_fp16_paged_softcapall_sm80_cu_a6473388_32906ignoreE
	.align		8
        /*0028*/ 	.dword	_ZN82_INTERNAL_bb8e5333_46_flash_fwd_hdim96_fp16_paged_softcapall_sm80_cu_a6473388_32904cuda3std3__419piecewise_constructE
	.align		8
        /*0030*/ 	.dword	_ZN82_INTERNAL_bb8e5333_46_flash_fwd_hdim96_fp16_paged_softcapall_sm80_cu_a6473388_32904cuda3std3__48in_placeE
	.align		8
        /*0038*/ 	.dword	_ZN82_INTERNAL_bb8e5333_46_flash_fwd_hdim96_fp16_paged_softcapall_sm80_cu_a6473388_32904cuda3std6ranges3__45__cpo4swapE
	.align		8
        /*0040*/ 	.dword	_ZN82_INTERNAL_bb8e5333_46_flash_fwd_hdim96_fp16_paged_softcapall_sm80_cu_a6473388_32904cuda3std6ranges3__45__cpo9iter_moveE
	.align		8
        /*0048*/ 	.dword	_ZN82_INTERNAL_bb8e5333_46_flash_fwd_hdim96_fp16_paged_softcapall_sm80_cu_a6473388_32904cute7productE
	.align		8
        /*0050*/ 	.dword	_ZN82_INTERNAL_bb8e5333_46_flash_fwd_hdim96_fp16_paged_softcapall_sm80_cu_a6473388_32904cute1_E


//--------------------- .nv.constant0._ZN7cutlass13device_kernelIN5flash19enable_sm80_to_sm89INS1_16FlashAttnFwdSm80INS1_25CollectiveMainloopFwdSm80ILi4ELi1ELb0EN4cute5tupleIJNS5_1CILi128EEENS7_ILi64EEENS7_ILi96EEEEEELi96ENS_6half_tEfNS_4arch4Sm80ELb0ELb0ELb1ELb0ELb1ELb0ELb1ELb0EEENS1_21CollectiveEpilogueFwdINS6_IJS8_SA_S9_EEENS6_IJNS7_ILi1EEESI_SI_EEESC_SE_Li128ELb0ELb1ELb0ELb0EEENS1_19SingleTileSchedulerILb0ELb0ELb1ELi128EEEEEEEEEvNT_6ParamsE --------------------------
	.section	.nv.constant0._ZN7cutlass13device_kernelIN5flash19enable_sm80_to_sm89INS1_16FlashAttnFwdSm80INS1_25CollectiveMainloopFwdSm80ILi4ELi1ELb0EN4cute5tupleIJNS5_1CILi128EEENS7_ILi64EEENS7_ILi96EEEEEELi96ENS_6half_tEfNS_4arch4Sm80ELb0ELb0ELb1ELb0ELb1ELb0ELb1ELb0EEENS1_21CollectiveEpilogueFwdINS6_IJS8_SA_S9_EEENS6_IJNS7_ILi1EEESI_SI_EEESC_SE_Li128ELb0ELb1ELb0ELb0EEENS1_19SingleTileSchedulerILb0ELb0ELb1ELi128EEEEEEEEEvNT_6ParamsE,"a",@progbits
	.sectionflags	@""
	.align	4
.nv.constant0._ZN7cutlass13device_kernelIN5flash19enable_sm80_to_sm89INS1_16FlashAttnFwdSm80INS1_25CollectiveMainloopFwdSm80ILi4ELi1ELb0EN4cute5tupleIJNS5_1CILi128EEENS7_ILi64EEENS7_ILi96EEEEEELi96ENS_6half_tEfNS_4arch4Sm80ELb0ELb0ELb1ELb0ELb1ELb0ELb1ELb0EEENS1_21CollectiveEpilogueFwdINS6_IJS8_SA_S9_EEENS6_IJNS7_ILi1EEESI_SI_EEESC_SE_Li128ELb0ELb1ELb0ELb0EEENS1_19SingleTileSchedulerILb0ELb0ELb1ELi128EEEEEEEEEvNT_6ParamsE:
	.zero		1400


//--------------------- .nv.constant0._ZN7cutlass13device_kernelIN5flash19enable_sm80_to_sm89INS1_16FlashAttnFwdSm80INS1_25CollectiveMainloopFwdSm80ILi4ELi1ELb0EN4cute5tupleIJNS5_1CILi128EEENS7_ILi64EEENS7_ILi96EEEEEELi96ENS_6half_tEfNS_4arch4Sm80ELb0ELb0ELb1ELb1ELb1ELb0ELb1ELb0EEENS1_21CollectiveEpilogueFwdINS6_IJS8_SA_S9_EEENS6_IJNS7_ILi1EEESI_SI_EEESC_SE_Li128ELb1ELb1ELb0ELb0EEENS1_19SingleTileSchedulerILb1ELb0ELb1ELi128EEEEEEEEEvNT_6ParamsE --------------------------
	.section	.nv.constant0._ZN7cutlass13device_kernelIN5flash19enable_sm80_to_sm89INS1_16FlashAttnFwdSm80INS1_25CollectiveMainloopFwdSm80ILi4ELi1ELb0EN4cute5tupleIJNS5_1CILi128EEENS7_ILi64EEENS7_ILi96EEEEEELi96ENS_6half_tEfNS_4arch4Sm80ELb0ELb0ELb1ELb1ELb1ELb0ELb1ELb0EEENS1_21CollectiveEpilogueFwdINS6_IJS8_SA_S9_EEENS6_IJNS7_ILi1EEESI_SI_EEESC_SE_Li128ELb1ELb1ELb0ELb0EEENS1_19SingleTileSchedulerILb1ELb0ELb1ELi128EEEEEEEEEvNT_6ParamsE,"a",@progbits
	.sectionflags	@""
	.align	4
.nv.constant0._ZN7cutlass13device_kernelIN5flash19enable_sm80_to_sm89INS1_16FlashAttnFwdSm80INS1_25CollectiveMainloopFwdSm80ILi4ELi1ELb0EN4cute5tupleIJNS5_1CILi128EEENS7_ILi64EEENS7_ILi96EEEEEELi96ENS_6half_tEfNS_4arch4Sm80ELb0ELb0ELb1ELb1ELb1ELb0ELb1ELb0EEENS1_21CollectiveEpilogueFwdINS6_IJS8_SA_S9_EEENS6_IJNS7_ILi1EEESI_SI_EEESC_SE_Li128ELb1ELb1ELb0ELb0EEENS1_19SingleTileSchedulerILb1ELb0ELb1ELi128EEEEEEEEEvNT_6ParamsE:
	.zero		1400


//--------------------- .nv.constant0._ZN7cutlass13device_kernelIN5flash19enable_sm80_to_sm89INS1_16FlashAttnFwdSm80INS1_25CollectiveMainloopFwdSm80ILi4ELi1ELb0EN4cute5tupleIJNS5_1CILi128EEENS7_ILi64EEENS7_ILi96EEEEEELi96ENS_6half_tEfNS_4arch4Sm80ELb0ELb0ELb1ELb1ELb1ELb1ELb1ELb0EEENS1_21CollectiveEpilogueFwdINS6_IJS8_SA_S9_EEENS6_IJNS7_ILi1EEESI_SI_EEESC_SE_Li128ELb1ELb1ELb0ELb0EEENS1_19SingleTileSchedulerILb1ELb0ELb1ELi128EEEEEEEEEvNT_6ParamsE --------------------------
	.section	.nv.constant0._ZN7cutlass13device_kernelIN5flash19enable_sm80_to_sm89INS1_16FlashAttnFwdSm80INS1_25CollectiveMainloopFwdSm80ILi4ELi1ELb0EN4cute5tupleIJNS5_1CILi128EEENS7_ILi64EEENS7_ILi96EEEEEELi96ENS_6half_tEfNS_4arch4Sm80ELb0ELb0ELb1ELb1ELb1ELb1ELb1ELb0EEENS1_21CollectiveEpilogueFwdINS6_IJS8_SA_S9_EEENS6_IJNS7_ILi1EEESI_SI_EEESC_SE_Li128ELb1ELb1ELb0ELb0EEENS1_19SingleTileSchedulerILb1ELb0ELb1ELi128EEEEEEEEEvNT_6ParamsE,"a",@progbits
	.sectionflags	@""
	.align	4
.nv.constant0._ZN7cutlass13device_kernelIN5flash19enable_sm80_to_sm89INS1_16FlashAttnFwdSm80INS1_25CollectiveMainloopFwdSm80ILi4ELi1ELb0EN4cute5tupleIJNS5_1CILi128EEENS7_ILi64EEENS7_ILi96EEEEEELi96ENS_6half_tEfNS_4arch4Sm80ELb0ELb0ELb1ELb1ELb1ELb1ELb1ELb0EEENS1_21CollectiveEpilogueFwdINS6_IJS8_SA_S9_EEENS6_IJNS7_ILi1EEESI_SI_EEESC_SE_Li128ELb1ELb1ELb0ELb0EEENS1_19SingleTileSchedulerILb1ELb0ELb1ELi128EEEEEEEEEvNT_6ParamsE:
	.zero		1400


//--------------------- .nv.constant0._ZN7cutlass13device_kernelIN5flash19enable_sm80_to_sm89INS1_16FlashAttnFwdSm80INS1_25CollectiveMainloopFwdSm80ILi4ELi1ELb0EN4cute5tupleIJNS5_1CILi128EEENS7_ILi48EEENS7_ILi96EEEEEELi96ENS_6half_tEfNS_4arch4Sm80ELb0ELb1ELb1ELb0ELb1ELb0ELb1ELb0EEENS1_21CollectiveEpilogueFwdINS6_IJS8_SA_S9_EEENS6_IJNS7_ILi1EEESI_SI_EEESC_SE_Li128ELb0ELb1ELb0ELb0EEENS1_19SingleTileSchedulerILb0ELb0ELb1ELi128EEEEEEEEEvNT_6ParamsE --------------------------
	.section	.nv.constant0._ZN7cutlass13device_kernelIN5flash19enable_sm80_to_sm89INS1_16FlashAttnFwdSm80INS1_25CollectiveMainloopFwdSm80ILi4ELi1ELb0EN4cute5tupleIJNS5_1CILi128EEENS7_ILi48EEENS7_ILi96EEEEEELi96ENS_6half_tEfNS_4arch4Sm80ELb0ELb1ELb1ELb0ELb1ELb0ELb1ELb0EEENS1_21CollectiveEpilogueFwdINS6_IJS8_SA_S9_EEENS6_IJNS7_ILi1EEESI_SI_EEESC_SE_Li128ELb0ELb1ELb0ELb0EEENS1_19SingleTileSchedulerILb0ELb0ELb1ELi128EEEEEEEEEvNT_6ParamsE,"a",@progbits
	.sectionflags	@""
	.align	4
.nv.constant0._ZN7cutlass13device_kernelIN5flash19enable_sm80_to_sm89INS1_16FlashAttnFwdSm80INS1_25CollectiveMainloopFwdSm80ILi4ELi1ELb0EN4cute5tupleIJNS5_1CILi128EEENS7_ILi48EEENS7_ILi96EEEEEELi96ENS_6half_tEfNS_4arch4Sm80ELb0ELb1ELb1ELb0ELb1ELb0ELb1ELb0EEENS1_21CollectiveEpilogueFwdINS6_IJS8_SA_S9_EEENS6_IJNS7_ILi1EEESI_SI_EEESC_SE_Li128ELb0ELb1ELb0ELb0EEENS1_19SingleTileSchedulerILb0ELb0ELb1ELi128EEEEEEEEEvNT_6ParamsE:
	.zero		1400


//--------------------- .nv.constant0._ZN7cutlass13device_kernelIN5flash19enable_sm80_to_sm89INS1_16FlashAttnFwdSm80INS1_25CollectiveMainloopFwdSm80ILi4ELi1ELb0EN4cute5tupleIJNS5_1CILi128EEENS7_ILi48EEENS7_ILi96EEEEEELi96ENS_6half_tEfNS_4arch4Sm80ELb0ELb1ELb1ELb1ELb1ELb0ELb1ELb0EEENS1_21CollectiveEpilogueFwdINS6_IJS8_SA_S9_EEENS6_IJNS7_ILi1EEESI_SI_EEESC_SE_Li128ELb1ELb1ELb0ELb0EEENS1_19SingleTileSchedulerILb1ELb0ELb1ELi128EEEEEEEEEvNT_6ParamsE --------------------------
	.section	.nv.constant0._ZN7cutlass13device_kernelIN5flash19enable_sm80_to_sm89INS1_16FlashAttnFwdSm80INS1_25CollectiveMainloopFwdSm80ILi4ELi1ELb0EN4cute5tupleIJNS5_1CILi128EEENS7_ILi48EEENS7_ILi96EEEEEELi96ENS_6half_tEfNS_4arch4Sm80ELb0ELb1ELb1ELb1ELb1ELb0ELb1ELb0EEENS1_21CollectiveEpilogueFwdINS6_IJS8_SA_S9_EEENS6_IJNS7_ILi1EEESI_SI_EEESC_SE_Li128ELb1ELb1ELb0ELb0EEENS1_19SingleTileSchedulerILb1ELb0ELb1ELi128EEEEEEEEEvNT_6ParamsE,"a",@progbits
	.sectionflags	@""
	.align	4
.nv.constant0._ZN7cutlass13device_kernelIN5flash19enable_sm80_to_sm89INS1_16FlashAttnFwdSm80INS1_25CollectiveMainloopFwdSm80ILi4ELi1ELb0EN4cute5tupleIJNS5_1CILi128EEENS7_ILi48EEENS7_ILi96EEEEEELi96ENS_6half_tEfNS_4arch4Sm80ELb0ELb1ELb1ELb1ELb1ELb0ELb1ELb0EEENS1_21CollectiveEpilogueFwdINS6_IJS8_SA_S9_EEENS6_IJNS7_ILi1EEESI_SI_EEESC_SE_Li128ELb1ELb1ELb0ELb0EEENS1_19SingleTileSchedulerILb1ELb0ELb1ELi128EEEEEEEEEvNT_6ParamsE:
	.zero		1400


//--------------------- .nv.constant0._ZN7cutlass13device_kernelIN5flash19enable_sm80_to_sm89INS1_16FlashAttnFwdSm80INS1_25CollectiveMainloopFwdSm80ILi4ELi1ELb0EN4cute5tupleIJNS5_1CILi128EEENS7_ILi48EEENS7_ILi96EEEEEELi96ENS_6half_tEfNS_4arch4Sm80ELb0ELb1ELb1ELb1ELb1ELb1ELb1ELb0EEENS1_21CollectiveEpilogueFwdINS6_IJS8_SA_S9_EEENS6_IJNS7_ILi1EEESI_SI_EEESC_SE_Li128ELb1ELb1ELb0ELb0EEENS1_19SingleTileSchedulerILb1ELb0ELb1ELi128EEEEEEEEEvNT_6ParamsE --------------------------
	.section	.nv.constant0._ZN7cutlass13device_kernelIN5flash19enable_sm80_to_sm89INS1_16FlashAttnFwdSm80INS1_25CollectiveMainloopFwdSm80ILi4ELi1ELb0EN4cute5tupleIJNS5_1CILi128EEENS7_ILi48EEENS7_ILi96EEEEEELi96ENS_6half_tEfNS_4arch4Sm80ELb0ELb1ELb1ELb1ELb1ELb1ELb1ELb0EEENS1_21CollectiveEpilogueFwdINS6_IJS8_SA_S9_EEENS6_IJNS7_ILi1EEESI_SI_EEESC_SE_Li128ELb1ELb1ELb0ELb0EEENS1_19SingleTileSchedulerILb1ELb0ELb1ELi128EEEEEEEEEvNT_6ParamsE,"a",@progbits
	.sectionflags	@""
	.align	4
.nv.constant0._ZN7cutlass13device_kernelIN5flash19enable_sm80_to_sm89INS1_16FlashAttnFwdSm80INS1_25CollectiveMainloopFwdSm80ILi4ELi1ELb0EN4cute5tupleIJNS5_1CILi128EEENS7_ILi48EEENS7_ILi96EEEEEELi96ENS_6half_tEfNS_4arch4Sm80ELb0ELb1ELb1ELb1ELb1ELb1ELb1ELb0EEENS1_21CollectiveEpilogueFwdINS6_IJS8_SA_S9_EEENS6_IJNS7_ILi1EEESI_SI_EEESC_SE_Li128ELb1ELb1ELb0ELb0EEENS1_19SingleTileSchedulerILb1ELb0ELb1ELi128EEEEEEEEEvNT_6ParamsE:
	.zero		1400


//--------------------- .nv.constant0._ZN7cutlass13device_kernelIN5flash19enable_sm80_to_sm89INS1_16FlashAttnFwdSm80INS1_25CollectiveMainloopFwdSm80ILi4ELi1ELb0EN4cute5tupleIJNS5_1CILi128EEENS7_ILi64EEENS7_ILi96EEEEEELi96ENS_6half_tEfNS_4arch4Sm80ELb1ELb0ELb1ELb0ELb1ELb0ELb1ELb0EEENS1_21CollectiveEpilogueFwdINS6_IJS8_SA_S9_EEENS6_IJNS7_ILi1EEESI_SI_EEESC_SE_Li128ELb0ELb1ELb0ELb0EEENS1_30DynamicPersistentTileSchedulerILi128ELi128ELb0ELb1ELb0EEEEEEEEEvNT_6ParamsE --------------------------
	.section	.nv.constant0._ZN7cutlass13device_kernelIN5flash19enable_sm80_to_sm89INS1_16FlashAttnFwdSm80INS1_25CollectiveMainloopFwdSm80ILi4ELi1ELb0EN4cute5tupleIJNS5_1CILi128EEENS7_ILi64EEENS7_ILi96EEEEEELi96ENS_6half_tEfNS_4arch4Sm80ELb1ELb0ELb1ELb0ELb1ELb0ELb1ELb0EEENS1_21CollectiveEpilogueFwdINS6_IJS8_SA_S9_EEENS6_IJNS7_ILi1EEESI_SI_EEESC_SE_Li128ELb0ELb1ELb0ELb0EEENS1_30DynamicPersistentTileSchedulerILi128ELi128ELb0ELb1ELb0EEEEEEEEEvNT_6ParamsE,"a",@progbits
	.sectionflags	@""
	.align	4
.nv.constant0._ZN7cutlass13device_kernelIN5flash19enable_sm80_to_sm89INS1_16FlashAttnFwdSm80INS1_25CollectiveMainloopFwdSm80ILi4ELi1ELb0EN4cute5tupleIJNS5_1CILi128EEENS7_ILi64EEENS7_ILi96EEEEEELi96ENS_6half_tEfNS_4arch4Sm80ELb1ELb0ELb1ELb0ELb1ELb0ELb1ELb0EEENS1_21CollectiveEpilogueFwdINS6_IJS8_SA_S9_EEENS6_IJNS7_ILi1EEESI_SI_EEESC_SE_Li128ELb0ELb1ELb0ELb0EEENS1_30DynamicPersistentTileSchedulerILi128ELi128ELb0ELb1ELb0EEEEEEEEEvNT_6ParamsE:
	.zero		1416


//--------------------- .nv.constant0._ZN7cutlass13device_kernelIN5flash19enable_sm80_to_sm89INS1_16FlashAttnFwdSm80INS1_25CollectiveMainloopFwdSm80ILi4ELi1ELb0EN4cute5tupleIJNS5_1CILi128EEENS7_ILi64EEENS7_ILi96EEEEEELi96ENS_6half_tEfNS_4arch4Sm80ELb1ELb0ELb1ELb1ELb1ELb0ELb1ELb0EEENS1_21CollectiveEpilogueFwdINS6_IJS8_SA_S9_EEENS6_IJNS7_ILi1EEESI_SI_EEESC_SE_Li128ELb1ELb1ELb0ELb0EEENS1_19SingleTileSchedulerILb1ELb0ELb1ELi128EEEEEEEEEvNT_6ParamsE --------------------------
	.section	.nv.constant0._ZN7cutlass13device_kernelIN5flash19enable_sm80_to_sm89INS1_16FlashAttnFwdSm80INS1_25CollectiveMainloopFwdSm80ILi4ELi1ELb0EN4cute5tupleIJNS5_1CILi128EEENS7_ILi64EEENS7_ILi96EEEEEELi96ENS_6half_tEfNS_4arch4Sm80ELb1ELb0ELb1ELb1ELb1ELb0ELb1ELb0EEENS1_21CollectiveEpilogueFwdINS6_IJS8_SA_S9_EEENS6_IJNS7_ILi1EEESI_SI_EEESC_SE_Li128ELb1ELb1ELb0ELb0EEENS1_19SingleTileSchedulerILb1ELb0ELb1ELi128EEEEEEEEEvNT_6ParamsE,"a",@progbits
	.sectionflags	@""
	.align	4
.nv.constant0._ZN7cutlass13device_kernelIN5flash19enable_sm80_to_sm89INS1_16FlashAttnFwdSm80INS1_25CollectiveMainloopFwdSm80ILi4ELi1ELb0EN4cute5tupleIJNS5_1CILi128EEENS7_ILi64EEENS7_ILi96EEEEEELi96ENS_6half_tEfNS_4arch4Sm80ELb1ELb0ELb1ELb1ELb1ELb0ELb1ELb0EEENS1_21CollectiveEpilogueFwdINS6_IJS8_SA_S9_EEENS6_IJNS7_ILi1EEESI_SI_EEESC_SE_Li128ELb1ELb1ELb0ELb0EEENS1_19SingleTileSchedulerILb1ELb0ELb1ELi128EEEEEEEEEvNT_6ParamsE:
	.zero		1400


//--------------------- .nv.constant0._ZN7cutlass13device_kernelIN5flash19enable_sm80_to_sm89INS1_16FlashAttnFwdSm80INS1_25CollectiveMainloopFwdSm80ILi4ELi1ELb0EN4cute5tupleIJNS5_1CILi128EEENS7_ILi64EEENS7_ILi96EEEEEELi96ENS_6half_tEfNS_4arch4Sm80ELb1ELb0ELb1ELb1ELb1ELb1ELb1ELb0EEENS1_21CollectiveEpilogueFwdINS6_IJS8_SA_S9_EEENS6_IJNS7_ILi1EEESI_SI_EEESC_SE_Li128ELb1ELb1ELb0ELb0EEENS1_19SingleTileSchedulerILb1ELb0ELb1ELi128EEEEEEEEEvNT_6ParamsE --------------------------
	.section	.nv.constant0._ZN7cutlass13device_kernelIN5flash19enable_sm80_to_sm89INS1_16FlashAttnFwdSm80INS1_25CollectiveMainloopFwdSm80ILi4ELi1ELb0EN4cute5tupleIJNS5_1CILi128EEENS7_ILi64EEENS7_ILi96EEEEEELi96ENS_6half_tEfNS_4arch4Sm80ELb1ELb0ELb1ELb1ELb1ELb1ELb1ELb0EEENS1_21CollectiveEpilogueFwdINS6_IJS8_SA_S9_EEENS6_IJNS7_ILi1EEESI_SI_EEESC_SE_Li128ELb1ELb1ELb0ELb0EEENS1_19SingleTileSchedulerILb1ELb0ELb1ELi128EEEEEEEEEvNT_6ParamsE,"a",@progbits
	.sectionflags	@""
	.align	4
.nv.constant0._ZN7cutlass13device_kernelIN5flash19enable_sm80_to_sm89INS1_16FlashAttnFwdSm80INS1_25CollectiveMainloopFwdSm80ILi4ELi1ELb0EN4cute5tupleIJNS5_1CILi128EEENS7_ILi64EEENS7_ILi96EEEEEELi96ENS_6half_tEfNS_4arch4Sm80ELb1ELb0ELb1ELb1ELb1ELb1ELb1ELb0EEENS1_21CollectiveEpilogueFwdINS6_IJS8_SA_S9_EEENS6_IJNS7_ILi1EEESI_SI_EEESC_SE_Li128ELb1ELb1ELb0ELb0EEENS1_19SingleTileSchedulerILb1ELb0ELb1ELi128EEEEEEEEEvNT_6ParamsE:
	.zero		1400


//--------------------- .nv.constant0._ZN7cutlass13device_kernelIN5flash19enable_sm80_to_sm89INS1_16FlashAttnFwdSm80INS1_25CollectiveMainloopFwdSm80ILi4ELi1ELb0EN4cute5tupleIJNS5_1CILi128EEENS7_ILi64EEENS7_ILi96EEEEEELi96ENS_6half_tEfNS_4arch4Sm80ELb0ELb0ELb0ELb0ELb1ELb0ELb1ELb0EEENS1_21CollectiveEpilogueFwdINS6_IJS8_SA_S9_EEENS6_IJNS7_ILi1EEESI_SI_EEESC_SE_Li128ELb0ELb1ELb0ELb0EEENS1_19SingleTileSchedulerILb0ELb0ELb1ELi128EEEEEEEEEvNT_6ParamsE --------------------------
	.section	.nv.constant0._ZN7cutlass13device_kernelIN5flash19enable_sm80_to_sm89INS1_16FlashAttnFwdSm80INS1_25CollectiveMainloopFwdSm80ILi4ELi1ELb0EN4cute5tupleIJNS5_1CILi128EEENS7_ILi64EEENS7_ILi96EEEEEELi96ENS_6half_tEfNS_4arch4Sm80ELb0ELb0ELb0ELb0ELb1ELb0ELb1ELb0EEENS1_21CollectiveEpilogueFwdINS6_IJS8_SA_S9_EEENS6_IJNS7_ILi1EEESI_SI_EEESC_SE_Li128ELb0ELb1ELb0ELb0EEENS1_19SingleTileSchedulerILb0ELb0ELb1ELi128EEEEEEEEEvNT_6ParamsE,"a",@progbits
	.sectionflags	@""
	.align	4
.nv.constant0._ZN7cutlass13device_kernelIN5flash19enable_sm80_to_sm89INS1_16FlashAttnFwdSm80INS1_25CollectiveMainloopFwdSm80ILi4ELi1ELb0EN4cute5tupleIJNS5_1CILi128EEENS7_ILi64EEENS7_ILi96EEEEEELi96ENS_6half_tEfNS_4arch4Sm80ELb0ELb0ELb0ELb0ELb1ELb0ELb1ELb0EEENS1_21CollectiveEpilogueFwdINS6_IJS8_SA_S9_EEENS6_IJNS7_ILi1EEESI_SI_EEESC_SE_Li128ELb0ELb1ELb0ELb0EEENS1_19SingleTileSchedulerILb0ELb0ELb1ELi128EEEEEEEEEvNT_6ParamsE:
	.zero		1400


//--------------------- .nv.constant0._ZN7cutlass13device_kernelIN5flash19enable_sm80_to_sm89INS1_16FlashAttnFwdSm80INS1_25CollectiveMainloopFwdSm80ILi4ELi1ELb0EN4cute5tupleIJNS5_1CILi128EEENS7_ILi64EEENS7_ILi96EEEEEELi96ENS_6half_tEfNS_4arch4Sm80ELb0ELb0ELb0ELb1ELb1ELb0ELb1ELb0EEENS1_21CollectiveEpilogueFwdINS6_IJS8_SA_S9_EEENS6_IJNS7_ILi1EEESI_SI_EEESC_SE_Li128ELb1ELb1ELb0ELb0EEENS1_19SingleTileSchedulerILb1ELb0ELb1ELi128EEEEEEEEEvNT_6ParamsE --------------------------
	.section	.nv.constant0._ZN7cutlass13device_kernelIN5flash19enable_sm80_to_sm89INS1_16FlashAttnFwdSm80INS1_25CollectiveMainloopFwdSm80ILi4ELi1ELb0EN4cute5tupleIJNS5_1CILi128EEENS7_ILi64EEENS7_ILi96EEEEEELi96ENS_6half_tEfNS_4arch4Sm80ELb0ELb0ELb0ELb1ELb1ELb0ELb1ELb0EEENS1_21CollectiveEpilogueFwdINS6_IJS8_SA_S9_EEENS6_IJNS7_ILi1EEESI_SI_EEESC_SE_Li128ELb1ELb1ELb0ELb0EEENS1_19SingleTileSchedulerILb1ELb0ELb1ELi128EEEEEEEEEvNT_6ParamsE,"a",@progbits
	.sectionflags	@""
	.align	4
.nv.constant0._ZN7cutlass13device_kernelIN5flash19enable_sm80_to_sm89INS1_16FlashAttnFwdSm80INS1_25CollectiveMainloopFwdSm80ILi4ELi1ELb0EN4cute5tupleIJNS5_1CILi128EEENS7_ILi64EEENS7_ILi96EEEEEELi96ENS_6half_tEfNS_4arch4Sm80ELb0ELb0ELb0ELb1ELb1ELb0ELb1ELb0EEENS1_21CollectiveEpilogueFwdINS6_IJS8_SA_S9_EEENS6_IJNS7_ILi1EEESI_SI_EEESC_SE_Li128ELb1ELb1ELb0ELb0EEENS1_19SingleTileSchedulerILb1ELb0ELb1ELi128EEEEEEEEEvNT_6ParamsE:
	.zero		1400


//--------------------- .nv.constant0._ZN7cutlass13device_kernelIN5flash19enable_sm80_to_sm89INS1_16FlashAttnFwdSm80INS1_25CollectiveMainloopFwdSm80ILi4ELi1ELb0EN4cute5tupleIJNS5_1CILi128EEENS7_ILi64EEENS7_ILi96EEEEEELi96ENS_6half_tEfNS_4arch4Sm80ELb0ELb0ELb0ELb1ELb1ELb1ELb1ELb0EEENS1_21CollectiveEpilogueFwdINS6_IJS8_SA_S9_EEENS6_IJNS7_ILi1EEESI_SI_EEESC_SE_Li128ELb1ELb1ELb0ELb0EEENS1_19SingleTileSchedulerILb1ELb0ELb1ELi128EEEEEEEEEvNT_6ParamsE --------------------------
	.section	.nv.constant0._ZN7cutlass13device_kernelIN5flash19enable_sm80_to_sm89INS1_16FlashAttnFwdSm80INS1_25CollectiveMainloopFwdSm80ILi4ELi1ELb0EN4cute5tupleIJNS5_1CILi128EEENS7_ILi64EEENS7_ILi96EEEEEELi96ENS_6half_tEfNS_4arch4Sm80ELb0ELb0ELb0ELb1ELb1ELb1ELb1ELb0EEENS1_21CollectiveEpilogueFwdINS6_IJS8_SA_S9_EEENS6_IJNS7_ILi1EEESI_SI_EEESC_SE_Li128ELb1ELb1ELb0ELb0EEENS1_19SingleTileSchedulerILb1ELb0ELb1ELi128EEEEEEEEEvNT_6ParamsE,"a",@progbits
	.sectionflags	@""
	.align	4
.nv.constant0._ZN7cutlass13device_kernelIN5flash19enable_sm80_to_sm89INS1_16FlashAttnFwdSm80INS1_25CollectiveMainloopFwdSm80ILi4ELi1ELb0EN4cute5tupleIJNS5_1CILi128EEENS7_ILi64EEENS7_ILi96EEEEEELi96ENS_6half_tEfNS_4arch4Sm80ELb0ELb0ELb0ELb1ELb1ELb1ELb1ELb0EEENS1_21CollectiveEpilogueFwdINS6_IJS8_SA_S9_EEENS6_IJNS7_ILi1EEESI_SI_EEESC_SE_Li128ELb1ELb1ELb0ELb0EEENS1_19SingleTileSchedulerILb1ELb0ELb1ELi128EEEEEEEEEvNT_6ParamsE:
	.zero		1400


//--------------------- .nv.constant0._ZN7cutlass13device_kernelIN5flash19enable_sm80_to_sm89INS1_16FlashAttnFwdSm80INS1_25CollectiveMainloopFwdSm80ILi4ELi1ELb0EN4cute5tupleIJNS5_1CILi128EEENS7_ILi48EEENS7_ILi96EEEEEELi96ENS_6half_tEfNS_4arch4Sm80ELb0ELb1ELb0ELb0ELb1ELb0ELb1ELb0EEENS1_21CollectiveEpilogueFwdINS6_IJS8_SA_S9_EEENS6_IJNS7_ILi1EEESI_SI_EEESC_SE_Li128ELb0ELb1ELb0ELb0EEENS1_19SingleTileSchedulerILb0ELb0ELb1ELi128EEEEEEEEEvNT_6ParamsE --------------------------
	.section	.nv.constant0._ZN7cutlass13device_kernelIN5flash19enable_sm80_to_sm89INS1_16FlashAttnFwdSm80INS1_25CollectiveMainloopFwdSm80ILi4ELi1ELb0EN4cute5tupleIJNS5_1CILi128EEENS7_ILi48EEENS7_ILi96EEEEEELi96ENS_6half_tEfNS_4arch4Sm80ELb0ELb1ELb0ELb0ELb1ELb0ELb1ELb0EEENS1_21CollectiveEpilogueFwdINS6_IJS8_SA_S9_EEENS6_IJNS7_ILi1EEESI_SI_EEESC_SE_Li128ELb0ELb1ELb0ELb0EEENS1_19SingleTileSchedulerILb0ELb0ELb1ELi128EEEEEEEEEvNT_6ParamsE,"a",@progbits
	.sectionflags	@""
	.align	4
.nv.constant0._ZN7cutlass13device_kernelIN5flash19enable_sm80_to_sm89INS1_16FlashAttnFwdSm80INS1_25CollectiveMainloopFwdSm80ILi4ELi1ELb0EN4cute5tupleIJNS5_1CILi128EEENS7_ILi48EEENS7_ILi96EEEEEELi96ENS_6half_tEfNS_4arch4Sm80ELb0ELb1ELb0ELb0ELb1ELb0ELb1ELb0EEENS1_21CollectiveEpilogueFwdINS6_IJS8_SA_S9_EEENS6_IJNS7_ILi1EEESI_SI_EEESC_SE_Li128ELb0ELb1ELb0ELb0EEENS1_19SingleTileSchedulerILb0ELb0ELb1ELi128EEEEEEEEEvNT_6ParamsE:
	.zero		1400


//--------------------- .nv.constant0._ZN7cutlass13device_kernelIN5flash19enable_sm80_to_sm89INS1_16FlashAttnFwdSm80INS1_25CollectiveMainloopFwdSm80ILi4ELi1ELb0EN4cute5tupleIJNS5_1CILi128EEENS7_ILi48EEENS7_ILi96EEEEEELi96ENS_6half_tEfNS_4arch4Sm80ELb0ELb1ELb0ELb1ELb1ELb0ELb1ELb0EEENS1_21CollectiveEpilogueFwdINS6_IJS8_SA_S9_EEENS6_IJNS7_ILi1EEESI_SI_EEESC_SE_Li128ELb1ELb1ELb0ELb0EEENS1_19SingleTileSchedulerILb1ELb0ELb1ELi128EEEEEEEEEvNT_6ParamsE --------------------------
	.section	.nv.constant0._ZN7cutlass13device_kernelIN5flash19enable_sm80_to_sm89INS1_16FlashAttnFwdSm80INS1_25CollectiveMainloopFwdSm80ILi4ELi1ELb0EN4cute5tupleIJNS5_1CILi128EEENS7_ILi48EEENS7_ILi96EEEEEELi96ENS_6half_tEfNS_4arch4Sm80ELb0ELb1ELb0ELb1ELb1ELb0ELb1ELb0EEENS1_21CollectiveEpilogueFwdINS6_IJS8_SA_S9_EEENS6_IJNS7_ILi1EEESI_SI_EEESC_SE_Li128ELb1ELb1ELb0ELb0EEENS1_19SingleTileSchedulerILb1ELb0ELb1ELi128EEEEEEEEEvNT_6ParamsE,"a",@progbits
	.sectionflags	@""
	.align	4
.nv.constant0._ZN7cutlass13device_kernelIN5flash19enable_sm80_to_sm89INS1_16FlashAttnFwdSm80INS1_25CollectiveMainloopFwdSm80ILi4ELi1ELb0EN4cute5tupleIJNS5_1CILi128EEENS7_ILi48EEENS7_ILi96EEEEEELi96ENS_6half_tEfNS_4arch4Sm80ELb0ELb1ELb0ELb1ELb1ELb0ELb1ELb0EEENS1_21CollectiveEpilogueFwdINS6_IJS8_SA_S9_EEENS6_IJNS7_ILi1EEESI_SI_EEESC_SE_Li128ELb1ELb1ELb0ELb0EEENS1_19SingleTileSchedulerILb1ELb0ELb1ELi128EEEEEEEEEvNT_6ParamsE:
	.zero		1400


//--------------------- .nv.constant0._ZN7cutlass13device_kernelIN5flash19enable_sm80_to_sm89INS1_16FlashAttnFwdSm80INS1_25CollectiveMainloopFwdSm80ILi4ELi1ELb0EN4cute5tupleIJNS5_1CILi128EEENS7_ILi48EEENS7_ILi96EEEEEELi96ENS_6half_tEfNS_4arch4Sm80ELb0ELb1ELb0ELb1ELb1ELb1ELb1ELb0EEENS1_21CollectiveEpilogueFwdINS6_IJS8_SA_S9_EEENS6_IJNS7_ILi1EEESI_SI_EEESC_SE_Li128ELb1ELb1ELb0ELb0EEENS1_19SingleTileSchedulerILb1ELb0ELb1ELi128EEEEEEEEEvNT_6ParamsE --------------------------
	.section	.nv.constant0._ZN7cutlass13device_kernelIN5flash19enable_sm80_to_sm89INS1_16FlashAttnFwdSm80INS1_25CollectiveMainloopFwdSm80ILi4ELi1ELb0EN4cute5tupleIJNS5_1CILi128EEENS7_ILi48EEENS7_ILi96EEEEEELi96ENS_6half_tEfNS_4arch4Sm80ELb0ELb1ELb0ELb1ELb1ELb1ELb1ELb0EEENS1_21CollectiveEpilogueFwdINS6_IJS8_SA_S9_EEENS6_IJNS7_ILi1EEESI_SI_EEESC_SE_Li128ELb1ELb1ELb0ELb0EEENS1_19SingleTileSchedulerILb1ELb0ELb1ELi128EEEEEEEEEvNT_6ParamsE,"a",@progbits
	.sectionflags	@""
	.align	4
.nv.constant0._ZN7cutlass13device_kernelIN5flash19enable_sm80_to_sm89INS1_16FlashAttnFwdSm80INS1_25CollectiveMainloopFwdSm80ILi4ELi1ELb0EN4cute5tupleIJNS5_1CILi128EEENS7_ILi48EEENS7_ILi96EEEEEELi96ENS_6half_tEfNS_4arch4Sm80ELb0ELb1ELb0ELb1ELb1ELb1ELb1ELb0EEENS1_21CollectiveEpilogueFwdINS6_IJS8_SA_S9_EEENS6_IJNS7_ILi1EEESI_SI_EEESC_SE_Li128ELb1ELb1ELb0ELb0EEENS1_19SingleTileSchedulerILb1ELb0ELb1ELi128EEEEEEEEEvNT_6ParamsE:
	.zero		1400


//--------------------- .nv.constant0._ZN7cutlass13device_kernelIN5flash19enable_sm80_to_sm89INS1_16FlashAttnFwdSm80INS1_25CollectiveMainloopFwdSm80ILi4ELi1ELb0EN4cute5tupleIJNS5_1CILi128EEENS7_ILi64EEENS7_ILi96EEEEEELi96ENS_6half_tEfNS_4arch4Sm80ELb1ELb0ELb0ELb0ELb1ELb0ELb1ELb0EEENS1_21CollectiveEpilogueFwdINS6_IJS8_SA_S9_EEENS6_IJNS7_ILi1EEESI_SI_EEESC_SE_Li128ELb0ELb1ELb0ELb0EEENS1_30DynamicPersistentTileSchedulerILi128ELi128ELb0ELb1ELb0EEEEEEEEEvNT_6ParamsE --------------------------
	.section	.nv.constant0._ZN7cutlass13device_kernelIN5flash19enable_sm80_to_sm89INS1_16FlashAttnFwdSm80INS1_25CollectiveMainloopFwdSm80ILi4ELi1ELb0EN4cute5tupleIJNS5_1CILi128EEENS7_ILi64EEENS7_ILi96EEEEEELi96ENS_6half_tEfNS_4arch4Sm80ELb1ELb0ELb0ELb0ELb1ELb0ELb1ELb0EEENS1_21CollectiveEpilogueFwdINS6_IJS8_SA_S9_EEENS6_IJNS7_ILi1EEESI_SI_EEESC_SE_Li128ELb0ELb1ELb0ELb0EEENS1_30DynamicPersistentTileSchedulerILi128ELi128ELb0ELb1ELb0EEEEEEEEEvNT_6ParamsE,"a",@progbits
	.sectionflags	@""
	.align	4
.nv.constant0._ZN7cutlass13device_kernelIN5flash19enable_sm80_to_sm89INS1_16FlashAttnFwdSm80INS1_25CollectiveMainloopFwdSm80ILi4ELi1ELb0EN4cute5tupleIJNS5_1CILi128EEENS7_ILi64EEENS7_ILi96EEEEEELi96ENS_6half_tEfNS_4arch4Sm80ELb1ELb0ELb0ELb0ELb1ELb0ELb1ELb0EEENS1_21CollectiveEpilogueFwdINS6_IJS8_SA_S9_EEENS6_IJNS7_ILi1EEESI_SI_EEESC_SE_Li128ELb0ELb1ELb0ELb0EEENS1_30DynamicPersistentTileSchedulerILi128ELi128ELb0ELb1ELb0EEEEEEEEEvNT_6ParamsE:
	.zero		1416


//--------------------- .nv.constant0._ZN7cutlass13device_kernelIN5flash19enable_sm80_to_sm89INS1_16FlashAttnFwdSm80INS1_25CollectiveMainloopFwdSm80ILi4ELi1ELb0EN4cute5tupleIJNS5_1CILi128EEENS7_ILi64EEENS7_ILi96EEEEEELi96ENS_6half_tEfNS_4arch4Sm80ELb1ELb0ELb0ELb1ELb1ELb0ELb1ELb0EEENS1_21CollectiveEpilogueFwdINS6_IJS8_SA_S9_EEENS6_IJNS7_ILi1EEESI_SI_EEESC_SE_Li128ELb1ELb1ELb0ELb0EEENS1_19SingleTileSchedulerILb1ELb0ELb1ELi128EEEEEEEEEvNT_6ParamsE --------------------------
	.section	.nv.constant0._ZN7cutlass13device_kernelIN5flash19enable_sm80_to_sm89INS1_16FlashAttnFwdSm80INS1_25CollectiveMainloopFwdSm80ILi4ELi1ELb0EN4cute5tupleIJNS5_1CILi128EEENS7_ILi64EEENS7_ILi96EEEEEELi96ENS_6half_tEfNS_4arch4Sm80ELb1ELb0ELb0ELb1ELb1ELb0ELb1ELb0EEENS1_21CollectiveEpilogueFwdINS6_IJS8_SA_S9_EEENS6_IJNS7_ILi1EEESI_SI_EEESC_SE_Li128ELb1ELb1ELb0ELb0EEENS1_19SingleTileSchedulerILb1ELb0ELb1ELi128EEEEEEEEEvNT_6ParamsE,"a",@progbits
	.sectionflags	@""
	.align	4
.nv.constant0._ZN7cutlass13device_kernelIN5flash19enable_sm80_to_sm89INS1_16FlashAttnFwdSm80INS1_25CollectiveMainloopFwdSm80ILi4ELi1ELb0EN4cute5tupleIJNS5_1CILi128EEENS7_ILi64EEENS7_ILi96EEEEEELi96ENS_6half_tEfNS_4arch4Sm80ELb1ELb0ELb0ELb1ELb1ELb0ELb1ELb0EEENS1_21CollectiveEpilogueFwdINS6_IJS8_SA_S9_EEENS6_IJNS7_ILi1EEESI_SI_EEESC_SE_Li128ELb1ELb1ELb0ELb0EEENS1_19SingleTileSchedulerILb1ELb0ELb1ELi128EEEEEEEEEvNT_6ParamsE:
	.zero		1400


//--------------------- .nv.constant0._ZN7cutlass13device_kernelIN5flash19enable_sm80_to_sm89INS1_16FlashAttnFwdSm80INS1_25CollectiveMainloopFwdSm80ILi4ELi1ELb0EN4cute5tupleIJNS5_1CILi128EEENS7_ILi64EEENS7_ILi96EEEEEELi96ENS_6half_tEfNS_4arch4Sm80ELb1ELb0ELb0ELb1ELb1ELb1ELb1ELb0EEENS1_21CollectiveEpilogueFwdINS6_IJS8_SA_S9_EEENS6_IJNS7_ILi1EEESI_SI_EEESC_SE_Li128ELb1ELb1ELb0ELb0EEENS1_19SingleTileSchedulerILb1ELb0ELb1ELi128EEEEEEEEEvNT_6ParamsE --------------------------
	.section	.nv.constant0._ZN7cutlass13device_kernelIN5flash19enable_sm80_to_sm89INS1_16FlashAttnFwdSm80INS1_25CollectiveMainloopFwdSm80ILi4ELi1ELb0EN4cute5tupleIJNS5_1CILi128EEENS7_ILi64EEENS7_ILi96EEEEEELi96ENS_6half_tEfNS_4arch4Sm80ELb1ELb0ELb0ELb1ELb1ELb1ELb1ELb0EEENS1_21CollectiveEpilogueFwdINS6_IJS8_SA_S9_EEENS6_IJNS7_ILi1EEESI_SI_EEESC_SE_Li128ELb1ELb1ELb0ELb0EEENS1_19SingleTileSchedulerILb1ELb0ELb1ELi128EEEEEEEEEvNT_6ParamsE,"a",@progbits
	.sectionflags	@""
	.align	4
.nv.constant0._ZN7cutlass13device_kernelIN5flash19enable_sm80_to_sm89INS1_16FlashAttnFwdSm80INS1_25CollectiveMainloopFwdSm80ILi4ELi1ELb0EN4cute5tupleIJNS5_1CILi128EEENS7_ILi64EEENS7_ILi96EEEEEELi96ENS_6half_tEfNS_4arch4Sm80ELb1ELb0ELb0ELb1ELb1ELb1ELb1ELb0EEENS1_21CollectiveEpilogueFwdINS6_IJS8_SA_S9_EEENS6_IJNS7_ILi1EEESI_SI_EEESC_SE_Li128ELb1ELb1ELb0ELb0EEENS1_19SingleTileSchedulerILb1ELb0ELb1ELi128EEEEEEEEEvNT_6ParamsE:
	.zero		1400


//--------------------- .text._ZN7cutlass13device_kernelIN5flash19enable_sm80_to_sm89INS1_16FlashAttnFwdSm80INS1_25CollectiveMainloopFwdSm80ILi4ELi1ELb0EN4cute5tupleIJNS5_1CILi128EEENS7_ILi64EEENS7_ILi96EEEEEELi96ENS_6half_tEfNS_4arch4Sm80ELb0ELb0ELb1ELb0ELb1ELb0ELb1ELb0EEENS1_21CollectiveEpilogueFwdINS6_IJS8_SA_S9_EEENS6_IJNS7_ILi1EEESI_SI_EEESC_SE_Li128ELb0ELb1ELb0ELb0EEENS1_19SingleTileSchedulerILb0ELb0ELb1ELi128EEEEEEEEEvNT_6ParamsE --------------------------
	.section	.text._ZN7cutlass13device_kernelIN5flash19enable_sm80_to_sm89INS1_16FlashAttnFwdSm80INS1_25CollectiveMainloopFwdSm80ILi4ELi1ELb0EN4cute5tupleIJNS5_1CILi128EEENS7_ILi64EEENS7_ILi96EEEEEELi96ENS_6half_tEfNS_4arch4Sm80ELb0ELb0ELb1ELb0ELb1ELb0ELb1ELb0EEENS1_21CollectiveEpilogueFwdINS6_IJS8_SA_S9_EEENS6_IJNS7_ILi1EEESI_SI_EEESC_SE_Li128ELb0ELb1ELb0ELb0EEENS1_19SingleTileSchedulerILb0ELb0ELb1ELi128EEEEEEEEEvNT_6ParamsE,"ax",@progbits
	.sectioninfo	@"SHI_REGISTERS=255"
	.align	128
.text._ZN7cutlass13device_kernelIN5flash19enable_sm80_to_sm89INS1_16FlashAttnFwdSm80INS1_25CollectiveMainloopFwdSm80ILi4ELi1ELb0EN4cute5tupleIJNS5_1CILi128EEENS7_ILi64EEENS7_ILi96EEEEEELi96ENS_6half_tEfNS_4arch4Sm80ELb0ELb0ELb1ELb0ELb1ELb0ELb1ELb0EEENS1_21CollectiveEpilogueFwdINS6_IJS8_SA_S9_EEENS6_IJNS7_ILi1EEESI_SI_EEESC_SE_Li128ELb0ELb1ELb0ELb0EEENS1_19SingleTileSchedulerILb0ELb0ELb1ELi128EEEEEEEEEvNT_6ParamsE:
        .type           _ZN7cutlass13device_kernelIN5flash19enable_sm80_to_sm89INS1_16FlashAttnFwdSm80INS1_25CollectiveMainloopFwdSm80ILi4ELi1ELb0EN4cute5tupleIJNS5_1CILi128EEENS7_ILi64EEENS7_ILi96EEEEEELi96ENS_6half_tEfNS_4arch4Sm80ELb0ELb0ELb1ELb0ELb1ELb0ELb1ELb0EEENS1_21CollectiveEpilogueFwdINS6_IJS8_SA_S9_EEENS6_IJNS7_ILi1EEESI_SI_EEESC_SE_Li128ELb0ELb1ELb0ELb0EEENS1_19SingleTileSchedulerILb0ELb0ELb1ELi128EEEEEEEEEvNT_6ParamsE,@function
        .size           _ZN7cutlass13device_kernelIN5flash19enable_sm80_to_sm89INS1_16FlashAttnFwdSm80INS1_25CollectiveMainloopFwdSm80ILi4ELi1ELb0EN4cute5tupleIJNS5_1CILi128EEENS7_ILi64EEENS7_ILi96EEEEEELi96ENS_6half_tEfNS_4arch4Sm80ELb0ELb0ELb1ELb0ELb1ELb0ELb1ELb0EEENS1_21CollectiveEpilogueFwdINS6_IJS8_SA_S9_EEENS6_IJNS7_ILi1EEESI_SI_EEESC_SE_Li128ELb0ELb1ELb0ELb0EEENS1_19SingleTileSchedulerILb0ELb0ELb1ELi128EEEEEEEEEvNT_6ParamsE,(.L_x_1710 - _ZN7cutlass13device_kernelIN5flash19enable_sm80_to_sm89INS1_16FlashAttnFwdSm80INS1_25CollectiveMainloopFwdSm80ILi4ELi1ELb0EN4cute5tupleIJNS5_1CILi128EEENS7_ILi64EEENS7_ILi96EEEEEELi96ENS_6half_tEfNS_4arch4Sm80ELb0ELb0ELb1ELb0ELb1ELb0ELb1ELb0EEENS1_21CollectiveEpilogueFwdINS6_IJS8_SA_S9_EEENS6_IJNS7_ILi1EEESI_SI_EEESC_SE_Li128ELb0ELb1ELb0ELb0EEENS1_19SingleTileSchedulerILb0ELb0ELb1ELi128EEEEEEEEEvNT_6ParamsE)
        .other          _ZN7cutlass13device_kernelIN5flash19enable_sm80_to_sm89INS1_16FlashAttnFwdSm80INS1_25CollectiveMainloopFwdSm80ILi4ELi1ELb0EN4cute5tupleIJNS5_1CILi128EEENS7_ILi64EEENS7_ILi96EEEEEELi96ENS_6half_tEfNS_4arch4Sm80ELb0ELb0ELb1ELb0ELb1ELb0ELb1ELb0EEENS1_21CollectiveEpilogueFwdINS6_IJS8_SA_S9_EEENS6_IJNS7_ILi1EEESI_SI_EEESC_SE_Li128ELb0ELb1ELb0ELb0EEENS1_19SingleTileSchedulerILb0ELb0ELb1ELi128EEEEEEEEEvNT_6ParamsE,@"STO_CUDA_ENTRY STV_DEFAULT"
_ZN7cutlass13device_kernelIN5flash19enable_sm80_to_sm89INS1_16FlashAttnFwdSm80INS1_25CollectiveMainloopFwdSm80ILi4ELi1ELb0EN4cute5tupleIJNS5_1CILi128EEENS7_ILi64EEENS7_ILi96EEEEEELi96ENS_6half_tEfNS_4arch4Sm80ELb0ELb0ELb1ELb0ELb1ELb0ELb1ELb0EEENS1_21CollectiveEpilogueFwdINS6_IJS8_SA_S9_EEENS6_IJNS7_ILi1EEESI_SI_EEESC_SE_Li128ELb0ELb1ELb0ELb0EEENS1_19SingleTileSchedulerILb0ELb0ELb1ELi128EEEEEEEEEvNT_6ParamsE:
[----:B------:R-:W-:-:S03]  /*0000*/  MOV R1, c[0x0][0x28] ;  /* 0x00000a0000017a02 */ /* 0x000fc60000000f00 */
[----:B------:R-:W1:Y:S01]  /*0010*/  S2UR UR11, SR_CTAID.Z ;  /* 0x00000000000b79c3 */ /* 0x000e620000002700 */
[----:B------:R-:W-:Y:S02]  /*0020*/  IADD3 R1, R1, -0x58, RZ ;  /* 0xffffffa801017810 */ /* 0x000fe40007ffe0ff */
[----:B-1----:R-:W-:-:S13]  /*0030*/  ISETP.LE.AND P0, PT, RZ, UR11, PT ;  /* 0x0000000bff007c0c */ /* 0x002fda000bf03270 */
[----:B------:R-:W-:Y:S05]  /*0040*/  @!P0 EXIT ;  /* 0x000000000000894d */ /* 0x000fea0003800000 */
[----:B------:R-:W-:Y:S02]  /*0050*/  ULDC.64 UR4, c[0x0][0x370] ;  /* 0x0000dc0000047ab9 */ /* 0x000fe40000000a00 */
[----:B------:R-:W-:Y:S02]  /*0060*/  UISETP.NE.U32.AND UP1, UPT, URZ, UR4, UPT ;  /* 0x000000043f00728c */ /* 0x000fe4000bf25070 */
[----:B------:R-:W-:Y:S02]  /*0070*/  ULDC.64 UR14, c[0x0][0x118] ;  /* 0x00004600000e7ab9 */ /* 0x000fe40000000a00 */
[----:B------:R-:W-:Y:S02]  /*0080*/  UISETP.NE.AND.EX UP1, UPT, URZ, UR5, UPT, UP1 ;  /* 0x000000053f00728c */ /* 0x000fe4000bf25310 */
[----:B------:R-:W-:Y:S02]  /*0090*/  ULDC.64 UR6, c[0x0][0x340] ;  /* 0x0000d00000067ab9 */ /* 0x000fe40000000a00 */
[----:B------:R-:W-:-:S02]  /*00a0*/  ULDC.64 UR4, c[0x0][0x340] ;  /* 0x0000d00000047ab9 */ /* 0x000fc40000000a00 */
[----:B------:R-:W-:Y:S01]  /*00b0*/  UISETP.NE.U32.AND UP0, UPT, URZ, UR4, UPT ;  /* 0x000000043f00728c */ /* 0x000fe2000bf05070 */
[----:B------:R-:W-:-:S03]  /*00c0*/  PLOP3.LUT P3, PT, PT, PT, UP1, 0x80, 0x0 ;  /* 0x000000000000781c */ /* 0x000fc60003f6f018 */
[----:B------:R-:W-:Y:S02]  /*00d0*/  UISETP.NE.AND.EX UP0, UPT, URZ, UR5, UPT, UP0 ;  /* 0x000000053f00728c */ /* 0x000fe4000bf05300 */
[----:B------:R-:W-:Y:S02]  /*00e0*/  @UP1 UMOV UR8, 0x4 ;  /* 0x0000000400081882 */ /* 0x000fe40000000000 */
[----:B------:R-:W-:Y:S02]  /*00f0*/  ULDC.64 UR4, c[0x0][0x370] ;  /* 0x0000dc0000047ab9 */ /* 0x000fe40000000a00 */
[----:B------:R-:W-:Y:S01]  /*0100*/  @UP1 UIMAD.WIDE UR8, UR11, UR8, UR4 ;  /* 0x000000080b0812a5 */ /* 0x000fe2000f8e0204 */
[----:B------:R-:W-:-:S04]  /*0110*/  PLOP3.LUT P6, PT, PT, PT, UP0, 0x80, 0x0 ;  /* 0x000000000000781c */ /* 0x000fc80003fcf008 */
[----:B------:R-:W-:Y:S01]  /*0120*/  @UP0 UMOV UR4, 0x4 ;  /* 0x0000000400040882 */ /* 0x000fe20000000000 */
[----:B------:R-:W-:Y:S01]  /*0130*/  IMAD.U32 R2, RZ, RZ, UR8 ;  /* 0x00000008ff027e24 */ /* 0x000fe2000f8e00ff */
[----:B------:R-:W-:Y:S01]  /*0140*/  @UP0 UIMAD.WIDE UR4, UR11, UR4, UR6 ;  /* 0x000000040b0402a5 */ /* 0x000fe2000f8e0206 */
[----:B------:R-:W-:-:S05]  /*0150*/  IMAD.U32 R3, RZ, RZ, UR9 ;  /* 0x00000009ff037e24 */ /* 0x000fca000f8e00ff */
[----:B------:R1:W2:Y:S02]  /*0160*/  @P3 LDG.E R9, [R2.64] ;  /* 0x0000000e02093981 */ /* 0x0002a4000c1e1900 */
[----:B-1----:R-:W-:Y:S02]  /*0170*/  IMAD.U32 R2, RZ, RZ, UR4 ;  /* 0x00000004ff027e24 */ /* 0x002fe4000f8e00ff */
[----:B------:R-:W-:Y:S01]  /*0180*/  IMAD.U32 R3, RZ, RZ, UR5 ;  /* 0x00000005ff037e24 */ /* 0x000fe2000f8e00ff */
[----:B------:R-:W1:Y:S01]  /*0190*/  S2R R57, SR_TID.X ;  /* 0x0000000000397919 */ /* 0x000e620000002100 */
[----:B------:R-:W3:Y:S03]  /*01a0*/  S2UR UR8, SR_CTAID.Y ;  /* 0x00000000000879c3 */ /* 0x000ee60000002600 */
[----:B------:R-:W4:Y:S01]  /*01b0*/  S2R R8, SR_CTAID.X ;  /* 0x0000000000087919 */ /* 0x000f220000002500 */
[----:B------:R-:W-:Y:S01]  /*01c0*/  IMAD.MOV.U32 R17, RZ, RZ, c[0x0][0x2c4] ;  /* 0x0000b100ff117624 */ /* 0x000fe200078e00ff */
[----:B------:R-:W-:-:S02]  /*01d0*/  ULDC.64 UR4, c[0x0][0x1b8] ;  /* 0x00006e0000047ab9 */ /* 0x000fc40000000a00 */
[----:B------:R5:W2:Y:S01]  /*01e0*/  @P6 LDG.E R18, [R2.64] ;  /* 0x0000000e02126981 */ /* 0x000aa2000c1e1900 */
[----:B------:R-:W-:Y:S01]  /*01f0*/  USHF.R.S32.HI UR9, URZ, 0x1f, UR11 ;  /* 0x0000001f3f097899 */ /* 0x000fe2000801140b */
[C---:B------:R-:W-:Y:S01]  /*0200*/  ISETP.NE.AND P0, PT, R17.reuse, 0x1, PT ;  /* 0x000000011100780c */ /* 0x040fe20003f05270 */
[----:B------:R-:W-:Y:S01]  /*0210*/  IMAD R17, R17, c[0x0][0x168], RZ ;  /* 0x00005a0011117a24 */ /* 0x000fe200078e02ff */
[----:B------:R-:W-:Y:S01]  /*0220*/  UMOV UR10, URZ ;  /* 0x0000003f000a7c82 */ /* 0x000fe20008000000 */
[----:B------:R-:W-:Y:S01]  /*0230*/  IMAD.MOV.U32 R236, RZ, RZ, RZ ;  /* 0x000000ffffec7224 */ /* 0x000fe200078e00ff */
[----:B-1----:R-:W-:Y:S01]  /*0240*/  SHF.R.S32.HI R22, RZ, 0x1f, R57 ;  /* 0x0000001fff167819 */ /* 0x002fe20000011439 */
[----:B---3--:R-:W-:Y:S02]  /*0250*/  USHF.R.S32.HI UR6, URZ, 0x1f, UR8 ;  /* 0x0000001f3f067899 */ /* 0x008fe40008011408 */
[----:B------:R-:W-:Y:S01]  /*0260*/  UIMAD.WIDE.U32 UR12, UR8, UR4, URZ ;  /* 0x00000004080c72a5 */ /* 0x000fe2000f8e003f */
[CC--:B------:R-:W-:Y:S01]  /*0270*/  LEA.HI R25, R22.reuse, R57.reuse, RZ, 0x3 ;  /* 0x0000003916197211 */ /* 0x0c0fe200078f18ff */
[----:B------:R-:W-:Y:S01]  /*0280*/  UIMAD UR7, UR6, UR4, URZ ;  /* 0x00000004060772a4 */ /* 0x000fe2000f8e023f */
[----:B------:R-:W-:-:S02]  /*0290*/  LEA.HI R32, R22, R57, RZ, 0x5 ;  /* 0x0000003916207211 */ /* 0x000fc400078f28ff */
[----:B------:R-:W-:Y:S01]  /*02a0*/  SHF.R.S32.HI R24, RZ, 0x3, R25 ;  /* 0x00000003ff187819 */ /* 0x000fe20000011419 */
[----:B------:R-:W-:Y:S01]  /*02b0*/  UIMAD UR7, UR8, UR5, UR7 ;  /* 0x00000005080772a4 */ /* 0x000fe2000f8e0207 */
[----:B-----5:R-:W-:Y:S02]  /*02c0*/  LEA.HI R2, R22, R57, RZ, 0x2 ;  /* 0x0000003916027211 */ /* 0x020fe400078f10ff */
[----:B------:R-:W-:Y:S01]  /*02d0*/  ULDC.64 UR4, c[0x0][0x1c0] ;  /* 0x0000700000047ab9 */ /* 0x000fe20000000a00 */
[----:B------:R-:W-:Y:S01]  /*02e0*/  SHF.R.S32.HI R27, RZ, 0x5, R32 ;  /* 0x00000005ff1b7819 */ /* 0x000fe20000011420 */
[----:B------:R-:W-:Y:S01]  /*02f0*/  UIADD3 UR13, UR13, UR7, URZ ;  /* 0x000000070d0d7290 */ /* 0x000fe2000fffe03f */
[----:B------:R-:W-:Y:S01]  /*0300*/  LOP3.LUT R0, R2, 0xfffffffc, RZ, 0xc0, !PT ;  /* 0xfffffffc02007812 */ /* 0x000fe200078ec0ff */
[----:B------:R-:W-:Y:S01]  /*0310*/  UIMAD UR9, UR9, UR4, URZ ;  /* 0x00000004090972a4 */ /* 0x000fe2000f8e023f */
[----:B------:R-:W-:Y:S01]  /*0320*/  SHF.R.S32.HI R26, RZ, 0x2, R2 ;  /* 0x00000002ff1a7819 */ /* 0x000fe20000011402 */
[----:B------:R-:W-:-:S02]  /*0330*/  UIMAD.WIDE.U32 UR12, UR11, UR4, UR12 ;  /* 0x000000040b0c72a5 */ /* 0x000fc4000f8e000c */
[----:B------:R-:W-:Y:S01]  /*0340*/  IMAD.IADD R7, R57, 0x1, -R0 ;  /* 0x0000000139077824 */ /* 0x000fe200078e0a00 */
[----:B------:R-:W-:Y:S01]  /*0350*/  UIMAD UR5, UR11, UR5, UR9 ;  /* 0x000000050b0572a4 */ /* 0x000fe2000f8e0209 */
[C-C-:B----4-:R-:W-:Y:S01]  /*0360*/  IMAD R19, R8.reuse, 0x80, R26.reuse ;  /* 0x0000008008137824 */ /* 0x150fe200078e021a */
[----:B------:R-:W-:Y:S01]  /*0370*/  ULDC UR4, c[0x0][0x2ac] ;  /* 0x0000ab0000047ab9 */ /* 0x000fe20000000800 */
[C---:B------:R-:W-:Y:S01]  /*0380*/  IMAD R156, R7.reuse, 0x20, R26 ;  /* 0x00000020079c7824 */ /* 0x040fe200078e021a */
[----:B------:R-:W-:Y:S01]  /*0390*/  UIADD3 UR5, UR13, UR5, URZ ;  /* 0x000000050d057290 */ /* 0x000fe2000fffe03f */
[----:B------:R-:W-:Y:S01]  /*03a0*/  IMAD.U32 R3, RZ, RZ, UR13 ;  /* 0x0000000dff037e24 */ /* 0x000fe2000f8e00ff */
[----:B------:R-:W-:Y:S01]  /*03b0*/  ULDC UR9, c[0x0][0x1d0] ;  /* 0x0000740000097ab9 */ /* 0x000fe20000000800 */
[----:B------:R-:W-:Y:S01]  /*03c0*/  IMAD R10, R8, 0x80, R156 ;  /* 0x00000080080a7824 */ /* 0x000fe200078e029c */
[----:B------:R-:W-:Y:S01]  /*03d0*/  STL [R1+0x10], R156 ;  /* 0x0000109c01007387 */ /* 0x000fe20000100800 */
[----:B------:R-:W-:Y:S01]  /*03e0*/  IMAD.U32 R2, RZ, RZ, UR12 ;  /* 0x0000000cff027e24 */ /* 0x000fe2000f8e00ff */
[----:B------:R-:W-:Y:S01]  /*03f0*/  UIMAD UR9, UR4, UR9, URZ ;  /* 0x00000009040972a4 */ /* 0x000fe2000f8e023f */
[----:B------:R-:W-:Y:S01]  /*0400*/  @P0 IMAD.HI.U32 R0, R10, c[0x0][0x2c8], RZ ;  /* 0x0000b2000a000a27 */ /* 0x000fe200078e00ff */
[----:B------:R-:W-:Y:S03]  /*0410*/  STL [R1+0x40], R10 ;  /* 0x0000400a01007387 */ /* 0x000fe60000100800 */
[----:B------:R-:W-:Y:S01]  /*0420*/  IMAD.MOV.U32 R4, RZ, RZ, R10 ;  /* 0x000000ffff047224 */ /* 0x000fe200078e000a */
[----:B------:R-:W-:Y:S01]  /*0430*/  @P0 SHF.R.U32.HI R4, RZ, c[0x0][0x2cc], R0 ;  /* 0x0000b300ff040a19 */ /* 0x000fe20000011600 */
[----:B------:R-:W-:Y:S01]  /*0440*/  IMAD.U32 R3, RZ, RZ, UR5 ;  /* 0x00000005ff037e24 */ /* 0x000fe2000f8e00ff */
[----:B------:R-:W-:Y:S01]  /*0450*/  ULDC UR5, c[0x0][0x1d0] ;  /* 0x0000740000057ab9 */ /* 0x000fe20000000800 */
[----:B------:R-:W-:Y:S01]  /*0460*/  IMAD.SHL.U32 R56, R7, 0x8, RZ ;  /* 0x0000000807387824 */ /* 0x000fe200078e00ff */
[--C-:B------:R-:W-:Y:S01]  /*0470*/  SHF.R.S32.HI R5, RZ, 0x1f, R4.reuse ;  /* 0x0000001fff057819 */ /* 0x100fe20000011404 */
[----:B------:R-:W-:Y:S01]  /*0480*/  IMAD.MOV R0, RZ, RZ, -R4 ;  /* 0x000000ffff007224 */ /* 0x000fe200078e0a04 */
[----:B------:R-:W-:Y:S01]  /*0490*/  UIMAD UR5, UR4, UR5, 0x3f ;  /* 0x0000003f040574a4 */ /* 0x000fe2000f8e0205 */
[----:B------:R-:W-:Y:S01]  /*04a0*/  IMAD.WIDE.U32 R2, R4, c[0x0][0x1b0], R2 ;  /* 0x00006c0004027a25 */ /* 0x000fe200078e0002 */
[C---:B------:R-:W-:Y:S01]  /*04b0*/  IADD3 R155, R56.reuse, 0x20, RZ ;  /* 0x00000020389b7810 */ /* 0x040fe20007ffe0ff */
[----:B------:R-:W-:Y:S01]  /*04c0*/  STL [R1+0x3c], R19 ;  /* 0x00003c1301007387 */ /* 0x000fe20000100800 */
[C---:B------:R-:W-:Y:S01]  /*04d0*/  IADD3 R154, R56.reuse, 0x40, RZ ;  /* 0x00000040389a7810 */ /* 0x040fe20007ffe0ff */
[----:B------:R-:W-:Y:S01]  /*04e0*/  IMAD R6, R5, c[0x0][0x1b0], RZ ;  /* 0x00006c0005067a24 */ /* 0x000fe200078e02ff */
[----:B------:R-:W-:Y:S01]  /*04f0*/  ISETP.GE.AND P5, PT, R56, c[0x0][0x198], PT ;  /* 0x0000660038007a0c */ /* 0x000fe20003fa6270 */
[----:B------:R-:W-:Y:S01]  /*0500*/  IMAD R5, R0, c[0x0][0x2c4], R10 ;  /* 0x0000b10000057a24 */ /* 0x000fe200078e020a */
[----:B------:R-:W-:Y:S01]  /*0510*/  USHF.R.S32.HI UR7, URZ, 0x1f, UR5 ;  /* 0x0000001f3f077899 */ /* 0x000fe20008011405 */
[----:B------:R-:W-:Y:S01]  /*0520*/  IMAD R0, R4, c[0x0][0x1b4], R6 ;  /* 0x00006d0004007a24 */ /* 0x000fe200078e0206 */
[----:B------:R-:W-:Y:S01]  /*0530*/  IADD3 R6, R19, 0x40, RZ ;  /* 0x0000004013067810 */ /* 0x000fe20007ffe0ff */
[----:B------:R-:W-:Y:S01]  /*0540*/  STL [R1+0x24], R155 ;  /* 0x0000249b01007387 */ /* 0x000fe20000100800 */
[----:B------:R-:W-:Y:S01]  /*0550*/  SHF.R.S32.HI R4, RZ, 0x1f, R5 ;  /* 0x0000001fff047819 */ /* 0x000fe20000011405 */
[----:B------:R-:W-:Y:S01]  /*0560*/  IMAD.IADD R3, R3, 0x1, R0 ;  /* 0x0000000103037824 */ /* 0x000fe200078e0200 */
[-C--:B------:R-:W-:Y:S01]  /*0570*/  ISETP.GE.AND P2, PT, R6, R17.reuse, PT ;  /* 0x000000110600720c */ /* 0x080fe20003f46270 */
[----:B------:R-:W-:Y:S01]  /*0580*/  ULEA.HI UR7, UR7, UR5, URZ, 0x6 ;  /* 0x0000000507077291 */ /* 0x000fe2000f8f303f */
[----:B------:R-:W-:Y:S01]  /*0590*/  ISETP.GE.AND P4, PT, R155, c[0x0][0x198], PT ;  /* 0x000066009b007a0c */ /* 0x000fe20003f86270 */
[----:B------:R-:W-:Y:S01]  /*05a0*/  IMAD R0, R4, c[0x0][0x1a8], RZ ;  /* 0x00006a0004007a24 */ /* 0x000fe200078e02ff */
[----:B------:R-:W-:Y:S01]  /*05b0*/  IADD3 R4, R19, 0x20, RZ ;  /* 0x0000002013047810 */ /* 0x000fe20007ffe0ff */
[C---:B------:R-:W-:Y:S01]  /*05c0*/  IMAD.WIDE.U32 R2, R5.reuse, c[0x0][0x1a8], R2 ;  /* 0x00006a0005027a25 */ /* 0x040fe200078e0002 */
[----:B------:R-:W-:Y:S01]  /*05d0*/  USHF.R.S32.HI UR7, URZ, 0x6, UR7 ;  /* 0x000000063f077899 */ /* 0x000fe20008011407 */
[----:B------:R-:W-:Y:S01]  /*05e0*/  STL [R1+0x28], R154 ;  /* 0x0000289a01007387 */ /* 0x000fe20000100800 */
[----:B------:R-:W-:Y:S01]  /*05f0*/  ISETP.GE.AND P0, PT, R4, R17, PT ;  /* 0x000000110400720c */ /* 0x000fe20003f06270 */
[----:B------:R-:W-:Y:S01]  /*0600*/  IMAD R0, R5, c[0x0][0x1ac], R0 ;  /* 0x00006b0005007a24 */ /* 0x000fe200078e0200 */
[----:B------:R-:W-:Y:S01]  /*0610*/  LEA R16, P1, R2, c[0x0][0x160], 0x1 ;  /* 0x0000580002107a11 */ /* 0x000fe200078208ff */
[----:B------:R-:W-:-:S02]  /*0620*/  ULDC UR5, c[0x0][0x2b8] ;  /* 0x0000ae0000057ab9 */ /* 0x000fc40000000800 */
[----:B------:R-:W-:Y:S01]  /*0630*/  IMAD.IADD R0, R3, 0x1, R0 ;  /* 0x0000000103007824 */ /* 0x000fe200078e0200 */
[----:B------:R-:W-:Y:S01]  /*0640*/  UISETP.NE.AND UP1, UPT, UR5, 0x1, UPT ;  /* 0x000000010500788c */ /* 0x000fe2000bf25270 */
[----:B------:R-:W-:Y:S01]  /*0650*/  IMAD.SHL.U32 R3, R24, 0x40, RZ ;  /* 0x0000004018037824 */ /* 0x000fe200078e00ff */
[----:B------:R-:W-:Y:S01]  /*0660*/  SHFL.IDX PT, R4, R16, RZ, 0x1c1f ;  /* 0x001c1fff10047589 */ /* 0x000fe200000e0000 */
[----:B------:R-:W-:Y:S01]  /*0670*/  ULDC.64 UR4, c[0x0][0x2b0] ;  /* 0x0000ac0000047ab9 */ /* 0x000fe20000000a00 */
[----:B------:R-:W-:Y:S02]  /*0680*/  LEA.HI.X R11, R2, c[0x0][0x164], R0, 0x1, P1 ;  /* 0x00005900020b7a11 */ /* 0x000fe400008f0c00 */
[----:B------:R-:W-:Y:S02]  /*0690*/  ISETP.GE.AND P1, PT, R19, R17, PT ;  /* 0x000000111300720c */ /* 0x000fe40003f26270 */
[----:B------:R-:W-:Y:S01]  /*06a0*/  LOP3.LUT R0, R3, 0xc0, RZ, 0xc0, !PT ;  /* 0x000000c003007812 */ /* 0x000fe200078ec0ff */
[----:B------:R-:W1:Y:S01]  /*06b0*/  SHFL.IDX PT, R5, R11, RZ, 0x1c1f ;  /* 0x001c1fff0b057589 */ /* 0x000e6200000e0000 */
[----:B------:R-:W-:-:S02]  /*06c0*/  LEA.HI R2, R26, R26, RZ, 0x1 ;  /* 0x0000001a1a027211 */ /* 0x000fc400078f08ff */
[----:B------:R-:W-:Y:S02]  /*06d0*/  SHF.R.U32.HI R3, RZ, 0x3, R0 ;  /* 0x00000003ff037819 */ /* 0x000fe40000011600 */
[----:B------:R-:W-:Y:S02]  /*06e0*/  LOP3.LUT R0, R0, 0x18, R56, 0xf8, !PT ;  /* 0x0000001800007812 */ /* 0x000fe400078ef838 */
[----:B------:R-:W-:Y:S02]  /*06f0*/  LOP3.LUT R2, R2, 0x7fffffe, RZ, 0xc0, !PT ;  /* 0x07fffffe02027812 */ /* 0x000fe400078ec0ff */
[----:B------:R-:W-:Y:S02]  /*0700*/  LOP3.LUT R6, R0, R3, RZ, 0x3c, !PT ;  /* 0x0000000300067212 */ /* 0x000fe400078e3cff */
[----:B------:R-:W-:Y:S01]  /*0710*/  @!P1 SHF.R.S32.HI R3, RZ, 0x1f, R154 ;  /* 0x0000001fff039819 */ /* 0x000fe2000001149a */
[----:B------:R-:W-:Y:S01]  /*0720*/  IMAD.IADD R0, R26, 0x1, -R2 ;  /* 0x000000011a007824 */ /* 0x000fe200078e0a02 */
[----:B------:R-:W-:-:S03]  /*0730*/  @!P1 SHF.R.S32.HI R2, RZ, 0x1f, R155 ;  /* 0x0000001fff029819 */ /* 0x000fc6000001149b */
[----:B------:R-:W-:Y:S01]  /*0740*/  IMAD R0, R27, 0x8, R0 ;  /* 0x000000081b007824 */ /* 0x000fe200078e0200 */
[----:B------:R-:W-:-:S03]  /*0750*/  @!P1 LEA.HI R2, R2, R155, RZ, 0x3 ;  /* 0x0000009b02029211 */ /* 0x000fc600078f18ff */
[----:B------:R-:W-:Y:S01]  /*0760*/  IMAD.U32 R153, R0, 0x20, R6 ;  /* 0x0000002000997824 */ /* 0x000fe200078e0006 */
[----:B------:R-:W-:Y:S02]  /*0770*/  @!P1 LEA.HI R0, R3, R154, RZ, 0x3 ;  /* 0x0000009a03009211 */ /* 0x000fe400078f18ff */
[----:B------:R-:W-:Y:S01]  /*0780*/  @!P1 LOP3.LUT R8, R2, 0xfffffff8, RZ, 0xc0, !PT ;  /* 0xfffffff802089812 */ /* 0x000fe200078ec0ff */
[----:B------:R-:W-:Y:S01]  /*0790*/  SHFL.IDX PT, R3, R11, 0x1, 0x1c1f ;  /* 0x003c1f000b037f89 */ /* 0x000fe200000e0000 */
[----:B------:R-:W-:Y:S01]  /*07a0*/  @!P1 LOP3.LUT R0, R0, 0xfffffff8, RZ, 0xc0, !PT ;  /* 0xfffffff800009812 */ /* 0x000fe200078ec0ff */
[--C-:B-1----:R-:W-:Y:S02]  /*07b0*/  @!P1 IMAD.WIDE R6, R56, 0x2, R4.reuse ;  /* 0x0000000238069825 */ /* 0x102fe400078e0204 */
[----:B------:R-:W1:Y:S02]  /*07c0*/  SHFL.IDX PT, R2, R16, 0x1, 0x1c1f ;  /* 0x003c1f0010027f89 */ /* 0x000e6400000e0000 */
[----:B------:R-:W-:Y:S01]  /*07d0*/  @!P1 IMAD.WIDE R12, R0, 0x2, R4 ;  /* 0x00000002000c9825 */ /* 0x000fe200078e0204 */
[----:B------:R-:W-:Y:S01]  /*07e0*/  @!P0 SHF.R.S32.HI R0, RZ, 0x1f, R154 ;  /* 0x0000001fff008819 */ /* 0x000fe2000001149a */
[----:B--2---:R1:W2:Y:S02]  /*07f0*/  @P3 R2UR UR10, R9 ;  /* 0x00000000090a33c2 */ /* 0x0042a400000e0000 */
[----:B------:R-:W-:Y:S01]  /*0800*/  @!P1 IMAD.WIDE R14, R8, 0x2, R4 ;  /* 0x00000002080e9825 */ /* 0x000fe200078e0204 */
[----:B------:R-:W-:-:S05]  /*0810*/  ISETP.GE.AND P3, PT, R154, c[0x0][0x198], PT ;  /* 0x000066009a007a0c */ /* 0x000fca0003f66270 */
[----:B------:R3:W4:Y:S01]  /*0820*/  @P6 R2UR UR16, R18 ;  /* 0x00000000121063c2 */ /* 0x00072200000e0000 */
[----:B------:R-:W-:Y:S01]  /*0830*/  @!P0 SHF.R.S32.HI R4, RZ, 0x1f, R155 ;  /* 0x0000001fff048819 */ /* 0x000fe2000001149b */
[----:B------:R-:W-:Y:S01]  /*0840*/  @!P1 IMAD.SHL.U32 R10, R153, 0x2, RZ ;  /* 0x00000002990a9824 */ /* 0x000fe200078e00ff */
[----:B------:R-:W-:Y:S01]  /*0850*/  @!P0 LEA.HI R0, R0, R154, RZ, 0x3 ;  /* 0x0000009a00008211 */ /* 0x000fe200078f18ff */
[----:B----4-:R-:W-:Y:S01]  /*0860*/  @!UP0 UMOV UR16, UR11 ;  /* 0x0000000b00108c82 */ /* 0x010fe20008000000 */
[----:B------:R-:W-:Y:S01]  /*0870*/  @!P0 LEA.HI R4, R4, R155, RZ, 0x3 ;  /* 0x0000009b04048211 */ /* 0x000fe200078f18ff */
[----:B------:R-:W-:Y:S01]  /*0880*/  USHF.R.S32.HI UR11, URZ, 0x1f, UR16 ;  /* 0x0000001f3f0b7899 */ /* 0x000fe20008011410 */
[----:B------:R-:W-:Y:S01]  /*0890*/  @!P0 LOP3.LUT R0, R0, 0xfffffff8, RZ, 0xc0, !PT ;  /* 0xfffffff800008812 */ /* 0x000fe200078ec0ff */
[----:B------:R4:W-:Y:S01]  /*08a0*/  @!P1 LDGSTS.E.BYPASS.LTC128B.128 [R10+0x6100], [R6.64], !P5 ;  /* 0x06100000060a9fae */ /* 0x0009e2000e901d4e */
[----:B------:R-:W-:Y:S01]  /*08b0*/  @!P0 LOP3.LUT R4, R4, 0xfffffff8, RZ, 0xc0, !PT ;  /* 0xfffffff804048812 */ /* 0x000fe200078ec0ff */
[----:B------:R-:W-:Y:S01]  /*08c0*/  UIMAD UR11, UR11, UR4, URZ ;  /* 0x000000040b0b72a4 */ /* 0x000fe2000f8e023f */
[----:B------:R-:W-:Y:S01]  /*08d0*/  PLOP3.LUT P6, PT, PT, PT, UP1, 0x80, 0x0 ;  /* 0x000000000000781c */ /* 0x000fe20003fcf018 */
[----:B-1----:R-:W-:Y:S01]  /*08e0*/  @!P0 IMAD.WIDE R8, R0, 0x2, R2 ;  /* 0x0000000200088825 */ /* 0x002fe200078e0202 */
[----:B------:R1:W-:Y:S01]  /*08f0*/  @!P1 LDGSTS.E.BYPASS.LTC128B.128 [R10+0x8100], [R14.64], !P4 ;  /* 0x081000000e0a9fae */ /* 0x0003e2000e101d4e */
[----:B------:R-:W-:-:S02]  /*0900*/  UIMAD.WIDE.U32 UR12, UR16, UR4, URZ ;  /* 0x00000004100c72a5 */ /* 0x000fc4000f8e003f */
[--C-:B------:R-:W-:Y:S01]  /*0910*/  @!P0 IMAD.WIDE R4, R4, 0x2, R2.reuse ;  /* 0x0000000204048825 */ /* 0x100fe200078e0202 */
[----:B------:R1:W-:Y:S01]  /*0920*/  @!P1 LDGSTS.E.BYPASS.LTC128B.128 [R10+0xa100], [R12.64], !P3 ;  /* 0x0a1000000c0a9fae */ /* 0x0003e2000d901d4e */
[----:B------:R-:W-:Y:S01]  /*0930*/  PLOP3.LUT P1, PT, PT, PT, UP1, 0x80, 0x0 ;  /* 0x000000000000781c */ /* 0x000fe20003f2f018 */
[----:B------:R-:W-:Y:S01]  /*0940*/  UIMAD UR11, UR16, UR5, UR11 ;  /* 0x00000005100b72a4 */ /* 0x000fe2000f8e020b */
[----:B------:R-:W-:Y:S01]  /*0950*/  @!P0 IMAD.WIDE R2, R56, 0x2, R2 ;  /* 0x0000000238028825 */ /* 0x000fe200078e0202 */
[----:B------:R-:W-:Y:S01]  /*0960*/  ULEA UR17, UR7, 0xffffffc0, 0x6 ;  /* 0xffffffc007117891 */ /* 0x000fe2000f8e303f */
[----:B------:R-:W-:Y:S01]  /*0970*/  STL [R1+0x38], R153 ;  /* 0x0000389901007387 */ /* 0x000fe20000100800 */
[----:B------:R-:W-:Y:S02]  /*0980*/  UIADD3 UR11, UR13, UR11, URZ ;  /* 0x0000000b0d0b7290 */ /* 0x000fe4000fffe03f */
[----:B------:R-:W-:Y:S01]  /*0990*/  ULDC.64 UR4, c[0x0][0x1e8] ;  /* 0x00007a0000047ab9 */ /* 0x000fe20000000a00 */
[----:B----4-:R-:W-:-:S02]  /*09a0*/  IMAD.U32 R7, RZ, RZ, UR7 ;  /* 0x00000007ff077e24 */ /* 0x010fc4000f8e00ff */
[----:B------:R-:W-:Y:S02]  /*09b0*/  @!P0 IMAD.SHL.U32 R6, R153, 0x2, RZ ;  /* 0x0000000299068824 */ /* 0x000fe400078e00ff */
[----:B------:R-:W-:Y:S01]  /*09c0*/  IMAD R0, R7, 0x40, R156 ;  /* 0x0000004007007824 */ /* 0x000fe200078e029c */
[----:B------:R-:W-:Y:S02]  /*09d0*/  @!P2 SHF.R.S32.HI R7, RZ, 0x1f, R155 ;  /* 0x0000001fff07a819 */ /* 0x000fe4000001149b */
[----:B------:R4:W-:Y:S02]  /*09e0*/  @!P0 LDGSTS.E.BYPASS.LTC128B.128 [R6+0x6900], [R2.64], !P5 ;  /* 0x0690000002068fae */ /* 0x0009e4000e901d4e */
[----:B------:R-:W-:Y:S02]  /*09f0*/  IADD3 R0, R0, -0x40, RZ ;  /* 0xffffffc000007810 */ /* 0x000fe40007ffe0ff */
[----:B------:R5:W-:Y:S01]  /*0a00*/  @!P0 LDGSTS.E.BYPASS.LTC128B.128 [R6+0x8900], [R4.64], !P4 ;  /* 0x0890000004068fae */ /* 0x000be2000e101d4e */
[----:B-1----:R-:W-:-:S03]  /*0a10*/  @!P2 LEA.HI R10, R7, R155, RZ, 0x3 ;  /* 0x0000009b070aa211 */ /* 0x002fc600078f18ff */
[----:B------:R1:W-:Y:S01]  /*0a20*/  @!P0 LDGSTS.E.BYPASS.LTC128B.128 [R6+0xa900], [R8.64], !P3 ;  /* 0x0a90000008068fae */ /* 0x0003e2000d901d4e */
[----:B------:R-:W-:Y:S02]  /*0a30*/  @!P2 LOP3.LUT R10, R10, 0xfffffff8, RZ, 0xc0, !PT ;  /* 0xfffffff80a0aa812 */ /* 0x000fe400078ec0ff */
[----:B----4-:R-:W-:Y:S01]  /*0a40*/  IADD3 R2, R19, 0x60, RZ ;  /* 0x0000006013027810 */ /* 0x010fe20007ffe0ff */
[----:B------:R-:W-:Y:S01]  /*0a50*/  SHFL.IDX PT, R3, R11, 0x3, 0x1c1f ;  /* 0x007c1f000b037f89 */ /* 0x000fe200000e0000 */
[----:B--2---:R-:W-:Y:S02]  /*0a60*/  IADD3 R19, R0, UR10, RZ ;  /* 0x0000000a00137c10 */ /* 0x004fe4000fffe0ff */
[----:B------:R-:W-:Y:S01]  /*0a70*/  ISETP.GE.AND P0, PT, R2, R17, PT ;  /* 0x000000110200720c */ /* 0x000fe20003f06270 */
[----:B-----5:R-:W-:Y:S02]  /*0a80*/  SHFL.IDX PT, R4, R16, 0x2, 0x1c1f ;  /* 0x005c1f0010047f89 */ /* 0x020fe400000e0000 */
[----:B------:R-:W-:Y:S01]  /*0a90*/  @P1 IMAD.HI.U32 R2, R19, c[0x0][0x2bc], RZ ;  /* 0x0000af0013021a27 */ /* 0x000fe200078e00ff */
[----:B------:R-:W-:Y:S01]  /*0aa0*/  ISETP.GE.AND P1, PT, R0, UR9, PT ;  /* 0x0000000900007c0c */ /* 0x000fe2000bf26270 */
[----:B------:R2:W4:Y:S01]  /*0ab0*/  SHFL.IDX PT, R5, R11, 0x2, 0x1c1f ;  /* 0x005c1f000b057f89 */ /* 0x00052200000e0000 */
[----:B-1----:R-:W-:Y:S01]  /*0ac0*/  @!P2 SHF.R.S32.HI R6, RZ, 0x1f, R154 ;  /* 0x0000001fff06a819 */ /* 0x002fe2000001149a */
[----:B------:R-:W-:Y:S01]  /*0ad0*/  IMAD.MOV.U32 R9, RZ, RZ, R19 ;  /* 0x000000ffff097224 */ /* 0x000fe200078e0013 */
[----:B------:R-:W-:-:S02]  /*0ae0*/  @P6 SHF.R.U32.HI R9, RZ, c[0x0][0x2c0], R2 ;  /* 0x0000b000ff096a19 */ /* 0x000fc40000011602 */
[----:B------:R1:W5:Y:S01]  /*0af0*/  SHFL.IDX PT, R2, R16, 0x3, 0x1c1f ;  /* 0x007c1f0010027f89 */ /* 0x00036200000e0000 */
[-C--:B------:R-:W-:Y:S02]  /*0b00*/  @!P2 LEA.HI R7, R6, R154.reuse, RZ, 0x3 ;  /* 0x0000009a0607a211 */ /* 0x080fe400078f18ff */
[----:B------:R-:W-:Y:S02]  /*0b10*/  @!P0 SHF.R.S32.HI R0, RZ, 0x1f, R155 ;  /* 0x0000001fff008819 */ /* 0x000fe4000001149b */
[----:B------:R-:W-:Y:S02]  /*0b20*/  @!P0 SHF.R.S32.HI R8, RZ, 0x1f, R154 ;  /* 0x0000001fff088819 */ /* 0x000fe4000001149a */
[----:B------:R-:W-:Y:S02]  /*0b30*/  @!P0 LEA.HI R6, R0, R155, RZ, 0x3 ;  /* 0x0000009b00068211 */ /* 0x000fe400078f18ff */
[----:B------:R-:W-:Y:S01]  /*0b40*/  @!P0 LEA.HI R0, R8, R154, RZ, 0x3 ;  /* 0x0000009a08008211 */ /* 0x000fe200078f18ff */
[----:B------:R-:W-:Y:S01]  /*0b50*/  @!P2 IMAD.SHL.U32 R8, R153, 0x2, RZ ;  /* 0x000000029908a824 */ /* 0x000fe200078e00ff */
[----:B------:R-:W-:-:S02]  /*0b60*/  @!P2 LOP3.LUT R7, R7, 0xfffffff8, RZ, 0xc0, !PT ;  /* 0xfffffff80707a812 */ /* 0x000fc400078ec0ff */
[----:B------:R-:W-:Y:S01]  /*0b70*/  @!P0 LOP3.LUT R20, R0, 0xfffffff8, RZ, 0xc0, !PT ;  /* 0xfffffff800148812 */ /* 0x000fe200078ec0ff */
[----:B------:R-:W-:Y:S01]  /*0b80*/  @!P0 IMAD.SHL.U32 R0, R153, 0x2, RZ ;  /* 0x0000000299008824 */ /* 0x000fe200078e00ff */
[----:B------:R-:W-:Y:S02]  /*0b90*/  ISETP.GT.OR P1, PT, R156, 0x3f, P1 ;  /* 0x0000003f9c00780c */ /* 0x000fe40000f24670 */
[----:B--2---:R-:W-:Y:S01]  /*0ba0*/  @!P0 LOP3.LUT R11, R6, 0xfffffff8, RZ, 0xc0, !PT ;  /* 0xfffffff8060b8812 */ /* 0x004fe200078ec0ff */
[----:B----4-:R-:W-:-:S04]  /*0bb0*/  @!P2 IMAD.WIDE R12, R56, 0x2, R4 ;  /* 0x00000002380ca825 */ /* 0x010fc800078e0204 */
[--C-:B-1----:R-:W-:Y:S01]  /*0bc0*/  @!P2 IMAD.WIDE R16, R10, 0x2, R4.reuse ;  /* 0x000000020a10a825 */ /* 0x102fe200078e0204 */
[----:B------:R1:W-:Y:S03]  /*0bd0*/  @!P2 LDGSTS.E.BYPASS.LTC128B.128 [R8+0x7100], [R12.64], !P5 ;  /* 0x071000000c08afae */ /* 0x0003e6000e901d4e */
[----:B------:R-:W-:Y:S01]  /*0be0*/  @!P2 IMAD.WIDE R14, R7, 0x2, R4 ;  /* 0x00000002070ea825 */ /* 0x000fe200078e0204 */
[----:B------:R1:W-:Y:S01]  /*0bf0*/  @!P2 LDGSTS.E.BYPASS.LTC128B.128 [R8+0x9100], [R16.64], !P4 ;  /* 0x091000001008afae */ /* 0x0003e2000e101d4e */
[----:B---3--:R-:W-:Y:S02]  /*0c00*/  @!P1 IADD3 R18, P6, R9, UR12, RZ ;  /* 0x0000000c09129c10 */ /* 0x008fe4000ffde0ff */
[----:B-----5:R-:W-:Y:S01]  /*0c10*/  @!P0 IMAD.WIDE R10, R11, 0x2, R2 ;  /* 0x000000020b0a8825 */ /* 0x020fe200078e0202 */
[----:B------:R1:W-:Y:S01]  /*0c20*/  @!P2 LDGSTS.E.BYPASS.LTC128B.128 [R8+0xb100], [R14.64], !P3 ;  /* 0x0b1000000e08afae */ /* 0x0003e2000d901d4e */
[----:B------:R-:W-:-:S02]  /*0c30*/  @!P1 LEA.HI.X.SX32 R21, R9, UR11, 0x1, P6 ;  /* 0x0000000b09159c11 */ /* 0x000fc4000b0f0eff */
[----:B------:R-:W-:Y:S01]  /*0c40*/  @!P0 IMAD.WIDE R4, R20, 0x2, R2 ;  /* 0x0000000214048825 */ /* 0x000fe200078e0202 */
[----:B------:R-:W-:-:S03]  /*0c50*/  @!P1 LEA R6, P6, R18, c[0x0][0x2a0], 0x2 ;  /* 0x0000a80012069a11 */ /* 0x000fc600078c10ff */
[----:B------:R-:W-:Y:S01]  /*0c60*/  @!P0 IMAD.WIDE R2, R56, 0x2, R2 ;  /* 0x0000000238028825 */ /* 0x000fe200078e0202 */
[----:B------:R-:W-:-:S04]  /*0c70*/  @!P1 LEA.HI.X R7, R18, c[0x0][0x2a4], R21, 0x2, P6 ;  /* 0x0000a90012079a11 */ /* 0x000fc800030f1415 */
[----:B------:R2:W-:Y:S04]  /*0c80*/  @!P0 LDGSTS.E.BYPASS.LTC128B.128 [R0+0x7900], [R2.64], !P5 ;  /* 0x0790000002008fae */ /* 0x0005e8000e901d4e */
[----:B------:R2:W-:Y:S04]  /*0c90*/  @!P0 LDGSTS.E.BYPASS.LTC128B.128 [R0+0x9900], [R10.64], !P4 ;  /* 0x099000000a008fae */ /* 0x0005e8000e101d4e */
[----:B------:R2:W-:Y:S04]  /*0ca0*/  @!P0 LDGSTS.E.BYPASS.LTC128B.128 [R0+0xb900], [R4.64], !P3 ;  /* 0x0b90000004008fae */ /* 0x0005e8000d901d4e */
[----:B------:R-:W0:Y:S04]  /*0cb0*/  LDGDEPBAR ;  /* 0x00000000000079af */ /* 0x000e280000000000 */
[----:B------:R-:W-:Y:S06]  /*0cc0*/  BAR.SYNC.DEFER_BLOCKING 0x0 ;  /* 0x0000000000007b1d */ /* 0x000fec0000010000 */
[----:B------:R3:W4:Y:S01]  /*0cd0*/  @!P1 LDG.E R236, [R6.64] ;  /* 0x0000000e06ec9981 */ /* 0x000722000c1e1900 */
[----:B--2---:R-:W-:Y:S01]  /*0ce0*/  IMAD.MOV R0, RZ, RZ, -R9 ;  /* 0x000000ffff007224 */ /* 0x004fe200078e0a09 */
[----:B------:R-:W-:Y:S01]  /*0cf0*/  LEA.HI R5, R22, R57, RZ, 0x4 ;  /* 0x0000003916057211 */ /* 0x000fe200078f20ff */
[----:B------:R-:W-:Y:S01]  /*0d00*/  UIMAD UR16, UR6, UR4, URZ ;  /* 0x00000004061072a4 */ /* 0x000fe2000f8e023f */
[----:B-1----:R-:W-:Y:S01]  /*0d10*/  LOP3.LUT R8, R25, 0xfffffff8, RZ, 0xc0, !PT ;  /* 0xfffffff819087812 */ /* 0x002fe200078ec0ff */
[----:B------:R-:W-:Y:S01]  /*0d20*/  IMAD R238, R0, c[0x0][0x2b8], R19 ;  /* 0x0000ae0000ee7a24 */ /* 0x000fe200078e0213 */
[----:B------:R-:W-:Y:S01]  /*0d30*/  UIMAD.WIDE.U32 UR18, UR8, UR4, URZ ;  /* 0x00000004081272a5 */ /* 0x000fe2000f8e003f */
[----:B------:R-:W-:Y:S01]  /*0d40*/  ISETP.GE.AND P3, PT, R56, c[0x0][0x1d4], PT ;  /* 0x0000750038007a0c */ /* 0x000fe20003f66270 */
[----:B------:R-:W-:Y:S01]  /*0d50*/  UIMAD UR16, UR8, UR5, UR16 ;  /* 0x00000005081072a4 */ /* 0x000fe2000f8e0210 */
[----:B------:R-:W-:Y:S01]  /*0d60*/  IMAD.WIDE.U32 R2, R238, c[0x0][0x1e0], RZ ;  /* 0x00007800ee027a25 */ /* 0x000fe200078e00ff */
[----:B------:R-:W-:Y:S01]  /*0d70*/  SHF.R.S32.HI R23, RZ, 0x1f, R238 ;  /* 0x0000001fff177819 */ /* 0x000fe200000114ee */
[----:B------:R-:W-:Y:S01]  /*0d80*/  UIADD3 UR17, UR9, -UR17, URZ ;  /* 0x8000001109117290 */ /* 0x000fe2000fffe03f */
[----:B------:R-:W-:Y:S01]  /*0d90*/  ISETP.GE.AND P4, PT, R155, c[0x0][0x1d4], PT ;  /* 0x000075009b007a0c */ /* 0x000fe20003f86270 */
[----:B------:R-:W-:Y:S01]  /*0da0*/  UIADD3 UR16, UR19, UR16, URZ ;  /* 0x0000001013107290 */ /* 0x000fe2000fffe03f */
[----:B------:R-:W-:Y:S01]  /*0db0*/  IMAD.IADD R8, R57, 0x1, -R8 ;  /* 0x0000000139087824 */ /* 0x000fe200078e0a08 */
[----:B------:R-:W-:Y:S01]  /*0dc0*/  ISETP.GE.AND P5, PT, R154, c[0x0][0x1d4], PT ;  /* 0x000075009a007a0c */ /* 0x000fe20003fa6270 */
[----:B------:R-:W-:Y:S01]  /*0dd0*/  IMAD R0, R23, c[0x0][0x1e0], RZ ;  /* 0x0000780017007a24 */ /* 0x000fe200078e02ff */
[----:B------:R-:W-:Y:S01]  /*0de0*/  IADD3 R26, -R26, UR17, RZ ;  /* 0x000000111a1a7c10 */ /* 0x000fe2000fffe1ff */
[----:B------:R-:W-:Y:S01]  /*0df0*/  UISETP.GE.AND UP0, UPT, UR9, 0x1, UPT ;  /* 0x000000010900788c */ /* 0x000fe2000bf06270 */
[----:B------:R-:W-:Y:S01]  /*0e00*/  LEA.HI R16, R8, R8, RZ, 0x1 ;  /* 0x0000000808107211 */ /* 0x000fe200078f08ff */
[----:B------:R-:W-:Y:S01]  /*0e10*/  IMAD R0, R238, c[0x0][0x1e4], R0 ;  /* 0x00007900ee007a24 */ /* 0x000fe200078e0200 */
[----:B------:R-:W-:Y:S01]  /*0e20*/  ISETP.GE.AND P1, PT, R26, 0x1, PT ;  /* 0x000000011a00780c */ /* 0x000fe20003f26270 */
[----:B------:R-:W-:Y:S01]  /*0e30*/  ULDC.64 UR4, c[0x0][0x210] ;  /* 0x0000840000047ab9 */ /* 0x000fe20000000a00 */
[----:B------:R-:W-:Y:S01]  /*0e40*/  ISETP.GT.AND P2, PT, R156, 0x3f, PT ;  /* 0x0000003f9c00780c */ /* 0x000fe20003f44270 */
[----:B------:R-:W-:Y:S01]  /*0e50*/  IMAD.IADD R3, R3, 0x1, R0 ;  /* 0x0000000103037824 */ /* 0x000fe200078e0200 */
[----:B---3--:R-:W-:Y:S01]  /*0e60*/  SHF.R.S32.HI R6, RZ, 0x4, R5 ;  /* 0x00000004ff067819 */ /* 0x008fe20000011405 */
[----:B------:R-:W-:Y:S01]  /*0e70*/  UIMAD UR6, UR6, UR4, URZ ;  /* 0x00000004060672a4 */ /* 0x000fe2000f8e023f */
[C---:B------:R-:W-:Y:S01]  /*0e80*/  LOP3.LUT R0, R5.reuse, 0xfffffff0, RZ, 0xc0, !PT ;  /* 0xfffffff005007812 */ /* 0x040fe200078ec0ff */
[----:B------:R-:W-:Y:S01]  /*0e90*/  UIMAD.WIDE.U32 UR20, UR8, UR4, URZ ;  /* 0x00000004081472a5 */ /* 0x000fe2000f8e003f */
[----:B------:R-:W-:Y:S01]  /*0ea0*/  LEA.HI R4, R5, R6, RZ, 0x1 ;  /* 0x0000000605047211 */ /* 0x000fe200078f08ff */
[----:B------:R-:W-:Y:S01]  /*0eb0*/  UIMAD UR5, UR8, UR5, UR6 ;  /* 0x00000005080572a4 */ /* 0x000fe2000f8e0206 */
[----:B------:R-:W-:Y:S01]  /*0ec0*/  SEL R152, RZ, 0x10, P5 ;  /* 0x00000010ff987807 */ /* 0x000fe20002800000 */
[----:B------:R-:W-:Y:S01]  /*0ed0*/  IMAD.IADD R0, R57, 0x1, -R0 ;  /* 0x0000000139007824 */ /* 0x000fe200078e0a00 */
[----:B------:R-:W-:Y:S01]  /*0ee0*/  LOP3.LUT R4, R4, 0xfffffffe, RZ, 0xc0, !PT ;  /* 0xfffffffe04047812 */ /* 0x000fe200078ec0ff */
[----:B------:R-:W-:Y:S01]  /*0ef0*/  @P1 IMAD.SHL.U32 R14, R153, 0x2, RZ ;  /* 0x00000002990e1824 */ /* 0x000fe200078e00ff */
[----:B------:R-:W-:-:S02]  /*0f00*/  UIADD3 UR5, UR21, UR5, URZ ;  /* 0x0000000515057290 */ /* 0x000fc4000fffe03f */
[----:B------:R-:W-:Y:S01]  /*0f10*/  SHF.R.S32.HI R9, RZ, 0x1f, R0 ;  /* 0x0000001fff097819 */ /* 0x000fe20000011400 */
[----:B------:R-:W-:Y:S01]  /*0f20*/  IMAD.IADD R19, R6, 0x1, -R4 ;  /* 0x0000000106137824 */ /* 0x000fe200078e0a04 */
[-C--:B------:R-:W-:Y:S02]  /*0f30*/  LEA.HI R4, R0, R0.reuse, RZ, 0x1 ;  /* 0x0000000000047211 */ /* 0x080fe400078f08ff */
[----:B------:R-:W-:Y:S02]  /*0f40*/  LEA.HI R20, R9, R0, RZ, 0x3 ;  /* 0x0000000009147211 */ /* 0x000fe400078f18ff */
[----:B------:R-:W-:Y:S02]  /*0f50*/  LOP3.LUT R6, R4, 0x7fffffe, RZ, 0xc0, !PT ;  /* 0x07fffffe04067812 */ /* 0x000fe400078ec0ff */
[----:B------:R-:W-:-:S03]  /*0f60*/  SHF.R.S32.HI R9, RZ, 0x1, R4 ;  /* 0x00000001ff097819 */ /* 0x000fc60000011404 */
[----:B------:R-:W-:Y:S01]  /*0f70*/  IMAD.IADD R21, R0, 0x1, -R6 ;  /* 0x0000000100157824 */ /* 0x000fe200078e0a06 */
[----:B------:R-:W-:-:S04]  /*0f80*/  SHF.R.S32.HI R0, RZ, 0x1f, R4 ;  /* 0x0000001fff007819 */ /* 0x000fc80000011404 */
[----:B------:R-:W-:-:S04]  /*0f90*/  LEA.HI R0, R0, R9, RZ, 0x2 ;  /* 0x0000000900007211 */ /* 0x000fc800078f10ff */
[----:B------:R-:W-:-:S05]  /*0fa0*/  LOP3.LUT R0, R0, 0xfffffffc, RZ, 0xc0, !PT ;  /* 0xfffffffc00007812 */ /* 0x000fca00078ec0ff */
[----:B------:R-:W-:Y:S01]  /*0fb0*/  IMAD.IADD R18, R9, 0x1, -R0 ;  /* 0x0000000109127824 */ /* 0x000fe200078e0a00 */
[----:B----4-:R-:W-:Y:S01]  /*0fc0*/  SHF.R.S32.HI R22, RZ, 0x1f, R236 ;  /* 0x0000001fff167819 */ /* 0x010fe200000114ec */
[----:B------:R-:W-:-:S04]  /*0fd0*/  IMAD.WIDE.U32 R2, R236, c[0x0][0x1f0], R2 ;  /* 0x00007c00ec027a25 */ /* 0x000fc800078e0002 */
[----:B------:R-:W-:Y:S01]  /*0fe0*/  IMAD R5, R22, c[0x0][0x1f0], RZ ;  /* 0x00007c0016057a24 */ /* 0x000fe200078e02ff */
[----:B------:R-:W-:-:S03]  /*0ff0*/  IADD3 R7, P0, R2, UR18, RZ ;  /* 0x0000001202077c10 */ /* 0x000fc6000ff1e0ff */
[----:B------:R-:W-:-:S05]  /*1000*/  IMAD R5, R236, c[0x0][0x1f4], R5 ;  /* 0x00007d00ec057a24 */ /* 0x000fca00078e0205 */
[----:B------:R-:W-:Y:S02]  /*1010*/  IADD3.X R2, R3, UR16, R5, P0, !PT ;  /* 0x0000001003027c10 */ /* 0x000fe400087fe405 */
[----:B------:R-:W-:-:S04]  /*1020*/  LEA R6, P0, R7, c[0x0][0x1c8], 0x1 ;  /* 0x0000720007067a11 */ /* 0x000fc800078008ff */
[----:B------:R-:W-:Y:S01]  /*1030*/  LEA.HI.X R3, R7, c[0x0][0x1cc], R2, 0x1, P0 ;  /* 0x0000730007037a11 */ /* 0x000fe200000f0c02 */
[----:B------:R-:W-:Y:S01]  /*1040*/  SHFL.IDX PT, R4, R6, RZ, 0x1c1f ;  /* 0x001c1fff06047589 */ /* 0x000fe200000e0000 */
[----:B------:R-:W-:Y:S02]  /*1050*/  ISETP.GE.AND P0, PT, R26, 0x21, PT ;  /* 0x000000211a00780c */ /* 0x000fe40003f06270 */
[----:B------:R-:W-:Y:S01]  /*1060*/  LOP3.LUT R7, R16, 0x3fffffe, RZ, 0xc0, !PT ;  /* 0x03fffffe10077812 */ /* 0x000fe200078ec0ff */
[----:B------:R-:W1:Y:S04]  /*1070*/  SHFL.IDX PT, R5, R3, RZ, 0x1c1f ;  /* 0x001c1fff03057589 */ /* 0x000e6800000e0000 */
[----:B------:R2:W-:Y:S01]  /*1080*/  SHFL.IDX PT, R2, R6, 0x1, 0x1c1f ;  /* 0x003c1f0006027f89 */ /* 0x0005e200000e0000 */
[----:B------:R-:W-:Y:S01]  /*1090*/  IMAD.IADD R17, R8, 0x1, -R7 ;  /* 0x0000000108117824 */ /* 0x000fe200078e0a07 */
[----:B------:R-:W-:-:S02]  /*10a0*/  @P1 SHF.R.S32.HI R7, RZ, 0x1f, R155 ;  /* 0x0000001fff071819 */ /* 0x000fc4000001149b */
[----:B------:R-:W3:Y:S02]  /*10b0*/  SHFL.IDX PT, R3, R3, 0x1, 0x1c1f ;  /* 0x003c1f0003037f89 */ /* 0x000ee400000e0000 */
[----:B------:R-:W-:Y:S01]  /*10c0*/  @P0 SHF.R.S32.HI R0, RZ, 0x1f, R155 ;  /* 0x0000001fff000819 */ /* 0x000fe2000001149b */
[----:B------:R-:W-:Y:S01]  /*10d0*/  @P0 IMAD.SHL.U32 R15, R153, 0x2, RZ ;  /* 0x00000002990f0824 */ /* 0x000fe200078e00ff */
[--C-:B------:R-:W-:Y:S02]  /*10e0*/  @P0 SHF.R.S32.HI R8, RZ, 0x1f, R154.reuse ;  /* 0x0000001fff080819 */ /* 0x100fe4000001149a */
[----:B------:R-:W-:Y:S02]  /*10f0*/  @P1 LEA.HI R7, R7, R155, RZ, 0x3 ;  /* 0x0000009b07071211 */ /* 0x000fe400078f18ff */
[----:B--2---:R-:W-:-:S04]  /*1100*/  @P1 SHF.R.S32.HI R6, RZ, 0x1f, R154 ;  /* 0x0000001fff061819 */ /* 0x004fc8000001149a */
[-C--:B------:R-:W-:Y:S02]  /*1110*/  @P1 LEA.HI R12, R6, R154.reuse, RZ, 0x3 ;  /* 0x0000009a060c1211 */ /* 0x080fe400078f18ff */
[----:B------:R-:W-:Y:S02]  /*1120*/  @P0 LEA.HI R6, R0, R155, RZ, 0x3 ;  /* 0x0000009b00060211 */ /* 0x000fe400078f18ff */
[----:B------:R-:W-:Y:S02]  /*1130*/  @P0 LEA.HI R0, R8, R154, RZ, 0x3 ;  /* 0x0000009a08000211 */ /* 0x000fe400078f18ff */
[----:B------:R-:W-:Y:S02]  /*1140*/  @P1 LOP3.LUT R8, R7, 0xfffffff8, RZ, 0xc0, !PT ;  /* 0xfffffff807081812 */ /* 0x000fe400078ec0ff */
[----:B------:R-:W-:Y:S02]  /*1150*/  @P1 LOP3.LUT R12, R12, 0xfffffff8, RZ, 0xc0, !PT ;  /* 0xfffffff80c0c1812 */ /* 0x000fe400078ec0ff */
[----:B------:R-:W-:Y:S01]  /*1160*/  @P0 LOP3.LUT R0, R0, 0xfffffff8, RZ, 0xc0, !PT ;  /* 0xfffffff800000812 */ /* 0x000fe200078ec0ff */
[----:B-1----:R-:W-:Y:S01]  /*1170*/  @P1 IMAD.WIDE R8, R8, 0x2, R4 ;  /* 0x0000000208081825 */ /* 0x002fe200078e0204 */
[----:B------:R-:W-:-:S03]  /*1180*/  @P0 LOP3.LUT R6, R6, 0xfffffff8, RZ, 0xc0, !PT ;  /* 0xfffffff806060812 */ /* 0x000fc600078ec0ff */
[----:B------:R-:W-:-:S04]  /*1190*/  @P1 IMAD.WIDE R12, R12, 0x2, R4 ;  /* 0x000000020c0c1825 */ /* 0x000fc800078e0204 */
[----:B------:R-:W-:-:S04]  /*11a0*/  @P1 IMAD.WIDE R4, R56, 0x2, R4 ;  /* 0x0000000238041825 */ /* 0x000fc800078e0204 */
[----:B---3--:R-:W-:Y:S01]  /*11b0*/  @P0 IMAD.WIDE R10, R0, 0x2, R2 ;  /* 0x00000002000a0825 */ /* 0x008fe200078e0202 */
[----:B------:R-:W-:Y:S01]  /*11c0*/  SHF.R.S32.HI R0, RZ, 0x1, R16 ;  /* 0x00000001ff007819 */ /* 0x000fe20000011410 */
[----:B------:R1:W-:Y:S02]  /*11d0*/  @P1 LDGSTS.E.BYPASS.LTC128B.128 [R14+0x3100], [R4.64], !P3 ;  /* 0x03100000040e1fae */ /* 0x0003e4000d901d4e */
[--C-:B------:R-:W-:Y:S02]  /*11e0*/  @P0 IMAD.WIDE R6, R6, 0x2, R2.reuse ;  /* 0x0000000206060825 */ /* 0x100fe400078e0202 */
[----:B------:R2:W-:Y:S02]  /*11f0*/  @P1 LDGSTS.E.BYPASS.LTC128B.128 [R14+0x4100], [R8.64], !P4 ;  /* 0x04100000080e1fae */ /* 0x0005e4000e101d4e */
[----:B------:R-:W-:Y:S02]  /*1200*/  @P0 IMAD.WIDE R2, R56, 0x2, R2 ;  /* 0x0000000238020825 */ /* 0x000fe400078e0202 */
[----:B------:R2:W-:Y:S01]  /*1210*/  @P1 LDGSTS.E.BYPASS.LTC128B.128 [R14+0x5100], [R12.64], !P5 ;  /* 0x051000000c0e1fae */ /* 0x0005e2000e901d4e */
[C---:B------:R-:W-:Y:S01]  /*1220*/  LOP3.LUT P1, RZ, R0.reuse, 0x2, RZ, 0xc0, !PT ;  /* 0x0000000200ff7812 */ /* 0x040fe2000782c0ff */
[----:B------:R-:W-:-:S02]  /*1230*/  IMAD.SHL.U32 R0, R0, 0x40, RZ ;  /* 0x0000004000007824 */ /* 0x000fc400078e00ff */
[----:B------:R3:W-:Y:S03]  /*1240*/  @P0 LDGSTS.E.BYPASS.LTC128B.128 [R15+0x3900], [R2.64], !P3 ;  /* 0x03900000020f0fae */ /* 0x0007e6000d901d4e */
[----:B------:R-:W-:Y:S01]  /*1250*/  LOP3.LUT R0, R0, 0xc0, RZ, 0xc0, !PT ;  /* 0x000000c000007812 */ /* 0x000fe200078ec0ff */
[----:B------:R4:W-:Y:S04]  /*1260*/  @P0 LDGSTS.E.BYPASS.LTC128B.128 [R15+0x4900], [R6.64], !P4 ;  /* 0x04900000060f0fae */ /* 0x0009e8000e101d4e */
[----:B------:R2:W-:Y:S01]  /*1270*/  @P0 LDGSTS.E.BYPASS.LTC128B.128 [R15+0x5900], [R10.64], !P5 ;  /* 0x059000000a0f0fae */ /* 0x0005e2000e901d4e */
[----:B------:R-:W-:-:S03]  /*1280*/  LOP3.LUT P0, RZ, R18, 0x2, RZ, 0xc0, !PT ;  /* 0x0000000212ff7812 */ /* 0x000fc6000780c0ff */
[----:B------:R-:W0:Y:S01]  /*1290*/  LDGDEPBAR ;  /* 0x00000000000079af */ /* 0x000e220000000000 */
[----:B-1----:R-:W-:Y:S02]  /*12a0*/  IMAD.SHL.U32 R4, R18, 0x40, RZ ;  /* 0x0000004012047824 */ /* 0x002fe400078e00ff */
[----:B------:R-:W-:Y:S02]  /*12b0*/  IMAD.SHL.U32 R5, R20, 0x20, RZ ;  /* 0x0000002014057824 */ /* 0x000fe400078e00ff */
[----:B---3--:R-:W-:Y:S02]  /*12c0*/  IMAD.SHL.U32 R2, R24, 0x8, RZ ;  /* 0x0000000818027824 */ /* 0x008fe400078e00ff */
[----:B----4-:R-:W-:-:S03]  /*12d0*/  IMAD R7, R19, 0x8, R17 ;  /* 0x0000000813077824 */ /* 0x010fc600078e0211 */
[----:B------:R-:W-:Y:S01]  /*12e0*/  LOP3.LUT R3, R0, 0x8, R2, 0xf8, !PT ;  /* 0x0000000800037812 */ /* 0x000fe200078ef802 */
[----:B------:R-:W-:Y:S01]  /*12f0*/  IMAD.SHL.U32 R6, R19, 0x8, RZ ;  /* 0x0000000813067824 */ /* 0x000fe200078e00ff */
[----:B------:R-:W-:Y:S02]  /*1300*/  SHF.R.U32.HI R0, RZ, 0x3, R0 ;  /* 0x00000003ff007819 */ /* 0x000fe40000011600 */
[----:B------:R-:W-:Y:S01]  /*1310*/  LOP3.LUT R2, R4, 0xc0, RZ, 0xc0, !PT ;  /* 0x000000c004027812 */ /* 0x000fe200078ec0ff */
[----:B------:R-:W-:-:S04]  /*1320*/  DEPBAR.LE SB0, 0x1 ;  /* 0x000080400000791a */ /* 0x000fc80000000000 */
[----:B------:R-:W-:Y:S01]  /*1330*/  LOP3.LUT R17, R5, 0xffffff00, RZ, 0xc0, !PT ;  /* 0xffffff0005117812 */ /* 0x000fe200078ec0ff */
[----:B------:R-:W-:-:S04]  /*1340*/  DEPBAR.LE SB0, 0x0 ;  /* 0x000080000000791a */ /* 0x000fc80000000000 */
[----:B------:R-:W-:Y:S02]  /*1350*/  LOP3.LUT R0, R3, R0, RZ, 0x3c, !PT ;  /* 0x0000000003007212 */ /* 0x000fe400078e3cff */
[----:B------:R-:W-:Y:S02]  /*1360*/  LOP3.LUT R4, R2, 0x8, R6, 0xf8, !PT ;  /* 0x0000000802047812 */ /* 0x000fe400078ef806 */
[----:B------:R-:W-:Y:S01]  /*1370*/  SHF.R.U32.HI R3, RZ, 0x3, R2 ;  /* 0x00000003ff037819 */ /* 0x000fe20000011602 */
[----:B------:R-:W-:Y:S02]  /*1380*/  IMAD R2, R27, 0x200, R17 ;  /* 0x000002001b027824 */ /* 0x000fe400078e0211 */
[----:B------:R-:W-:Y:S01]  /*1390*/  IMAD.U32 R0, R7, 0x20, R0 ;  /* 0x0000002007007824 */ /* 0x000fe200078e0000 */
[----:B------:R-:W-:Y:S01]  /*13a0*/  LOP3.LUT R16, R4, R3, RZ, 0x3c, !PT ;  /* 0x0000000304107212 */ /* 0x000fe200078e3cff */
[----:B------:R-:W-:Y:S02]  /*13b0*/  IMAD R2, R21, 0x20, R2 ;  /* 0x0000002015027824 */ /* 0x000fe400078e0202 */
[----:B------:R-:W-:Y:S01]  /*13c0*/  IMAD.SHL.U32 R216, R0, 0x2, RZ ;  /* 0x0000000200d87824 */ /* 0x000fe200078e00ff */
[----:B------:R-:W-:Y:S01]  /*13d0*/  BAR.SYNC.DEFER_BLOCKING 0x0 ;  /* 0x0000000000007b1d */ /* 0x000fe20000010000 */
[----:B------:R-:W-:-:S02]  /*13e0*/  IMAD.IADD R0, R16, 0x1, R2 ;  /* 0x0000000110007824 */ /* 0x000fc400078e0202 */
[----:B------:R-:W-:Y:S01]  /*13f0*/  IMAD.MOV.U32 R3, RZ, RZ, 0x10 ;  /* 0x00000010ff037424 */ /* 0x000fe200078e00ff */
[----:B------:R-:W-:Y:S01]  /*1400*/  IADD3 R2, R216, 0x3100, RZ ;  /* 0x00003100d8027810 */ /* 0x000fe20007ffe0ff */
[----:B------:R-:W-:Y:S01]  /*1410*/  IMAD.SHL.U32 R219, R0, 0x2, RZ ;  /* 0x0000000200db7824 */ /* 0x000fe200078e00ff */
[----:B------:R-:W-:Y:S02]  /*1420*/  SHF.R.S32.HI R0, RZ, 0x1f, R27 ;  /* 0x0000001fff007819 */ /* 0x000fe4000001141b */
[----:B------:R-:W-:Y:S02]  /*1430*/  IADD3 R221, R216, 0x3120, RZ ;  /* 0x00003120d8dd7810 */ /* 0x000fe40007ffe0ff */
[----:B------:R-:W-:Y:S02]  /*1440*/  LEA.HI R0, R0, R27, RZ, 0x2 ;  /* 0x0000001b00007211 */ /* 0x000fe400078f10ff */
[----:B------:R-:W-:Y:S02]  /*1450*/  @P1 IADD3 R221, R2, -0x20, RZ ;  /* 0xffffffe002dd1810 */ /* 0x000fe40007ffe0ff */
[----:B------:R-:W-:-:S02]  /*1460*/  LOP3.LUT R2, R32, 0xffffffe0, RZ, 0xc0, !PT ;  /* 0xffffffe020027812 */ /* 0x000fc400078ec0ff */
[----:B------:R-:W-:Y:S02]  /*1470*/  LOP3.LUT R0, R0, 0xfffffffc, RZ, 0xc0, !PT ;  /* 0xfffffffc00007812 */ /* 0x000fe400078ec0ff */
[----:B------:R-:W-:Y:S01]  /*1480*/  SEL R3, R3, 0xfffffff0, !P0 ;  /* 0xfffffff003037807 */ /* 0x000fe20004000000 */
[----:B------:R-:W-:Y:S01]  /*1490*/  IMAD.IADD R57, R57, 0x1, -R2 ;  /* 0x0000000139397824 */ /* 0x000fe200078e0a02 */
[----:B------:R-:W-:Y:S01]  /*14a0*/  PLOP3.LUT P0, PT, PT, PT, UP0, 0x80, 0x0 ;  /* 0x000000000000781c */ /* 0x000fe20003f0f008 */
[----:B------:R-:W-:Y:S01]  /*14b0*/  IMAD.IADD R2, R27, 0x1, -R0 ;  /* 0x000000011b027824 */ /* 0x000fe200078e0a00 */
[----:B------:R-:W-:Y:S01]  /*14c0*/  IADD3 R232, R221, 0x400, RZ ;  /* 0x00000400dde87810 */ /* 0x000fe20007ffe0ff */
[----:B------:R-:W-:Y:S01]  /*14d0*/  IMAD R220, R3, 0x2, R219 ;  /* 0x0000000203dc7824 */ /* 0x000fe200078e02db */
[----:B--2---:R1:W2:Y:S01]  /*14e0*/  LDSM.16.M88.4 R12, [R219+0x6100] ;  /* 0x00610000db0c783b */ /* 0x0042a20000000200 */
[----:B------:R-:W-:Y:S01]  /*14f0*/  IMAD R0, R21, 0x20, R17 ;  /* 0x0000002015007824 */ /* 0x000fe200078e0211 */
[----:B------:R-:W-:-:S02]  /*1500*/  IADD3 R231, R221, 0x800, RZ ;  /* 0x00000800dde77810 */ /* 0x000fc40007ffe0ff */
[----:B------:R1:W-:Y:S01]  /*1510*/  STL [R1+0x50], R2 ;  /* 0x0000500201007387 */ /* 0x0003e20000100800 */
[----:B------:R-:W-:Y:S01]  /*1520*/  IMAD.IADD R0, R16, 0x1, R0 ;  /* 0x0000000110007824 */ /* 0x000fe200078e0200 */
[----:B------:R-:W-:Y:S02]  /*1530*/  IADD3 R230, R221, 0xc00, RZ ;  /* 0x00000c00dde67810 */ /* 0x000fe40007ffe0ff */
[----:B------:R1:W3:Y:S04]  /*1540*/  LDSM.16.M88.4 R8, [R219+0x7100] ;  /* 0x00710000db08783b */ /* 0x0002e80000000200 */
[----:B------:R1:W4:Y:S04]  /*1550*/  LDSM.16.M88.4 R28, [R216+0x3100] ;  /* 0x00310000d81c783b */ /* 0x0003280000000200 */
[----:B------:R1:W1:Y:S04]  /*1560*/  LDSM.16.M88.4 R48, [R216+0x3500] ;  /* 0x00350000d830783b */ /* 0x0002680000000200 */
[----:B------:R1:W1:Y:S04]  /*1570*/  LDSM.16.M88.4 R44, [R216+0x3900] ;  /* 0x00390000d82c783b */ /* 0x0002680000000200 */
[----:B------:R1:W1:Y:S04]  /*1580*/  LDSM.16.M88.4 R40, [R216+0x3d00] ;  /* 0x003d0000d828783b */ /* 0x0002680000000200 */
[----:B------:R1:W1:Y:S04]  /*1590*/  LDSM.16.M88.4 R36, [R220+0x6100] ;  /* 0x00610000dc24783b */ /* 0x0002680000000200 */
[----:B------:R1:W1:Y:S04]  /*15a0*/  LDSM.16.M88.4 R4, [R220+0x7100] ;  /* 0x00710000dc04783b */ /* 0x0002680000000200 */
[----:B------:R1:W1:Y:S04]  /*15b0*/  LDSM.16.M88.4 R80, [R221] ;  /* 0x00000000dd50783b */ /* 0x0002680000000200 */
[----:B------:R1:W1:Y:S04]  /*15c0*/  LDSM.16.M88.4 R104, [R221+0x400] ;  /* 0x00040000dd68783b */ /* 0x0002680000000200 */
[----:B------:R1:W1:Y:S04]  /*15d0*/  LDSM.16.M88.4 R112, [R221+0x800] ;  /* 0x00080000dd70783b */ /* 0x0002680000000200 */
[----:B------:R1:W1:Y:S01]  /*15e0*/  LDSM.16.M88.4 R116, [R221+0xc00] ;  /* 0x000c0000dd74783b */ /* 0x0002620000000200 */
[----:B------:R-:W-:Y:S05]  /*15f0*/  @!P0 BRA `(.L_x_0) ;  /* 0x0000036000008947 */ /* 0x000fea0003800000 */
[----:B-123--:R-:W-:Y:S01]  /*1600*/  IMAD R2, R23, c[0x0][0x208], RZ ;  /* 0x0000820017027a24 */ /* 0x00efe200078e02ff */
[----:B------:R-:W-:Y:S01]  /*1610*/  P2R R27, PR, RZ, 0x4 ;  /* 0x00000004ff1b7803 */ /* 0x000fe20000000000 */
[----:B------:R-:W-:Y:S01]  /*1620*/  IMAD.WIDE.U32 R16, R238, c[0x0][0x208], RZ ;  /* 0x00008200ee107a25 */ /* 0x000fe200078e00ff */
[----:B------:R-:W-:-:S02]  /*1630*/  ISETP.GE.AND P2, PT, R56, c[0x0][0x1d4], PT ;  /* 0x0000750038007a0c */ /* 0x000fc40003f46270 */
[----:B------:R-:W-:Y:S01]  /*1640*/  ISETP.GE.AND P6, PT, R155, c[0x0][0x1d4], PT ;  /* 0x000075009b007a0c */ /* 0x000fe20003fc6270 */
[----:B------:R-:W-:Y:S01]  /*1650*/  IMAD R2, R238, c[0x0][0x20c], R2 ;  /* 0x00008300ee027a24 */ /* 0x000fe200078e0202 */
[----:B------:R-:W-:Y:S01]  /*1660*/  ISETP.LT.OR P1, PT, R26, 0x1, P2 ;  /* 0x000000011a00780c */ /* 0x000fe20001721670 */
[----:B------:R-:W-:Y:S01]  /*1670*/  IMAD.WIDE R32, R56, 0x2, RZ ;  /* 0x0000000238207825 */ /* 0x000fe200078e02ff */
[----:B------:R-:W-:-:S03]  /*1680*/  SHF.R.S32.HI R24, RZ, 0x1f, R154 ;  /* 0x0000001fff187819 */ /* 0x000fc6000001149a */
[----:B------:R-:W-:Y:S01]  /*1690*/  IMAD.IADD R17, R17, 0x1, R2 ;  /* 0x0000000111117824 */ /* 0x000fe200078e0202 */
[----:B------:R-:W-:Y:S01]  /*16a0*/  LEA.HI R24, R24, R154, RZ, 0x3 ;  /* 0x0000009a18187211 */ /* 0x000fe200078f18ff */
[----:B------:R-:W-:Y:S02]  /*16b0*/  IMAD R2, R22, c[0x0][0x218], RZ ;  /* 0x0000860016027a24 */ /* 0x000fe400078e02ff */
[----:B------:R-:W-:Y:S01]  /*16c0*/  IMAD.WIDE.U32 R16, R236, c[0x0][0x218], R16 ;  /* 0x00008600ec107a25 */ /* 0x000fe200078e0010 */
[----:B------:R-:W-:-:S03]  /*16d0*/  LOP3.LUT R24, R24, 0xfffffff8, RZ, 0xc0, !PT ;  /* 0xfffffff818187812 */ /* 0x000fc600078ec0ff */
[----:B------:R-:W-:Y:S01]  /*16e0*/  IMAD R18, R236, c[0x0][0x21c], R2 ;  /* 0x00008700ec127a24 */ /* 0x000fe200078e0202 */
[----:B------:R-:W-:-:S04]  /*16f0*/  IADD3 R2, P0, R16, UR20, RZ ;  /* 0x0000001410027c10 */ /* 0x000fc8000ff1e0ff */
[----:B------:R-:W-:Y:S02]  /*1700*/  IADD3.X R16, R17, UR5, R18, P0, !PT ;  /* 0x0000000511107c10 */ /* 0x000fe400087fe412 */
[----:B------:R-:W-:-:S04]  /*1710*/  LEA R20, P0, R2, c[0x0][0x1f8], 0x1 ;  /* 0x00007e0002147a11 */ /* 0x000fc800078008ff */
[----:B------:R-:W-:Y:S01]  /*1720*/  LEA.HI.X R21, R2, c[0x0][0x1fc], R16, 0x1, P0 ;  /* 0x00007f0002157a11 */ /* 0x000fe200000f0c10 */
[----:B------:R-:W1:Y:S01]  /*1730*/  SHFL.IDX PT, R22, R20, RZ, 0x1c1f ;  /* 0x001c1fff14167589 */ /* 0x000e6200000e0000 */
[----:B------:R-:W-:-:S03]  /*1740*/  SHF.R.S32.HI R2, RZ, 0x1f, R155 ;  /* 0x0000001fff027819 */ /* 0x000fc6000001149b */
[----:B------:R-:W2:Y:S01]  /*1750*/  SHFL.IDX PT, R23, R21, RZ, 0x1c1f ;  /* 0x001c1fff15177589 */ /* 0x000ea200000e0000 */
[----:B------:R-:W-:-:S03]  /*1760*/  LEA.HI R2, R2, R155, RZ, 0x3 ;  /* 0x0000009b02027211 */ /* 0x000fc600078f18ff */
[----:B------:R-:W3:Y:S01]  /*1770*/  SHFL.IDX PT, R20, R20, 0x1, 0x1c1f ;  /* 0x003c1f0014147f89 */ /* 0x000ee200000e0000 */
[----:B------:R-:W-:Y:S01]  /*1780*/  LOP3.LUT R18, R2, 0xfffffff8, RZ, 0xc0, !PT ;  /* 0xfffffff802127812 */ /* 0x000fe200078ec0ff */
[----:B------:R-:W-:Y:S02]  /*1790*/  IMAD.SHL.U32 R2, R153, 0x2, RZ ;  /* 0x0000000299027824 */ /* 0x000fe400078e00ff */
[----:B------:R-:W5:Y:S02]  /*17a0*/  SHFL.IDX PT, R21, R21, 0x1, 0x1c1f ;  /* 0x003c1f0015157f89 */ /* 0x000f6400000e0000 */
[----:B------:R-:W-:Y:S01]  /*17b0*/  IMAD.WIDE R18, R18, 0x2, RZ ;  /* 0x0000000212127825 */ /* 0x000fe200078e02ff */
[----:B-1----:R-:W-:-:S05]  /*17c0*/  IADD3 R16, P0, R22, R32, RZ ;  /* 0x0000002016107210 */ /* 0x002fca0007f1e0ff */
[----:B--2---:R-:W-:-:S05]  /*17d0*/  IMAD.X R17, R23, 0x1, R33, P0 ;  /* 0x0000000117117824 */ /* 0x004fca00000e0621 */
[----:B------:R1:W-:Y:S02]  /*17e0*/  LDGSTS.E.BYPASS.LTC128B.128 [R2+0x100], [R16.64], !P1 ;  /* 0x0010000010027fae */ /* 0x0003e4000c901d4e */
[----:B-1----:R-:W-:-:S05]  /*17f0*/  IADD3 R16, P0, R22, R18, RZ ;  /* 0x0000001216107210 */ /* 0x002fca0007f1e0ff */
[----:B------:R-:W-:Y:S01]  /*1800*/  IMAD.X R17, R23, 0x1, R19, P0 ;  /* 0x0000000117117824 */ /* 0x000fe200000e0613 */
[----:B------:R-:W-:-:S13]  /*1810*/  ISETP.LT.OR P0, PT, R26, 0x1, P6 ;  /* 0x000000011a00780c */ /* 0x000fda0003701670 */
[----:B------:R1:W-:Y:S02]  /*1820*/  LDGSTS.E.BYPASS.LTC128B.128 [R2+0x1100], [R16.64], !P0 ;  /* 0x0110000010027fae */ /* 0x0003e4000c101d4e */
[----:B-1----:R-:W-:Y:S01]  /*1830*/  IMAD.WIDE R16, R24, 0x2, RZ ;  /* 0x0000000218107825 */ /* 0x002fe200078e02ff */
[----:B---3--:R-:W-:-:S05]  /*1840*/  IADD3 R24, P0, R32, R20, RZ ;  /* 0x0000001420187210 */ /* 0x008fca0007f1e0ff */
[----:B-----5:R-:W-:Y:S01]  /*1850*/  IMAD.X R25, R33, 0x1, R21, P0 ;  /* 0x0000000121197824 */ /* 0x020fe200000e0615 */
[----:B------:R-:W-:-:S05]  /*1860*/  IADD3 R22, P0, R22, R16, RZ ;  /* 0x0000001016167210 */ /* 0x000fca0007f1e0ff */
[----:B------:R-:W-:Y:S01]  /*1870*/  IMAD.X R23, R23, 0x1, R17, P0 ;  /* 0x0000000117177824 */ /* 0x000fe200000e0611 */
[----:B------:R-:W-:-:S04]  /*1880*/  ISETP.GE.AND P0, PT, R154, c[0x0][0x1d4], PT ;  /* 0x000075009a007a0c */ /* 0x000fc80003f06270 */
[----:B------:R-:W-:-:S13]  /*1890*/  ISETP.LT.OR P1, PT, R26, 0x1, P0 ;  /* 0x000000011a00780c */ /* 0x000fda0000721670 */
[----:B------:R1:W-:Y:S01]  /*18a0*/  LDGSTS.E.BYPASS.LTC128B.128 [R2+0x2100], [R22.64], !P1 ;  /* 0x0210000016027fae */ /* 0x0003e2000c901d4e */
[C---:B------:R-:W-:Y:S02]  /*18b0*/  ISETP.LT.OR P1, PT, R26.reuse, 0x21, P2 ;  /* 0x000000211a00780c */ /* 0x040fe40001721670 */
[C---:B------:R-:W-:Y:S02]  /*18c0*/  ISETP.LT.OR P2, PT, R26.reuse, 0x21, P6 ;  /* 0x000000211a00780c */ /* 0x040fe40003741670 */
[----:B------:R-:W-:Y:S02]  /*18d0*/  ISETP.LT.OR P6, PT, R26, 0x21, P0 ;  /* 0x000000211a00780c */ /* 0x000fe400007c1670 */
[----:B------:R-:W-:-:S05]  /*18e0*/  IADD3 R16, P0, R16, R20, RZ ;  /* 0x0000001410107210 */ /* 0x000fca0007f1e0ff */
[----:B------:R-:W-:Y:S02]  /*18f0*/  IMAD.X R17, R17, 0x1, R21, P0 ;  /* 0x0000000111117824 */ /* 0x000fe400000e0615 */
[----:B------:R1:W-:Y:S01]  /*1900*/  LDGSTS.E.BYPASS.LTC128B.128 [R2+0x900], [R24.64], !P1 ;  /* 0x0090000018027fae */ /* 0x0003e2000c901d4e */
[----:B------:R-:W-:-:S05]  /*1910*/  IADD3 R18, P1, R18, R20, RZ ;  /* 0x0000001412127210 */ /* 0x000fca0007f3e0ff */
[----:B------:R-:W-:-:S05]  /*1920*/  IMAD.X R19, R19, 0x1, R21, P1 ;  /* 0x0000000113137824 */ /* 0x000fca00008e0615 */
[----:B------:R1:W-:Y:S01]  /*1930*/  LDGSTS.E.BYPASS.LTC128B.128 [R2+0x1900], [R18.64], !P2 ;  /* 0x0190000012027fae */ /* 0x0003e2000d101d4e */
[----:B------:R-:W-:-:S03]  /*1940*/  ISETP.NE.AND P2, PT, R27, RZ, PT ;  /* 0x000000ff1b00720c */ /* 0x000fc60003f45270 */
[----:B------:R1:W-:Y:S04]  /*1950*/  LDGSTS.E.BYPASS.LTC128B.128 [R2+0x2900], [R16.64], !P6 ;  /* 0x0290000010027fae */ /* 0x0003e8000f101d4e */
.L_x_0:
[-C--:B-1234-:R-:W-:Y:S01]  /*1960*/  HMMA.16816.F32 R16, R12, R28.reuse, RZ ;  /* 0x0000001c0c10723c */ /* 0x09efe200000018ff */
[----:B------:R-:W-:Y:S01]  /*1970*/  LDSM.16.M88.4 R76, [R216+0x4100] ;  /* 0x00410000d84c783b */ /* 0x000fe20000000200 */
[----:B------:R-:W-:Y:S01]  /*1980*/  UISETP.GE.AND UP0, UPT, UR9, 0x41, UPT ;  /* 0x000000410900788c */ /* 0x000fe2000bf06270 */
[C---:B------:R-:W-:Y:S02]  /*1990*/  IADD3 R229, R221.reuse, 0x1000, RZ ;  /* 0x00001000dde57810 */ /* 0x040fe40007ffe0ff */
[----:B------:R-:W1:Y:S01]  /*19a0*/  LDSM.16.M88.4 R32, [R219+0x8100] ;  /* 0x00810000db20783b */ /* 0x000e620000000200 */
[----:B------:R-:W-:Y:S02]  /*19b0*/  IADD3 R228, R221, 0x1400, RZ ;  /* 0x00001400dde47810 */ /* 0x000fe40007ffe0ff */
[----:B------:R-:W-:Y:S01]  /*19c0*/  HMMA.16816.F32 R20, R8, R28, RZ ;  /* 0x0000001c0814723c */ /* 0x000fe200000018ff */
[----:B------:R-:W-:Y:S01]  /*19d0*/  LDSM.16.M88.4 R60, [R221+0x1000] ;  /* 0x00100000dd3c783b */ /* 0x000fe20000000200 */
[----:B------:R-:W-:-:S02]  /*19e0*/  PLOP3.LUT P0, PT, PT, PT, UP0, 0x40, 0x0 ;  /* 0x000000000000781c */ /* 0x000fc40003f0e808 */
[C---:B------:R-:W-:Y:S01]  /*19f0*/  IADD3 R227, R221.reuse, 0x1800, RZ ;  /* 0x00001800dde37810 */ /* 0x040fe20007ffe0ff */
[----:B------:R-:W-:Y:S01]  /*1a00*/  LDSM.16.M88.4 R24, [R220+0x8100] ;  /* 0x00810000dc18783b */ /* 0x000fe20000000200 */
[C---:B------:R-:W-:Y:S02]  /*1a10*/  IADD3 R226, R221.reuse, 0x1c00, RZ ;  /* 0x00001c00dde27810 */ /* 0x040fe40007ffe0ff */
[----:B------:R-:W-:Y:S01]  /*1a20*/  HMMA.16816.F32 R96, R8, R48, RZ ;  /* 0x000000300860723c */ /* 0x000fe200000018ff */
[----:B------:R-:W0:Y:S01]  /*1a30*/  LDGDEPBAR ;  /* 0x00000000000079af */ /* 0x000e220000000000 */
[C---:B------:R-:W-:Y:S02]  /*1a40*/  IADD3 R225, R221.reuse, 0x2000, RZ ;  /* 0x00002000dde17810 */ /* 0x040fe40007ffe0ff */
[C---:B------:R-:W-:Y:S02]  /*1a50*/  IADD3 R224, R221.reuse, 0x2400, RZ ;  /* 0x00002400dde07810 */ /* 0x040fe40007ffe0ff */
[----:B------:R-:W-:-:S02]  /*1a60*/  IADD3 R223, R221, 0x2800, RZ ;  /* 0x00002800dddf7810 */ /* 0x000fc40007ffe0ff */
[----:B------:R-:W-:Y:S01]  /*1a70*/  HMMA.16816.F32 R88, R8, R44, RZ ;  /* 0x0000002c0858723c */ /* 0x000fe200000018ff */
[----:B------:R-:W-:-:S07]  /*1a80*/  IADD3 R222, R221, 0x2c00, RZ ;  /* 0x00002c00ddde7810 */ /* 0x000fce0007ffe0ff */
[C---:B------:R-:W-:Y:S08]  /*1a90*/  HMMA.16816.F32 R72, R8.reuse, R40, RZ ;  /* 0x000000280848723c */ /* 0x040ff000000018ff */
[C---:B------:R-:W-:Y:S08]  /*1aa0*/  HMMA.16816.F32 R100, R8.reuse, R30, RZ ;  /* 0x0000001e0864723c */ /* 0x040ff000000018ff */
[C---:B------:R-:W-:Y:S08]  /*1ab0*/  HMMA.16816.F32 R92, R8.reuse, R50, RZ ;  /* 0x00000032085c723c */ /* 0x040ff000000018ff */
[C---:B------:R-:W-:Y:S08]  /*1ac0*/  HMMA.16816.F32 R84, R8.reuse, R46, RZ ;  /* 0x0000002e0854723c */ /* 0x040ff000000018ff */
[----:B------:R-:W-:Y:S08]  /*1ad0*/  HMMA.16816.F32 R64, R8, R42, RZ ;  /* 0x0000002a0840723c */ /* 0x000ff000000018ff */
[----:B------:R-:W-:Y:S01]  /*1ae0*/  HMMA.16816.F32 R8, R36, R80, R16 ;  /* 0x000000502408723c */ /* 0x000fe20000001810 */
[----:B------:R-:W-:Y:S07]  /*1af0*/  LDSM.16.M88.4 R16, [R219+0xa100] ;  /* 0x00a10000db10783b */ /* 0x000fee0000000200 */
[C---:B------:R-:W-:Y:S01]  /*1b00*/  HMMA.16816.F32 R68, R12.reuse, R30, RZ ;  /* 0x0000001e0c44723c */ /* 0x040fe200000018ff */
[----:B------:R-:W2:Y:S07]  /*1b10*/  LDSM.16.M88.4 R28, [R219+0x9100] ;  /* 0x00910000db1c783b */ /* 0x000eae0000000200 */
[C---:B------:R-:W-:Y:S08]  /*1b20*/  HMMA.16816.F32 R52, R12.reuse, R48, RZ ;  /* 0x000000300c34723c */ /* 0x040ff000000018ff */
[C---:B------:R-:W-:Y:S08]  /*1b30*/  HMMA.16816.F32 R108, R12.reuse, R44, RZ ;  /* 0x0000002c0c6c723c */ /* 0x040ff000000018ff */
[C---:B------:R-:W-:Y:S08]  /*1b40*/  HMMA.16816.F32 R124, R12.reuse, R40, RZ ;  /* 0x000000280c7c723c */ /* 0x040ff000000018ff */
[C---:B------:R-:W-:Y:S01]  /*1b50*/  HMMA.16816.F32 R120, R12.reuse, R50, RZ ;  /* 0x000000320c78723c */ /* 0x040fe200000018ff */
[----:B------:R-:W-:Y:S07]  /*1b60*/  LDSM.16.M88.4 R48, [R216+0x5100] ;  /* 0x00510000d830783b */ /* 0x000fee0000000200 */
[C---:B------:R-:W-:Y:S08]  /*1b70*/  HMMA.16816.F32 R132, R12.reuse, R46, RZ ;  /* 0x0000002e0c84723c */ /* 0x040ff000000018ff */
[----:B------:R-:W-:Y:S01]  /*1b80*/  HMMA.16816.F32 R128, R12, R42, RZ ;  /* 0x0000002a0c80723c */ /* 0x000fe200000018ff */
[----:B------:R-:W-:Y:S07]  /*1b90*/  LDSM.16.M88.4 R40, [R221+0x2000] ;  /* 0x00200000dd28783b */ /* 0x000fee0000000200 */
[----:B------:R-:W-:Y:S01]  /*1ba0*/  HMMA.16816.F32 R12, R4, R80, R20 ;  /* 0x00000050040c723c */ /* 0x000fe20000001814 */
[----:B------:R-:W3:Y:S07]  /*1bb0*/  LDSM.16.M88.4 R20, [R220+0x9100] ;  /* 0x00910000dc14783b */ /* 0x000eee0000000200 */
[----:B-1----:R-:W-:Y:S08]  /*1bc0*/  HMMA.16816.F32 R8, R32, R76, R8 ;  /* 0x0000004c2008723c */ /* 0x002ff00000001808 */
[C---:B------:R-:W-:Y:S08]  /*1bd0*/  HMMA.16816.F32 R96, R4.reuse, R104, R96 ;  /* 0x000000680460723c */ /* 0x040ff00000001860 */
[C---:B------:R-:W-:Y:S08]  /*1be0*/  HMMA.16816.F32 R136, R4.reuse, R112, R88 ;  /* 0x000000700488723c */ /* 0x040ff00000001858 */
[C---:B------:R-:W-:Y:S08]  /*1bf0*/  HMMA.16816.F32 R144, R4.reuse, R116, R72 ;  /* 0x000000740490723c */ /* 0x040ff00000001848 */
[C---:B------:R-:W-:Y:S08]  /*1c00*/  HMMA.16816.F32 R100, R4.reuse, R82, R100 ;  /* 0x000000520464723c */ /* 0x040ff00000001864 */
[C---:B------:R-:W-:Y:S08]  /*1c10*/  HMMA.16816.F32 R92, R4.reuse, R106, R92 ;  /* 0x0000006a045c723c */ /* 0x040ff0000000185c */
[C---:B------:R-:W-:Y:S08]  /*1c20*/  HMMA.16816.F32 R140, R4.reuse, R114, R84 ;  /* 0x00000072048c723c */ /* 0x040ff00000001854 */
[----:B------:R-:W-:Y:S08]  /*1c30*/  HMMA.16816.F32 R148, R4, R118, R64 ;  /* 0x000000760494723c */ /* 0x000ff00000001840 */
[----:B--2---:R-:W-:Y:S01]  /*1c40*/  HMMA.16816.F32 R4, R28, R76, R12 ;  /* 0x0000004c1c04723c */ /* 0x004fe2000000180c */
[----:B------:R-:W1:Y:S07]  /*1c50*/  LDSM.16.M88.4 R12, [R219+0xb100] ;  /* 0x00b10000db0c783b */ /* 0x000e6e0000000200 */
[----:B------:R-:W-:Y:S01]  /*1c60*/  HMMA.16816.F32 R44, R24, R60, R8 ;  /* 0x0000003c182c723c */ /* 0x000fe20000001808 */
[----:B------:R-:W2:Y:S07]  /*1c70*/  LDSM.16.M88.4 R8, [R220+0xa100] ;  /* 0x00a10000dc08783b */ /* 0x000eae0000000200 */
[C---:B------:R-:W-:Y:S08]  /*1c80*/  HMMA.16816.F32 R64, R36.reuse, R82, R68 ;  /* 0x000000522440723c */ /* 0x040ff00000001844 */
[----:B------:R-:W-:Y:S08]  /*1c90*/  HMMA.16816.F32 R88, R36, R104, R52 ;  /* 0x000000682458723c */ /* 0x000ff00000001834 */
[----:B---3--:R-:W-:Y:S01]  /*1ca0*/  HMMA.16816.F32 R52, R20, R60, R4 ;  /* 0x0000003c1434723c */ /* 0x008fe20000001804 */
[----:B------:R-:W-:Y:S07]  /*1cb0*/  LDSM.16.M88.4 R4, [R220+0xb100] ;  /* 0x00b10000dc04783b */ /* 0x000fee0000000200 */
[----:B------:R-:W-:Y:S01]  /*1cc0*/  HMMA.16816.F32 R72, R16, R48, R44 ;  /* 0x000000301048723c */ /* 0x000fe2000000182c */
[----:B------:R-:W3:Y:S07]  /*1cd0*/  LDSM.16.M88.4 R44, [R216+0x4500] ;  /* 0x00450000d82c783b */ /* 0x000eee0000000200 */
[-C--:B------:R-:W-:Y:S08]  /*1ce0*/  HMMA.16816.F32 R68, R32, R78.reuse, R64 ;  /* 0x0000004e2044723c */ /* 0x080ff00000001840 */
[----:B------:R-:W-:Y:S08]  /*1cf0*/  HMMA.16816.F32 R76, R28, R78, R100 ;  /* 0x0000004e1c4c723c */ /* 0x000ff00000001864 */
[----:B-1----:R-:W-:Y:S01]  /*1d00*/  HMMA.16816.F32 R64, R12, R48, R52 ;  /* 0x000000300c40723c */ /* 0x002fe20000001834 */
[----:B------:R-:W1:Y:S07]  /*1d10*/  LDSM.16.M88.4 R52, [R221+0x1400] ;  /* 0x00140000dd34783b */ /* 0x000e6e0000000200 */
[----:B------:R-:W-:Y:S08]  /*1d20*/  HMMA.16816.F32 R68, R24, R62, R68 ;  /* 0x0000003e1844723c */ /* 0x000ff00000001844 */
[----:B--2---:R-:W-:Y:S08]  /*1d30*/  HMMA.16816.F32 R80, R8, R40, R72 ;  /* 0x000000280850723c */ /* 0x004ff00000001848 */
[----:B------:R-:W-:Y:S08]  /*1d40*/  HMMA.16816.F32 R76, R20, R62, R76 ;  /* 0x0000003e144c723c */ /* 0x000ff0000000184c */
[----:B---3--:R-:W-:Y:S08]  /*1d50*/  HMMA.16816.F32 R72, R32, R44, R88 ;  /* 0x0000002c2048723c */ /* 0x008ff00000001858 */
[----:B------:R-:W-:Y:S01]  /*1d60*/  HMMA.16816.F32 R108, R36, R112, R108 ;  /* 0x00000070246c723c */ /* 0x000fe2000000186c */
[----:B------:R-:W-:-:S07]  /*1d70*/  FMUL.FTZ R2, R80, c[0x0][0x320] ;  /* 0x0000c80050027a20 */ /* 0x000fce0000410000 */
[C---:B------:R-:W-:Y:S08]  /*1d80*/  HMMA.16816.F32 R124, R36.reuse, R116, R124 ;  /* 0x00000074247c723c */ /* 0x040ff0000000187c */
[C---:B------:R-:W-:Y:S01]  /*1d90*/  HMMA.16816.F32 R104, R36.reuse, R106, R120 ;  /* 0x0000006a2468723c */ /* 0x040fe20000001878 */
[----:B------:R2:W3:Y:S07]  /*1da0*/  MUFU.TANH R121, R2 ;  /* 0x0000000200797308 */ /* 0x0004ee0000002400 */
[C---:B------:R-:W-:Y:S08]  /*1db0*/  HMMA.16816.F32 R132, R36.reuse, R114, R132 ;  /* 0x000000722484723c */ /* 0x040ff00000001884 */
[----:B------:R-:W-:Y:S01]  /*1dc0*/  HMMA.16816.F32 R128, R36, R118, R128 ;  /* 0x000000762480723c */ /* 0x000fe20000001880 */
[----:B------:R-:W4:Y:S01]  /*1dd0*/  LDSM.16.M88.4 R36, [R216+0x5500] ;  /* 0x00550000d824783b */ /* 0x000f220000000200 */
[----:B--2---:R-:W-:-:S04]  /*1de0*/  FMUL.FTZ R2, R81, c[0x0][0x320] ;  /* 0x0000c80051027a20 */ /* 0x004fc80000410000 */
[----:B------:R2:W1:Y:S02]  /*1df0*/  MUFU.TANH R120, R2 ;  /* 0x0000000200787308 */ /* 0x0004640000002400 */
[----:B------:R-:W-:Y:S08]  /*1e00*/  HMMA.16816.F32 R84, R4, R40, R64 ;  /* 0x000000280454723c */ /* 0x000ff00000001840 */
[----:B------:R-:W-:Y:S01]  /*1e10*/  HMMA.16816.F32 R64, R16, R50, R68 ;  /* 0x000000321040723c */ /* 0x000fe20000001844 */
[----:B--2---:R-:W-:-:S07]  /*1e20*/  FMUL.FTZ R2, R82, c[0x0][0x320] ;  /* 0x0000c80052027a20 */ /* 0x004fce0000410000 */
[----:B------:R-:W-:Y:S01]  /*1e30*/  HMMA.16816.F32 R60, R28, R44, R96 ;  /* 0x0000002c1c3c723c */ /* 0x000fe20000001860 */
[----:B------:R2:W2:Y:S07]  /*1e40*/  MUFU.TANH R119, R2 ;  /* 0x0000000200777308 */ /* 0x0004ae0000002400 */
[----:B------:R-:W-:Y:S01]  /*1e50*/  HMMA.16816.F32 R68, R12, R50, R76 ;  /* 0x000000320c44723c */ /* 0x000fe2000000184c */
[----:B------:R-:W5:Y:S07]  /*1e60*/  LDSM.16.M88.4 R48, [R221+0x2400] ;  /* 0x00240000dd30783b */ /* 0x000f6e0000000200 */
[----:B-1----:R-:W-:Y:S01]  /*1e70*/  HMMA.16816.F32 R72, R24, R52, R72 ;  /* 0x000000341848723c */ /* 0x002fe20000001848 */
[----:B--2---:R-:W-:-:S04]  /*1e80*/  FMUL.FTZ R2, R83, c[0x0][0x320] ;  /* 0x0000c80053027a20 */ /* 0x004fc80000410000 */
[----:B------:R1:W2:Y:S03]  /*1e90*/  MUFU.TANH R118, R2 ;  /* 0x0000000200767308 */ /* 0x0002a60000002400 */
[----:B------:R-:W-:Y:S08]  /*1ea0*/  HMMA.16816.F32 R76, R8, R42, R64 ;  /* 0x0000002a084c723c */ /* 0x000ff00000001840 */
[----:B------:R-:W-:Y:S01]  /*1eb0*/  HMMA.16816.F32 R64, R20, R52, R60 ;  /* 0x000000341440723c */ /* 0x000fe2000000183c */
[----:B------:R-:W2:Y:S01]  /*1ec0*/  LDSM.16.M88.4 R60, [R216+0x4900] ;  /* 0x00490000d83c783b */ /* 0x000ea20000000200 */
[----:B-1----:R-:W-:-:S06]  /*1ed0*/  FMUL.FTZ R2, R84, c[0x0][0x320] ;  /* 0x0000c80054027a20 */ /* 0x002fcc0000410000 */
[----:B------:R-:W-:Y:S01]  /*1ee0*/  HMMA.16816.F32 R88, R4, R42, R68 ;  /* 0x0000002a0458723c */ /* 0x000fe20000001844 */
[----:B------:R1:W1:Y:S07]  /*1ef0*/  MUFU.TANH R117, R2 ;  /* 0x0000000200757308 */ /* 0x00026e0000002400 */
[----:B------:R-:W-:Y:S08]  /*1f00*/  HMMA.16816.F32 R40, R32, R46, R104 ;  /* 0x0000002e2028723c */ /* 0x000ff00000001868 */
[----:B----4-:R-:W-:Y:S01]  /*1f10*/  HMMA.16816.F32 R68, R16, R36, R72 ;  /* 0x000000241044723c */ /* 0x010fe20000001848 */
[----:B-1----:R-:W-:-:S04]  /*1f20*/  FMUL.FTZ R2, R85, c[0x0][0x320] ;  /* 0x0000c80055027a20 */ /* 0x002fc80000410000 */
[----:B------:R1:W4:Y:S03]  /*1f30*/  MUFU.TANH R116, R2 ;  /* 0x0000000200747308 */ /* 0x0003260000002400 */
[----:B------:R-:W-:Y:S08]  /*1f40*/  HMMA.16816.F32 R72, R28, R46, R92 ;  /* 0x0000002e1c48723c */ /* 0x000ff0000000185c */
[----:B------:R-:W-:Y:S01]  /*1f50*/  HMMA.16816.F32 R44, R12, R36, R64 ;  /* 0x000000240c2c723c */ /* 0x000fe20000001840 */
[----:B-1----:R-:W-:-:S07]  /*1f60*/  FMUL.FTZ R2, R86, c[0x0][0x320] ;  /* 0x0000c80056027a20 */ /* 0x002fce0000410000 */
[----:B------:R-:W-:Y:S01]  /*1f70*/  HMMA.16816.F32 R64, R24, R54, R40 ;  /* 0x000000361840723c */ /* 0x000fe20000001828 */
[----:B------:R-:W1:Y:S01]  /*1f80*/  LDSM.16.M88.4 R40, [R221+0x1800] ;  /* 0x00180000dd28783b */ /* 0x000e620000000200 */
[----:B------:R2:W1:Y:S11]  /*1f90*/  MUFU.TANH R115, R2 ;  /* 0x0000000200737308 */ /* 0x0004760000002400 */
[----:B------:R-:W-:Y:S03]  /*1fa0*/  @!UPT UIADD3 URZ, URZ, URZ, URZ ;  /* 0x0000003f3f3ff290 */ /* 0x000fe6000fffe03f */
[----:B-----5:R-:W-:Y:S01]  /*1fb0*/  HMMA.16816.F32 R80, R4, R48, R44 ;  /* 0x000000300450723c */ /* 0x020fe2000000182c */
[----:B--2---:R-:W-:-:S04]  /*1fc0*/  FMUL.FTZ R2, R87, c[0x0][0x320] ;  /* 0x0000c80057027a20 */ /* 0x004fc80000410000 */
[----:B------:R2:W1:Y:S03]  /*1fd0*/  MUFU.TANH R113, R2 ;  /* 0x0000000200717308 */ /* 0x0004660000002400 */
[----:B------:R-:W-:Y:S08]  /*1fe0*/  HMMA.16816.F32 R64, R16, R38, R64 ;  /* 0x000000261040723c */ /* 0x000ff00000001840 */
[----:B------:R-:W-:Y:S01]  /*1ff0*/  HMMA.16816.F32 R44, R28, R60, R136 ;  /* 0x0000003c1c2c723c */ /* 0x000fe20000001888 */
[----:B--2---:R-:W-:-:S04]  /*2000*/  FMUL.FTZ R2, R76, c[0x0][0x320] ;  /* 0x0000c8004c027a20 */ /* 0x004fc80000410000 */
[----:B------:R2:W1:Y:S02]  /*2010*/  MUFU.TANH R114, R2 ;  /* 0x0000000200727308 */ /* 0x0004640000002400 */
[----:B--2---:R-:W-:-:S06]  /*2020*/  FMUL.FTZ R2, R77, c[0x0][0x320] ;  /* 0x0000c8004d027a20 */ /* 0x004fcc0000410000 */
[----:B------:R2:W1:Y:S02]  /*2030*/  MUFU.TANH R112, R2 ;  /* 0x0000000200707308 */ /* 0x0004640000002400 */
[----:B--2---:R-:W-:-:S06]  /*2040*/  FMUL.FTZ R2, R78, c[0x0][0x320] ;  /* 0x0000c8004e027a20 */ /* 0x004fcc0000410000 */
[----:B------:R2:W1:Y:S02]  /*2050*/  MUFU.TANH R107, R2 ;  /* 0x00000002006b7308 */ /* 0x0004640000002400 */
[----:B--2---:R-:W-:Y:S02]  /*2060*/  FMUL.FTZ R2, R79, c[0x0][0x320] ;  /* 0x0000c8004f027a20 */ /* 0x004fe40000410000 */
[----:B------:R-:W-:Y:S04]  /*2070*/  HMMA.16816.F32 R76, R8, R48, R68 ;  /* 0x00000030084c723c */ /* 0x000fe80000001844 */
[----:B------:R2:W1:Y:S04]  /*2080*/  MUFU.TANH R106, R2 ;  /* 0x00000002006a7308 */ /* 0x0004680000002400 */
[----:B------:R-:W-:Y:S01]  /*2090*/  HMMA.16816.F32 R68, R20, R54, R72 ;  /* 0x000000361444723c */ /* 0x000fe20000001848 */
[----:B------:R-:W5:Y:S07]  /*20a0*/  LDSM.16.M88.4 R52, [R216+0x5900] ;  /* 0x00590000d834783b */ /* 0x000f6e0000000200 */
[----:B------:R-:W-:Y:S01]  /*20b0*/  HMMA.16816.F32 R72, R32, R60, R108 ;  /* 0x0000003c2048723c */ /* 0x000fe2000000186c */
[----:B--2---:R-:W-:-:S04]  /*20c0*/  FMUL.FTZ R2, R88, c[0x0][0x320] ;  /* 0x0000c80058027a20 */ /* 0x004fc80000410000 */
[----:B------:R2:W1:Y:S11]  /*20d0*/  MUFU.TANH R105, R2 ;  /* 0x0000000200697308 */ /* 0x0004760000002400 */
[----:B------:R-:W-:Y:S01]  /*20e0*/  HMMA.16816.F32 R68, R12, R38, R68 ;  /* 0x000000260c44723c */ /* 0x000fe20000001844 */
[----:B------:R-:W3:Y:S01]  /*20f0*/  LDSM.16.M88.4 R36, [R221+0x2800] ;  /* 0x00280000dd24783b */ /* 0x000ee20000000200 */
[----:B--2---:R-:W-:-:S06]  /*2100*/  FMUL.FTZ R2, R89, c[0x0][0x320] ;  /* 0x0000c80059027a20 */ /* 0x004fcc0000410000 */
[----:B-1----:R-:W-:Y:S01]  /*2110*/  HMMA.16816.F32 R72, R24, R40, R72 ;  /* 0x000000281848723c */ /* 0x002fe20000001848 */
[----:B------:R1:W2:Y:S11]  /*2120*/  MUFU.TANH R104, R2 ;  /* 0x0000000200687308 */ /* 0x0002b60000002400 */
[----:B------:R-:W-:Y:S04]  /*2130*/  @!UPT UIADD3 URZ, URZ, URZ, URZ ;  /* 0x0000003f3f3ff290 */ /* 0x000fe8000fffe03f */
[----:B------:R-:W-:Y:S01]  /*2140*/  HMMA.16816.F32 R84, R4, R50, R68 ;  /* 0x000000320454723c */ /* 0x000fe20000001844 */
[----:B-1----:R-:W-:-:S04]  /*2150*/  FMUL.FTZ R2, R90, c[0x0][0x320] ;  /* 0x0000c8005a027a20 */ /* 0x002fc80000410000 */
[----:B------:R1:W1:Y:S03]  /*2160*/  MUFU.TANH R103, R2 ;  /* 0x0000000200677308 */ /* 0x0002660000002400 */
[----:B-----5:R-:W-:Y:S08]  /*2170*/  HMMA.16816.F32 R68, R16, R52, R72 ;  /* 0x000000341044723c */ /* 0x020ff00000001848 */
[----:B------:R-:W-:Y:S01]  /*2180*/  HMMA.16816.F32 R72, R28, R62, R140 ;  /* 0x0000003e1c48723c */ /* 0x000fe2000000188c */
[----:B-1----:R-:W-:-:S04]  /*2190*/  FMUL.FTZ R2, R91, c[0x0][0x320] ;  /* 0x0000c8005b027a20 */ /* 0x002fc80000410000 */
[----:B------:R1:W1:Y:S11]  /*21a0*/  MUFU.TANH R100, R2 ;  /* 0x0000000200647308 */ /* 0x0002760000002400 */
[----:B------:R-:W-:Y:S08]  /*21b0*/  @!UPT UIADD3 URZ, URZ, URZ, URZ ;  /* 0x0000003f3f3ff290 */ /* 0x000ff0000fffe03f */
[----:B------:R-:W-:Y:S01]  /*21c0*/  HMMA.16816.F32 R72, R20, R42, R72 ;  /* 0x0000002a1448723c */ /* 0x000fe20000001848 */
[----:B-1----:R-:W-:-:S04]  /*21d0*/  FMUL.FTZ R2, R76, c[0x0][0x320] ;  /* 0x0000c8004c027a20 */ /* 0x002fc80000410000 */
[----:B------:R1:W1:Y:S02]  /*21e0*/  MUFU.TANH R102, R2 ;  /* 0x0000000200667308 */ /* 0x0002640000002400 */
[----:B-1----:R-:W-:Y:S11]  /*21f0*/  FMUL.FTZ R2, R77, c[0x0][0x320] ;  /* 0x0000c8004d027a20 */ /* 0x002ff60000410000 */
[----:B------:R-:W-:Y:S06]  /*2200*/  @!UPT UIADD3 URZ, URZ, URZ, URZ ;  /* 0x0000003f3f3ff290 */ /* 0x000fec000fffe03f */
[----:B------:R-:W-:Y:S01]  /*2210*/  HMMA.16816.F32 R72, R12, R54, R72 ;  /* 0x000000360c48723c */ /* 0x000fe20000001848 */
[----:B------:R1:W1:Y:S02]  /*2220*/  MUFU.TANH R101, R2 ;  /* 0x0000000200657308 */ /* 0x0002640000002400 */
[----:B-1----:R-:W-:-:S06]  /*2230*/  FMUL.FTZ R2, R78, c[0x0][0x320] ;  /* 0x0000c8004e027a20 */ /* 0x002fcc0000410000 */
[----:B------:R1:W1:Y:S11]  /*2240*/  MUFU.TANH R99, R2 ;  /* 0x0000000200637308 */ /* 0x0002760000002400 */
[----:B------:R-:W-:Y:S04]  /*2250*/  @!UPT UIADD3 URZ, URZ, URZ, URZ ;  /* 0x0000003f3f3ff290 */ /* 0x000fe8000fffe03f */
[----:B---3--:R-:W-:Y:S01]  /*2260*/  HMMA.16816.F32 R72, R4, R38, R72 ;  /* 0x000000260448723c */ /* 0x008fe20000001848 */
[----:B-1----:R-:W-:-:S07]  /*2270*/  FMUL.FTZ R2, R79, c[0x0][0x320] ;  /* 0x0000c8004f027a20 */ /* 0x002fce0000410000 */
[----:B------:R-:W-:Y:S01]  /*2280*/  HMMA.16816.F32 R76, R8, R50, R64 ;  /* 0x00000032084c723c */ /* 0x000fe20000001840 */
[----:B------:R1:W3:Y:S07]  /*2290*/  MUFU.TANH R98, R2 ;  /* 0x0000000200627308 */ /* 0x0002ee0000002400 */
[----:B------:R-:W-:Y:S01]  /*22a0*/  HMMA.16816.F32 R64, R20, R40, R44 ;  /* 0x000000281440723c */ /* 0x000fe2000000182c */
[----:B------:R-:W5:Y:S07]  /*22b0*/  LDSM.16.M88.4 R44, [R216+0x4d00] ;  /* 0x004d0000d82c783b */ /* 0x000f6e0000000200 */
[----:B------:R-:W-:-:S02]  /*22c0*/  FMUL.FTZ R72, R72, c[0x0][0x320] ;  /* 0x0000c80048487a20 */ /* 0x000fc40000410000 */
[----:B------:R-:W-:Y:S02]  /*22d0*/  FMUL.FTZ R73, R73, c[0x0][0x320] ;  /* 0x0000c80049497a20 */ /* 0x000fe40000410000 */
[----:B------:R-:W-:Y:S01]  /*22e0*/  FMUL.FTZ R74, R74, c[0x0][0x320] ;  /* 0x0000c8004a4a7a20 */ /* 0x000fe20000410000 */
[----:B------:R-:W-:Y:S01]  /*22f0*/  HMMA.16816.F32 R48, R32, R62, R132 ;  /* 0x0000003e2030723c */ /* 0x000fe20000001884 */
[----:B------:R-:W2:Y:S01]  /*2300*/  MUFU.TANH R72, R72 ;  /* 0x0000004800487308 */ /* 0x000ea20000002400 */
[----:B-1----:R-:W-:-:S07]  /*2310*/  FMUL.FTZ R2, R80, c[0x0][0x320] ;  /* 0x0000c80050027a20 */ /* 0x002fce0000410000 */
[----:B------:R1:W1:Y:S02]  /*2320*/  MUFU.TANH R97, R2 ;  /* 0x0000000200617308 */ /* 0x0002640000002400 */
[----:B------:R-:W-:Y:S06]  /*2330*/  HMMA.16816.F32 R60, R12, R52, R64 ;  /* 0x000000340c3c723c */ /* 0x000fec0000001840 */
[----:B------:R-:W2:Y:S07]  /*2340*/  MUFU.TANH R73, R73 ;  /* 0x0000004900497308 */ /* 0x000eae0000002400 */
[----:B------:R-:W-:Y:S01]  /*2350*/  HMMA.16816.F32 R64, R24, R42, R48 ;  /* 0x0000002a1840723c */ /* 0x000fe20000001830 */
[----:B-1----:R-:W-:Y:S01]  /*2360*/  FMUL.FTZ R2, R81, c[0x0][0x320] ;  /* 0x0000c80051027a20 */ /* 0x002fe20000410000 */
[----:B------:R-:W1:Y:S01]  /*2370*/  LDSM.16.M88.4 R48, [R221+0x1c00] ;  /* 0x001c0000dd30783b */ /* 0x000e620000000200 */
[----:B------:R-:W1:Y:S03]  /*2380*/  MUFU.TANH R74, R74 ;  /* 0x0000004a004a7308 */ /* 0x000e660000002400 */
[----:B------:R-:W1:Y:S05]  /*2390*/  LDSM.16.M88.4 R40, [R216+0x5d00] ;  /* 0x005d0000d828783b */ /* 0x000e6a0000000200 */
[----:B------:R2:W1:Y:S02]  /*23a0*/  MUFU.TANH R96, R2 ;  /* 0x0000000200607308 */ /* 0x0004640000002400 */
[----:B--2---:R-:W-:-:S06]  /*23b0*/  FMUL.FTZ R2, R82, c[0x0][0x320] ;  /* 0x0000c80052027a20 */ /* 0x004fcc0000410000 */
[----:B------:R2:W1:Y:S02]  /*23c0*/  MUFU.TANH R95, R2 ;  /* 0x00000002005f7308 */ /* 0x0004640000002400 */
[----:B--2---:R-:W-:Y:S02]  /*23d0*/  FMUL.FTZ R2, R83, c[0x0][0x320] ;  /* 0x0000c80053027a20 */ /* 0x004fe40000410000 */
[----:B------:R-:W-:Y:S04]  /*23e0*/  HMMA.16816.F32 R80, R4, R36, R60 ;  /* 0x000000240450723c */ /* 0x000fe8000000183c */
[----:B------:R2:W1:Y:S04]  /*23f0*/  MUFU.TANH R93, R2 ;  /* 0x00000002005d7308 */ /* 0x0004680000002400 */
[----:B------:R-:W-:Y:S08]  /*2400*/  HMMA.16816.F32 R60, R16, R54, R64 ;  /* 0x00000036103c723c */ /* 0x000ff00000001840 */
[----:B-----5:R-:W-:Y:S01]  /*2410*/  HMMA.16816.F32 R64, R28, R44, R144 ;  /* 0x0000002c1c40723c */ /* 0x020fe20000001890 */
[----:B--2---:R-:W-:-:S04]  /*2420*/  FMUL.FTZ R2, R76, c[0x0][0x320] ;  /* 0x0000c8004c027a20 */ /* 0x004fc80000410000 */
[----:B------:R2:W1:Y:S03]  /*2430*/  MUFU.TANH R94, R2 ;  /* 0x00000002005e7308 */ /* 0x0004660000002400 */
[----:B------:R-:W-:Y:S01]  /*2440*/  HMMA.16816.F32 R28, R28, R46, R148 ;  /* 0x0000002e1c1c723c */ /* 0x000fe20000001894 */
[----:B--2---:R-:W-:Y:S11]  /*2450*/  FMUL.FTZ R2, R77, c[0x0][0x320] ;  /* 0x0000c8004d027a20 */ /* 0x004ff60000410000 */
[----:B------:R-:W-:Y:S04]  /*2460*/  @!UPT UIADD3 URZ, URZ, URZ, URZ ;  /* 0x0000003f3f3ff290 */ /* 0x000fe8000fffe03f */
[----:B-1----:R-:W-:Y:S01]  /*2470*/  HMMA.16816.F32 R64, R20, R48, R64 ;  /* 0x000000301440723c */ /* 0x002fe20000001840 */
[----:B------:R1:W2:Y:S02]  /*2480*/  MUFU.TANH R92, R2 ;  /* 0x00000002005c7308 */ /* 0x0002a40000002400 */
[----:B-1----:R-:W-:-:S06]  /*2490*/  FMUL.FTZ R2, R78, c[0x0][0x320] ;  /* 0x0000c8004e027a20 */ /* 0x002fcc0000410000 */
[----:B------:R1:W1:Y:S02]  /*24a0*/  MUFU.TANH R91, R2 ;  /* 0x00000002005b7308 */ /* 0x0002640000002400 */
[----:B-1----:R-:W-:Y:S02]  /*24b0*/  FMUL.FTZ R2, R79, c[0x0][0x320] ;  /* 0x0000c8004f027a20 */ /* 0x002fe40000410000 */
[----:B------:R-:W-:Y:S04]  /*24c0*/  HMMA.16816.F32 R76, R8, R36, R68 ;  /* 0x00000024084c723c */ /* 0x000fe80000001844 */
[----:B------:R1:W1:Y:S04]  /*24d0*/  MUFU.TANH R90, R2 ;  /* 0x00000002005a7308 */ /* 0x0002680000002400 */
[----:B------:R-:W-:Y:S01]  /*24e0*/  HMMA.16816.F32 R68, R32, R44, R124 ;  /* 0x0000002c2044723c */ /* 0x000fe2000000187c */
[----:B-1----:R-:W-:-:S04]  /*24f0*/  FMUL.FTZ R2, R84, c[0x0][0x320] ;  /* 0x0000c80054027a20 */ /* 0x002fc80000410000 */
[----:B------:R1:W1:Y:S11]  /*2500*/  MUFU.TANH R89, R2 ;  /* 0x0000000200597308 */ /* 0x0002760000002400 */
[----:B------:R-:W-:Y:S08]  /*2510*/  @!UPT UIADD3 URZ, URZ, URZ, URZ ;  /* 0x0000003f3f3ff290 */ /* 0x000ff0000fffe03f */
[----:B------:R-:W-:Y:S01]  /*2520*/  HMMA.16816.F32 R52, R24, R48, R68 ;  /* 0x000000301834723c */ /* 0x000fe20000001844 */
[----:B-1----:R-:W-:-:S07]  /*2530*/  FMUL.FTZ R2, R85, c[0x0][0x320] ;  /* 0x0000c80055027a20 */ /* 0x002fce0000410000 */
[----:B------:R-:W-:Y:S01]  /*2540*/  HMMA.16816.F32 R68, R8, R38, R60 ;  /* 0x000000260844723c */ /* 0x000fe2000000183c */
[----:B------:R1:W1:Y:S07]  /*2550*/  MUFU.TANH R88, R2 ;  /* 0x0000000200587308 */ /* 0x00026e0000002400 */
[----:B------:R-:W-:Y:S01]  /*2560*/  HMMA.16816.F32 R60, R32, R46, R128 ;  /* 0x0000002e203c723c */ /* 0x000fe20000001880 */
[----:B------:R-:W5:Y:S01]  /*2570*/  LDSM.16.M88.4 R32, [R221+0x2c00] ;  /* 0x002c0000dd20783b */ /* 0x000f620000000200 */
[----:B------:R-:W-:-:S06]  /*2580*/  DEPBAR.LE SB0, 0x0 ;  /* 0x000080000000791a */ /* 0x000fcc0000000000 */
[----:B------:R-:W-:Y:S01]  /*2590*/  HMMA.16816.F32 R52, R16, R40, R52 ;  /* 0x000000281034723c */ /* 0x000fe20000001834 */
[----:B-1----:R-:W-:-:S04]  /*25a0*/  FMUL.FTZ R2, R86, c[0x0][0x320] ;  /* 0x0000c80056027a20 */ /* 0x002fc80000410000 */
[----:B------:R1:W1:Y:S03]  /*25b0*/  MUFU.TANH R58, R2 ;  /* 0x00000002003a7308 */ /* 0x0002660000002400 */
[----:B------:R-:W-:Y:S01]  /*25c0*/  HMMA.16816.F32 R36, R12, R40, R64 ;  /* 0x000000280c24723c */ /* 0x000fe20000001840 */
[----:B------:R-:W-:Y:S02]  /*25d0*/  FMUL.FTZ R69, R69, c[0x0][0x320] ;  /* 0x0000c80045457a20 */ /* 0x000fe40000410000 */
[----:B------:R-:W-:Y:S02]  /*25e0*/  FMUL.FTZ R70, R70, c[0x0][0x320] ;  /* 0x0000c80046467a20 */ /* 0x000fe40000410000 */
[----:B------:R-:W-:Y:S02]  /*25f0*/  FMUL.FTZ R71, R71, c[0x0][0x320] ;  /* 0x0000c80047477a20 */ /* 0x000fe40000410000 */
[----:B------:R-:W2:Y:S01]  /*2600*/  MUFU.TANH R69, R69 ;  /* 0x0000004500457308 */ /* 0x000ea20000002400 */
[----:B------:R-:W-:Y:S01]  /*2610*/  HMMA.16816.F32 R24, R24, R50, R60 ;  /* 0x000000321818723c */ /* 0x000fe2000000183c */
[----:B-1----:R-:W-:-:S06]  /*2620*/  FMUL.FTZ R2, R87, c[0x0][0x320] ;  /* 0x0000c80057027a20 */ /* 0x002fcc0000410000 */
[----:B------:R-:W1:Y:S01]  /*2630*/  MUFU.TANH R70, R70 ;  /* 0x0000004600467308 */ /* 0x000e620000002400 */
[----:B------:R-:W-:Y:S07]  /*2640*/  HMMA.16816.F32 R48, R20, R50, R28 ;  /* 0x000000321430723c */ /* 0x000fee000000181c */
[----:B------:R1:W1:Y:S01]  /*2650*/  MUFU.TANH R59, R2 ;  /* 0x00000002003b7308 */ /* 0x0002620000002400 */
[----:B-----5:R-:W-:Y:S07]  /*2660*/  HMMA.16816.F32 R52, R8, R32, R52 ;  /* 0x000000200834723c */ /* 0x020fee0000001834 */
[----:B------:R-:W2:Y:S01]  /*2670*/  MUFU.TANH R71, R71 ;  /* 0x0000004700477308 */ /* 0x000ea20000002400 */
[----:B------:R-:W-:Y:S01]  /*2680*/  HMMA.16816.F32 R16, R16, R42, R24 ;  /* 0x0000002a1010723c */ /* 0x000fe20000001818 */
[----:B-1----:R-:W-:-:S07]  /*2690*/  FMUL.FTZ R2, R76, c[0x0][0x320] ;  /* 0x0000c8004c027a20 */ /* 0x002fce0000410000 */
[----:B------:R-:W-:Y:S01]  /*26a0*/  HMMA.16816.F32 R12, R12, R42, R48 ;  /* 0x0000002a0c0c723c */ /* 0x000fe20000001830 */
[----:B------:R1:W1:Y:S07]  /*26b0*/  MUFU.TANH R86, R2 ;  /* 0x0000000200567308 */ /* 0x00026e0000002400 */
[----:B------:R-:W-:Y:S01]  /*26c0*/  HMMA.16816.F32 R20, R4, R32, R36 ;  /* 0x000000200414723c */ /* 0x000fe20000001824 */
[----:B------:R-:W-:Y:S02]  /*26d0*/  FMUL.FTZ R52, R52, c[0x0][0x320] ;  /* 0x0000c80034347a20 */ /* 0x000fe40000410000 */
[----:B------:R-:W-:-:S02]  /*26e0*/  FMUL.FTZ R53, R53, c[0x0][0x320] ;  /* 0x0000c80035357a20 */ /* 0x000fc40000410000 */
[----:B------:R-:W-:Y:S02]  /*26f0*/  FMUL.FTZ R54, R54, c[0x0][0x320] ;  /* 0x0000c80036367a20 */ /* 0x000fe40000410000 */
[----:B------:R-:W2:Y:S01]  /*2700*/  MUFU.TANH R52, R52 ;  /* 0x0000003400347308 */ /* 0x000ea20000002400 */
[----:B------:R-:W-:Y:S01]  /*2710*/  HMMA.16816.F32 R8, R8, R34, R16 ;  /* 0x000000220808723c */ /* 0x000fe20000001810 */
[----:B-1----:R-:W-:-:S06]  /*2720*/  FMUL.FTZ R2, R77, c[0x0][0x320] ;  /* 0x0000c8004d027a20 */ /* 0x002fcc0000410000 */
[----:B------:R1:W1:Y:S01]  /*2730*/  MUFU.TANH R87, R2 ;  /* 0x0000000200577308 */ /* 0x0002620000002400 */
[----:B------:R-:W-:Y:S07]  /*2740*/  HMMA.16816.F32 R4, R4, R34, R12 ;  /* 0x000000220404723c */ /* 0x000fee000000180c */
[----:B------:R-:W2:Y:S01]  /*2750*/  MUFU.TANH R53, R53 ;  /* 0x0000003500357308 */ /* 0x000ea20000002400 */
[----:B------:R-:W-:Y:S02]  /*2760*/  FMUL.FTZ R21, R21, c[0x0][0x320] ;  /* 0x0000c80015157a20 */ /* 0x000fe40000410000 */
[----:B------:R-:W-:-:S02]  /*2770*/  FMUL.FTZ R22, R22, c[0x0][0x320] ;  /* 0x0000c80016167a20 */ /* 0x000fc40000410000 */
[----:B------:R-:W-:Y:S02]  /*2780*/  FMUL.FTZ R23, R23, c[0x0][0x320] ;  /* 0x0000c80017177a20 */ /* 0x000fe40000410000 */
[----:B------:R-:W-:Y:S01]  /*2790*/  FMUL.FTZ R20, R20, c[0x0][0x320] ;  /* 0x0000c80014147a20 */ /* 0x000fe20000410000 */
[----:B------:R-:W2:Y:S01]  /*27a0*/  MUFU.TANH R26, R21 ;  /* 0x00000015001a7308 */ /* 0x000ea20000002400 */
[----:B-1----:R-:W-:Y:S02]  /*27b0*/  FMUL.FTZ R2, R78, c[0x0][0x320] ;  /* 0x0000c8004e027a20 */ /* 0x002fe40000410000 */
[----:B------:R-:W-:Y:S02]  /*27c0*/  FMUL.FTZ R8, R8, c[0x0][0x320] ;  /* 0x0000c80008087a20 */ /* 0x000fe40000410000 */
[----:B------:R-:W-:Y:S02]  /*27d0*/  FMUL.FTZ R9, R9, c[0x0][0x320] ;  /* 0x0000c80009097a20 */ /* 0x000fe40000410000 */
[----:B------:R-:W-:Y:S01]  /*27e0*/  FMUL.FTZ R10, R10, c[0x0][0x320] ;  /* 0x0000c8000a0a7a20 */ /* 0x000fe20000410000 */
[----:B------:R1:W1:Y:S01]  /*27f0*/  MUFU.TANH R85, R2 ;  /* 0x0000000200557308 */ /* 0x0002620000002400 */
[----:B------:R-:W-:-:S02]  /*2800*/  FMUL.FTZ R11, R11, c[0x0][0x320] ;  /* 0x0000c8000b0b7a20 */ /* 0x000fc40000410000 */
[----:B------:R-:W-:Y:S02]  /*2810*/  FMUL.FTZ R4, R4, c[0x0][0x320] ;  /* 0x0000c80004047a20 */ /* 0x000fe40000410000 */
[----:B------:R-:W-:Y:S02]  /*2820*/  FMUL.FTZ R5, R5, c[0x0][0x320] ;  /* 0x0000c80005057a20 */ /* 0x000fe40000410000 */
[----:B------:R-:W-:Y:S01]  /*2830*/  FMUL.FTZ R6, R6, c[0x0][0x320] ;  /* 0x0000c80006067a20 */ /* 0x000fe20000410000 */
[----:B------:R-:W2:Y:S01]  /*2840*/  MUFU.TANH R25, R22 ;  /* 0x0000001600197308 */ /* 0x000ea20000002400 */
[----:B------:R-:W-:Y:S02]  /*2850*/  FMUL.FTZ R7, R7, c[0x0][0x320] ;  /* 0x0000c80007077a20 */ /* 0x000fe40000410000 */
[----:B-1----:R-:W-:-:S05]  /*2860*/  FMUL.FTZ R2, R79, c[0x0][0x320] ;  /* 0x0000c8004f027a20 */ /* 0x002fca0000410000 */
[----:B------:R-:W1:Y:S08]  /*2870*/  MUFU.TANH R28, R23 ;  /* 0x00000017001c7308 */ /* 0x000e700000002400 */
[----:B------:R5:W1:Y:S08]  /*2880*/  MUFU.TANH R84, R2 ;  /* 0x0000000200547308 */ /* 0x000a700000002400 */
[----:B------:R-:W1:Y:S01]  /*2890*/  MUFU.TANH R54, R54 ;  /* 0x0000003600367308 */ /* 0x000e620000002400 */
[----:B-----5:R-:W-:-:S07]  /*28a0*/  FMUL.FTZ R2, R80, c[0x0][0x320] ;  /* 0x0000c80050027a20 */ /* 0x020fce0000410000 */
        /* <DEDUP_REMOVED lines=17> */
[----:B------:R5:W1:Y:S02]  /*29c0*/  MUFU.TANH R68, R2 ;  /* 0x0000000200447308 */ /* 0x000a640000002400 */
[----:B-----5:R-:W-:-:S06]  /*29d0*/  FMUL.FTZ R2, R75, c[0x0][0x320] ;  /* 0x0000c8004b027a20 */ /* 0x020fcc0000410000 */
[----:B------:R5:W1:Y:S02]  /*29e0*/  MUFU.TANH R31, R2 ;  /* 0x00000002001f7308 */ /* 0x000a640000002400 */
[----:B-----5:R-:W-:-:S06]  /*29f0*/  FMUL.FTZ R2, R55, c[0x0][0x320] ;  /* 0x0000c80037027a20 */ /* 0x020fcc0000410000 */
[----:B------:R1:W1:Y:S01]  /*2a00*/  MUFU.TANH R40, R2 ;  /* 0x0000000200287308 */ /* 0x0002620000002400 */
[----:B------:R-:W-:Y:S06]  /*2a10*/  BAR.SYNC.DEFER_BLOCKING 0x0 ;  /* 0x0000000000007b1d */ /* 0x000fec0000010000 */
[----:B------:R-:W-:Y:S05]  /*2a20*/  @P0 BRA `(.L_x_1) ;  /* 0x0000048000000947 */ /* 0x000fea0003800000 */
[----:B--234-:R-:W-:Y:S01]  /*2a30*/  ULEA UR4, UR7, UR10, 0x6 ;  /* 0x0000000a07047291 */ /* 0x01cfe2000f8e303f */
[----:B------:R-:W-:Y:S01]  /*2a40*/  PLOP3.LUT P1, PT, PT, PT, UP1, 0x80, 0x0 ;  /* 0x000000000000781c */ /* 0x000fe20003f2f018 */
[----:B------:R-:W-:Y:S01]  /*2a50*/  IMAD.MOV.U32 R236, RZ, RZ, RZ ;  /* 0x000000ffffec7224 */ /* 0x000fe200078e00ff */
[----:B------:R-:W-:-:S03]  /*2a60*/  PLOP3.LUT P0, PT, PT, PT, UP1, 0x80, 0x0 ;  /* 0x000000000000781c */ /* 0x000fc60003f0f018 */
[----:B------:R-:W-:-:S05]  /*2a70*/  IMAD.U32 R4, RZ, RZ, UR4 ;  /* 0x00000004ff047e24 */ /* 0x000fca000f8e00ff */
[----:B------:R-:W-:-:S05]  /*2a80*/  IADD3 R4, R4, -0x80, R156 ;  /* 0xffffff8004047810 */ /* 0x000fca0007ffe09c */
[----:B------:R-:W-:-:S04]  /*2a90*/  @P1 IMAD.HI.U32 R5, R4, c[0x0][0x2bc], RZ ;  /* 0x0000af0004051a27 */ /* 0x000fc800078e00ff */
[----:B-1----:R-:W-:Y:S01]  /*2aa0*/  IMAD.MOV.U32 R2, RZ, RZ, R4 ;  /* 0x000000ffff027224 */ /* 0x002fe200078e0004 */
[----:B------:R-:W-:-:S04]  /*2ab0*/  @P0 SHF.R.U32.HI R2, RZ, c[0x0][0x2c0], R5 ;  /* 0x0000b000ff020a19 */ /* 0x000fc80000011605 */
[----:B------:R-:W-:-:S04]  /*2ac0*/  @!P2 IADD3 R5, P0, R2, UR12, RZ ;  /* 0x0000000c0205ac10 */ /* 0x000fc8000ff1e0ff */
[----:B------:R-:W-:Y:S02]  /*2ad0*/  @!P2 LEA.HI.X.SX32 R7, R2, UR11, 0x1, P0 ;  /* 0x0000000b0207ac11 */ /* 0x000fe400080f0eff */
[----:B------:R-:W-:-:S04]  /*2ae0*/  @!P2 LEA R6, P0, R5, c[0x0][0x2a0], 0x2 ;  /* 0x0000a8000506aa11 */ /* 0x000fc800078010ff */
[----:B------:R-:W-:-:S05]  /*2af0*/  @!P2 LEA.HI.X R7, R5, c[0x0][0x2a4], R7, 0x2, P0 ;  /* 0x0000a9000507aa11 */ /* 0x000fca00000f1407 */
[----:B------:R-:W2:Y:S01]  /*2b00*/  @!P2 LDG.E R236, [R6.64] ;  /* 0x0000000e06eca981 */ /* 0x000ea2000c1e1900 */
[----:B------:R-:W-:Y:S01]  /*2b10*/  IMAD.MOV R2, RZ, RZ, -R2 ;  /* 0x000000ffff027224 */ /* 0x000fe200078e0a02 */
[----:B------:R-:W-:Y:S01]  /*2b20*/  SEL R20, RZ, 0x10, P3 ;  /* 0x00000010ff147807 */ /* 0x000fe20001800000 */
[----:B------:R-:W-:Y:S01]  /*2b30*/  IMAD.WIDE R14, R56, 0x2, RZ ;  /* 0x00000002380e7825 */ /* 0x000fe200078e02ff */
[----:B------:R-:W-:Y:S02]  /*2b40*/  SEL R11, RZ, 0x10, P4 ;  /* 0x00000010ff0b7807 */ /* 0x000fe40002000000 */
[----:B------:R-:W-:Y:S01]  /*2b50*/  IADD3 R18, -R20, 0x10, RZ ;  /* 0x0000001014127810 */ /* 0x000fe20007ffe1ff */
[----:B------:R-:W-:Y:S01]  /*2b60*/  IMAD R238, R2, c[0x0][0x2b8], R4 ;  /* 0x0000ae0002ee7a24 */ /* 0x000fe200078e0204 */
[----:B------:R-:W-:Y:S02]  /*2b70*/  IADD3 R16, -R11, 0x10, RZ ;  /* 0x000000100b107810 */ /* 0x000fe40007ffe1ff */
[----:B------:R-:W-:Y:S01]  /*2b80*/  LOP3.LUT R18, R18, 0xf, RZ, 0xc0, !PT ;  /* 0x0000000f12127812 */ /* 0x000fe200078ec0ff */
[----:B------:R-:W-:Y:S01]  /*2b90*/  IMAD.WIDE.U32 R4, R238, c[0x0][0x1e0], RZ ;  /* 0x00007800ee047a25 */ /* 0x000fe200078e00ff */
[----:B------:R-:W-:-:S02]  /*2ba0*/  SHF.R.S32.HI R2, RZ, 0x1f, R238 ;  /* 0x0000001fff027819 */ /* 0x000fc400000114ee */
[----:B------:R-:W-:Y:S02]  /*2bb0*/  LOP3.LUT R16, R16, 0xf, RZ, 0xc0, !PT ;  /* 0x0000000f10107812 */ /* 0x000fe400078ec0ff */
[----:B------:R-:W-:Y:S01]  /*2bc0*/  IADD3 R12, -R152, 0x10, RZ ;  /* 0x00000010980c7810 */ /* 0x000fe20007ffe1ff */
[----:B------:R-:W-:-:S03]  /*2bd0*/  IMAD R2, R2, c[0x0][0x1e0], RZ ;  /* 0x0000780002027a24 */ /* 0x000fc600078e02ff */
[----:B------:R-:W-:Y:S01]  /*2be0*/  LOP3.LUT R12, R12, 0xf, RZ, 0xc0, !PT ;  /* 0x0000000f0c0c7812 */ /* 0x000fe200078ec0ff */
[----:B------:R-:W-:-:S04]  /*2bf0*/  IMAD R2, R238, c[0x0][0x1e4], R2 ;  /* 0x00007900ee027a24 */ /* 0x000fc800078e0202 */
[----:B------:R-:W-:Y:S01]  /*2c00*/  IMAD.IADD R5, R5, 0x1, R2 ;  /* 0x0000000105057824 */ /* 0x000fe200078e0202 */
[----:B--2---:R-:W-:-:S03]  /*2c10*/  SHF.R.S32.HI R2, RZ, 0x1f, R236 ;  /* 0x0000001fff027819 */ /* 0x004fc600000114ec */
[----:B------:R-:W-:-:S04]  /*2c20*/  IMAD.WIDE.U32 R4, R236, c[0x0][0x1f0], R4 ;  /* 0x00007c00ec047a25 */ /* 0x000fc800078e0004 */
[----:B------:R-:W-:-:S04]  /*2c30*/  IMAD R2, R2, c[0x0][0x1f0], RZ ;  /* 0x00007c0002027a24 */ /* 0x000fc800078e02ff */
[----:B------:R-:W-:Y:S01]  /*2c40*/  IMAD R6, R236, c[0x0][0x1f4], R2 ;  /* 0x00007d00ec067a24 */ /* 0x000fe200078e0202 */
[----:B------:R-:W-:-:S04]  /*2c50*/  IADD3 R2, P0, R4, UR18, RZ ;  /* 0x0000001204027c10 */ /* 0x000fc8000ff1e0ff */
[----:B------:R-:W-:Y:S02]  /*2c60*/  IADD3.X R4, R5, UR16, R6, P0, !PT ;  /* 0x0000001005047c10 */ /* 0x000fe400087fe406 */
[C---:B------:R-:W-:Y:S02]  /*2c70*/  LEA R9, P0, R2.reuse, c[0x0][0x1c8], 0x1 ;  /* 0x0000720002097a11 */ /* 0x040fe400078008ff */
[----:B------:R-:W-:Y:S02]  /*2c80*/  SHF.R.S32.HI R5, RZ, 0x1f, R155 ;  /* 0x0000001fff057819 */ /* 0x000fe4000001149b */
[----:B------:R-:W-:Y:S02]  /*2c90*/  LEA.HI.X R4, R2, c[0x0][0x1cc], R4, 0x1, P0 ;  /* 0x0000730002047a11 */ /* 0x000fe400000f0c04 */
[----:B------:R-:W1:Y:S01]  /*2ca0*/  SHFL.IDX PT, R2, R9, 0x1, 0x1c1f ;  /* 0x003c1f0009027f89 */ /* 0x000e6200000e0000 */
[----:B------:R-:W-:Y:S02]  /*2cb0*/  LEA.HI R5, R5, R155, RZ, 0x3 ;  /* 0x0000009b05057211 */ /* 0x000fe400078f18ff */
[----:B------:R-:W-:Y:S01]  /*2cc0*/  SHF.R.S32.HI R6, RZ, 0x1f, R154 ;  /* 0x0000001fff067819 */ /* 0x000fe2000001149a */
[----:B------:R-:W2:Y:S03]  /*2cd0*/  SHFL.IDX PT, R8, R4, 0x1, 0x1c1f ;  /* 0x003c1f0004087f89 */ /* 0x000ea600000e0000 */
[----:B------:R-:W-:Y:S01]  /*2ce0*/  LEA.HI R6, R6, R154, RZ, 0x3 ;  /* 0x0000009a06067211 */ /* 0x000fe200078f18ff */
[----:B------:R-:W3:Y:S03]  /*2cf0*/  SHFL.IDX PT, R9, R9, RZ, 0x1c1f ;  /* 0x001c1fff09097589 */ /* 0x000ee600000e0000 */
[----:B------:R-:W-:Y:S01]  /*2d00*/  LOP3.LUT R6, R6, 0xfffffff8, RZ, 0xc0, !PT ;  /* 0xfffffff806067812 */ /* 0x000fe200078ec0ff */
[----:B------:R4:W5:Y:S04]  /*2d10*/  SHFL.IDX PT, R10, R4, RZ, 0x1c1f ;  /* 0x001c1fff040a7589 */ /* 0x00096800000e0000 */
[----:B------:R-:W-:Y:S01]  /*2d20*/  IMAD.WIDE R6, R6, 0x2, RZ ;  /* 0x0000000206067825 */ /* 0x000fe200078e02ff */
[----:B-1----:R-:W-:-:S04]  /*2d30*/  IADD3 R18, P1, P0, R18, R2, R14 ;  /* 0x0000000212127210 */ /* 0x002fc8000783e00e */
[----:B--2---:R-:W-:Y:S02]  /*2d40*/  IADD3.X R19, RZ, R8, R15, P1, P0 ;  /* 0x00000008ff137210 */ /* 0x004fe40000fe040f */
[----:B---3--:R-:W-:Y:S02]  /*2d50*/  IADD3 R14, P6, R14, R9, RZ ;  /* 0x000000090e0e7210 */ /* 0x008fe40007fde0ff */
[----:B----4-:R-:W-:-:S03]  /*2d60*/  LOP3.LUT R4, R5, 0xfffffff8, RZ, 0xc0, !PT ;  /* 0xfffffff805047812 */ /* 0x010fc600078ec0ff */
[----:B-----5:R-:W-:Y:S01]  /*2d70*/  IMAD.X R15, R15, 0x1, R10, P6 ;  /* 0x000000010f0f7824 */ /* 0x020fe200030e060a */
[----:B------:R-:W-:Y:S01]  /*2d80*/  ISETP.NE.U32.AND P6, PT, R20, RZ, PT ;  /* 0x000000ff1400720c */ /* 0x000fe20003fc5070 */
[----:B------:R-:W-:-:S05]  /*2d90*/  IMAD.WIDE R4, R4, 0x2, RZ ;  /* 0x0000000204047825 */ /* 0x000fca00078e02ff */
[----:B------:R-:W-:-:S04]  /*2da0*/  IADD3 R16, P1, P0, R16, R2, R4 ;  /* 0x0000000210107210 */ /* 0x000fc8000783e004 */
[----:B------:R-:W-:Y:S02]  /*2db0*/  IADD3.X R17, RZ, R8, R5, P1, P0 ;  /* 0x00000008ff117210 */ /* 0x000fe40000fe0405 */
[----:B------:R-:W-:Y:S01]  /*2dc0*/  IADD3 R12, P1, P0, R12, R2, R6 ;  /* 0x000000020c0c7210 */ /* 0x000fe2000783e006 */
[----:B------:R-:W-:-:S03]  /*2dd0*/  IMAD.SHL.U32 R2, R153, 0x2, RZ ;  /* 0x0000000299027824 */ /* 0x000fc600078e00ff */
[----:B------:R-:W-:Y:S02]  /*2de0*/  IADD3.X R13, RZ, R8, R7, P1, P0 ;  /* 0x00000008ff0d7210 */ /* 0x000fe40000fe0407 */
[-C--:B------:R-:W-:Y:S01]  /*2df0*/  IADD3 R8, P1, R4, R9.reuse, RZ ;  /* 0x0000000904087210 */ /* 0x080fe20007f3e0ff */
[----:B------:R1:W-:Y:S01]  /*2e00*/  LDGSTS.E.BYPASS.LTC128B.128 [R2+0x3100], [R14.64], !P3 ;  /* 0x031000000e027fae */ /* 0x0003e2000d901d4e */
[----:B------:R-:W-:-:S03]  /*2e10*/  IADD3 R4, P0, R6, R9, RZ ;  /* 0x0000000906047210 */ /* 0x000fc60007f1e0ff */
[--C-:B------:R-:W-:Y:S01]  /*2e20*/  IMAD.X R9, R5, 0x1, R10.reuse, P1 ;  /* 0x0000000105097824 */ /* 0x100fe200008e060a */
[----:B------:R-:W-:Y:S01]  /*2e30*/  ISETP.NE.U32.AND P1, PT, R11, RZ, PT ;  /* 0x000000ff0b00720c */ /* 0x000fe20003f25070 */
[----:B------:R-:W-:Y:S01]  /*2e40*/  IMAD.X R5, R7, 0x1, R10, P0 ;  /* 0x0000000107057824 */ /* 0x000fe200000e060a */
[----:B------:R-:W-:Y:S02]  /*2e50*/  ISETP.NE.U32.AND P0, PT, R152, RZ, PT ;  /* 0x000000ff9800720c */ /* 0x000fe40003f05070 */
[----:B------:R1:W-:Y:S04]  /*2e60*/  LDGSTS.E.BYPASS.LTC128B.128 [R2+0x4100], [R8.64], !P4 ;  /* 0x0410000008027fae */ /* 0x0003e8000e101d4e */
[----:B------:R1:W-:Y:S04]  /*2e70*/  LDGSTS.E.BYPASS.LTC128B.128 [R2+0x5100], [R4.64], !P5 ;  /* 0x0510000004027fae */ /* 0x0003e8000e901d4e */
[----:B------:R1:W-:Y:S04]  /*2e80*/  LDGSTS.E.BYPASS.LTC128B.128.ZFILL [R2+0x3900], [R18.64], P6 ;  /* 0x0390000012027fae */ /* 0x0003e8000b141d4e */
[----:B------:R1:W-:Y:S04]  /*2e90*/  LDGSTS.E.BYPASS.LTC128B.128.ZFILL [R2+0x4900], [R16.64], P1 ;  /* 0x0490000010027fae */ /* 0x0003e80008941d4e */
[----:B------:R1:W-:Y:S02]  /*2ea0*/  LDGSTS.E.BYPASS.LTC128B.128.ZFILL [R2+0x5900], [R12.64], P0 ;  /* 0x059000000c027fae */ /* 0x0003e40008141d4e */
.L_x_1:
[----:B-1234-:R-:W-:Y:S01]  /*2eb0*/  SHF.R.S32.HI R2, RZ, 0x1f, R57 ;  /* 0x0000001fff027819 */ /* 0x01efe20000011439 */
[----:B------:R-:W-:Y:S01]  /*2ec0*/  IMAD.SHL.U32 R217, R0, 0x2, RZ ;  /* 0x0000000200d97824 */ /* 0x000fe200078e00ff */
[----:B------:R-:W0:Y:S02]  /*2ed0*/  LDGDEPBAR ;  /* 0x00000000000079af */ /* 0x000e240000000000 */
[----:B------:R-:W-:Y:S01]  /*2ee0*/  LEA.HI R4, R2, R57, RZ, 0x2 ;  /* 0x0000003902047211 */ /* 0x000fe200078f10ff */
[----:B------:R-:W-:-:S03]  /*2ef0*/  IMAD R218, R3, 0x2, R217 ;  /* 0x0000000203da7824 */ /* 0x000fc600078e02d9 */
[----:B------:R-:W-:Y:S01]  /*2f00*/  LOP3.LUT R2, R4, 0x7ffffffc, RZ, 0xc0, !PT ;  /* 0x7ffffffc04027812 */ /* 0x000fe200078ec0ff */
[----:B------:R1:W-:Y:S04]  /*2f10*/  STL [R1+0x44], R4 ;  /* 0x0000440401007387 */ /* 0x0003e80000100800 */
[----:B------:R-:W-:Y:S02]  /*2f20*/  IMAD.IADD R2, R57, 0x1, -R2 ;  /* 0x0000000139027824 */ /* 0x000fe400078e0a02 */
[----:B-1----:R-:W-:-:S04]  /*2f30*/  IMAD.U32 R4, RZ, RZ, UR17 ;  /* 0x00000011ff047e24 */ /* 0x002fc8000f8e00ff */
[----:B------:R-:W-:-:S05]  /*2f40*/  IMAD R2, R2, -0x2, R4 ;  /* 0xfffffffe02027824 */ /* 0x000fca00078e0204 */
[C---:B------:R-:W-:Y:S02]  /*2f50*/  ISETP.GT.AND P0, PT, R2.reuse, RZ, PT ;  /* 0x000000ff0200720c */ /* 0x040fe40003f04270 */
[C---:B------:R-:W-:Y:S02]  /*2f60*/  ISETP.GT.AND P1, PT, R2.reuse, 0x1, PT ;  /* 0x000000010200780c */ /* 0x040fe40003f24270 */
[----:B------:R-:W-:Y:S02]  /*2f70*/  ISETP.GT.AND P6, PT, R2, 0x8, PT ;  /* 0x000000080200780c */ /* 0x000fe40003fc4270 */
[----:B------:R-:W-:Y:S02]  /*2f80*/  FSEL R9, R117, -INF , P0 ;  /* 0xff80000075097808 */ /* 0x000fe40000000000 */
[----:B------:R-:W-:Y:S02]  /*2f90*/  FSEL R10, R116, -INF , P1 ;  /* 0xff800000740a7808 */ /* 0x000fe40000800000 */
[----:B------:R-:W-:-:S02]  /*2fa0*/  FSEL R15, R115, -INF , P0 ;  /* 0xff800000730f7808 */ /* 0x000fc40000000000 */
[----:B------:R-:W-:Y:S02]  /*2fb0*/  FSEL R39, R119, -INF , P0 ;  /* 0xff80000077277808 */ /* 0x000fe40000000000 */
[----:B------:R-:W-:Y:S02]  /*2fc0*/  FSEL R32, R121, -INF , P0 ;  /* 0xff80000079207808 */ /* 0x000fe40000000000 */
[----:B------:R-:W-:Y:S02]  /*2fd0*/  ISETP.GT.AND P0, PT, R2, 0x9, PT ;  /* 0x000000090200780c */ /* 0x000fe40003f04270 */
[----:B------:R-:W-:Y:S02]  /*2fe0*/  FSEL R11, R105, -INF , P6 ;  /* 0xff800000690b7808 */ /* 0x000fe40003000000 */
[----:B------:R-:W-:Y:S02]  /*2ff0*/  FMNMX.FTZ R4, R9, R10, !PT ;  /* 0x0000000a09047209 */ /* 0x000fe40007810000 */
        /* <DEDUP_REMOVED lines=9> */
[----:B------:R-:W-:Y:S02]  /*3090*/  FSEL R47, R97, -INF , P1 ;  /* 0xff800000612f7808 */ /* 0x000fe40000800000 */
[----:B------:R-:W-:Y:S02]  /*30a0*/  FSEL R107, R99, -INF , P1 ;  /* 0xff800000636b7808 */ /* 0x000fe40000800000 */
[----:B------:R-:W-:Y:S02]  /*30b0*/  FSEL R100, R102, -INF , P1 ;  /* 0xff80000066647808 */ /* 0x000fe40000800000 */
[----:B------:R-:W-:-:S02]  /*30c0*/  ISETP.GT.AND P1, PT, R2, 0x11, PT ;  /* 0x000000110200780c */ /* 0x000fc40003f24270 */
[----:B------:R-:W-:Y:S02]  /*30d0*/  FMNMX.FTZ R4, R14, R4, !PT ;  /* 0x000000040e047209 */ /* 0x000fe40007810000 */
[----:B------:R-:W-:Y:S02]  /*30e0*/  FSEL R46, R106, -INF , P0 ;  /* 0xff8000006a2e7808 */ /* 0x000fe40000000000 */
[----:B------:R-:W-:Y:S02]  /*30f0*/  FSEL R38, R112, -INF , P0 ;  /* 0xff80000070267808 */ /* 0x000fe40000000000 */
[----:B------:R-:W-:Y:S02]  /*3100*/  ISETP.GT.AND P0, PT, R2, 0x18, PT ;  /* 0x000000180200780c */ /* 0x000fe40003f04270 */
[----:B------:R-:W-:Y:S02]  /*3110*/  FSEL R48, R96, -INF , P1 ;  /* 0xff80000060307808 */ /* 0x000fe40000800000 */
[----:B------:R-:W-:-:S02]  /*3120*/  FMNMX.FTZ R4, R47, R4, !PT ;  /* 0x000000042f047209 */ /* 0x000fc40007810000 */
        /* <DEDUP_REMOVED lines=9> */
[----:B------:R-:W-:Y:S02]  /*31c0*/  ISETP.GT.AND P6, PT, R2, 0x20, PT ;  /* 0x000000200200780c */ /* 0x000fe40003fc4270 */
[----:B------:R-:W-:Y:S02]  /*31d0*/  FMNMX.FTZ R4, R49, R4, !PT ;  /* 0x0000000431047209 */ /* 0x000fe40007810000 */
[----:B------:R-:W-:-:S02]  /*31e0*/  FMNMX.FTZ R5, R15, R16, !PT ;  /* 0x000000100f057209 */ /* 0x000fc40007810000 */
[----:B------:R-:W-:Y:S02]  /*31f0*/  FSEL R57, R93, -INF , P1 ;  /* 0xff8000005d397808 */ /* 0x000fe40000800000 */
[----:B------:R-:W-:Y:S02]  /*3200*/  FSEL R128, R98, -INF , P1 ;  /* 0xff80000062807808 */ /* 0x000fe40000800000 */
[----:B------:R-:W-:Y:S02]  /*3210*/  FSEL R101, R101, -INF , P1 ;  /* 0xff80000065657808 */ /* 0x000fe40000800000 */
[----:B------:R-:W-:Y:S02]  /*3220*/  ISETP.GT.AND P1, PT, R2, 0x21, PT ;  /* 0x000000210200780c */ /* 0x000fe40003f24270 */
[----:B------:R-:W-:Y:S02]  /*3230*/  FSEL R131, R79, -INF , P6 ;  /* 0xff8000004f837808 */ /* 0x000fe40003000000 */
[----:B------:R-:W-:-:S02]  /*3240*/  FMNMX.FTZ R4, R50, R4, !PT ;  /* 0x0000000432047209 */ /* 0x000fc40007810000 */
[----:B------:R-:W-:Y:S02]  /*3250*/  FMNMX.FTZ R5, R17, R5, !PT ;  /* 0x0000000511057209 */ /* 0x000fe40007810000 */
[----:B------:R-:W-:Y:S02]  /*3260*/  FSEL R58, R58, -INF , P0 ;  /* 0xff8000003a3a7808 */ /* 0x000fe40000000000 */
[----:B------:R-:W-:Y:S02]  /*3270*/  FSEL R129, R91, -INF , P0 ;  /* 0xff8000005b817808 */ /* 0x000fe40000000000 */
[----:B------:R-:W-:Y:S02]  /*3280*/  FSEL R102, R94, -INF , P0 ;  /* 0xff8000005e667808 */ /* 0x000fe40000000000 */
[----:B------:R-:W-:Y:S02]  /*3290*/  ISETP.GT.AND P0, PT, R2, 0x28, PT ;  /* 0x000000280200780c */ /* 0x000fe40003f04270 */
[----:B------:R-:W-:-:S02]  /*32a0*/  FSEL R154, R78, -INF , P1 ;  /* 0xff8000004e9a7808 */ /* 0x000fc40000800000 */
[----:B------:R-:W-:Y:S02]  /*32b0*/  FMNMX.FTZ R4, R131, R4, !PT ;  /* 0x0000000483047209 */ /* 0x000fe40007810000 */
[----:B------:R-:W-:Y:S02]  /*32c0*/  FMNMX.FTZ R5, R18, R5, !PT ;  /* 0x0000000512057209 */ /* 0x000fe40007810000 */
[----:B------:R-:W-:Y:S02]  /*32d0*/  FSEL R164, R76, -INF , P1 ;  /* 0xff8000004ca47808 */ /* 0x000fe40000800000 */
[----:B------:R-:W-:Y:S02]  /*32e0*/  FSEL R187, R84, -INF , P1 ;  /* 0xff80000054bb7808 */ /* 0x000fe40000800000 */
[----:B------:R-:W-:Y:S02]  /*32f0*/  FSEL R184, R87, -INF , P1 ;  /* 0xff80000057b87808 */ /* 0x000fe40000800000 */
[----:B------:R-:W-:-:S02]  /*3300*/  FSEL R153, R72, -INF , P0 ;  /* 0xff80000048997808 */ /* 0x000fc40000000000 */
[----:B------:R-:W-:Y:S02]  /*3310*/  ISETP.GT.AND P1, PT, R2, 0x29, PT ;  /* 0x000000290200780c */ /* 0x000fe40003f24270 */
[----:B------:R-:W-:Y:S02]  /*3320*/  FMNMX.FTZ R4, R154, R4, !PT ;  /* 0x000000049a047209 */ /* 0x000fe40007810000 */
[----:B------:R-:W-:Y:S02]  /*3330*/  FMNMX.FTZ R5, R51, R5, !PT ;  /* 0x0000000533057209 */ /* 0x000fe40007810000 */
[----:B------:R-:W-:Y:S02]  /*3340*/  FSEL R165, R74, -INF , P0 ;  /* 0xff8000004aa57808 */ /* 0x000fe40000000000 */
[----:B------:R-:W-:Y:S02]  /*3350*/  FSEL R190, R70, -INF , P0 ;  /* 0xff80000046be7808 */ /* 0x000fe40000000000 */
[----:B------:R-:W-:-:S02]  /*3360*/  FSEL R186, R68, -INF , P0 ;  /* 0xff80000044ba7808 */ /* 0x000fc40000000000 */
[----:B------:R-:W-:Y:S02]  /*3370*/  FSEL R152, R73, -INF , P1 ;  /* 0xff80000049987808 */ /* 0x000fe40000800000 */
[----:B------:R-:W-:Y:S02]  /*3380*/  ISETP.GT.AND P0, PT, R2, 0x30, PT ;  /* 0x000000300200780c */ /* 0x000fe40003f04270 */
[----:B------:R-:W-:Y:S02]  /*3390*/  FMNMX.FTZ R4, R153, R4, !PT ;  /* 0x0000000499047209 */ /* 0x000fe40007810000 */
[----:B------:R-:W-:Y:S02]  /*33a0*/  FMNMX.FTZ R5, R57, R5, !PT ;  /* 0x0000000539057209 */ /* 0x000fe40007810000 */
[----:B------:R-:W-:Y:S02]  /*33b0*/  FSEL R155, R77, -INF , P6 ;  /* 0xff8000004d9b7808 */ /* 0x000fe40003000000 */
[----:B------:R-:W-:-:S02]  /*33c0*/  FSEL R189, R85, -INF , P6 ;  /* 0xff80000055bd7808 */ /* 0x000fc40003000000 */
[----:B------:R-:W-:Y:S02]  /*33d0*/  FSEL R167, R86, -INF , P6 ;  /* 0xff80000056a77808 */ /* 0x000fe40003000000 */
[----:B------:R-:W-:Y:S02]  /*33e0*/  ISETP.GT.AND P6, PT, R2, 0x31, PT ;  /* 0x000000310200780c */ /* 0x000fe40003fc4270 */
[----:B------:R-:W-:Y:S02]  /*33f0*/  FSEL R200, R27, -INF , P0 ;  /* 0xff8000001bc87808 */ /* 0x000fe40000000000 */
[----:B------:R-:W-:Y:S02]  /*3400*/  FMNMX.FTZ R4, R152, R4, !PT ;  /* 0x0000000498047209 */ /* 0x000fe40007810000 */
        /* <DEDUP_REMOVED lines=10> */
[----:B------:R-:W-:Y:S02]  /*34b0*/  FMNMX.FTZ R5, R59, R5, !PT ;  /* 0x000000053b057209 */ /* 0x000fe40007810000 */
[----:B------:R-:W-:Y:S02]  /*34c0*/  ISETP.GT.AND P0, PT, R2, 0x39, PT ;  /* 0x000000390200780c */ /* 0x000fe40003f04270 */
[----:B------:R-:W-:Y:S02]  /*34d0*/  FSEL R202, R22, -INF , P1 ;  /* 0xff80000016ca7808 */ /* 0x000fe40000800000 */
[----:B------:R-:W-:-:S02]  /*34e0*/  FMNMX.FTZ R2, R201, R4, !PT ;  /* 0x00000004c9027209 */ /* 0x000fc40007810000 */
[----:B------:R-:W-:Y:S02]  /*34f0*/  FMNMX.FTZ R6, R32, R36, !PT ;  /* 0x0000002420067209 */ /* 0x000fe40007810000 */
[----:B------:R-:W-:Y:S02]  /*3500*/  FMNMX.FTZ R4, R155, R5, !PT ;  /* 0x000000059b047209 */ /* 0x000fe40007810000 */
[----:B------:R-:W-:Y:S02]  /*3510*/  FSEL R203, R21, -INF , P0 ;  /* 0xff80000015cb7808 */ /* 0x000fe40000000000 */
[----:B------:R-:W-:Y:S02]  /*3520*/  FMNMX.FTZ R2, R202, R2, !PT ;  /* 0x00000002ca027209 */ /* 0x000fe40007810000 */
[----:B------:R-:W-:Y:S02]  /*3530*/  FMNMX.FTZ R5, R37, R6, !PT ;  /* 0x0000000625057209 */ /* 0x000fe40007810000 */
[----:B------:R-:W-:-:S02]  /*3540*/  FMNMX.FTZ R4, R164, R4, !PT ;  /* 0x00000004a4047209 */ /* 0x000fc40007810000 */
[----:B------:R-:W-:Y:S02]  /*3550*/  FMNMX.FTZ R103, R203, R2, !PT ;  /* 0x00000002cb677209 */ /* 0x000fe40007810000 */
[----:B------:R-:W-:Y:S02]  /*3560*/  FMNMX.FTZ R5, R38, R5, !PT ;  /* 0x0000000526057209 */ /* 0x000fe40007810000 */
[----:B------:R-:W-:Y:S01]  /*3570*/  FMNMX.FTZ R2, R165, R4, !PT ;  /* 0x00000004a5027209 */ /* 0x000fe20007810000 */
[----:B------:R-:W1:Y:S01]  /*3580*/  SHFL.BFLY PT, R7, R103, 0x2, 0x1f ;  /* 0x0c401f0067077f89 */ /* 0x000e6200000e0000 */
[----:B------:R-:W-:Y:S02]  /*3590*/  FMNMX.FTZ R4, R100, R5, !PT ;  /* 0x0000000564047209 */ /* 0x000fe40007810000 */
[----:B------:R-:W-:Y:S02]  /*35a0*/  FMNMX.FTZ R2, R166, R2, !PT ;  /* 0x00000002a6027209 */ /* 0x000fe40007810000 */
[----:B------:R-:W-:-:S02]  /*35b0*/  FSEL R205, R28, -INF , P6 ;  /* 0xff8000001ccd7808 */ /* 0x000fc40003000000 */
[----:B------:R-:W-:Y:S02]  /*35c0*/  FMNMX.FTZ R4, R101, R4, !PT ;  /* 0x0000000465047209 */ /* 0x000fe40007810000 */
[----:B------:R-:W-:Y:S02]  /*35d0*/  FMNMX.FTZ R2, R211, R2, !PT ;  /* 0x00000002d3027209 */ /* 0x000fe40007810000 */
[----:B------:R-:W-:Y:S02]  /*35e0*/  FSEL R204, R24, -INF , P1 ;  /* 0xff80000018cc7808 */ /* 0x000fe40000800000 */
[----:B------:R-:W-:Y:S01]  /*35f0*/  FMNMX.FTZ R4, R102, R4, !PT ;  /* 0x0000000466047209 */ /* 0x000fe20007810000 */
[----:B------:R-:W-:Y:S01]  /*3600*/  LDSM.16.MT88.4 R24, [R218+0x100] ;  /* 0x00010000da18783b */ /* 0x000fe20000004200 */
[----:B------:R-:W-:Y:S02]  /*3610*/  FMNMX.FTZ R2, R205, R2, !PT ;  /* 0x00000002cd027209 */ /* 0x000fe40007810000 */
[----:B------:R-:W-:-:S02]  /*3620*/  FSEL R210, R23, -INF , P0 ;  /* 0xff80000017d27808 */ /* 0x000fc40000000000 */
[----:B------:R-:W-:Y:S01]  /*3630*/  FMNMX.FTZ R4, R106, R4, !PT ;  /* 0x000000046a047209 */ /* 0x000fe20007810000 */
[----:B------:R-:W-:Y:S01]  /*3640*/  LDSM.16.MT88.4 R20, [R217+0x1100] ;  /* 0x00110000d914783b */ /* 0x000fe20000004200 */
[----:B------:R-:W-:Y:S02]  /*3650*/  FMNMX.FTZ R2, R204, R2, !PT ;  /* 0x00000002cc027209 */ /* 0x000fe40007810000 */
[----:B------:R-:W-:Y:S02]  /*3660*/  FMNMX.FTZ R5, R39, R44, !PT ;  /* 0x0000002c27057209 */ /* 0x000fe40007810000 */
[----:B------:R-:W-:Y:S02]  /*3670*/  FMNMX.FTZ R4, R167, R4, !PT ;  /* 0x00000004a7047209 */ /* 0x000fe40007810000 */
[----:B------:R-:W-:Y:S02]  /*3680*/  FMNMX.FTZ R6, R210, R2, !PT ;  /* 0x00000002d2067209 */ /* 0x000fe40007810000 */
[----:B------:R-:W-:-:S02]  /*3690*/  FMNMX.FTZ R2, R45, R5, !PT ;  /* 0x000000052d027209 */ /* 0x000fc40007810000 */
[----:B------:R-:W-:Y:S02]  /*36a0*/  FMNMX.FTZ R4, R184, R4, !PT ;  /* 0x00000004b8047209 */ /* 0x000fe40007810000 */
[----:B------:R-:W-:Y:S02]  /*36b0*/  FMNMX.FTZ R2, R46, R2, !PT ;  /* 0x000000022e027209 */ /* 0x000fe40007810000 */
[----:B-1----:R-:W-:Y:S02]  /*36c0*/  FMNMX.FTZ R103, R103, R7, !PT ;  /* 0x0000000767677209 */ /* 0x002fe40007810000 */
[----:B------:R-:W1:Y:S01]  /*36d0*/  SHFL.BFLY PT, R7, R6, 0x2, 0x1f ;  /* 0x0c401f0006077f89 */ /* 0x000e6200000e0000 */
[----:B------:R-:W-:Y:S02]  /*36e0*/  FMNMX.FTZ R4, R186, R4, !PT ;  /* 0x00000004ba047209 */ /* 0x000fe40007810000 */
[----:B------:R-:W-:Y:S01]  /*36f0*/  FMNMX.FTZ R2, R107, R2, !PT ;  /* 0x000000026b027209 */ /* 0x000fe20007810000 */
[----:B------:R-:W2:Y:S01]  /*3700*/  SHFL.BFLY PT, R8, R103, 0x1, 0x1f ;  /* 0x0c201f0067087f89 */ /* 0x000ea200000e0000 */
[----:B------:R-:W-:-:S02]  /*3710*/  FMNMX.FTZ R4, R185, R4, !PT ;  /* 0x00000004b9047209 */ /* 0x000fc40007810000 */
[----:B------:R-:W-:Y:S02]  /*3720*/  FMNMX.FTZ R2, R128, R2, !PT ;  /* 0x0000000280027209 */ /* 0x000fe40007810000 */
[----:B------:R-:W-:Y:S02]  /*3730*/  FSEL R207, R53, -INF , P6 ;  /* 0xff80000035cf7808 */ /* 0x000fe40003000000 */
[----:B------:R-:W-:Y:S02]  /*3740*/  FMNMX.FTZ R4, R239, R4, !PT ;  /* 0x00000004ef047209 */ /* 0x000fe40007810000 */
[----:B------:R-:W-:Y:S02]  /*3750*/  FMNMX.FTZ R2, R129, R2, !PT ;  /* 0x0000000281027209 */ /* 0x000fe40007810000 */
[----:B------:R-:W-:Y:S02]  /*3760*/  FSEL R212, R30, -INF , P1 ;  /* 0xff8000001ed47808 */ /* 0x000fe40000800000 */
[----:B------:R-:W-:-:S02]  /*3770*/  FMNMX.FTZ R4, R207, R4, !PT ;  /* 0x00000004cf047209 */ /* 0x000fc40007810000 */
[----:B------:R-:W-:Y:S02]  /*3780*/  FMNMX.FTZ R2, R130, R2, !PT ;  /* 0x0000000282027209 */ /* 0x000fe40007810000 */
[----:B------:R-:W-:Y:S02]  /*3790*/  FSEL R214, R29, -INF , P0 ;  /* 0xff8000001dd67808 */ /* 0x000fe40000000000 */
[----:B------:R-:W-:Y:S01]  /*37a0*/  FMNMX.FTZ R4, R212, R4, !PT ;  /* 0x00000004d4047209 */ /* 0x000fe20007810000 */
[----:B------:R-:W-:Y:S01]  /*37b0*/  LDSM.16.MT88.4 R28, [R217+0x100] ;  /* 0x00010000d91c783b */ /* 0x000fe20000004200 */
[----:B------:R-:W-:Y:S02]  /*37c0*/  FMNMX.FTZ R5, R189, R2, !PT ;  /* 0x00000002bd057209 */ /* 0x000fe40007810000 */
[----:B------:R-:W-:Y:S02]  /*37d0*/  FMNMX.FTZ R4, R214, R4, !PT ;  /* 0x00000004d6047209 */ /* 0x000fe40007810000 */
[----:B------:R-:W-:-:S02]  /*37e0*/  FMNMX.FTZ R5, R187, R5, !PT ;  /* 0x00000005bb057209 */ /* 0x000fc40007810000 */
[----:B-1----:R-:W-:Y:S02]  /*37f0*/  FMNMX.FTZ R2, R6, R7, !PT ;  /* 0x0000000706027209 */ /* 0x002fe40007810000 */
[----:B------:R-:W-:Y:S01]  /*3800*/  SHFL.BFLY PT, R7, R4, 0x2, 0x1f ;  /* 0x0c401f0004077f89 */ /* 0x000fe200000e0000 */
[----:B------:R-:W-:Y:S02]  /*3810*/  FMNMX.FTZ R5, R190, R5, !PT ;  /* 0x00000005be057209 */ /* 0x000fe40007810000 */
[----:B--2---:R-:W-:Y:S02]  /*3820*/  FMNMX.FTZ R103, R103, R8, !PT ;  /* 0x0000000867677209 */ /* 0x004fe40007810000 */
[----:B------:R-:W-:Y:S01]  /*3830*/  FMNMX.FTZ R5, R188, R5, !PT ;  /* 0x00000005bc057209 */ /* 0x000fe20007810000 */
[----:B------:R-:W1:Y:S01]  /*3840*/  SHFL.BFLY PT, R8, R2, 0x1, 0x1f ;  /* 0x0c201f0002087f89 */ /* 0x000e6200000e0000 */
[----:B------:R-:W-:Y:S01]  /*3850*/  FSEL R215, R40, -INF , P6 ;  /* 0xff80000028d77808 */ /* 0x000fe20003000000 */
[----:B------:R-:W-:Y:S01]  /*3860*/  FMUL.FTZ R13, R103, c[0x0][0x2d0] ;  /* 0x0000b400670d7a20 */ /* 0x000fe20000410000 */
[----:B------:R-:W-:Y:S01]  /*3870*/  FMNMX.FTZ R5, R137, R5, !PT ;  /* 0x0000000589057209 */ /* 0x000fe20007810000 */
[----:B------:R-:W-:Y:S01]  /*3880*/  LDSM.16.MT88.4 R40, [R218+0x2100] ;  /* 0x00210000da28783b */ /* 0x000fe20000004200 */
[----:B------:R-:W-:-:S02]  /*3890*/  FSETP.NEU.FTZ.AND P6, PT, R103, -INF , PT ;  /* 0xff8000006700780b */ /* 0x000fc40003fdd000 */
[----:B------:R-:W-:Y:S02]  /*38a0*/  FSEL R234, R34, -INF , P1 ;  /* 0xff80000022ea7808 */ /* 0x000fe40000800000 */
[----:B------:R-:W-:Y:S02]  /*38b0*/  FMNMX.FTZ R5, R215, R5, !PT ;  /* 0x00000005d7057209 */ /* 0x000fe40007810000 */
[----:B------:R-:W-:Y:S02]  /*38c0*/  FSEL R13, R13, RZ, P6 ;  /* 0x000000ff0d0d7208 */ /* 0x000fe40003000000 */
[----:B------:R-:W-:Y:S02]  /*38d0*/  FSEL R237, R33, -INF , P0 ;  /* 0xff80000021ed7808 */ /* 0x000fe40000000000 */
[----:B------:R-:W-:Y:S01]  /*38e0*/  FMNMX.FTZ R5, R234, R5, !PT ;  /* 0x00000005ea057209 */ /* 0x000fe20007810000 */
[----:B------:R-:W-:-:S03]  /*38f0*/  FFMA.FTZ R6, R9, c[0x0][0x2d0], -R13 ;  /* 0x0000b40009067a23 */ /* 0x000fc6000001080d */
[----:B------:R-:W-:Y:S01]  /*3900*/  FMNMX.FTZ R5, R237, R5, !PT ;  /* 0x00000005ed057209 */ /* 0x000fe20007810000 */
[----:B------:R2:W-:Y:S01]  /*3910*/  MUFU.EX2 R192, R6 ;  /* 0x0000000600c07308 */ /* 0x0005e20000000800 */
[----:B-1----:R-:W-:-:S04]  /*3920*/  FMNMX.FTZ R2, R2, R8, !PT ;  /* 0x0000000802027209 */ /* 0x002fc80007810000 */
[C---:B------:R-:W-:Y:S01]  /*3930*/  FSETP.NEU.FTZ.AND P0, PT, R2.reuse, -INF , PT ;  /* 0xff8000000200780b */ /* 0x040fe20003f1d000 */
[----:B------:R-:W-:-:S05]  /*3940*/  FMUL.FTZ R12, R2, c[0x0][0x2d0] ;  /* 0x0000b400020c7a20 */ /* 0x000fca0000410000 */
[----:B------:R-:W-:Y:S02]  /*3950*/  FSEL R12, R12, RZ, P0 ;  /* 0x000000ff0c0c7208 */ /* 0x000fe40000000000 */
[----:B--2---:R-:W-:Y:S01]  /*3960*/  FMNMX.FTZ R6, R4, R7, !PT ;  /* 0x0000000704067209 */ /* 0x004fe20007810000 */
[----:B------:R-:W-:Y:S01]  /*3970*/  FFMA.FTZ R4, R10, c[0x0][0x2d0], -R13 ;  /* 0x0000b4000a047a23 */ /* 0x000fe2000001080d */
[----:B------:R-:W-:Y:S01]  /*3980*/  SHFL.BFLY PT, R7, R5, 0x2, 0x1f ;  /* 0x0c401f0005077f89 */ /* 0x000fe200000e0000 */
[--C-:B------:R-:W-:Y:S02]  /*3990*/  FFMA.FTZ R0, R16, c[0x0][0x2d0], -R12.reuse ;  /* 0x0000b40010007a23 */ /* 0x100fe4000001080c */
[----:B------:R1:W-:Y:S01]  /*39a0*/  MUFU.EX2 R19, R4 ;  /* 0x0000000400137308 */ /* 0x0003e20000000800 */
[----:B------:R-:W2:Y:S01]  /*39b0*/  SHFL.BFLY PT, R105, R6, 0x1, 0x1f ;  /* 0x0c201f0006697f89 */ /* 0x000ea200000e0000 */
[----:B------:R-:W-:-:S06]  /*39c0*/  FFMA.FTZ R3, R18, c[0x0][0x2d0], -R12 ;  /* 0x0000b40012037a23 */ /* 0x000fcc000001080c */
[----:B------:R3:W-:Y:S01]  /*39d0*/  MUFU.EX2 R197, R0 ;  /* 0x0000000000c57308 */ /* 0x0007e20000000800 */
[----:B-1----:R-:W-:-:S07]  /*39e0*/  FFMA.FTZ R4, R11, c[0x0][0x2d0], -R13 ;  /* 0x0000b4000b047a23 */ /* 0x002fce000001080d */
[----:B------:R-:W-:Y:S01]  /*39f0*/  MUFU.EX2 R182, R3 ;  /* 0x0000000300b67308 */ /* 0x000fe20000000800 */
[----:B---3--:R-:W-:-:S07]  /*3a00*/  FFMA.FTZ R0, R17, c[0x0][0x2d0], -R12 ;  /* 0x0000b40011007a23 */ /* 0x008fce000001080c */
[----:B------:R1:W-:Y:S01]  /*3a10*/  MUFU.EX2 R136, R4 ;  /* 0x0000000400887308 */ /* 0x0003e20000000800 */
[----:B--2---:R-:W-:-:S04]  /*3a20*/  FMNMX.FTZ R105, R6, R105, !PT ;  /* 0x0000006906697209 */ /* 0x004fc80007810000 */
[C---:B------:R-:W-:Y:S01]  /*3a30*/  FSETP.NEU.FTZ.AND P0, PT, R105.reuse, -INF , PT ;  /* 0xff8000006900780b */ /* 0x040fe20003f1d000 */
[----:B-1----:R-:W-:Y:S02]  /*3a40*/  FFMA.FTZ R4, R14, c[0x0][0x2d0], -R13 ;  /* 0x0000b4000e047a23 */ /* 0x002fe4000001080d */
[----:B------:R1:W-:Y:S08]  /*3a50*/  MUFU.EX2 R14, R0 ;  /* 0x00000000000e7308 */ /* 0x0003f00000000800 */
[----:B------:R2:W3:Y:S01]  /*3a60*/  MUFU.EX2 R181, R4 ;  /* 0x0000000400b57308 */ /* 0x0004e20000000800 */
[----:B-1----:R-:W-:-:S05]  /*3a70*/  FMUL.FTZ R0, R105, c[0x0][0x2d0] ;  /* 0x0000b40069007a20 */ /* 0x002fca0000410000 */
[----:B------:R-:W-:Y:S01]  /*3a80*/  FSEL R0, R0, RZ, P0 ;  /* 0x000000ff00007208 */ /* 0x000fe20000000000 */
[----:B--2---:R-:W-:Y:S01]  /*3a90*/  FFMA.FTZ R4, R15, c[0x0][0x2d0], -R12 ;  /* 0x0000b4000f047a23 */ /* 0x004fe2000001080c */
[----:B---3--:R-:W-:Y:S01]  /*3aa0*/  F2FP.PACK_AB R6, R181, R136 ;  /* 0x00000088b506723e */ /* 0x008fe200000000ff */
[----:B------:R-:W-:Y:S02]  /*3ab0*/  IMAD.MOV.U32 R15, RZ, RZ, R19 ;  /* 0x000000ffff0f7224 */ /* 0x000fe400078e0013 */
[----:B------:R1:W2:Y:S01]  /*3ac0*/  MUFU.EX2 R196, R4 ;  /* 0x0000000400c47308 */ /* 0x0002a20000000800 */
[--C-:B------:R-:W-:Y:S01]  /*3ad0*/  FFMA.FTZ R3, R32, c[0x0][0x2d0], -R0.reuse ;  /* 0x0000b40020037a23 */ /* 0x100fe20000010800 */
[----:B------:R-:W-:Y:S01]  /*3ae0*/  LDSM.16.MT88.4 R16, [R218+0x1100] ;  /* 0x00110000da10783b */ /* 0x000fe20000004200 */
[----:B------:R-:W-:-:S03]  /*3af0*/  FFMA.FTZ R8, R37, c[0x0][0x2d0], -R0 ;  /* 0x0000b40025087a23 */ /* 0x000fc60000010800 */
[----:B------:R-:W-:Y:S02]  /*3b00*/  LDSM.16.MT88.4 R32, [R217+0x2100] ;  /* 0x00210000d920783b */ /* 0x000fe40000004200 */
[----:B------:R3:W-:Y:S01]  /*3b10*/  MUFU.EX2 R251, R3 ;  /* 0x0000000300fb7308 */ /* 0x0007e20000000800 */
[----:B-1----:R-:W-:-:S07]  /*3b20*/  FMNMX.FTZ R4, R5, R7, !PT ;  /* 0x0000000705047209 */ /* 0x002fce0007810000 */
[----:B------:R1:W-:Y:S01]  /*3b30*/  MUFU.EX2 R252, R8 ;  /* 0x0000000800fc7308 */ /* 0x0003e20000000800 */
[----:B------:R-:W-:Y:S01]  /*3b40*/  F2FP.PACK_AB R7, R182, R14 ;  /* 0x0000000eb607723e */ /* 0x000fe200000000ff */
[----:B------:R-:W4:Y:S01]  /*3b50*/  SHFL.BFLY PT, R5, R4, 0x1, 0x1f ;  /* 0x0c201f0004057f89 */ /* 0x000f2200000e0000 */
[----:B---3--:R-:W-:-:S05]  /*3b60*/  FFMA.FTZ R3, R36, c[0x0][0x2d0], -R0 ;  /* 0x0000b40024037a23 */ /* 0x008fca0000010800 */
[----:B------:R3:W-:Y:S01]  /*3b70*/  MUFU.EX2 R247, R3 ;  /* 0x0000000300f77308 */ /* 0x0007e20000000800 */
[----:B-1----:R-:W-:-:S07]  /*3b80*/  FFMA.FTZ R8, R38, c[0x0][0x2d0], -R0 ;  /* 0x0000b40026087a23 */ /* 0x002fce0000010800 */
[----:B------:R-:W1:Y:S01]  /*3b90*/  MUFU.EX2 R180, R8 ;  /* 0x0000000800b47308 */ /* 0x000e620000000800 */
[----:B----4-:R-:W-:Y:S02]  /*3ba0*/  FMNMX.FTZ R104, R4, R5, !PT ;  /* 0x0000000504687209 */ /* 0x010fe40007810000 */
[----:B------:R-:W-:Y:S02]  /*3bb0*/  F2FP.PACK_AB R4, R15, R192 ;  /* 0x000000c00f04723e */ /* 0x000fe400000000ff */
[C---:B------:R-:W-:Y:S01]  /*3bc0*/  FSETP.NEU.FTZ.AND P0, PT, R104.reuse, -INF , PT ;  /* 0xff8000006800780b */ /* 0x040fe20003f1d000 */
[----:B---3--:R-:W-:Y:S01]  /*3bd0*/  FMUL.FTZ R3, R104, c[0x0][0x2d0] ;  /* 0x0000b40068037a20 */ /* 0x008fe20000410000 */
[----:B--2---:R-:W-:Y:S02]  /*3be0*/  F2FP.PACK_AB R5, R197, R196 ;  /* 0x000000c4c505723e */ /* 0x004fe400000000ff */
[----:B-1----:R-:W-:Y:S02]  /*3bf0*/  F2FP.PACK_AB R10, R180, R252 ;  /* 0x000000fcb40a723e */ /* 0x002fe400000000ff */
[----:B------:R-:W-:-:S02]  /*3c00*/  FSEL R3, R3, RZ, P0 ;  /* 0x000000ff03037208 */ /* 0x000fc40000000000 */
[----:B------:R-:W-:Y:S01]  /*3c10*/  PLOP3.LUT P0, PT, PT, PT, UP0, 0x40, 0x0 ;  /* 0x000000000000781c */ /* 0x000fe20003f0e808 */
[C---:B------:R-:W-:Y:S02]  /*3c20*/  HMMA.16816.F32 R124, R4.reuse, R28, RZ ;  /* 0x0000001c047c723c */ /* 0x040fe400000018ff */
[--C-:B------:R-:W-:Y:S02]  /*3c30*/  FFMA.FTZ R8, R39, c[0x0][0x2d0], -R3.reuse ;  /* 0x0000b40027087a23 */ /* 0x100fe40000010803 */
[----:B------:R-:W-:Y:S02]  /*3c40*/  LDSM.16.MT88.4 R36, [R218+0x2500] ;  /* 0x00250000da24783b */ /* 0x000fe40000004200 */
[----:B------:R1:W-:Y:S02]  /*3c50*/  MUFU.EX2 R244, R8 ;  /* 0x0000000800f47308 */ /* 0x0003e40000000800 */
[C---:B------:R-:W-:Y:S08]  /*3c60*/  HMMA.16816.F32 R120, R4.reuse, R24, RZ ;  /* 0x000000180478723c */ /* 0x040ff000000018ff */
[----:B------:R-:W-:Y:S01]  /*3c70*/  HMMA.16816.F32 R116, R4, R20, RZ ;  /* 0x000000140474723c */ /* 0x000fe200000018ff */
[----:B-1----:R-:W-:-:S07]  /*3c80*/  FFMA.FTZ R8, R44, c[0x0][0x2d0], -R3 ;  /* 0x0000b4002c087a23 */ /* 0x002fce0000010803 */
[C---:B------:R-:W-:Y:S01]  /*3c90*/  HMMA.16816.F32 R112, R4.reuse, R16, RZ ;  /* 0x000000100470723c */ /* 0x040fe200000018ff */
[----:B------:R1:W2:Y:S07]  /*3ca0*/  MUFU.EX2 R243, R8 ;  /* 0x0000000800f37308 */ /* 0x0002ae0000000800 */
[C---:B------:R-:W-:Y:S08]  /*3cb0*/  HMMA.16816.F32 R108, R4.reuse, R32, RZ ;  /* 0x00000020046c723c */ /* 0x040ff000000018ff */
[----:B------:R-:W-:Y:S01]  /*3cc0*/  HMMA.16816.F32 R96, R4, R40, RZ ;  /* 0x000000280460723c */ /* 0x000fe200000018ff */
[----:B-1----:R-:W-:Y:S01]  /*3cd0*/  FFMA.FTZ R8, R45, c[0x0][0x2d0], -R3 ;  /* 0x0000b4002d087a23 */ /* 0x002fe20000010803 */
[----:B--2---:R-:W-:-:S03]  /*3ce0*/  F2FP.PACK_AB R9, R243, R244 ;  /* 0x000000f4f309723e */ /* 0x004fc600000000ff */
[----:B------:R1:W-:Y:S03]  /*3cf0*/  MUFU.EX2 R246, R8 ;  /* 0x0000000800f67308 */ /* 0x0003e60000000800 */
[C---:B------:R-:W-:Y:S08]  /*3d00*/  HMMA.16816.F32 R92, R4.reuse, R30, RZ ;  /* 0x0000001e045c723c */ /* 0x040ff000000018ff */
[----:B------:R-:W-:Y:S01]  /*3d10*/  HMMA.16816.F32 R88, R4, R26, RZ ;  /* 0x0000001a0458723c */ /* 0x000fe200000018ff */
[----:B-1----:R-:W-:-:S07]  /*3d20*/  FFMA.FTZ R8, R46, c[0x0][0x2d0], -R3 ;  /* 0x0000b4002e087a23 */ /* 0x002fce0000010803 */
[C---:B------:R-:W-:Y:S01]  /*3d30*/  HMMA.16816.F32 R84, R4.reuse, R22, RZ ;  /* 0x000000160454723c */ /* 0x040fe200000018ff */
[----:B------:R1:W2:Y:S07]  /*3d40*/  MUFU.EX2 R250, R8 ;  /* 0x0000000800fa7308 */ /* 0x0002ae0000000800 */
[C---:B------:R-:W-:Y:S08]  /*3d50*/  HMMA.16816.F32 R80, R4.reuse, R18, RZ ;  /* 0x000000120450723c */ /* 0x040ff000000018ff */
[----:B------:R-:W-:Y:S01]  /*3d60*/  HMMA.16816.F32 R76, R4, R34, RZ ;  /* 0x00000022044c723c */ /* 0x000fe200000018ff */
[----:B-1----:R-:W-:-:S02]  /*3d70*/  F2FP.PACK_AB R8, R247, R251 ;  /* 0x000000fbf708723e */ /* 0x002fc400000000ff */
[----:B--2---:R-:W-:-:S05]  /*3d80*/  F2FP.PACK_AB R11, R250, R246 ;  /* 0x000000f6fa0b723e */ /* 0x004fca00000000ff */
[----:B------:R-:W-:Y:S07]  /*3d90*/  HMMA.16816.F32 R68, R4, R42, RZ ;  /* 0x0000002a0444723c */ /* 0x000fee00000018ff */
[--C-:B------:R-:W-:Y:S01]  /*3da0*/  FFMA.FTZ R4, R47, c[0x0][0x2d0], -R13.reuse ;  /* 0x0000b4002f047a23 */ /* 0x100fe2000001080d */
[C---:B------:R-:W-:Y:S03]  /*3db0*/  HMMA.16816.F32 R72, R8.reuse, R28, RZ ;  /* 0x0000001c0848723c */ /* 0x040fe600000018ff */
[----:B------:R1:W-:Y:S05]  /*3dc0*/  MUFU.EX2 R245, R4 ;  /* 0x0000000400f57308 */ /* 0x0003ea0000000800 */
[C---:B------:R-:W-:Y:S01]  /*3dd0*/  HMMA.16816.F32 R144, R8.reuse, R30, RZ ;  /* 0x0000001e0890723c */ /* 0x040fe200000018ff */
[----:B------:R-:W-:Y:S07]  /*3de0*/  LDSM.16.MT88.4 R28, [R218+0x1500] ;  /* 0x00150000da1c783b */ /* 0x000fee0000004200 */
[----:B------:R-:W-:Y:S01]  /*3df0*/  HMMA.16816.F32 R64, R8, R24, RZ ;  /* 0x000000180840723c */ /* 0x000fe200000018ff */
[----:B-1----:R-:W-:-:S04]  /*3e00*/  FFMA.FTZ R4, R48, c[0x0][0x2d0], -R13 ;  /* 0x0000b40030047a23 */ /* 0x002fc8000001080d */
[----:B------:R1:W-:Y:S03]  /*3e10*/  MUFU.EX2 R138, R4 ;  /* 0x00000004008a7308 */ /* 0x0003e60000000800 */
[C---:B------:R-:W-:Y:S01]  /*3e20*/  HMMA.16816.F32 R140, R8.reuse, R26, RZ ;  /* 0x0000001a088c723c */ /* 0x040fe200000018ff */
[----:B------:R-:W-:Y:S07]  /*3e30*/  LDSM.16.MT88.4 R24, [R217+0x500] ;  /* 0x00050000d918783b */ /* 0x000fee0000004200 */
[----:B------:R-:W-:Y:S01]  /*3e40*/  HMMA.16816.F32 R60, R8, R20, RZ ;  /* 0x00000014083c723c */ /* 0x000fe200000018ff */
[----:B-1----:R-:W-:-:S07]  /*3e50*/  FFMA.FTZ R4, R49, c[0x0][0x2d0], -R13 ;  /* 0x0000b40031047a23 */ /* 0x002fce000001080d */
[C---:B------:R-:W-:Y:S01]  /*3e60*/  HMMA.16816.F32 R132, R8.reuse, R22, RZ ;  /* 0x000000160884723c */ /* 0x040fe200000018ff */
[----:B------:R-:W-:Y:S01]  /*3e70*/  LDSM.16.MT88.4 R20, [R218+0x500] ;  /* 0x00050000da14783b */ /* 0x000fe20000004200 */
[----:B------:R1:W-:Y:S06]  /*3e80*/  MUFU.EX2 R249, R4 ;  /* 0x0000000400f97308 */ /* 0x0003ec0000000800 */
[C---:B------:R-:W-:Y:S08]  /*3e90*/  HMMA.16816.F32 R52, R8.reuse, R16, RZ ;  /* 0x000000100834723c */ /* 0x040ff000000018ff */
[----:B------:R-:W-:Y:S01]  /*3ea0*/  HMMA.16816.F32 R148, R8, R18, RZ ;  /* 0x000000120894723c */ /* 0x000fe200000018ff */
[----:B------:R-:W2:Y:S01]  /*3eb0*/  LDSM.16.MT88.4 R16, [R217+0x1500] ;  /* 0x00150000d910783b */ /* 0x000ea20000004200 */
[----:B-1----:R-:W-:-:S04]  /*3ec0*/  FFMA.FTZ R4, R50, c[0x0][0x2d0], -R13 ;  /* 0x0000b40032047a23 */ /* 0x002fc8000001080d */
[----:B------:R1:W3:Y:S02]  /*3ed0*/  MUFU.EX2 R248, R4 ;  /* 0x0000000400f87308 */ /* 0x0002e40000000800 */
[C---:B------:R-:W-:Y:S08]  /*3ee0*/  HMMA.16816.F32 R156, R8.reuse, R34, RZ ;  /* 0x00000022089c723c */ /* 0x040ff000000018ff */
[----:B------:R-:W-:Y:S01]  /*3ef0*/  HMMA.16816.F32 R44, R8, R40, RZ ;  /* 0x00000028082c723c */ /* 0x000fe200000018ff */
[----:B-1----:R-:W-:-:S07]  /*3f00*/  FFMA.FTZ R4, R51, c[0x0][0x2d0], -R12 ;  /* 0x0000b40033047a23 */ /* 0x002fce000001080c */
[C---:B------:R-:W-:Y:S01]  /*3f10*/  HMMA.16816.F32 R168, R8.reuse, R42, RZ ;  /* 0x0000002a08a8723c */ /* 0x040fe200000018ff */
[----:B---3--:R-:W-:Y:S01]  /*3f20*/  F2FP.PACK_AB R6, R248, R249 ;  /* 0x000000f9f806723e */ /* 0x008fe200000000ff */
[----:B------:R1:W-:Y:S06]  /*3f30*/  MUFU.EX2 R240, R4 ;  /* 0x0000000400f07308 */ /* 0x0003ec0000000800 */
[----:B------:R-:W-:Y:S01]  /*3f40*/  HMMA.16816.F32 R48, R8, R32, RZ ;  /* 0x000000200830723c */ /* 0x000fe200000018ff */
[----:B------:R-:W3:Y:S06]  /*3f50*/  LDSM.16.MT88.4 R32, [R217+0x2500] ;  /* 0x00250000d920783b */ /* 0x000eec0000004200 */
[----:B------:R-:W-:-:S02]  /*3f60*/  FFMA.FTZ R8, R102, c[0x0][0x2d0], -R0 ;  /* 0x0000b40066087a23 */ /* 0x000fc40000010800 */
[----:B-1----:R-:W-:Y:S02]  /*3f70*/  FFMA.FTZ R4, R57, c[0x0][0x2d0], -R12 ;  /* 0x0000b40039047a23 */ /* 0x002fe4000001080c */
[----:B------:R1:W-:Y:S01]  /*3f80*/  MUFU.EX2 R233, R8 ;  /* 0x0000000800e97308 */ /* 0x0003e20000000800 */
[----:B------:R-:W-:-:S07]  /*3f90*/  IMAD.MOV.U32 R57, RZ, RZ, R138 ;  /* 0x000000ffff397224 */ /* 0x000fce00078e008a */
[----:B------:R4:W5:Y:S01]  /*3fa0*/  MUFU.EX2 R5, R4 ;  /* 0x0000000400057308 */ /* 0x0009620000000800 */
[----:B-1----:R-:W-:-:S07]  /*3fb0*/  FFMA.FTZ R8, R106, c[0x0][0x2d0], -R0 ;  /* 0x0000b4006a087a23 */ /* 0x002fce0000010800 */
[----:B------:R1:W-:Y:S01]  /*3fc0*/  MUFU.EX2 R213, R8 ;  /* 0x0000000800d57308 */ /* 0x0003e20000000800 */
[----:B----4-:R-:W-:Y:S02]  /*3fd0*/  FFMA.FTZ R4, R58, c[0x0][0x2d0], -R12 ;  /* 0x0000b4003a047a23 */ /* 0x010fe4000001080c */
[----:B-----5:R-:W-:-:S05]  /*3fe0*/  IMAD.MOV.U32 R58, RZ, RZ, R5 ;  /* 0x000000ffff3a7224 */ /* 0x020fca00078e0005 */
[----:B------:R4:W-:Y:S01]  /*3ff0*/  MUFU.EX2 R242, R4 ;  /* 0x0000000400f27308 */ /* 0x0009e20000000800 */
[----:B------:R-:W-:Y:S01]  /*4000*/  F2FP.PACK_AB R5, R58, R240 ;  /* 0x000000f03a05723e */ /* 0x000fe200000000ff */
[----:B-1----:R-:W-:-:S06]  /*4010*/  FFMA.FTZ R8, R107, c[0x0][0x2d0], -R3 ;  /* 0x0000b4006b087a23 */ /* 0x002fcc0000010803 */
[----:B------:R1:W-:Y:S01]  /*4020*/  MUFU.EX2 R209, R8 ;  /* 0x0000000800d17308 */ /* 0x0003e20000000800 */
[----:B----4-:R-:W-:Y:S02]  /*4030*/  FFMA.FTZ R4, R59, c[0x0][0x2d0], -R12 ;  /* 0x0000b4003b047a23 */ /* 0x010fe4000001080c */
[----:B------:R-:W-:-:S05]  /*4040*/  IMAD.MOV.U32 R59, RZ, RZ, R137 ;  /* 0x000000ffff3b7224 */ /* 0x000fca00078e0089 */
[----:B------:R4:W5:Y:S01]  /*4050*/  MUFU.EX2 R241, R4 ;  /* 0x0000000400f17308 */ /* 0x0009620000000800 */
[----:B-1----:R-:W-:Y:S02]  /*4060*/  FFMA.FTZ R8, R128, c[0x0][0x2d0], -R3 ;  /* 0x0000b40080087a23 */ /* 0x002fe40000010803 */
[----:B------:R-:W-:-:S05]  /*4070*/  IMAD.MOV.U32 R128, RZ, RZ, R180 ;  /* 0x000000ffff807224 */ /* 0x000fca00078e00b4 */
[----:B------:R1:W-:Y:S01]  /*4080*/  MUFU.EX2 R191, R8 ;  /* 0x0000000800bf7308 */ /* 0x0003e20000000800 */
[----:B----4-:R-:W-:Y:S01]  /*4090*/  FFMA.FTZ R4, R100, c[0x0][0x2d0], -R0 ;  /* 0x0000b40064047a23 */ /* 0x010fe20000010800 */
[----:B-----5:R-:W-:Y:S01]  /*40a0*/  F2FP.PACK_AB R7, R241, R242 ;  /* 0x000000f2f107723e */ /* 0x020fe200000000ff */
[----:B------:R-:W-:-:S05]  /*40b0*/  IMAD.MOV.U32 R100, RZ, RZ, R136 ;  /* 0x000000ffff647224 */ /* 0x000fca00078e0088 */
[----:B------:R4:W-:Y:S01]  /*40c0*/  MUFU.EX2 R235, R4 ;  /* 0x0000000400eb7308 */ /* 0x0009e20000000800 */
[----:B-1----:R-:W-:Y:S02]  /*40d0*/  FFMA.FTZ R8, R129, c[0x0][0x2d0], -R3 ;  /* 0x0000b40081087a23 */ /* 0x002fe40000010803 */
[----:B------:R-:W-:-:S05]  /*40e0*/  IMAD.MOV.U32 R129, RZ, RZ, R14 ;  /* 0x000000ffff817224 */ /* 0x000fca00078e000e */
[----:B------:R1:W-:Y:S01]  /*40f0*/  MUFU.EX2 R208, R8 ;  /* 0x0000000800d07308 */ /* 0x0003e20000000800 */
[----:B------:R-:W-:Y:S02]  /*4100*/  FFMA.FTZ R14, R165, c[0x0][0x2d0], -R12 ;  /* 0x0000b400a50e7a23 */ /* 0x000fe4000001080c */
[----:B----4-:R-:W-:-:S05]  /*4110*/  FFMA.FTZ R4, R101, c[0x0][0x2d0], -R0 ;  /* 0x0000b40065047a23 */ /* 0x010fca0000010800 */
[----:B------:R4:W5:Y:S01]  /*4120*/  MUFU.EX2 R183, R4 ;  /* 0x0000000400b77308 */ /* 0x0009620000000800 */
[----:B-1----:R-:W-:-:S07]  /*4130*/  FFMA.FTZ R8, R130, c[0x0][0x2d0], -R3 ;  /* 0x0000b40082087a23 */ /* 0x002fce0000010803 */
[----:B------:R1:W-:Y:S01]  /*4140*/  MUFU.EX2 R180, R14 ;  /* 0x0000000e00b47308 */ /* 0x0003e20000000800 */
[----:B----4-:R-:W-:-:S07]  /*4150*/  F2FP.PACK_AB R4, R57, R245 ;  /* 0x000000f53904723e */ /* 0x010fce00000000ff */
[----:B------:R4:W4:Y:S01]  /*4160*/  MUFU.EX2 R206, R8 ;  /* 0x0000000800ce7308 */ /* 0x0009220000000800 */
[----:B--2---:R-:W-:Y:S01]  /*4170*/  HMMA.16816.F32 R160, R4, R16, R116 ;  /* 0x0000001004a0723c */ /* 0x004fe20000001874 */
[----:B-1----:R-:W-:-:S07]  /*4180*/  FFMA.FTZ R14, R166, c[0x0][0x2d0], -R12 ;  /* 0x0000b400a60e7a23 */ /* 0x002fce000001080c */
[----:B---3--:R-:W-:Y:S01]  /*4190*/  HMMA.16816.F32 R116, R4, R32, R108 ;  /* 0x000000200474723c */ /* 0x008fe2000000186c */
[----:B----4-:R-:W-:-:S04]  /*41a0*/  FFMA.FTZ R8, R131, c[0x0][0x2d0], -R13 ;  /* 0x0000b40083087a23 */ /* 0x010fc8000001080d */
[----:B------:R1:W-:Y:S03]  /*41b0*/  MUFU.EX2 R199, R8 ;  /* 0x0000000800c77308 */ /* 0x0003e60000000800 */
[C---:B------:R-:W-:Y:S08]  /*41c0*/  HMMA.16816.F32 R172, R4.reuse, R20, R120 ;  /* 0x0000001404ac723c */ /* 0x040ff00000001878 */
[----:B------:R-:W-:Y:S01]  /*41d0*/  HMMA.16816.F32 R108, R4, R36, R96 ;  /* 0x00000024046c723c */ /* 0x000fe20000001860 */
[----:B-1----:R-:W-:-:S07]  /*41e0*/  FFMA.FTZ R8, R154, c[0x0][0x2d0], -R13 ;  /* 0x0000b4009a087a23 */ /* 0x002fce000001080d */
[C---:B------:R-:W-:Y:S01]  /*41f0*/  HMMA.16816.F32 R176, R4.reuse, R24, R124 ;  /* 0x0000001804b0723c */ /* 0x040fe2000000187c */
[----:B------:R-:W-:Y:S01]  /*4200*/  IMAD.MOV.U32 R154, RZ, RZ, R192 ;  /* 0x000000ffff9a7224 */ /* 0x000fe200078e00c0 */
[----:B------:R1:W2:Y:S06]  /*4210*/  MUFU.EX2 R198, R8 ;  /* 0x0000000800c67308 */ /* 0x0002ac0000000800 */
[C---:B------:R-:W-:Y:S08]  /*4220*/  HMMA.16816.F32 R120, R4.reuse, R26, R92 ;  /* 0x0000001a0478723c */ /* 0x040ff0000000185c */
[----:B------:R-:W-:Y:S01]  /*4230*/  HMMA.16816.F32 R136, R4, R22, R88 ;  /* 0x000000160488723c */ /* 0x000fe20000001858 */
[----:B-1----:R-:W-:-:S02]  /*4240*/  FFMA.FTZ R8, R153, c[0x0][0x2d0], -R13 ;  /* 0x0000b40099087a23 */ /* 0x002fc4000001080d */
[----:B------:R-:W-:Y:S02]  /*4250*/  IMAD.MOV.U32 R153, RZ, RZ, R197 ;  /* 0x000000ffff997224 */ /* 0x000fe400078e00c5 */
[----:B------:R1:W-:Y:S03]  /*4260*/  MUFU.EX2 R197, R8 ;  /* 0x0000000800c57308 */ /* 0x0003e60000000800 */
[C---:B------:R-:W-:Y:S08]  /*4270*/  HMMA.16816.F32 R96, R4.reuse, R18, R84 ;  /* 0x000000120460723c */ /* 0x040ff00000001854 */
[----:B------:R-:W-:Y:S01]  /*4280*/  HMMA.16816.F32 R124, R4, R28, R112 ;  /* 0x0000001c047c723c */ /* 0x000fe20000001870 */
[----:B-1----:R-:W-:-:S07]  /*4290*/  FFMA.FTZ R8, R152, c[0x0][0x2d0], -R13 ;  /* 0x0000b40098087a23 */ /* 0x002fce000001080d */
[C---:B------:R-:W-:Y:S01]  /*42a0*/  HMMA.16816.F32 R92, R4.reuse, R30, R80 ;  /* 0x0000001e045c723c */ /* 0x040fe20000001850 */
[----:B------:R-:W-:Y:S02]  /*42b0*/  IMAD.MOV.U32 R152, RZ, RZ, R196 ;  /* 0x000000ffff987224 */ /* 0x000fe400078e00c4 */
[----:B------:R1:W-:Y:S05]  /*42c0*/  MUFU.EX2 R196, R8 ;  /* 0x0000000800c47308 */ /* 0x0003ea0000000800 */
[C---:B------:R-:W-:Y:S08]  /*42d0*/  HMMA.16816.F32 R88, R4.reuse, R34, R76 ;  /* 0x000000220458723c */ /* 0x040ff0000000184c */
[----:B------:R-:W-:Y:S01]  /*42e0*/  HMMA.16816.F32 R84, R4, R38, R68 ;  /* 0x000000260454723c */ /* 0x000fe20000001844 */
[----:B-1----:R-:W-:-:S02]  /*42f0*/  FFMA.FTZ R8, R155, c[0x0][0x2d0], -R12 ;  /* 0x0000b4009b087a23 */ /* 0x002fc4000001080c */
[----:B------:R-:W-:-:S04]  /*4300*/  IMAD.MOV.U32 R155, RZ, RZ, R100 ;  /* 0x000000ffff9b7224 */ /* 0x000fc800078e0064 */
[----:B-----5:R-:W-:Y:S02]  /*4310*/  F2FP.PACK_AB R4, R183, R235 ;  /* 0x000000ebb704723e */ /* 0x020fe400000000ff */
[----:B------:R-:W-:Y:S02]  /*4320*/  F2FP.PACK_AB R5, R191, R209 ;  /* 0x000000d1bf05723e */ /* 0x000fe400000000ff */
[----:B------:R-:W-:Y:S02]  /*4330*/  F2FP.PACK_AB R6, R213, R233 ;  /* 0x000000e9d506723e */ /* 0x000fe400000000ff */
[----:B------:R-:W-:-:S07]  /*4340*/  F2FP.PACK_AB R7, R206, R208 ;  /* 0x000000d0ce07723e */ /* 0x000fce00000000ff */
[C---:B------:R-:W-:Y:S08]  /*4350*/  HMMA.16816.F32 R76, R4.reuse, R20, R64 ;  /* 0x00000014044c723c */ /* 0x040ff00000001840 */
[C---:B------:R-:W-:Y:S08]  /*4360*/  HMMA.16816.F32 R64, R4.reuse, R32, R48 ;  /* 0x000000200440723c */ /* 0x040ff00000001830 */
[C---:B------:R-:W-:Y:S01]  /*4370*/  HMMA.16816.F32 R48, R4.reuse, R22, R140 ;  /* 0x000000160430723c */ /* 0x040fe2000000188c */
[----:B------:R-:W1:Y:S06]  /*4380*/  LDSM.16.MT88.4 R20, [R217+0x1900] ;  /* 0x00190000d914783b */ /* 0x000e6c0000004200 */
[----:B------:R-:W-:Y:S01]  /*4390*/  IMAD.MOV.U32 R141, RZ, RZ, R181 ;  /* 0x000000ffff8d7224 */ /* 0x000fe200078e00b5 */
[----:B------:R-:W-:Y:S01]  /*43a0*/  HMMA.16816.F32 R80, R4, R24, R72 ;  /* 0x000000180450723c */ /* 0x000fe20000001848 */
[----:B------:R3:W-:Y:S01]  /*43b0*/  MUFU.EX2 R181, R14 ;  /* 0x0000000e00b57308 */ /* 0x0007e20000000800 */
[----:B------:R-:W-:-:S02]  /*43c0*/  IMAD.MOV.U32 R143, RZ, RZ, R183 ;  /* 0x000000ffff8f7224 */ /* 0x000fc400078e00b7 */
[----:B------:R-:W-:-:S04]  /*43d0*/  IMAD.MOV.U32 R142, RZ, RZ, R182 ;  /* 0x000000ffff8e7224 */ /* 0x000fc800078e00b6 */
[C---:B------:R-:W-:Y:S01]  /*43e0*/  HMMA.16816.F32 R72, R4.reuse, R16, R60 ;  /* 0x000000100448723c */ /* 0x040fe2000000183c */
[----:B------:R4:W-:Y:S07]  /*43f0*/  MUFU.EX2 R183, R8 ;  /* 0x0000000800b77308 */ /* 0x0009ee0000000800 */
[----:B------:R-:W-:Y:S01]  /*4400*/  HMMA.16816.F32 R68, R4, R28, R52 ;  /* 0x0000001c0444723c */ /* 0x000fe20000001834 */
[----:B---3--:R-:W-:-:S04]  /*4410*/  FFMA.FTZ R14, R167, c[0x0][0x2d0], -R0 ;  /* 0x0000b400a70e7a23 */ /* 0x008fc80000010800 */
[----:B------:R3:W-:Y:S03]  /*4420*/  MUFU.EX2 R106, R14 ;  /* 0x0000000e006a7308 */ /* 0x0007e60000000800 */
[----:B------:R-:W-:Y:S01]  /*4430*/  HMMA.16816.F32 R192, R4, R36, R44 ;  /* 0x0000002404c0723c */ /* 0x000fe2000000182c */
[----:B----4-:R-:W-:-:S04]  /*4440*/  FFMA.FTZ R8, R164, c[0x0][0x2d0], -R12 ;  /* 0x0000b400a4087a23 */ /* 0x010fc8000001080c */
[----:B------:R4:W5:Y:S03]  /*4450*/  MUFU.EX2 R182, R8 ;  /* 0x0000000800b67308 */ /* 0x0009660000000800 */
[----:B------:R-:W-:Y:S01]  /*4460*/  HMMA.16816.F32 R40, R4, R30, R148 ;  /* 0x0000001e0428723c */ /* 0x000fe20000001894 */
[----:B------:R-:W-:Y:S01]  /*4470*/  LDSM.16.MT88.4 R28, [R217+0x2900] ;  /* 0x00290000d91c783b */ /* 0x000fe20000004200 */
[----:B---3--:R-:W-:-:S06]  /*4480*/  FFMA.FTZ R14, R184, c[0x0][0x2d0], -R0 ;  /* 0x0000b400b80e7a23 */ /* 0x008fcc0000010800 */
[C---:B------:R-:W-:Y:S01]  /*4490*/  HMMA.16816.F32 R60, R4.reuse, R26, R144 ;  /* 0x0000001a043c723c */ /* 0x040fe20000001890 */
[----:B------:R3:W1:Y:S01]  /*44a0*/  MUFU.EX2 R101, R14 ;  /* 0x0000000e00657308 */ /* 0x0006620000000800 */
[----:B------:R-:W-:Y:S04]  /*44b0*/  LDSM.16.MT88.4 R24, [R218+0x1900] ;  /* 0x00190000da18783b */ /* 0x000fe80000004200 */
[----:B----4-:R-:W-:Y:S01]  /*44c0*/  LDSM.16.MT88.4 R8, [R218+0x900] ;  /* 0x00090000da08783b */ /* 0x010fe20000004200 */
[----:B------:R-:W-:Y:S01]  /*44d0*/  IMAD.MOV.U32 R145, RZ, RZ, R57 ;  /* 0x000000ffff917224 */ /* 0x000fe200078e0039 */
[----:B------:R-:W-:Y:S01]  /*44e0*/  HMMA.16816.F32 R44, R4, R18, R132 ;  /* 0x00000012042c723c */ /* 0x000fe20000001884 */
[----:B------:R-:W-:Y:S01]  /*44f0*/  IMAD.MOV.U32 R147, RZ, RZ, R59 ;  /* 0x000000ffff937224 */ /* 0x000fe200078e003b */
[----:B------:R-:W4:Y:S01]  /*4500*/  LDSM.16.MT88.4 R16, [R217+0x900] ;  /* 0x00090000d910783b */ /* 0x000f220000004200 */
[----:B------:R-:W-:-:S02]  /*4510*/  IMAD.MOV.U32 R146, RZ, RZ, R58 ;  /* 0x000000ffff927224 */ /* 0x000fc400078e003a */
[----:B------:R-:W-:-:S03]  /*4520*/  IMAD.MOV.U32 R144, RZ, RZ, R191 ;  /* 0x000000ffff907224 */ /* 0x000fc600078e00bf */
[C---:B------:R-:W-:Y:S01]  /*4530*/  HMMA.16816.F32 R52, R4.reuse, R34, R156 ;  /* 0x000000220434723c */ /* 0x040fe2000000189c */
[----:B---3--:R-:W-:Y:S01]  /*4540*/  FFMA.FTZ R14, R186, c[0x0][0x2d0], -R0 ;  /* 0x0000b400ba0e7a23 */ /* 0x008fe20000010800 */
[----:B------:R-:W3:Y:S03]  /*4550*/  LDSM.16.MT88.4 R32, [R218+0x2900] ;  /* 0x00290000da20783b */ /* 0x000ee60000004200 */
[----:B------:R1:W-:Y:S01]  /*4560*/  MUFU.EX2 R102, R14 ;  /* 0x0000000e00667308 */ /* 0x0003e20000000800 */
[----:B------:R-:W3:Y:S02]  /*4570*/  LDSM.16.MT88.4 R156, [R217+0x1d00] ;  /* 0x001d0000d99c783b */ /* 0x000ee40000004200 */
[----:B------:R-:W-:Y:S07]  /*4580*/  HMMA.16816.F32 R36, R4, R38, R168 ;  /* 0x000000260424723c */ /* 0x000fee00000018a8 */
[----:B--2---:R-:W-:-:S02]  /*4590*/  F2FP.PACK_AB R4, R198, R199 ;  /* 0x000000c7c604723e */ /* 0x004fc400000000ff */
[----:B-----5:R-:W-:Y:S02]  /*45a0*/  F2FP.PACK_AB R5, R182, R183 ;  /* 0x000000b7b605723e */ /* 0x020fe400000000ff */
[----:B------:R-:W-:Y:S01]  /*45b0*/  F2FP.PACK_AB R6, R196, R197 ;  /* 0x000000c5c406723e */ /* 0x000fe200000000ff */
[----:B-1----:R-:W-:Y:S01]  /*45c0*/  FFMA.FTZ R14, R185, c[0x0][0x2d0], -R0 ;  /* 0x0000b400b90e7a23 */ /* 0x002fe20000010800 */
[----:B------:R-:W-:-:S03]  /*45d0*/  F2FP.PACK_AB R7, R181, R180 ;  /* 0x000000b4b507723e */ /* 0x000fc600000000ff */
[----:B------:R1:W-:Y:S04]  /*45e0*/  MUFU.EX2 R107, R14 ;  /* 0x0000000e006b7308 */ /* 0x0003e80000000800 */
[C---:B------:R-:W-:Y:S08]  /*45f0*/  HMMA.16816.F32 R148, R4.reuse, R20, R160 ;  /* 0x000000140494723c */ /* 0x040ff000000018a0 */
[----:B----4-:R-:W-:Y:S01]  /*4600*/  HMMA.16816.F32 R112, R4, R16, R176 ;  /* 0x000000100470723c */ /* 0x010fe200000018b0 */
[----:B-1----:R-:W-:-:S04]  /*4610*/  FFMA.FTZ R14, R189, c[0x0][0x2d0], -R3 ;  /* 0x0000b400bd0e7a23 */ /* 0x002fc80000010803 */
[----:B------:R1:W-:Y:S03]  /*4620*/  MUFU.EX2 R57, R14 ;  /* 0x0000000e00397308 */ /* 0x0003e60000000800 */
[C---:B------:R-:W-:Y:S01]  /*4630*/  HMMA.16816.F32 R132, R4.reuse, R8, R172 ;  /* 0x000000080484723c */ /* 0x040fe200000018ac */
[----:B------:R-:W-:Y:S07]  /*4640*/  LDSM.16.MT88.4 R172, [R218+0x1d00] ;  /* 0x001d0000daac783b */ /* 0x000fee0000004200 */
[----:B------:R-:W-:Y:S01]  /*4650*/  HMMA.16816.F32 R164, R4, R24, R124 ;  /* 0x0000001804a4723c */ /* 0x000fe2000000187c */
[----:B------:R-:W2:Y:S01]  /*4660*/  LDSM.16.MT88.4 R124, [R217+0xd00] ;  /* 0x000d0000d97c783b */ /* 0x000ea20000004200 */
[----:B-1----:R-:W-:-:S06]  /*4670*/  FFMA.FTZ R14, R187, c[0x0][0x2d0], -R3 ;  /* 0x0000b400bb0e7a23 */ /* 0x002fcc0000010803 */
[C---:B------:R-:W-:Y:S01]  /*4680*/  HMMA.16816.F32 R120, R4.reuse, R18, R120 ;  /* 0x000000120478723c */ /* 0x040fe20000001878 */
[----:B------:R1:W4:Y:S07]  /*4690*/  MUFU.EX2 R100, R14 ;  /* 0x0000000e00647308 */ /* 0x00032e0000000800 */
[C---:B------:R-:W-:Y:S08]  /*46a0*/  HMMA.16816.F32 R184, R4.reuse, R28, R116 ;  /* 0x0000001c04b8723c */ /* 0x040ff00000001874 */
[----:B------:R-:W-:Y:S01]  /*46b0*/  HMMA.16816.F32 R136, R4, R10, R136 ;  /* 0x0000000a0488723c */ /* 0x000fe20000001888 */
[----:B-1----:R-:W-:-:S04]  /*46c0*/  FFMA.FTZ R14, R190, c[0x0][0x2d0], -R3 ;  /* 0x0000b400be0e7a23 */ /* 0x002fc80000010803 */
[----:B------:R1:W-:Y:S03]  /*46d0*/  MUFU.EX2 R59, R14 ;  /* 0x0000000e003b7308 */ /* 0x0003e60000000800 */
[C---:B------:R-:W-:Y:S08]  /*46e0*/  HMMA.16816.F32 R96, R4.reuse, R22, R96 ;  /* 0x000000160460723c */ /* 0x040ff00000001860 */
[----:B------:R-:W-:Y:S01]  /*46f0*/  HMMA.16816.F32 R168, R4, R26, R92 ;  /* 0x0000001a04a8723c */ /* 0x000fe2000000185c */
[----:B-1----:R-:W-:-:S07]  /*4700*/  FFMA.FTZ R14, R188, c[0x0][0x2d0], -R3 ;  /* 0x0000b400bc0e7a23 */ /* 0x002fce0000010803 */
[C---:B------:R-:W-:Y:S01]  /*4710*/  HMMA.16816.F32 R88, R4.reuse, R30, R88 ;  /* 0x0000001e0458723c */ /* 0x040fe20000001858 */
[----:B------:R1:W5:Y:S07]  /*4720*/  MUFU.EX2 R58, R14 ;  /* 0x0000000e003a7308 */ /* 0x00036e0000000800 */
[C---:B---3--:R-:W-:Y:S08]  /*4730*/  HMMA.16816.F32 R188, R4.reuse, R32, R108 ;  /* 0x0000002004bc723c */ /* 0x048ff0000000186c */
[----:B------:R-:W-:Y:S01]  /*4740*/  HMMA.16816.F32 R116, R4, R34, R84 ;  /* 0x000000220474723c */ /* 0x000fe20000001854 */
[----:B-1----:R-:W-:-:S06]  /*4750*/  IMAD.MOV.U32 R14, RZ, RZ, R129 ;  /* 0x000000ffff0e7224 */ /* 0x002fcc00078e0081 */
[----:B------:R-:W-:Y:S02]  /*4760*/  F2FP.PACK_AB R4, R101, R106 ;  /* 0x0000006a6504723e */ /* 0x000fe400000000ff */
[----:B----4-:R-:W-:Y:S02]  /*4770*/  F2FP.PACK_AB R5, R100, R57 ;  /* 0x000000396405723e */ /* 0x010fe400000000ff */
[----:B------:R-:W-:Y:S02]  /*4780*/  F2FP.PACK_AB R6, R107, R102 ;  /* 0x000000666b06723e */ /* 0x000fe400000000ff */
[----:B-----5:R-:W-:-:S07]  /*4790*/  F2FP.PACK_AB R7, R58, R59 ;  /* 0x0000003b3a07723e */ /* 0x020fce00000000ff */
[C---:B------:R-:W-:Y:S01]  /*47a0*/  HMMA.16816.F32 R176, R4.reuse, R16, R80 ;  /* 0x0000001004b0723c */ /* 0x040fe20000001850 */
[----:B------:R-:W-:Y:S06]  /*47b0*/  LDSM.16.MT88.4 R80, [R217+0x2d00] ;  /* 0x002d0000d950783b */ /* 0x000fec0000004200 */
[----:B------:R-:W-:Y:S01]  /*47c0*/  IMAD.MOV.U32 R16, RZ, RZ, R128 ;  /* 0x000000ffff107224 */ /* 0x000fe200078e0080 */
[C---:B------:R-:W-:Y:S07]  /*47d0*/  HMMA.16816.F32 R108, R4.reuse, R10, R48 ;  /* 0x0000000a046c723c */ /* 0x040fee0000001830 */
[----:B------:R-:W-:Y:S01]  /*47e0*/  IMAD.MOV.U32 R50, RZ, RZ, R145 ;  /* 0x000000ffff327224 */ /* 0x000fe200078e0091 */
[----:B------:R-:W-:Y:S01]  /*47f0*/  HMMA.16816.F32 R128, R4, R8, R76 ;  /* 0x000000080480723c */ /* 0x000fe2000000184c */
[----:B------:R-:W-:-:S06]  /*4800*/  IMAD.MOV.U32 R51, RZ, RZ, R146 ;  /* 0x000000ffff337224 */ /* 0x000fcc00078e0092 */
[----:B------:R-:W-:Y:S01]  /*4810*/  FFMA.FTZ R8, R200, c[0x0][0x2d0], -R13 ;  /* 0x0000b400c8087a23 */ /* 0x000fe2000001080d */
[C---:B------:R-:W-:Y:S01]  /*4820*/  HMMA.16816.F32 R160, R4.reuse, R18, R60 ;  /* 0x0000001204a0723c */ /* 0x040fe2000000183c */
[----:B------:R-:W-:Y:S02]  /*4830*/  IMAD.MOV.U32 R76, RZ, RZ, R144 ;  /* 0x000000ffff4c7224 */ /* 0x000fe400078e0090 */
[----:B------:R1:W-:Y:S01]  /*4840*/  MUFU.EX2 R49, R8 ;  /* 0x0000000800317308 */ /* 0x0003e20000000800 */
[----:B------:R-:W-:Y:S02]  /*4850*/  IMAD.MOV.U32 R200, RZ, RZ, R147 ;  /* 0x000000ffffc87224 */ /* 0x000fe400078e0093 */
[----:B------:R-:W-:Y:S02]  /*4860*/  IMAD.MOV.U32 R79, RZ, RZ, R141 ;  /* 0x000000ffff4f7224 */ /* 0x000fe400078e008d */
[----:B------:R-:W-:Y:S01]  /*4870*/  HMMA.16816.F32 R60, R4, R22, R44 ;  /* 0x00000016043c723c */ /* 0x000fe2000000182c */
[----:B------:R-:W-:-:S02]  /*4880*/  IMAD.MOV.U32 R78, RZ, RZ, R142 ;  /* 0x000000ffff4e7224 */ /* 0x000fc400078e008e */
[----:B------:R-:W-:Y:S02]  /*4890*/  IMAD.MOV.U32 R77, RZ, RZ, R143 ;  /* 0x000000ffff4d7224 */ /* 0x000fe400078e008f */
[----:B------:R-:W3:Y:S02]  /*48a0*/  LDSM.16.MT88.4 R140, [R218+0xd00] ;  /* 0x000d0000da8c783b */ /* 0x000ee40000004200 */
[----:B------:R-:W-:Y:S01]  /*48b0*/  IMAD.MOV.U32 R45, RZ, RZ, R16 ;  /* 0x000000ffff2d7224 */ /* 0x000fe200078e0010 */
[----:B------:R-:W-:Y:S01]  /*48c0*/  HMMA.16816.F32 R68, R4, R24, R68 ;  /* 0x000000180444723c */ /* 0x000fe20000001844 */
[----:B------:R-:W-:Y:S02]  /*48d0*/  IMAD.MOV.U32 R47, RZ, RZ, R78 ;  /* 0x000000ffff2f7224 */ /* 0x000fe400078e004e */
[----:B-1----:R-:W-:Y:S02]  /*48e0*/  FFMA.FTZ R8, R201, c[0x0][0x2d0], -R13 ;  /* 0x0000b400c9087a23 */ /* 0x002fe4000001080d */
[----:B------:R-:W-:-:S02]  /*48f0*/  IMAD.MOV.U32 R46, RZ, RZ, R79 ;  /* 0x000000ffff2e7224 */ /* 0x000fc400078e004f */
[----:B------:R1:W4:Y:S01]  /*4900*/  MUFU.EX2 R48, R8 ;  /* 0x0000000800307308 */ /* 0x0003220000000800 */
[----:B------:R-:W-:Y:S01]  /*4910*/  HMMA.16816.F32 R144, R4, R20, R72 ;  /* 0x000000140490723c */ /* 0x000fe20000001848 */
[----:B------:R-:W-:-:S07]  /*4920*/  IMAD.MOV.U32 R201, RZ, RZ, R77 ;  /* 0x000000ffffc97224 */ /* 0x000fce00078e004d */
[----:B------:R-:W-:Y:S01]  /*4930*/  HMMA.16816.F32 R40, R4, R26, R40 ;  /* 0x0000001a0428723c */ /* 0x000fe20000001828 */
[----:B-1----:R-:W-:-:S07]  /*4940*/  FFMA.FTZ R8, R202, c[0x0][0x2d0], -R13 ;  /* 0x0000b400ca087a23 */ /* 0x002fce000001080d */
[C---:B------:R-:W-:Y:S01]  /*4950*/  HMMA.16816.F32 R64, R4.reuse, R28, R64 ;  /* 0x0000001c0440723c */ /* 0x040fe20000001840 */
[----:B------:R-:W-:Y:S01]  /*4960*/  IMAD.MOV.U32 R202, RZ, RZ, R14 ;  /* 0x000000ffffca7224 */ /* 0x000fe200078e000e */
[----:B----4-:R-:W-:Y:S01]  /*4970*/  F2FP.PACK_AB R92, R48, R49 ;  /* 0x00000031305c723e */ /* 0x010fe200000000ff */
[----:B------:R1:W-:Y:S01]  /*4980*/  MUFU.EX2 R44, R8 ;  /* 0x00000008002c7308 */ /* 0x0003e20000000800 */
[----:B------:R-:W-:Y:S02]  /*4990*/  IMAD.MOV.U32 R27, RZ, RZ, R152 ;  /* 0x000000ffff1b7224 */ /* 0x000fe400078e0098 */
[----:B------:R-:W-:Y:S02]  /*49a0*/  IMAD.MOV.U32 R26, RZ, RZ, R153 ;  /* 0x000000ffff1a7224 */ /* 0x000fe400078e0099 */
[----:B------:R-:W-:Y:S01]  /*49b0*/  HMMA.16816.F32 R52, R4, R30, R52 ;  /* 0x0000001e0434723c */ /* 0x000fe20000001834 */
[----:B------:R-:W-:-:S07]  /*49c0*/  IMAD.MOV.U32 R29, RZ, RZ, R15 ;  /* 0x000000ffff1d7224 */ /* 0x000fce00078e000f */
[C---:B------:R-:W-:Y:S01]  /*49d0*/  HMMA.16816.F32 R84, R4.reuse, R32, R192 ;  /* 0x000000200454723c */ /* 0x040fe200000018c0 */
[----:B-1----:R-:W-:Y:S02]  /*49e0*/  FFMA.FTZ R8, R203, c[0x0][0x2d0], -R13 ;  /* 0x0000b400cb087a23 */ /* 0x002fe4000001080d */
[----:B------:R-:W-:Y:S02]  /*49f0*/  IMAD.MOV.U32 R203, RZ, RZ, R155 ;  /* 0x000000ffffcb7224 */ /* 0x000fe400078e009b */
[----:B------:R1:W4:Y:S03]  /*4a00*/  MUFU.EX2 R25, R8 ;  /* 0x0000000800197308 */ /* 0x0003260000000800 */
[----:B------:R-:W-:Y:S07]  /*4a10*/  HMMA.16816.F32 R36, R4, R34, R36 ;  /* 0x000000220424723c */ /* 0x000fee0000001824 */
[----:B------:R-:W-:-:S02]  /*4a20*/  FFMA.FTZ R4, R212, c[0x0][0x2d0], -R0 ;  /* 0x0000b400d4047a23 */ /* 0x000fc40000010800 */
[----:B------:R-:W-:Y:S02]  /*4a30*/  FADD.FTZ R5, R244, R243 ;  /* 0x000000f3f4057221 */ /* 0x000fe40000010000 */
[----:B------:R5:W-:Y:S01]  /*4a40*/  MUFU.EX2 R18, R4 ;  /* 0x0000000400127308 */ /* 0x000be20000000800 */
[----:B-1----:R-:W-:Y:S01]  /*4a50*/  FFMA.FTZ R8, R211, c[0x0][0x2d0], -R12 ;  /* 0x0000b400d3087a23 */ /* 0x002fe2000001080c */
[----:B----4-:R-:W-:Y:S01]  /*4a60*/  F2FP.PACK_AB R94, R25, R44 ;  /* 0x0000002c195e723e */ /* 0x010fe200000000ff */
[----:B------:R-:W-:-:S05]  /*4a70*/  IMAD.MOV.U32 R211, RZ, RZ, R154 ;  /* 0x000000ffffd37224 */ /* 0x000fca00078e009a */
[----:B------:R1:W-:Y:S01]  /*4a80*/  MUFU.EX2 R24, R8 ;  /* 0x0000000800187308 */ /* 0x0003e20000000800 */
[----:B-----5:R-:W-:-:S04]  /*4a90*/  FADD.FTZ R4, R211, R29 ;  /* 0x0000001dd3047221 */ /* 0x020fc80000010000 */
[----:B------:R-:W-:Y:S02]  /*4aa0*/  FADD.FTZ R7, R203, R4 ;  /* 0x00000004cb077221 */ /* 0x000fe40000010000 */
[----:B-1----:R-:W-:-:S04]  /*4ab0*/  FFMA.FTZ R8, R205, c[0x0][0x2d0], -R12 ;  /* 0x0000b400cd087a23 */ /* 0x002fc8000001080c */
[----:B------:R1:W4:Y:S02]  /*4ac0*/  MUFU.EX2 R23, R8 ;  /* 0x0000000800177308 */ /* 0x0003240000000800 */
[----:B-1----:R-:W-:Y:S01]  /*4ad0*/  FFMA.FTZ R8, R204, c[0x0][0x2d0], -R12 ;  /* 0x0000b400cc087a23 */ /* 0x002fe2000001080c */
[----:B----4-:R-:W-:-:S05]  /*4ae0*/  F2FP.PACK_AB R93, R23, R24 ;  /* 0x00000018175d723e */ /* 0x010fca00000000ff */
[----:B------:R1:W-:Y:S02]  /*4af0*/  MUFU.EX2 R21, R8 ;  /* 0x0000000800157308 */ /* 0x0003e40000000800 */
[----:B-1----:R-:W-:Y:S02]  /*4b00*/  FFMA.FTZ R8, R210, c[0x0][0x2d0], -R12 ;  /* 0x0000b400d2087a23 */ /* 0x002fe4000001080c */
[----:B------:R-:W-:-:S04]  /*4b10*/  FADD.FTZ R12, R246, R5 ;  /* 0x00000005f60c7221 */ /* 0x000fc80000010000 */
[----:B------:R1:W4:Y:S01]  /*4b20*/  MUFU.EX2 R22, R8 ;  /* 0x0000000800167308 */ /* 0x0003220000000800 */
[----:B------:R-:W-:Y:S02]  /*4b30*/  FADD.FTZ R4, R250, R12 ;  /* 0x0000000cfa047221 */ /* 0x000fe40000010000 */
[----:B-1----:R-:W-:Y:S01]  /*4b40*/  FFMA.FTZ R8, R239, c[0x0][0x2d0], -R0 ;  /* 0x0000b400ef087a23 */ /* 0x002fe20000010800 */
[----:B----4-:R-:W-:-:S04]  /*4b50*/  F2FP.PACK_AB R95, R22, R21 ;  /* 0x00000015165f723e */ /* 0x010fc800000000ff */
[----:B------:R1:W-:Y:S03]  /*4b60*/  MUFU.EX2 R20, R8 ;  /* 0x0000000800147308 */ /* 0x0003e60000000800 */
[C---:B------:R-:W-:Y:S08]  /*4b70*/  HMMA.16816.F32 R152, R92.reuse, R158, R96 ;  /* 0x0000009e5c98723c */ /* 0x040ff00000001860 */
[----:B--2---:R-:W-:Y:S01]  /*4b80*/  HMMA.16816.F32 R112, R92, R124, R112 ;  /* 0x0000007c5c70723c */ /* 0x004fe20000001870 */
[----:B-1----:R-:W-:-:S02]  /*4b90*/  FFMA.FTZ R8, R207, c[0x0][0x2d0], -R0 ;  /* 0x0000b400cf087a23 */ /* 0x002fc40000010800 */
[----:B------:R-:W-:Y:S02]  /*4ba0*/  FFMA.FTZ R0, R214, c[0x0][0x2d0], -R0 ;  /* 0x0000b400d6007a23 */ /* 0x000fe40000010800 */
[----:B------:R1:W2:Y:S03]  /*4bb0*/  MUFU.EX2 R19, R8 ;  /* 0x0000000800137308 */ /* 0x0002a60000000800 */
[C---:B------:R-:W-:Y:S05]  /*4bc0*/  HMMA.16816.F32 R120, R92.reuse, R126, R120 ;  /* 0x0000007e5c78723c */ /* 0x040fea0000001878 */
[----:B------:R4:W5:Y:S03]  /*4bd0*/  MUFU.EX2 R17, R0 ;  /* 0x0000000000117308 */ /* 0x0009660000000800 */
[----:B---3--:R-:W-:Y:S01]  /*4be0*/  HMMA.16816.F32 R132, R92, R140, R132 ;  /* 0x0000008c5c84723c */ /* 0x008fe20000001884 */
[----:B-1----:R-:W1:Y:S01]  /*4bf0*/  LDSM.16.MT88.4 R8, [R218+0x2d00] ;  /* 0x002d0000da08783b */ /* 0x002e620000004200 */
[----:B--2---:R-:W-:-:S06]  /*4c00*/  F2FP.PACK_AB R96, R19, R20 ;  /* 0x000000141360723e */ /* 0x004fcc00000000ff */
[----:B------:R-:W-:Y:S01]  /*4c10*/  HMMA.16816.F32 R136, R92, R142, R136 ;  /* 0x0000008e5c88723c */ /* 0x000fe20000001888 */
[----:B----4-:R-:W-:Y:S01]  /*4c20*/  FFMA.FTZ R0, R200, c[0x0][0x2d0], -R3 ;  /* 0x0000b400c8007a23 */ /* 0x010fe20000010803 */
[----:B-----5:R-:W-:Y:S01]  /*4c30*/  F2FP.PACK_AB R98, R17, R18 ;  /* 0x000000121162723e */ /* 0x020fe200000000ff */
[----:B------:R-:W-:-:S05]  /*4c40*/  IMAD.MOV.U32 R200, RZ, RZ, R76 ;  /* 0x000000ffffc87224 */ /* 0x000fca00078e004c */
[C---:B------:R-:W-:Y:S01]  /*4c50*/  HMMA.16816.F32 R148, R92.reuse, R156, R148 ;  /* 0x0000009c5c94723c */ /* 0x040fe20000001894 */
[----:B------:R2:W-:Y:S07]  /*4c60*/  MUFU.EX2 R13, R0 ;  /* 0x00000000000d7308 */ /* 0x0005ee0000000800 */
[C---:B------:R-:W-:Y:S08]  /*4c70*/  HMMA.16816.F32 R76, R92.reuse, R82, R88 ;  /* 0x000000525c4c723c */ /* 0x040ff00000001858 */
[----:B------:R-:W-:Y:S01]  /*4c80*/  HMMA.16816.F32 R164, R92, R172, R164 ;  /* 0x000000ac5ca4723c */ /* 0x000fe200000018a4 */
[----:B--2---:R-:W-:-:S04]  /*4c90*/  FFMA.FTZ R0, R215, c[0x0][0x2d0], -R3 ;  /* 0x0000b400d7007a23 */ /* 0x004fc80000010803 */
[----:B------:R2:W3:Y:S03]  /*4ca0*/  MUFU.EX2 R14, R0 ;  /* 0x00000000000e7308 */ /* 0x0004e60000000800 */
[C---:B------:R-:W-:Y:S08]  /*4cb0*/  HMMA.16816.F32 R168, R92.reuse, R174, R168 ;  /* 0x000000ae5ca8723c */ /* 0x040ff000000018a8 */
[----:B------:R-:W-:Y:S01]  /*4cc0*/  HMMA.16816.F32 R72, R92, R80, R184 ;  /* 0x000000505c48723c */ /* 0x000fe200000018b8 */
[--C-:B--2---:R-:W-:Y:S01]  /*4cd0*/  FFMA.FTZ R0, R234, c[0x0][0x2d0], -R3.reuse ;  /* 0x0000b400ea007a23 */ /* 0x104fe20000010803 */
[----:B---3--:R-:W-:Y:S01]  /*4ce0*/  F2FP.PACK_AB R97, R14, R13 ;  /* 0x0000000d0e61723e */ /* 0x008fe200000000ff */
[----:B------:R-:W-:-:S05]  /*4cf0*/  FFMA.FTZ R3, R237, c[0x0][0x2d0], -R3 ;  /* 0x0000b400ed037a23 */ /* 0x000fca0000010803 */
[C---:B-1----:R-:W-:Y:S01]  /*4d00*/  HMMA.16816.F32 R88, R92.reuse, R8, R188 ;  /* 0x000000085c58723c */ /* 0x042fe200000018bc */
[----:B------:R1:W-:Y:S07]  /*4d10*/  MUFU.EX2 R15, R0 ;  /* 0x00000000000f7308 */ /* 0x0003ee0000000800 */
[----:B------:R-:W-:Y:S01]  /*4d20*/  HMMA.16816.F32 R92, R92, R10, R116 ;  /* 0x0000000a5c5c723c */ /* 0x000fe20000001874 */
[----:B------:R2:W3:Y:S01]  /*4d30*/  MUFU.EX2 R16, R3 ;  /* 0x0000000300107308 */ /* 0x0004e20000000800 */
[----:B-1----:R-:W-:-:S04]  /*4d40*/  FADD.FTZ R0, R251, R247 ;  /* 0x000000f7fb007221 */ /* 0x002fc80000010000 */
[----:B------:R-:W-:Y:S02]  /*4d50*/  FADD.FTZ R0, R252, R0 ;  /* 0x00000000fc007221 */ /* 0x000fe40000010000 */
[----:B--2---:R-:W-:Y:S01]  /*4d60*/  FADD.FTZ R3, R27, R26 ;  /* 0x0000001a1b037221 */ /* 0x004fe20000010000 */
[----:B---3--:R-:W-:Y:S01]  /*4d70*/  F2FP.PACK_AB R99, R16, R15 ;  /* 0x0000000f1063723e */ /* 0x008fe200000000ff */
[----:B------:R-:W-:Y:S02]  /*4d80*/  FADD.FTZ R5, R45, R0 ;  /* 0x000000002d057221 */ /* 0x000fe40000010000 */
[----:B------:R-:W-:Y:S02]  /*4d90*/  FADD.FTZ R6, R202, R3 ;  /* 0x00000003ca067221 */ /* 0x000fe40000010000 */
[----:B------:R-:W-:Y:S02]  /*4da0*/  FADD.FTZ R3, R46, R7 ;  /* 0x000000072e037221 */ /* 0x000fe40000010000 */
[----:B------:R-:W-:Y:S01]  /*4db0*/  FADD.FTZ R0, R47, R6 ;  /* 0x000000062f007221 */ /* 0x000fe20000010000 */
[----:B------:R-:W-:Y:S01]  /*4dc0*/  HMMA.16816.F32 R116, R96, R124, R176 ;  /* 0x0000007c6074723c */ /* 0x000fe200000018b0 */
[----:B------:R-:W-:-:S02]  /*4dd0*/  FADD.FTZ R7, R235, R5 ;  /* 0x00000005eb077221 */ /* 0x000fc40000010000 */
[----:B------:R-:W-:Y:S02]  /*4de0*/  FADD.FTZ R5, R240, R0 ;  /* 0x00000000f0057221 */ /* 0x000fe40000010000 */
[----:B------:R-:W-:Y:S02]  /*4df0*/  FADD.FTZ R0, R201, R7 ;  /* 0x00000007c9007221 */ /* 0x000fe40000010000 */
[----:B------:R-:W-:Y:S01]  /*4e00*/  FADD.FTZ R6, R209, R4 ;  /* 0x00000004d1067221 */ /* 0x000fe20000010000 */
[----:B------:R-:W-:Y:S01]  /*4e10*/  HMMA.16816.F32 R124, R96, R126, R160 ;  /* 0x0000007e607c723c */ /* 0x000fe200000018a0 */
[----:B------:R-:W-:Y:S02]  /*4e20*/  FADD.FTZ R4, R245, R3 ;  /* 0x00000003f5047221 */ /* 0x000fe40000010000 */
[----:B------:R-:W-:Y:S02]  /*4e30*/  FADD.FTZ R0, R233, R0 ;  /* 0x00000000e9007221 */ /* 0x000fe40000010000 */
[----:B------:R-:W-:-:S02]  /*4e40*/  FADD.FTZ R3, R200, R6 ;  /* 0x00000006c8037221 */ /* 0x000fc40000010000 */
[----:B------:R-:W-:Y:S01]  /*4e50*/  FADD.FTZ R5, R51, R5 ;  /* 0x0000000533057221 */ /* 0x000fe20000010000 */
[C---:B------:R-:W-:Y:S01]  /*4e60*/  HMMA.16816.F32 R160, R96.reuse, R172, R68 ;  /* 0x000000ac60a0723c */ /* 0x040fe20000001844 */
        /* <DEDUP_REMOVED lines=44> */
[----:B------:R1:W-:Y:S01]  /*5130*/  STL [R1+0x14], R0 ;  /* 0x0000140001007387 */ /* 0x0003e20000100800 */
[----:B------:R-:W-:Y:S01]  /*5140*/  FADD.FTZ R4, R44, R4 ;  /* 0x000000042c047221 */ /* 0x000fe20000010000 */
[----:B------:R-:W-:Y:S01]  /*5150*/  HMMA.16816.F32 R96, R96, R10, R36 ;  /* 0x0000000a6060723c */ /* 0x000fe20000001824 */
[----:B------:R-:W-:Y:S02]  /*5160*/  FADD.FTZ R6, R16, R3 ;  /* 0x0000000310067221 */ /* 0x000fe40000010000 */
[----:B------:R-:W-:-:S03]  /*5170*/  FADD.FTZ R3, R25, R4 ;  /* 0x0000000419037221 */ /* 0x000fc60000010000 */
[----:B------:R2:W-:Y:S01]  /*5180*/  STL [R1+0x18], R6 ;  /* 0x0000180601007387 */ /* 0x0005e20000100800 */
[----:B-1----:R-:W-:-:S05]  /*5190*/  FADD.FTZ R0, R22, R5 ;  /* 0x0000000516007221 */ /* 0x002fca0000010000 */
[----:B------:R2:W-:Y:S04]  /*51a0*/  STL [R1+0x20], R0 ;  /* 0x0000200001007387 */ /* 0x0005e80000100800 */
[----:B------:R2:W-:Y:S01]  /*51b0*/  STL [R1+0x1c], R3 ;  /* 0x00001c0301007387 */ /* 0x0005e20000100800 */
[----:B------:R-:W-:Y:S05]  /*51c0*/  @P0 BRA `(.L_x_2) ;  /* 0x0000437000000947 */ /* 0x000fea0003800000 */
[C---:B------:R-:W-:Y:S01]  /*51d0*/  IADD3 R50, R56.reuse, 0x20, RZ ;  /* 0x0000002038327810 */ /* 0x040fe20007ffe0ff */
[----:B------:R-:W-:Y:S01]  /*51e0*/  IMAD.MOV.U32 R107, RZ, RZ, R2 ;  /* 0x000000ffff6b7224 */ /* 0x000fe200078e0002 */
[----:B------:R-:W-:Y:S01]  /*51f0*/  IADD3 R51, R56, 0x40, RZ ;  /* 0x0000004038337810 */ /* 0x000fe20007ffe0ff */
[----:B------:R-:W-:Y:S01]  /*5200*/  IMAD.MOV.U32 R100, RZ, RZ, R104 ;  /* 0x000000ffff647224 */ /* 0x000fe200078e0068 */
[----:B--2---:R-:W-:Y:S01]  /*5210*/  SHF.R.S32.HI R0, RZ, 0x1f, R50 ;  /* 0x0000001fff007819 */ /* 0x004fe20000011432 */
[----:B------:R-:W-:Y:S01]  /*5220*/  IMAD.MOV.U32 R3, RZ, RZ, R105 ;  /* 0x000000ffff037224 */ /* 0x000fe200078e0069 */
[----:B------:R-:W-:Y:S01]  /*5230*/  SHF.R.S32.HI R4, RZ, 0x1f, R51 ;  /* 0x0000001fff047819 */ /* 0x000fe20000011433 */
[----:B------:R-:W-:Y:S01]  /*5240*/  IMAD.MOV.U32 R106, RZ, RZ, R103 ;  /* 0x000000ffff6a7224 */ /* 0x000fe200078e0067 */
[----:B------:R-:W-:Y:S01]  /*5250*/  LEA.HI R0, R0, R50, RZ, 0x3 ;  /* 0x0000003200007211 */ /* 0x000fe200078f18ff */
[----:B------:R-:W-:Y:S01]  /*5260*/  IMAD.WIDE R234, R56, 0x2, RZ ;  /* 0x0000000238ea7825 */ /* 0x000fe200078e02ff */
[----:B------:R-:W-:Y:S01]  /*5270*/  LEA.HI R4, R4, R51, RZ, 0x3 ;  /* 0x0000003304047211 */ /* 0x000fe200078f18ff */
[----:B------:R-:W-:Y:S01]  /*5280*/  UIADD3 UR7, UR7, -0x2, URZ ;  /* 0xfffffffe07077890 */ /* 0x000fe2000fffe03f */
[----:B------:R-:W-:-:S02]  /*5290*/  LOP3.LUT R0, R0, 0xfffffff8, RZ, 0xc0, !PT ;  /* 0xfffffff800007812 */ /* 0x000fc400078ec0ff */
[----:B------:R-:W-:Y:S02]  /*52a0*/  LOP3.LUT R2, R4, 0xfffffff8, RZ, 0xc0, !PT ;  /* 0xfffffff804027812 */ /* 0x000fe400078ec0ff */
[----:B------:R-:W-:Y:S02]  /*52b0*/  SHF.R.S32.HI R4, RZ, 0x1f, R0 ;  /* 0x0000001fff047819 */ /* 0x000fe40000011400 */
[----:B------:R-:W-:Y:S02]  /*52c0*/  SHF.R.S32.HI R5, RZ, 0x1f, R2 ;  /* 0x0000001fff057819 */ /* 0x000fe40000011402 */
[----:B------:R-:W2:Y:S01]  /*52d0*/  LDL R51, [R1+0x38] ;  /* 0x0000380001337983 */ /* 0x000ea20000100800 */
[C---:B------:R-:W-:Y:S01]  /*52e0*/  SHF.L.U64.HI R7, R0.reuse, 0x1, R4 ;  /* 0x0000000100077819 */ /* 0x040fe20000010204 */
[----:B------:R-:W-:Y:S01]  /*52f0*/  IMAD.SHL.U32 R6, R0, 0x2, RZ ;  /* 0x0000000200067824 */ /* 0x000fe200078e00ff */
[C---:B------:R-:W-:Y:S01]  /*5300*/  SHF.L.U64.HI R4, R2.reuse, 0x1, R5 ;  /* 0x0000000102047819 */ /* 0x040fe20000010205 */
[----:B------:R-:W-:Y:S01]  /*5310*/  IMAD.SHL.U32 R2, R2, 0x2, RZ ;  /* 0x0000000202027824 */ /* 0x000fe200078e00ff */
[----:B------:R-:W-:Y:S01]  /*5320*/  SEL R0, RZ, 0x10, P3 ;  /* 0x00000010ff007807 */ /* 0x000fe20001800000 */
[----:B------:R-:W-:Y:S01]  /*5330*/  STL [R1], R7 ;  /* 0x0000000701007387 */ /* 0x000fe20000100800 */
[----:B------:R-:W-:-:S02]  /*5340*/  SEL R5, RZ, 0x10, P5 ;  /* 0x00000010ff057807 */ /* 0x000fc40002800000 */
[----:B------:R-:W-:Y:S01]  /*5350*/  ISETP.NE.U32.AND P1, PT, R0, RZ, PT ;  /* 0x000000ff0000720c */ /* 0x000fe20003f25070 */
[----:B------:R1:W-:Y:S01]  /*5360*/  STL [R1+0x4], R6 ;  /* 0x0000040601007387 */ /* 0x0003e20000100800 */
[----:B------:R-:W-:-:S03]  /*5370*/  ISETP.NE.U32.AND P6, PT, R5, RZ, PT ;  /* 0x000000ff0500720c */ /* 0x000fc60003fc5070 */
[----:B------:R3:W-:Y:S04]  /*5380*/  STL [R1+0x8], R4 ;  /* 0x0000080401007387 */ /* 0x0007e80000100800 */
[----:B------:R4:W-:Y:S04]  /*5390*/  STL [R1+0xc], R2 ;  /* 0x00000c0201007387 */ /* 0x0009e80000100800 */
[----:B------:R5:W-:Y:S01]  /*53a0*/  STL [R1+0x4c], R0 ;  /* 0x00004c0001007387 */ /* 0x000be20000100800 */
[----:B-1----:R-:W-:Y:S02]  /*53b0*/  SEL R6, RZ, 0x10, P4 ;  /* 0x00000010ff067807 */ /* 0x002fe40002000000 */
[----:B---3--:R-:W-:-:S03]  /*53c0*/  IADD3 R4, -R0, 0x10, RZ ;  /* 0x0000001000047810 */ /* 0x008fc60007ffe1ff */
[----:B------:R1:W-:Y:S01]  /*53d0*/  STL [R1+0x48], R6 ;  /* 0x0000480601007387 */ /* 0x0003e20000100800 */
[C---:B------:R-:W-:Y:S02]  /*53e0*/  ISETP.NE.U32.AND P0, PT, R6.reuse, RZ, PT ;  /* 0x000000ff0600720c */ /* 0x040fe40003f05070 */
[----:B----4-:R-:W-:Y:S02]  /*53f0*/  IADD3 R2, -R6, 0x10, RZ ;  /* 0x0000001006027810 */ /* 0x010fe40007ffe1ff */
[----:B------:R-:W-:Y:S02]  /*5400*/  LOP3.LUT R4, R4, 0xf, RZ, 0xc0, !PT ;  /* 0x0000000f04047812 */ /* 0x000fe400078ec0ff */
[----:B-----5:R-:W-:Y:S02]  /*5410*/  IADD3 R0, -R5, 0x10, RZ ;  /* 0x0000001005007810 */ /* 0x020fe40007ffe1ff */
[----:B------:R-:W-:Y:S01]  /*5420*/  LOP3.LUT R2, R2, 0xf, RZ, 0xc0, !PT ;  /* 0x0000000f02027812 */ /* 0x000fe200078ec0ff */
[----:B------:R1:W-:Y:S01]  /*5430*/  STL [R1+0x34], R4 ;  /* 0x0000340401007387 */ /* 0x0003e20000100800 */
[----:B------:R-:W-:-:S05]  /*5440*/  LOP3.LUT R0, R0, 0xf, RZ, 0xc0, !PT ;  /* 0x0000000f00007812 */ /* 0x000fca00078ec0ff */
[----:B------:R1:W-:Y:S04]  /*5450*/  STL [R1+0x2c], R0 ;  /* 0x00002c0001007387 */ /* 0x0003e80000100800 */
[----:B------:R1:W-:Y:S01]  /*5460*/  STL [R1+0x30], R2 ;  /* 0x0000300201007387 */ /* 0x0003e20000100800 */
[----:B--2---:R-:W-:Y:S01]  /*5470*/  IMAD.SHL.U32 R233, R51, 0x2, RZ ;  /* 0x0000000233e97824 */ /* 0x004fe200078e00ff */
[----:B-1----:R-:W-:Y:S05]  /*5480*/  BRA `(.L_x_3) ;  /* 0x000003a000007947 */ /* 0x002fea0003800000 */
.L_x_5:
[----:B------:R-:W2:Y:S01]  /*5490*/  LDL R2, [R1+0x4] ;  /* 0x0000040001027983 */ /* 0x000ea20000100800 */
[----:B------:R-:W-:Y:S01]  /*54a0*/  IMAD.MOV.U32 R236, RZ, RZ, RZ ;  /* 0x000000ffffec7224 */ /* 0x000fe200078e00ff */
[----:B------:R-:W-:Y:S01]  /*54b0*/  PLOP3.LUT P0, PT, PT, PT, UP1, 0x80, 0x0 ;  /* 0x000000000000781c */ /* 0x000fe20003f0f018 */
[----:B------:R-:W-:Y:S01]  /*54c0*/  ULEA UR4, UR7, UR10, 0x6 ;  /* 0x0000000a07047291 */ /* 0x000fe2000f8e303f */
[----:B------:R-:W3:Y:S04]  /*54d0*/  LDL R104, [R1+0x10] ;  /* 0x0000100001687983 */ /* 0x000ee80000100800 */
[----:B------:R-:W4:Y:S04]  /*54e0*/  LDL R103, [R1+0xc] ;  /* 0x00000c0001677983 */ /* 0x000f280000100800 */
[----:B------:R-:W5:Y:S01]  /*54f0*/  LDL R102, [R1] ;  /* 0x0000000001667983 */ /* 0x000f620000100800 */
[----:B--2---:R-:W-:Y:S02]  /*5500*/  IMAD.MOV.U32 R105, RZ, RZ, R2 ;  /* 0x000000ffff697224 */ /* 0x004fe400078e0002 */
[----:B------:R-:W-:Y:S05]  /*5510*/  IMAD.U32 R2, RZ, RZ, UR4 ;  /* 0x00000004ff027e24 */ /* 0x000fea000f8e00ff */
[----:B---3--:R-:W-:Y:S05]  /*5520*/  IADD3 R2, R2, -0x40, R104 ;  /* 0xffffffc002027810 */ /* 0x008fea0007ffe068 */
[----:B------:R-:W-:Y:S01]  /*5530*/  @P0 IMAD.HI.U32 R4, R2, c[0x0][0x2bc], RZ ;  /* 0x0000af0002040a27 */ /* 0x000fe200078e00ff */
[----:B------:R-:W-:Y:S03]  /*5540*/  PLOP3.LUT P0, PT, PT, PT, UP1, 0x80, 0x0 ;  /* 0x000000000000781c */ /* 0x000fe60003f0f018 */
[----:B------:R-:W-:Y:S10]  /*5550*/  IMAD.MOV.U32 R0, RZ, RZ, R2 ;  /* 0x000000ffff007224 */ /* 0x000ff400078e0002 */
[----:B------:R-:W-:Y:S04]  /*5560*/  @P0 SHF.R.U32.HI R0, RZ, c[0x0][0x2c0], R4 ;  /* 0x0000b000ff000a19 */ /* 0x000fe80000011604 */
[C---:B------:R-:W-:Y:S04]  /*5570*/  @!P2 IADD3 R5, P0, R0.reuse, UR12, RZ ;  /* 0x0000000c0005ac10 */ /* 0x040fe8000ff1e0ff */
[----:B------:R-:W-:Y:S01]  /*5580*/  @!P2 LEA.HI.X.SX32 R6, R0, UR11, 0x1, P0 ;  /* 0x0000000b0006ac11 */ /* 0x000fe200080f0eff */
[----:B------:R-:W-:Y:S01]  /*5590*/  IMAD.MOV R0, RZ, RZ, -R0 ;  /* 0x000000ffff007224 */ /* 0x000fe200078e0a00 */
[C---:B------:R-:W-:Y:S03]  /*55a0*/  @!P2 LEA R4, P0, R5.reuse, c[0x0][0x2a0], 0x2 ;  /* 0x0000a8000504aa11 */ /* 0x040fe600078010ff */
[----:B------:R-:W-:Y:S01]  /*55b0*/  IMAD R238, R0, c[0x0][0x2b8], R2 ;  /* 0x0000ae0000ee7a24 */ /* 0x000fe200078e0202 */
[----:B------:R-:W-:Y:S04]  /*55c0*/  @!P2 LEA.HI.X R5, R5, c[0x0][0x2a4], R6, 0x2, P0 ;  /* 0x0000a9000505aa11 */ /* 0x000fe800000f1406 */
[----:B------:R-:W-:Y:S01]  /*55d0*/  SHF.R.S32.HI R0, RZ, 0x1f, R238 ;  /* 0x0000001fff007819 */ /* 0x000fe200000114ee */
[----:B------:R1:W2:Y:S04]  /*55e0*/  @!P2 LDG.E R236, [R4.64] ;  /* 0x0000000e04eca981 */ /* 0x0002a8000c1e1900 */
[----:B------:R-:W-:Y:S04]  /*55f0*/  IMAD R0, R0, c[0x0][0x1e0], RZ ;  /* 0x0000780000007a24 */ /* 0x000fe800078e02ff */
[C---:B------:R-:W-:Y:S02]  /*5600*/  IMAD R0, R238.reuse, c[0x0][0x1e4], R0 ;  /* 0x00007900ee007a24 */ /* 0x040fe400078e0200 */
[----:B-1----:R-:W-:Y:S04]  /*5610*/  IMAD.WIDE.U32 R4, R238, c[0x0][0x1e0], RZ ;  /* 0x00007800ee047a25 */ /* 0x002fe800078e00ff */
[----:B------:R-:W-:Y:S01]  /*5620*/  IMAD.IADD R5, R5, 0x1, R0 ;  /* 0x0000000105057824 */ /* 0x000fe200078e0200 */
[----:B--2---:R-:W-:Y:S03]  /*5630*/  SHF.R.S32.HI R2, RZ, 0x1f, R236 ;  /* 0x0000001fff027819 */ /* 0x004fe600000114ec */
[----:B------:R-:W-:Y:S04]  /*5640*/  IMAD.WIDE.U32 R4, R236, c[0x0][0x1f0], R4 ;  /* 0x00007c00ec047a25 */ /* 0x000fe800078e0004 */
[----:B------:R-:W-:Y:S01]  /*5650*/  IMAD R2, R2, c[0x0][0x1f0], RZ ;  /* 0x00007c0002027a24 */ /* 0x000fe200078e02ff */
[----:B------:R-:W-:Y:S03]  /*5660*/  IADD3 R0, P0, R4, UR18, RZ ;  /* 0x0000001204007c10 */ /* 0x000fe6000ff1e0ff */
[----:B------:R-:W-:Y:S05]  /*5670*/  IMAD R2, R236, c[0x0][0x1f4], R2 ;  /* 0x00007d00ec027a24 */ /* 0x000fea00078e0202 */
[----:B------:R-:W-:Y:S02]  /*5680*/  IADD3.X R4, R5, UR16, R2, P0, !PT ;  /* 0x0000001005047c10 */ /* 0x000fe400087fe402 */
[C---:B------:R-:W-:Y:S04]  /*5690*/  LEA R5, P0, R0.reuse, c[0x0][0x1c8], 0x1 ;  /* 0x0000720000057a11 */ /* 0x040fe800078008ff */
[----:B------:R-:W-:Y:S02]  /*56a0*/  LEA.HI.X R4, R0, c[0x0][0x1cc], R4, 0x1, P0 ;  /* 0x0000730000047a11 */ /* 0x000fe400000f0c04 */
[----:B------:R-:W1:Y:S04]  /*56b0*/  SHFL.IDX PT, R0, R5, RZ, 0x1c1f ;  /* 0x001c1fff05007589 */ /* 0x000e6800000e0000 */
[----:B------:R-:W2:Y:S01]  /*56c0*/  SHFL.IDX PT, R2, R4, RZ, 0x1c1f ;  /* 0x001c1fff04027589 */ /* 0x000ea200000e0000 */
[----:B-1----:R-:W-:Y:S05]  /*56d0*/  IADD3 R14, P0, R234, R0, RZ ;  /* 0x00000000ea0e7210 */ /* 0x002fea0007f1e0ff */
[C---:B--2---:R-:W-:Y:S01]  /*56e0*/  IMAD.X R15, R235.reuse, 0x1, R2, P0 ;  /* 0x00000001eb0f7824 */ /* 0x044fe200000e0602 */
[----:B------:R-:W-:Y:S04]  /*56f0*/  IADD3 R12, P0, R0, R105, RZ ;  /* 0x00000069000c7210 */ /* 0x000fe80007f1e0ff */
[----:B------:R-:W-:Y:S01]  /*5700*/  @!PT LDS RZ, [RZ] ;  /* 0x00000000fffff984 */ /* 0x000fe20000000800 */
[----:B------:R1:W-:Y:S01]  /*5710*/  LDGSTS.E.BYPASS.LTC128B.128 [R233+0x3100], [R14.64], !P3 ;  /* 0x031000000ee97fae */ /* 0x0003e2000d901d4e */
[----:B-----5:R-:W-:Y:S01]  /*5720*/  IMAD.X R13, R2, 0x1, R102, P0 ;  /* 0x00000001020d7824 */ /* 0x020fe200000e0666 */
[----:B----4-:R-:W-:Y:S02]  /*5730*/  IADD3 R10, P0, R0, R103, RZ ;  /* 0x00000067000a7210 */ /* 0x010fe40007f1e0ff */
[----:B------:R-:W2:Y:S03]  /*5740*/  SHFL.IDX PT, R0, R5, 0x1, 0x1c1f ;  /* 0x003c1f0005007f89 */ /* 0x000ea600000e0000 */
[--C-:B------:R-:W-:Y:S01]  /*5750*/  IMAD.X R11, R2, 0x1, R101.reuse, P0 ;  /* 0x00000001020b7824 */ /* 0x100fe200000e0665 */
[----:B------:R1:W-:Y:S04]  /*5760*/  LDGSTS.E.BYPASS.LTC128B.128 [R233+0x4100], [R12.64], !P4 ;  /* 0x041000000ce97fae */ /* 0x0003e8000e101d4e */
[----:B------:R-:W3:Y:S04]  /*5770*/  SHFL.IDX PT, R2, R4, 0x1, 0x1c1f ;  /* 0x003c1f0004027f89 */ /* 0x000ee800000e0000 */
[----:B------:R1:W-:Y:S01]  /*5780*/  LDGSTS.E.BYPASS.LTC128B.128 [R233+0x5100], [R10.64], !P5 ;  /* 0x051000000ae97fae */ /* 0x0003e2000e901d4e */
[----:B--2---:R-:W-:Y:S05]  /*5790*/  IADD3 R8, P0, R234, R0, RZ ;  /* 0x00000000ea087210 */ /* 0x004fea0007f1e0ff */
[----:B---3--:R-:W-:Y:S01]  /*57a0*/  IMAD.X R9, R235, 0x1, R2, P0 ;  /* 0x00000001eb097824 */ /* 0x008fe200000e0602 */
[----:B------:R-:W-:Y:S04]  /*57b0*/  IADD3 R6, P0, R0, R105, RZ ;  /* 0x0000006900067210 */ /* 0x000fe80007f1e0ff */
[----:B------:R1:W-:Y:S01]  /*57c0*/  LDGSTS.E.BYPASS.LTC128B.128 [R233+0x3900], [R8.64], !P3 ;  /* 0x0390000008e97fae */ /* 0x0003e2000d901d4e */
[----:B------:R-:W-:Y:S01]  /*57d0*/  IMAD.X R7, R2, 0x1, R102, P0 ;  /* 0x0000000102077824 */ /* 0x000fe200000e0666 */
[----:B------:R-:W-:Y:S04]  /*57e0*/  IADD3 R4, P0, R0, R103, RZ ;  /* 0x0000006700047210 */ /* 0x000fe80007f1e0ff */
[----:B------:R1:W-:Y:S01]  /*57f0*/  LDGSTS.E.BYPASS.LTC128B.128 [R233+0x4900], [R6.64], !P4 ;  /* 0x0490000006e97fae */ /* 0x0003e2000e101d4e */
[----:B------:R-:W-:Y:S05]  /*5800*/  IMAD.X R5, R2, 0x1, R101, P0 ;  /* 0x0000000102057824 */ /* 0x000fea00000e0665 */
[----:B------:R1:W-:Y:S01]  /*5810*/  LDGSTS.E.BYPASS.LTC128B.128 [R233+0x5900], [R4.64], !P5 ;  /* 0x0590000004e97fae */ /* 0x0003e2000e901d4e */
[----:B------:R-:W-:-:S05]  /*5820*/  BRA `(.L_x_4) ;  /* 0x000013d000007947 */ /* 0x000fca0003800000 */
.L_x_3:
[----:B------:R-:W2:Y:S01]  /*5830*/  LDL R11, [R1+0x34] ;  /* 0x00003400010b7983 */ /* 0x000ea20000100800 */
[----:B------:R-:W-:Y:S01]  /*5840*/  SHF.R.S32.HI R0, RZ, 0x1f, R238 ;  /* 0x0000001fff007819 */ /* 0x000fe200000114ee */
[----:B------:R-:W-:Y:S01]  /*5850*/  IMAD.WIDE.U32 R4, R238, c[0x0][0x208], RZ ;  /* 0x00008200ee047a25 */ /* 0x000fe200078e00ff */
[----:B------:R-:W-:Y:S01]  /*5860*/  SHF.R.S32.HI R2, RZ, 0x1f, R236 ;  /* 0x0000001fff027819 */ /* 0x000fe200000114ec */
[----:B------:R-:W3:Y:S01]  /*5870*/  LDL R10, [R1+0x30] ;  /* 0x00003000010a7983 */ /* 0x000ee20000100800 */
[----:B------:R-:W-:Y:S04]  /*5880*/  DEPBAR.LE SB0, 0x0 ;  /* 0x000080000000791a */ /* 0x000fe80000000000 */
[----:B------:R-:W3:Y:S01]  /*5890*/  LDL R8, [R1+0x4] ;  /* 0x0000040001087983 */ /* 0x000ee20000100800 */
[----:B------:R-:W-:Y:S01]  /*58a0*/  IMAD R0, R0, c[0x0][0x208], RZ ;  /* 0x0000820000007a24 */ /* 0x000fe200078e02ff */
[----:B------:R-:W-:Y:S01]  /*58b0*/  UISETP.GE.AND UP0, UPT, UR7, 0x1, UPT ;  /* 0x000000010700788c */ /* 0x000fe2000bf06270 */
[----:B------:R-:W-:Y:S01]  /*58c0*/  IMAD R2, R2, c[0x0][0x218], RZ ;  /* 0x0000860002027a24 */ /* 0x000fe200078e02ff */
[----:B------:R-:W4:Y:S01]  /*58d0*/  LDL R9, [R1+0x2c] ;  /* 0x00002c0001097983 */ /* 0x000f220000100800 */
[----:B------:R-:W-:Y:S02]  /*58e0*/  IMAD R0, R238, c[0x0][0x20c], R0 ;  /* 0x00008300ee007a24 */ /* 0x000fe400078e0200 */
[C---:B------:R-:W-:Y:S01]  /*58f0*/  IMAD R2, R236.reuse, c[0x0][0x21c], R2 ;  /* 0x00008700ec027a24 */ /* 0x040fe200078e0202 */
[----:B------:R-:W5:Y:S02]  /*5900*/  LDL R7, [R1] ;  /* 0x0000000001077983 */ /* 0x000f640000100800 */
[----:B------:R-:W-:Y:S02]  /*5910*/  IADD3 R5, R5, R0, RZ ;  /* 0x0000000005057210 */ /* 0x000fe40007ffe0ff */
[----:B------:R-:W4:Y:S03]  /*5920*/  LDL R6, [R1+0xc] ;  /* 0x00000c0001067983 */ /* 0x000f260000100800 */
[----:B------:R-:W-:Y:S01]  /*5930*/  IMAD.WIDE.U32 R4, R236, c[0x0][0x218], R4 ;  /* 0x00008600ec047a25 */ /* 0x000fe200078e0004 */
[----:B------:R-:W4:Y:S04]  /*5940*/  LDL R101, [R1+0x8] ;  /* 0x0000080001657983 */ /* 0x000f280000100800 */
[----:B------:R-:W4:Y:S04]  /*5950*/  LDL R201, [R1+0x4c] ;  /* 0x00004c0001c97983 */ /* 0x000f280000100800 */
[----:B------:R-:W-:Y:S01]  /*5960*/  BAR.SYNC.DEFER_BLOCKING 0x0 ;  /* 0x0000000000007b1d */ /* 0x000fe20000010000 */
[----:B------:R-:W-:Y:S04]  /*5970*/  IADD3 R0, P0, R4, UR20, RZ ;  /* 0x0000001404007c10 */ /* 0x000fe8000ff1e0ff */
[----:B------:R-:W-:Y:S02]  /*5980*/  IADD3.X R4, R5, UR5, R2, P0, !PT ;  /* 0x0000000505047c10 */ /* 0x000fe400087fe402 */
[C---:B------:R-:W-:Y:S04]  /*5990*/  LEA R5, P0, R0.reuse, c[0x0][0x1f8], 0x1 ;  /* 0x00007e0000057a11 */ /* 0x040fe800078008ff */
[----:B------:R-:W-:Y:S01]  /*59a0*/  LEA.HI.X R4, R0, c[0x0][0x1fc], R4, 0x1, P0 ;  /* 0x00007f0000047a11 */ /* 0x000fe200000f0c04 */
[----:B------:R-:W-:Y:S08]  /*59b0*/  LDSM.16.M88.4 R64, [R219+0x6100] ;  /* 0x00610000db40783b */ /* 0x000ff00000000200 */
[----:B------:R-:W4:Y:S04]  /*59c0*/  LDL R200, [R1+0x48] ;  /* 0x0000480001c87983 */ /* 0x000f280000100800 */
[----:B------:R-:W2:Y:S08]  /*59d0*/  SHFL.IDX PT, R0, R5, 0x1, 0x1c1f ;  /* 0x003c1f0005007f89 */ /* 0x000eb000000e0000 */
[----:B------:R-:W1:Y:S08]  /*59e0*/  SHFL.IDX PT, R2, R4, 0x1, 0x1c1f ;  /* 0x003c1f0004027f89 */ /* 0x000e7000000e0000 */
[----:B------:R-:W-:Y:S08]  /*59f0*/  LDSM.16.M88.4 R16, [R216+0x3100] ;  /* 0x00310000d810783b */ /* 0x000ff00000000200 */
[----:B------:R-:W-:Y:S08]  /*5a00*/  LDSM.16.M88.4 R60, [R219+0x7100] ;  /* 0x00710000db3c783b */ /* 0x000ff00000000200 */
[----:B------:R-:W-:Y:S08]  /*5a10*/  LDSM.16.M88.4 R32, [R216+0x3500] ;  /* 0x00350000d820783b */ /* 0x000ff00000000200 */
[----:B------:R-:W-:Y:S08]  /*5a20*/  LDSM.16.M88.4 R48, [R216+0x3900] ;  /* 0x00390000d830783b */ /* 0x000ff00000000200 */
[----:B------:R-:W-:Y:S08]  /*5a30*/  LDSM.16.M88.4 R108, [R216+0x3d00] ;  /* 0x003d0000d86c783b */ /* 0x000ff00000000200 */
[----:B------:R-:W-:Y:S08]  /*5a40*/  LDSM.16.M88.4 R176, [R220+0x6100] ;  /* 0x00610000dcb0783b */ /* 0x000ff00000000200 */
[----:B------:R-:W-:Y:S08]  /*5a50*/  LDSM.16.M88.4 R180, [R221] ;  /* 0x00000000ddb4783b */ /* 0x000ff00000000200 */
[----:B------:R-:W-:Y:S08]  /*5a60*/  LDSM.16.M88.4 R184, [R220+0x7100] ;  /* 0x00710000dcb8783b */ /* 0x000ff00000000200 */
[----:B------:R-:W-:Y:S01]  /*5a70*/  LDSM.16.M88.4 R188, [R232] ;  /* 0x00000000e8bc783b */ /* 0x000fe20000000200 */
[----:B--2---:R-:W-:Y:S04]  /*5a80*/  IADD3 R194, P1, P0, R11, R0, R234 ;  /* 0x000000000bc27210 */ /* 0x004fe8000783e0ea */
[----:B-1----:R-:W-:Y:S02]  /*5a90*/  IADD3.X R195, RZ, R2, R235, P1, P0 ;  /* 0x00000002ffc37210 */ /* 0x002fe40000fe04eb */
[----:B---3--:R-:W-:Y:S04]  /*5aa0*/  IADD3 R198, P1, P0, R10, R0, R8 ;  /* 0x000000000ac67210 */ /* 0x008fe8000783e008 */
[----:B-----5:R-:W-:Y:S02]  /*5ab0*/  IADD3.X R199, RZ, R2, R7, P1, P0 ;  /* 0x00000002ffc77210 */ /* 0x020fe40000fe0407 */
[----:B----4-:R-:W-:Y:S02]  /*5ac0*/  IADD3 R196, P1, P0, R9, R0, R6 ;  /* 0x0000000009c47210 */ /* 0x010fe4000783e006 */
[----:B------:R-:W1:Y:S02]  /*5ad0*/  SHFL.IDX PT, R0, R5, RZ, 0x1c1f ;  /* 0x001c1fff05007589 */ /* 0x000e6400000e0000 */
[----:B------:R-:W-:Y:S06]  /*5ae0*/  IADD3.X R197, RZ, R2, R101, P1, P0 ;  /* 0x00000002ffc57210 */ /* 0x000fec0000fe0465 */
[----:B------:R-:W2:Y:S01]  /*5af0*/  SHFL.IDX PT, R2, R4, RZ, 0x1c1f ;  /* 0x001c1fff04027589 */ /* 0x000ea200000e0000 */
[----:B-1----:R-:W-:Y:S04]  /*5b00*/  IADD3 R102, P0, R234, R0, RZ ;  /* 0x00000000ea667210 */ /* 0x002fe80007f1e0ff */
[----:B--2---:R-:W-:Y:S02]  /*5b10*/  IADD3.X R103, R235, R2, RZ, P0, !PT ;  /* 0x00000002eb677210 */ /* 0x004fe400007fe4ff */
[----:B------:R-:W-:Y:S04]  /*5b20*/  IADD3 R192, P0, R0, R8, RZ ;  /* 0x0000000800c07210 */ /* 0x000fe80007f1e0ff */
[----:B------:R-:W-:Y:S02]  /*5b30*/  IADD3.X R193, R2, R7, RZ, P0, !PT ;  /* 0x0000000702c17210 */ /* 0x000fe400007fe4ff */
[----:B------:R-:W-:Y:S02]  /*5b40*/  IADD3 R104, P0, R0, R6, RZ ;  /* 0x0000000600687210 */ /* 0x000fe40007f1e0ff */
[-C--:B------:R-:W-:Y:S03]  /*5b50*/  HMMA.16816.F32 R4, R64, R16.reuse, RZ ;  /* 0x000000104004723c */ /* 0x080fe600000018ff */
[----:B------:R-:W-:Y:S02]  /*5b60*/  IADD3.X R105, R2, R101, RZ, P0, !PT ;  /* 0x0000006502697210 */ /* 0x000fe400007fe4ff */
[----:B------:R-:W-:Y:S02]  /*5b70*/  ISETP.NE.U32.AND P0, PT, R201, RZ, PT ;  /* 0x000000ffc900720c */ /* 0x000fe40003f05070 */
[----:B------:R-:W-:Y:S01]  /*5b80*/  ISETP.NE.U32.AND P1, PT, R200, RZ, PT ;  /* 0x000000ffc800720c */ /* 0x000fe20003f25070 */
[C---:B------:R-:W-:Y:S08]  /*5b90*/  HMMA.16816.F32 R8, R60.reuse, R16, RZ ;  /* 0x000000103c08723c */ /* 0x040ff000000018ff */
[-C--:B------:R-:W-:Y:S08]  /*5ba0*/  HMMA.16816.F32 R12, R60, R18.reuse, RZ ;  /* 0x000000123c0c723c */ /* 0x080ff000000018ff */
        /* <DEDUP_REMOVED lines=12> */
[----:B------:R-:W-:Y:S01]  /*5c70*/  HMMA.16816.F32 R64, R64, R110, RZ ;  /* 0x0000006e4040723c */ /* 0x000fe200000018ff */
[----:B------:R-:W1:Y:S07]  /*5c80*/  LDSM.16.M88.4 R108, [R231] ;  /* 0x00000000e76c783b */ /* 0x000e6e0000000200 */
[-C--:B------:R-:W-:Y:S08]  /*5c90*/  HMMA.16816.F32 R4, R176, R180.reuse, R4 ;  /* 0x000000b4b004723c */ /* 0x080ff00000001804 */
[C---:B------:R-:W-:Y:S08]  /*5ca0*/  HMMA.16816.F32 R8, R184.reuse, R180, R8 ;  /* 0x000000b4b808723c */ /* 0x040ff00000001808 */
[-C--:B------:R-:W-:Y:S08]  /*5cb0*/  HMMA.16816.F32 R12, R184, R182.reuse, R12 ;  /* 0x000000b6b80c723c */ /* 0x080ff0000000180c */
[C---:B------:R-:W-:Y:S01]  /*5cc0*/  HMMA.16816.F32 R16, R176.reuse, R182, R16 ;  /* 0x000000b6b010723c */ /* 0x040fe20000001810 */
[----:B------:R-:W2:Y:S07]  /*5cd0*/  LDSM.16.M88.4 R180, [R230] ;  /* 0x00000000e6b4783b */ /* 0x000eae0000000200 */
[-C--:B------:R-:W-:Y:S01]  /*5ce0*/  HMMA.16816.F32 R20, R176, R188.reuse, R20 ;  /* 0x000000bcb014723c */ /* 0x080fe20000001814 */
[----:B------:R-:W-:Y:S01]  /*5cf0*/  @!PT LDS RZ, [RZ] ;  /* 0x00000000fffff984 */ /* 0x000fe20000000800 */
[----:B------:R-:W-:Y:S01]  /*5d00*/  @!PT LDS RZ, [RZ] ;  /* 0x00000000fffff984 */ /* 0x000fe20000000800 */
[----:B------:R-:W-:Y:S01]  /*5d10*/  @!PT LDS RZ, [RZ] ;  /* 0x00000000fffff984 */ /* 0x000fe20000000800 */
[----:B------:R3:W-:Y:S07]  /*5d20*/  LDGSTS.E.BYPASS.LTC128B.128 [R233+0x100], [R102.64], !P3 ;  /* 0x0010000066e97fae */ /* 0x0007ee000d901d4e */
[C---:B------:R-:W-:Y:S01]  /*5d30*/  HMMA.16816.F32 R24, R184.reuse, R188, R24 ;  /* 0x000000bcb818723c */ /* 0x040fe20000001818 */
[----:B------:R4:W-:Y:S07]  /*5d40*/  LDGSTS.E.BYPASS.LTC128B.128 [R233+0x1100], [R192.64], !P4 ;  /* 0x01100000c0e97fae */ /* 0x0009ee000e101d4e */
[-C--:B------:R-:W-:Y:S01]  /*5d50*/  HMMA.16816.F32 R28, R184, R190.reuse, R28 ;  /* 0x000000beb81c723c */ /* 0x080fe2000000181c */
[----:B------:R3:W-:Y:S07]  /*5d60*/  LDGSTS.E.BYPASS.LTC128B.128 [R233+0x2100], [R104.64], !P5 ;  /* 0x0210000068e97fae */ /* 0x0007ee000e901d4e */
[C---:B------:R-:W-:Y:S01]  /*5d70*/  HMMA.16816.F32 R32, R176.reuse, R190, R32 ;  /* 0x000000beb020723c */ /* 0x040fe20000001820 */
[----:B------:R4:W-:Y:S01]  /*5d80*/  LDGSTS.E.BYPASS.LTC128B.128.ZFILL [R233+0x900], [R194.64], P0 ;  /* 0x00900000c2e97fae */ /* 0x0009e20008141d4e */
[----:B------:R-:W-:Y:S06]  /*5d90*/  PLOP3.LUT P0, PT, PT, PT, UP0, 0x80, 0x0 ;  /* 0x000000000000781c */ /* 0x000fec0003f0f008 */
[-C--:B-1----:R-:W-:Y:S01]  /*5da0*/  HMMA.16816.F32 R36, R176, R108.reuse, R36 ;  /* 0x0000006cb024723c */ /* 0x082fe20000001824 */
[----:B------:R1:W-:Y:S07]  /*5db0*/  LDGSTS.E.BYPASS.LTC128B.128.ZFILL [R233+0x1900], [R198.64], P1 ;  /* 0x01900000c6e97fae */ /* 0x0003ee0008941d4e */
[C---:B------:R-:W-:Y:S01]  /*5dc0*/  HMMA.16816.F32 R40, R184.reuse, R108, R40 ;  /* 0x0000006cb828723c */ /* 0x040fe20000001828 */
[----:B------:R1:W-:Y:S07]  /*5dd0*/  LDGSTS.E.BYPASS.LTC128B.128.ZFILL [R233+0x2900], [R196.64], P6 ;  /* 0x02900000c4e97fae */ /* 0x0003ee000b141d4e */
[-C--:B------:R-:W-:Y:S01]  /*5de0*/  HMMA.16816.F32 R44, R184, R110.reuse, R44 ;  /* 0x0000006eb82c723c */ /* 0x080fe2000000182c */
[----:B------:R-:W-:Y:S07]  /*5df0*/  LDSM.16.M88.4 R200, [R219+0x9100] ;  /* 0x00910000dbc8783b */ /* 0x000fee0000000200 */
[C---:B------:R-:W-:Y:S01]  /*5e00*/  HMMA.16816.F32 R48, R176.reuse, R110, R48 ;  /* 0x0000006eb030723c */ /* 0x040fe20000001830 */
[----:B----4-:R-:W-:Y:S07]  /*5e10*/  LDSM.16.M88.4 R192, [R219+0x8100] ;  /* 0x00810000dbc0783b */ /* 0x010fee0000000200 */
[-C--:B--2---:R-:W-:Y:S01]  /*5e20*/  HMMA.16816.F32 R52, R176, R180.reuse, R52 ;  /* 0x000000b4b034723c */ /* 0x084fe20000001834 */
[----:B------:R-:W0:Y:S07]  /*5e30*/  LDGDEPBAR ;  /* 0x00000000000079af */ /* 0x000e2e0000000000 */
[C---:B------:R-:W-:Y:S01]  /*5e40*/  HMMA.16816.F32 R56, R184.reuse, R180, R56 ;  /* 0x000000b4b838723c */ /* 0x040fe20000001838 */
[----:B-1----:R-:W1:Y:S07]  /*5e50*/  LDSM.16.M88.4 R196, [R216+0x4100] ;  /* 0x00410000d8c4783b */ /* 0x002e6e0000000200 */
[-C--:B------:R-:W-:Y:S01]  /*5e60*/  HMMA.16816.F32 R60, R184, R182.reuse, R60 ;  /* 0x000000b6b83c723c */ /* 0x080fe2000000183c */
[----:B------:R-:W2:Y:S07]  /*5e70*/  LDSM.16.M88.4 R188, [R216+0x4500] ;  /* 0x00450000d8bc783b */ /* 0x000eae0000000200 */
[----:B------:R-:W-:Y:S01]  /*5e80*/  HMMA.16816.F32 R64, R176, R182, R64 ;  /* 0x000000b6b040723c */ /* 0x000fe20000001840 */
[----:B------:R-:W4:Y:S08]  /*5e90*/  LDSM.16.M88.4 R108, [R216+0x4900] ;  /* 0x00490000d86c783b */ /* 0x000f300000000200 */
[----:B------:R-:W5:Y:S08]  /*5ea0*/  LDSM.16.M88.4 R184, [R216+0x4d00] ;  /* 0x004d0000d8b8783b */ /* 0x000f700000000200 */
[----:B------:R-:W-:Y:S08]  /*5eb0*/  LDSM.16.M88.4 R204, [R220+0x8100] ;  /* 0x00810000dccc783b */ /* 0x000ff00000000200 */
[----:B------:R-:W3:Y:S01]  /*5ec0*/  LDSM.16.M88.4 R208, [R229] ;  /* 0x00000000e5d0783b */ /* 0x000ee20000000200 */
[-C--:B-1----:R-:W-:Y:S07]  /*5ed0*/  HMMA.16816.F32 R4, R192, R196.reuse, R4 ;  /* 0x000000c4c004723c */ /* 0x082fee0000001804 */
[----:B------:R-:W1:Y:S01]  /*5ee0*/  LDSM.16.M88.4 R212, [R220+0x9100] ;  /* 0x00910000dcd4783b */ /* 0x000e620000000200 */
[C---:B------:R-:W-:Y:S07]  /*5ef0*/  HMMA.16816.F32 R8, R200.reuse, R196, R8 ;  /* 0x000000c4c808723c */ /* 0x040fee0000001808 */
[----:B------:R-:W1:Y:S01]  /*5f00*/  LDSM.16.M88.4 R176, [R228] ;  /* 0x00000000e4b0783b */ /* 0x000e620000000200 */
[-C--:B------:R-:W-:Y:S07]  /*5f10*/  HMMA.16816.F32 R12, R200, R198.reuse, R12 ;  /* 0x000000c6c80c723c */ /* 0x080fee000000180c */
[----:B------:R-:W1:Y:S01]  /*5f20*/  LDSM.16.M88.4 R180, [R227] ;  /* 0x00000000e3b4783b */ /* 0x000e620000000200 */
[C---:B------:R-:W-:Y:S07]  /*5f30*/  HMMA.16816.F32 R16, R192.reuse, R198, R16 ;  /* 0x000000c6c010723c */ /* 0x040fee0000001810 */
[----:B------:R-:W-:Y:S01]  /*5f40*/  LDSM.16.M88.4 R196, [R216+0x5900] ;  /* 0x00590000d8c4783b */ /* 0x000fe20000000200 */
[-C--:B--2---:R-:W-:Y:S08]  /*5f50*/  HMMA.16816.F32 R20, R192, R188.reuse, R20 ;  /* 0x000000bcc014723c */ /* 0x084ff00000001814 */
[C---:B------:R-:W-:Y:S08]  /*5f60*/  HMMA.16816.F32 R24, R200.reuse, R188, R24 ;  /* 0x000000bcc818723c */ /* 0x040ff00000001818 */
[-C--:B------:R-:W-:Y:S08]  /*5f70*/  HMMA.16816.F32 R28, R200, R190.reuse, R28 ;  /* 0x000000bec81c723c */ /* 0x080ff0000000181c */
[C---:B------:R-:W-:Y:S01]  /*5f80*/  HMMA.16816.F32 R32, R192.reuse, R190, R32 ;  /* 0x000000bec020723c */ /* 0x040fe20000001820 */
[----:B------:R-:W-:Y:S07]  /*5f90*/  LDSM.16.M88.4 R188, [R216+0x5100] ;  /* 0x00510000d8bc783b */ /* 0x000fee0000000200 */
[-C--:B----4-:R-:W-:Y:S08]  /*5fa0*/  HMMA.16816.F32 R36, R192, R108.reuse, R36 ;  /* 0x0000006cc024723c */ /* 0x090ff00000001824 */
[C---:B------:R-:W-:Y:S08]  /*5fb0*/  HMMA.16816.F32 R40, R200.reuse, R108, R40 ;  /* 0x0000006cc828723c */ /* 0x040ff00000001828 */
[-C--:B------:R-:W-:Y:S08]  /*5fc0*/  HMMA.16816.F32 R44, R200, R110.reuse, R44 ;  /* 0x0000006ec82c723c */ /* 0x080ff0000000182c */
[C---:B------:R-:W-:Y:S01]  /*5fd0*/  HMMA.16816.F32 R48, R192.reuse, R110, R48 ;  /* 0x0000006ec030723c */ /* 0x040fe20000001830 */
[----:B------:R-:W2:Y:S07]  /*5fe0*/  LDSM.16.M88.4 R108, [R226] ;  /* 0x00000000e26c783b */ /* 0x000eae0000000200 */
[-C--:B-----5:R-:W-:Y:S08]  /*5ff0*/  HMMA.16816.F32 R52, R192, R184.reuse, R52 ;  /* 0x000000b8c034723c */ /* 0x0a0ff00000001834 */
[C---:B------:R-:W-:Y:S08]  /*6000*/  HMMA.16816.F32 R56, R200.reuse, R184, R56 ;  /* 0x000000b8c838723c */ /* 0x040ff00000001838 */
[-C--:B------:R-:W-:Y:S01]  /*6010*/  HMMA.16816.F32 R60, R200, R186.reuse, R60 ;  /* 0x000000bac83c723c */ /* 0x080fe2000000183c */
[----:B------:R-:W-:Y:S07]  /*6020*/  LDSM.16.M88.4 R200, [R216+0x5d00] ;  /* 0x005d0000d8c8783b */ /* 0x000fee0000000200 */
[----:B------:R-:W-:Y:S01]  /*6030*/  HMMA.16816.F32 R64, R192, R186, R64 ;  /* 0x000000bac040723c */ /* 0x000fe20000001840 */
[----:B------:R-:W4:Y:S07]  /*6040*/  LDSM.16.M88.4 R184, [R219+0xa100] ;  /* 0x00a10000dbb8783b */ /* 0x000f2e0000000200 */
[-C--:B---3--:R-:W-:Y:S01]  /*6050*/  HMMA.16816.F32 R4, R204, R208.reuse, R4 ;  /* 0x000000d0cc04723c */ /* 0x088fe20000001804 */
[----:B------:R-:W3:Y:S07]  /*6060*/  LDSM.16.M88.4 R192, [R219+0xb100] ;  /* 0x00b10000dbc0783b */ /* 0x000eee0000000200 */
[C---:B-1----:R-:W-:Y:S08]  /*6070*/  HMMA.16816.F32 R8, R212.reuse, R208, R8 ;  /* 0x000000d0d408723c */ /* 0x042ff00000001808 */
[-C--:B------:R-:W-:Y:S08]  /*6080*/  HMMA.16816.F32 R12, R212, R210.reuse, R12 ;  /* 0x000000d2d40c723c */ /* 0x080ff0000000180c */
[C---:B------:R-:W-:Y:S01]  /*6090*/  HMMA.16816.F32 R16, R204.reuse, R210, R16 ;  /* 0x000000d2cc10723c */ /* 0x040fe20000001810 */
[----:B------:R-:W-:Y:S07]  /*60a0*/  LDSM.16.M88.4 R208, [R225] ;  /* 0x00000000e1d0783b */ /* 0x000fee0000000200 */
[-C--:B------:R-:W-:Y:S08]  /*60b0*/  HMMA.16816.F32 R20, R204, R176.reuse, R20 ;  /* 0x000000b0cc14723c */ /* 0x080ff00000001814 */
[C---:B------:R-:W-:Y:S08]  /*60c0*/  HMMA.16816.F32 R24, R212.reuse, R176, R24 ;  /* 0x000000b0d418723c */ /* 0x040ff00000001818 */
[-C--:B------:R-:W-:Y:S08]  /*60d0*/  HMMA.16816.F32 R28, R212, R178.reuse, R28 ;  /* 0x000000b2d41c723c */ /* 0x080ff0000000181c */
[C---:B------:R-:W-:Y:S01]  /*60e0*/  HMMA.16816.F32 R32, R204.reuse, R178, R32 ;  /* 0x000000b2cc20723c */ /* 0x040fe20000001820 */
[----:B------:R-:W1:Y:S07]  /*60f0*/  LDSM.16.M88.4 R176, [R216+0x5500] ;  /* 0x00550000d8b0783b */ /* 0x000e6e0000000200 */
[-C--:B------:R-:W-:Y:S08]  /*6100*/  HMMA.16816.F32 R36, R204, R180.reuse, R36 ;  /* 0x000000b4cc24723c */ /* 0x080ff00000001824 */
[C---:B------:R-:W-:Y:S08]  /*6110*/  HMMA.16816.F32 R40, R212.reuse, R180, R40 ;  /* 0x000000b4d428723c */ /* 0x040ff00000001828 */
[-C--:B------:R-:W-:Y:S08]  /*6120*/  HMMA.16816.F32 R44, R212, R182.reuse, R44 ;  /* 0x000000b6d42c723c */ /* 0x080ff0000000182c */
[C---:B------:R-:W-:Y:S01]  /*6130*/  HMMA.16816.F32 R48, R204.reuse, R182, R48 ;  /* 0x000000b6cc30723c */ /* 0x040fe20000001830 */
[----:B------:R-:W5:Y:S07]  /*6140*/  LDSM.16.M88.4 R180, [R220+0xa100] ;  /* 0x00a10000dcb4783b */ /* 0x000f6e0000000200 */
[-C--:B--2---:R-:W-:Y:S08]  /*6150*/  HMMA.16816.F32 R52, R204, R108.reuse, R52 ;  /* 0x0000006ccc34723c */ /* 0x084ff00000001834 */
[C---:B------:R-:W-:Y:S08]  /*6160*/  HMMA.16816.F32 R56, R212.reuse, R108, R56 ;  /* 0x0000006cd438723c */ /* 0x040ff00000001838 */
[-C--:B------:R-:W-:Y:S08]  /*6170*/  HMMA.16816.F32 R60, R212, R110.reuse, R60 ;  /* 0x0000006ed43c723c */ /* 0x080ff0000000183c */
[----:B------:R-:W-:Y:S01]  /*6180*/  HMMA.16816.F32 R64, R204, R110, R64 ;  /* 0x0000006ecc40723c */ /* 0x000fe20000001840 */
[----:B------:R-:W2:Y:S07]  /*6190*/  LDSM.16.M88.4 R108, [R220+0xb100] ;  /* 0x00b10000dc6c783b */ /* 0x000eae0000000200 */
[-C--:B----4-:R-:W-:Y:S08]  /*61a0*/  HMMA.16816.F32 R4, R184, R188.reuse, R4 ;  /* 0x000000bcb804723c */ /* 0x090ff00000001804 */
[C---:B---3--:R-:W-:Y:S08]  /*61b0*/  HMMA.16816.F32 R8, R192.reuse, R188, R8 ;  /* 0x000000bcc008723c */ /* 0x048ff00000001808 */
[-C--:B------:R-:W-:Y:S08]  /*61c0*/  HMMA.16816.F32 R12, R192, R190.reuse, R12 ;  /* 0x000000bec00c723c */ /* 0x080ff0000000180c */
[C---:B------:R-:W-:Y:S08]  /*61d0*/  HMMA.16816.F32 R16, R184.reuse, R190, R16 ;  /* 0x000000beb810723c */ /* 0x040ff00000001810 */
[-C--:B-1----:R-:W-:Y:S08]  /*61e0*/  HMMA.16816.F32 R20, R184, R176.reuse, R20 ;  /* 0x000000b0b814723c */ /* 0x082ff00000001814 */
[C---:B------:R-:W-:Y:S08]  /*61f0*/  HMMA.16816.F32 R24, R192.reuse, R176, R24 ;  /* 0x000000b0c018723c */ /* 0x040ff00000001818 */
[-C--:B------:R-:W-:Y:S08]  /*6200*/  HMMA.16816.F32 R28, R192, R178.reuse, R28 ;  /* 0x000000b2c01c723c */ /* 0x080ff0000000181c */
        /* <DEDUP_REMOVED lines=8> */
[----:B------:R-:W-:Y:S08]  /*6290*/  HMMA.16816.F32 R64, R184, R202, R64 ;  /* 0x000000cab840723c */ /* 0x000ff00000001840 */
[-C--:B-----5:R-:W-:Y:S08]  /*62a0*/  HMMA.16816.F32 R4, R180, R208.reuse, R4 ;  /* 0x000000d0b404723c */ /* 0x0a0ff00000001804 */
[C---:B--2---:R-:W-:Y:S08]  /*62b0*/  HMMA.16816.F32 R8, R108.reuse, R208, R8 ;  /* 0x000000d06c08723c */ /* 0x044ff00000001808 */
[-C--:B------:R-:W-:Y:S08]  /*62c0*/  HMMA.16816.F32 R12, R108, R210.reuse, R12 ;  /* 0x000000d26c0c723c */ /* 0x080ff0000000180c */
[----:B------:R-:W-:Y:S01]  /*62d0*/  FMUL.FTZ R4, R4, c[0x0][0x320] ;  /* 0x0000c80004047a20 */ /* 0x000fe20000410000 */
[C---:B------:R-:W-:Y:S03]  /*62e0*/  HMMA.16816.F32 R16, R180.reuse, R210, R16 ;  /* 0x000000d2b410723c */ /* 0x040fe60000001810 */
[----:B------:R-:W1:Y:S01]  /*62f0*/  MUFU.TANH R177, R4 ;  /* 0x0000000400b17308 */ /* 0x000e620000002400 */
[----:B------:R-:W-:Y:S02]  /*6300*/  FMUL.FTZ R5, R5, c[0x0][0x320] ;  /* 0x0000c80005057a20 */ /* 0x000fe40000410000 */
[----:B------:R-:W-:Y:S02]  /*6310*/  FMUL.FTZ R6, R6, c[0x0][0x320] ;  /* 0x0000c80006067a20 */ /* 0x000fe40000410000 */
[----:B------:R-:W-:Y:S04]  /*6320*/  FMUL.FTZ R7, R7, c[0x0][0x320] ;  /* 0x0000c80007077a20 */ /* 0x000fe80000410000 */
[----:B------:R-:W-:Y:S01]  /*6330*/  FMUL.FTZ R8, R8, c[0x0][0x320] ;  /* 0x0000c80008087a20 */ /* 0x000fe20000410000 */
[----:B------:R-:W2:Y:S01]  /*6340*/  MUFU.TANH R186, R5 ;  /* 0x0000000500ba7308 */ /* 0x000ea20000002400 */
[----:B------:R-:W-:Y:S02]  /*6350*/  FMUL.FTZ R9, R9, c[0x0][0x320] ;  /* 0x0000c80009097a20 */ /* 0x000fe40000410000 */
[----:B------:R-:W-:Y:S02]  /*6360*/  FMUL.FTZ R10, R10, c[0x0][0x320] ;  /* 0x0000c8000a0a7a20 */ /* 0x000fe40000410000 */
[----:B------:R-:W-:Y:S02]  /*6370*/  FMUL.FTZ R11, R11, c[0x0][0x320] ;  /* 0x0000c8000b0b7a20 */ /* 0x000fe40000410000 */
[----:B------:R-:W-:Y:S02]  /*6380*/  FMUL.FTZ R12, R12, c[0x0][0x320] ;  /* 0x0000c8000c0c7a20 */ /* 0x000fe40000410000 */
[----:B------:R-:W-:Y:S01]  /*6390*/  FMUL.FTZ R13, R13, c[0x0][0x320] ;  /* 0x0000c8000d0d7a20 */ /* 0x000fe20000410000 */
[----:B------:R-:W3:Y:S01]  /*63a0*/  MUFU.TANH R178, R6 ;  /* 0x0000000600b27308 */ /* 0x000ee20000002400 */
[----:B------:R-:W-:Y:S02]  /*63b0*/  FMUL.FTZ R16, R16, c[0x0][0x320] ;  /* 0x0000c80010107a20 */ /* 0x000fe40000410000 */
[----:B------:R-:W-:Y:S02]  /*63c0*/  FMUL.FTZ R14, R14, c[0x0][0x320] ;  /* 0x0000c8000e0e7a20 */ /* 0x000fe40000410000 */
[----:B------:R-:W-:Y:S05]  /*63d0*/  FMUL.FTZ R15, R15, c[0x0][0x320] ;  /* 0x0000c8000f0f7a20 */ /* 0x000fea0000410000 */
[----:B------:R4:W1:Y:S10]  /*63e0*/  MUFU.TANH R188, R7 ;  /* 0x0000000700bc7308 */ /* 0x0008740000002400 */
[----:B------:R-:W1:Y:S10]  /*63f0*/  MUFU.TANH R187, R8 ;  /* 0x0000000800bb7308 */ /* 0x000e740000002400 */
[----:B------:R-:W1:Y:S01]  /*6400*/  MUFU.TANH R191, R9 ;  /* 0x0000000900bf7308 */ /* 0x000e620000002400 */
[----:B----4-:R-:W4:Y:S09]  /*6410*/  LDSM.16.M88.4 R4, [R224] ;  /* 0x00000000e004783b */ /* 0x010f320000000200 */
[----:B------:R-:W1:Y:S10]  /*6420*/  MUFU.TANH R185, R10 ;  /* 0x0000000a00b97308 */ /* 0x000e740000002400 */
[----:B------:R5:W1:Y:S10]  /*6430*/  MUFU.TANH R192, R11 ;  /* 0x0000000b00c07308 */ /* 0x000a740000002400 */
[----:B------:R1:W1:Y:S10]  /*6440*/  MUFU.TANH R176, R16 ;  /* 0x0000001000b07308 */ /* 0x0002740000002400 */
[----:B------:R2:W2:Y:S01]  /*6450*/  MUFU.TANH R184, R12 ;  /* 0x0000000c00b87308 */ /* 0x0004a20000002400 */
[----:B-----5:R-:W5:Y:S01]  /*6460*/  LDSM.16.M88.4 R8, [R223] ;  /* 0x00000000df08783b */ /* 0x020f620000000200 */
[-C--:B----4-:R-:W-:Y:S08]  /*6470*/  HMMA.16816.F32 R20, R180, R4.reuse, R20 ;  /* 0x00000004b414723c */ /* 0x090ff00000001814 */
[----:B------:R4:W2:Y:S01]  /*6480*/  MUFU.TANH R179, R13 ;  /* 0x0000000d00b37308 */ /* 0x0008a20000002400 */
[C---:B------:R-:W-:Y:S04]  /*6490*/  HMMA.16816.F32 R24, R108.reuse, R4, R24 ;  /* 0x000000046c18723c */ /* 0x040fe80000001818 */
[----:B-1----:R-:W-:Y:S02]  /*64a0*/  FMUL.FTZ R16, R17, c[0x0][0x320] ;  /* 0x0000c80011107a20 */ /* 0x002fe40000410000 */
[----:B------:R-:W-:Y:S03]  /*64b0*/  FMUL.FTZ R17, R18, c[0x0][0x320] ;  /* 0x0000c80012117a20 */ /* 0x000fe60000410000 */
[----:B------:R4:W1:Y:S01]  /*64c0*/  MUFU.TANH R190, R14 ;  /* 0x0000000e00be7308 */ /* 0x0008620000002400 */
[-C--:B------:R-:W-:Y:S03]  /*64d0*/  HMMA.16816.F32 R28, R108, R6.reuse, R28 ;  /* 0x000000066c1c723c */ /* 0x080fe6000000181c */
[----:B------:R-:W-:Y:S05]  /*64e0*/  FMUL.FTZ R18, R19, c[0x0][0x320] ;  /* 0x0000c80013127a20 */ /* 0x000fea0000410000 */
[C---:B------:R-:W-:Y:S01]  /*64f0*/  HMMA.16816.F32 R32, R180.reuse, R6, R32 ;  /* 0x00000006b420723c */ /* 0x040fe20000001820 */
[----:B------:R4:W1:Y:S01]  /*6500*/  MUFU.TANH R189, R15 ;  /* 0x0000000f00bd7308 */ /* 0x0008620000002400 */
[----:B------:R-:W1:Y:S01]  /*6510*/  LDSM.16.M88.4 R4, [R222] ;  /* 0x00000000de04783b */ /* 0x000e620000000200 */
[----:B------:R-:W-:Y:S04]  /*6520*/  DEPBAR.LE SB0, 0x0 ;  /* 0x000080000000791a */ /* 0x000fe80000000000 */
[----:B------:R-:W-:Y:S02]  /*6530*/  FMUL.FTZ R20, R20, c[0x0][0x320] ;  /* 0x0000c80014147a20 */ /* 0x000fe40000410000 */
[----:B------:R-:W-:Y:S02]  /*6540*/  FMUL.FTZ R21, R21, c[0x0][0x320] ;  /* 0x0000c80015157a20 */ /* 0x000fe40000410000 */
[----:B------:R-:W1:Y:S01]  /*6550*/  MUFU.TANH R16, R16 ;  /* 0x0000001000107308 */ /* 0x000e620000002400 */
[----:B------:R-:W-:Y:S01]  /*6560*/  BAR.SYNC.DEFER_BLOCKING 0x0 ;  /* 0x0000000000007b1d */ /* 0x000fe20000010000 */
[----:B------:R-:W-:Y:S01]  /*6570*/  FMUL.FTZ R22, R22, c[0x0][0x320] ;  /* 0x0000c80016167a20 */ /* 0x000fe20000410000 */
[-C--:B-----5:R-:W-:Y:S05]  /*6580*/  HMMA.16816.F32 R36, R180, R8.reuse, R36 ;  /* 0x00000008b424723c */ /* 0x0a0fea0000001824 */
[----:B------:R-:W-:Y:S02]  /*6590*/  FMUL.FTZ R23, R23, c[0x0][0x320] ;  /* 0x0000c80017177a20 */ /* 0x000fe40000410000 */
[----:B------:R-:W1:Y:S01]  /*65a0*/  MUFU.TANH R17, R17 ;  /* 0x0000001100117308 */ /* 0x000e620000002400 */
[----:B------:R-:W-:Y:S01]  /*65b0*/  FMUL.FTZ R24, R24, c[0x0][0x320] ;  /* 0x0000c80018187a20 */ /* 0x000fe20000410000 */
[C---:B------:R-:W-:Y:S04]  /*65c0*/  HMMA.16816.F32 R40, R108.reuse, R8, R40 ;  /* 0x000000086c28723c */ /* 0x040fe80000001828 */
[----:B------:R-:W-:Y:S02]  /*65d0*/  FMUL.FTZ R25, R25, c[0x0][0x320] ;  /* 0x0000c80019197a20 */ /* 0x000fe40000410000 */
[----:B------:R-:W-:Y:S02]  /*65e0*/  FMUL.FTZ R26, R26, c[0x0][0x320] ;  /* 0x0000c8001a1a7a20 */ /* 0x000fe40000410000 */
[----:B------:R-:W2:Y:S01]  /*65f0*/  MUFU.TANH R18, R18 ;  /* 0x0000001200127308 */ /* 0x000ea20000002400 */
[-C--:B------:R-:W-:Y:S03]  /*6600*/  HMMA.16816.F32 R44, R108, R10.reuse, R44 ;  /* 0x0000000a6c2c723c */ /* 0x080fe6000000182c */
[----:B------:R-:W-:Y:S02]  /*6610*/  FMUL.FTZ R27, R27, c[0x0][0x320] ;  /* 0x0000c8001b1b7a20 */ /* 0x000fe40000410000 */
[----:B------:R-:W-:Y:S02]  /*6620*/  FMUL.FTZ R28, R28, c[0x0][0x320] ;  /* 0x0000c8001c1c7a20 */ /* 0x000fe40000410000 */
[----:B------:R-:W-:Y:S01]  /*6630*/  FMUL.FTZ R29, R29, c[0x0][0x320] ;  /* 0x0000c8001d1d7a20 */ /* 0x000fe20000410000 */
[C---:B------:R-:W-:Y:S01]  /*6640*/  HMMA.16816.F32 R48, R180.reuse, R10, R48 ;  /* 0x0000000ab430723c */ /* 0x040fe20000001830 */
[----:B------:R4:W2:Y:S03]  /*6650*/  MUFU.TANH R193, R20 ;  /* 0x0000001400c17308 */ /* 0x0008a60000002400 */
[----:B------:R-:W-:Y:S02]  /*6660*/  FMUL.FTZ R30, R30, c[0x0][0x320] ;  /* 0x0000c8001e1e7a20 */ /* 0x000fe40000410000 */
[----:B------:R-:W-:Y:S02]  /*6670*/  FMUL.FTZ R31, R31, c[0x0][0x320] ;  /* 0x0000c8001f1f7a20 */ /* 0x000fe40000410000 */
[-C--:B-1----:R-:W-:Y:S03]  /*6680*/  HMMA.16816.F32 R52, R180, R4.reuse, R52 ;  /* 0x00000004b434723c */ /* 0x082fe60000001834 */
[----:B------:R4:W1:Y:S01]  /*6690*/  MUFU.TANH R194, R21 ;  /* 0x0000001500c27308 */ /* 0x0008620000002400 */
[----:B------:R-:W-:Y:S02]  /*66a0*/  FMUL.FTZ R32, R32, c[0x0][0x320] ;  /* 0x0000c80020207a20 */ /* 0x000fe40000410000 */
[----:B------:R-:W-:Y:S02]  /*66b0*/  FMUL.FTZ R33, R33, c[0x0][0x320] ;  /* 0x0000c80021217a20 */ /* 0x000fe40000410000 */
[C---:B------:R-:W-:Y:S04]  /*66c0*/  HMMA.16816.F32 R56, R108.reuse, R4, R56 ;  /* 0x000000046c38723c */ /* 0x040fe80000001838 */
[----:B------:R-:W-:Y:S01]  /*66d0*/  FMUL.FTZ R46, R46, c[0x0][0x320] ;  /* 0x0000c8002e2e7a20 */ /* 0x000fe20000410000 */
[----:B------:R4:W1:Y:S01]  /*66e0*/  MUFU.TANH R197, R22 ;  /* 0x0000001600c57308 */ /* 0x0008620000002400 */
[----:B------:R-:W-:Y:S02]  /*66f0*/  FMUL.FTZ R47, R47, c[0x0][0x320] ;  /* 0x0000c8002f2f7a20 */ /* 0x000fe40000410000 */
[-C--:B------:R-:W-:Y:S04]  /*6700*/  HMMA.16816.F32 R60, R108, R6.reuse, R60 ;  /* 0x000000066c3c723c */ /* 0x080fe8000000183c */
[----:B------:R-:W-:Y:S02]  /*6710*/  FMUL.FTZ R50, R50, c[0x0][0x320] ;  /* 0x0000c80032327a20 */ /* 0x000fe40000410000 */
[----:B------:R-:W-:Y:S01]  /*6720*/  FMUL.FTZ R51, R51, c[0x0][0x320] ;  /* 0x0000c80033337a20 */ /* 0x000fe20000410000 */
[----:B------:R4:W1:Y:S01]  /*6730*/  MUFU.TANH R199, R23 ;  /* 0x0000001700c77308 */ /* 0x0008620000002400 */
[----:B------:R-:W-:Y:S04]  /*6740*/  HMMA.16816.F32 R64, R180, R6, R64 ;  /* 0x00000006b440723c */ /* 0x000fe80000001840 */
[----:B------:R-:W-:Y:S02]  /*6750*/  FMUL.FTZ R34, R34, c[0x0][0x320] ;  /* 0x0000c80022227a20 */ /* 0x000fe40000410000 */
[----:B------:R-:W-:Y:S02]  /*6760*/  FMUL.FTZ R35, R35, c[0x0][0x320] ;  /* 0x0000c80023237a20 */ /* 0x000fe40000410000 */
[----:B------:R-:W-:Y:S01]  /*6770*/  FMUL.FTZ R36, R36, c[0x0][0x320] ;  /* 0x0000c80024247a20 */ /* 0x000fe20000410000 */
[----:B------:R4:W1:Y:S03]  /*6780*/  MUFU.TANH R202, R24 ;  /* 0x0000001800ca7308 */ /* 0x0008660000002400 */
[----:B------:R-:W-:Y:S02]  /*6790*/  FMUL.FTZ R37, R37, c[0x0][0x320] ;  /* 0x0000c80025257a20 */ /* 0x000fe40000410000 */
[----:B------:R-:W-:Y:S02]  /*67a0*/  FMUL.FTZ R38, R38, c[0x0][0x320] ;  /* 0x0000c80026267a20 */ /* 0x000fe40000410000 */
[----:B------:R-:W-:Y:S02]  /*67b0*/  FMUL.FTZ R39, R39, c[0x0][0x320] ;  /* 0x0000c80027277a20 */ /* 0x000fe40000410000 */
[----:B------:R-:W-:Y:S01]  /*67c0*/  FMUL.FTZ R40, R40, c[0x0][0x320] ;  /* 0x0000c80028287a20 */ /* 0x000fe20000410000 */
[----:B------:R4:W1:Y:S01]  /*67d0*/  MUFU.TANH R201, R25 ;  /* 0x0000001900c97308 */ /* 0x0008620000002400 */
[----:B------:R-:W-:Y:S02]  /*67e0*/  FMUL.FTZ R41, R41, c[0x0][0x320] ;  /* 0x0000c80029297a20 */ /* 0x000fe40000410000 */
        /* <DEDUP_REMOVED lines=25> */
[----:B------:R-:W-:Y:S05]  /*6980*/  FMUL.FTZ R67, R67, c[0x0][0x320] ;  /* 0x0000c80043437a20 */ /* 0x000fea0000410000 */
[----:B------:R4:W1:Y:S10]  /*6990*/  MUFU.TANH R207, R30 ;  /* 0x0000001e00cf7308 */ /* 0x0008740000002400 */
        /* <DEDUP_REMOVED lines=36> */
[----:B------:R4:W1:Y:S02]  /*6be0*/  MUFU.TANH R183, R67 ;  /* 0x0000004300b77308 */ /* 0x0008640000002400 */
[----:B-1234-:R-:W-:-:S05]  /*6bf0*/  @P0 BRA `(.L_x_5) ;  /* 0xffffe89000000947 */ /* 0x01efca000383ffff */
.L_x_4:
[----:B------:R-:W-:Y:S01]  /*6c00*/  FMNMX.FTZ R105, R177, R3, !PT ;  /* 0x00000003b1697209 */ /* 0x000fe20007810000 */
[----:B------:R-:W-:Y:S01]  /*6c10*/  LDSM.16.MT88.4 R20, [R217+0x100] ;  /* 0x00010000d914783b */ /* 0x000fe20000004200 */
[----:B------:R-:W-:Y:S01]  /*6c20*/  FMNMX.FTZ R0, R178, R100, !PT ;  /* 0x00000064b2007209 */ /* 0x000fe20007810000 */
[----:B------:R-:W-:Y:S01]  /*6c30*/  UIADD3 UR4, UR7, -0x1, URZ ;  /* 0xffffffff07047890 */ /* 0x000fe2000fffe03f */
[----:B------:R-:W-:Y:S02]  /*6c40*/  FMNMX.FTZ R105, R186, R105, !PT ;  /* 0x00000069ba697209 */ /* 0x000fe40007810000 */
[----:B------:R-:W-:Y:S02]  /*6c50*/  FMNMX.FTZ R0, R188, R0, !PT ;  /* 0x00000000bc007209 */ /* 0x000fe40007810000 */
[----:B------:R-:W-:Y:S01]  /*6c60*/  FMNMX.FTZ R105, R176, R105, !PT ;  /* 0x00000069b0697209 */ /* 0x000fe20007810000 */
[----:B------:R-:W-:Y:S01]  /*6c70*/  LDSM.16.MT88.4 R36, [R218+0x100] ;  /* 0x00010000da24783b */ /* 0x000fe20000004200 */
[----:B------:R-:W-:Y:S02]  /*6c80*/  FMNMX.FTZ R0, R17, R0, !PT ;  /* 0x0000000011007209 */ /* 0x000fe40007810000 */
        /* <DEDUP_REMOVED lines=8> */
[----:B------:R-:W-:Y:S01]  /*6d10*/  STL [R1+0x54], R216 ;  /* 0x000054d801007387 */ /* 0x000fe20000100800 */
[----:B------:R-:W-:Y:S02]  /*6d20*/  FMNMX.FTZ R0, R199, R0, !PT ;  /* 0x00000000c7007209 */ /* 0x000fe40007810000 */
[----:B------:R-:W-:Y:S01]  /*6d30*/  FMNMX.FTZ R105, R195, R105, !PT ;  /* 0x00000069c3697209 */ /* 0x000fe20007810000 */
[----:B------:R-:W0:Y:S01]  /*6d40*/  LDGDEPBAR ;  /* 0x00000000000079af */ /* 0x000e220000000000 */
[----:B------:R-:W-:Y:S02]  /*6d50*/  FMNMX.FTZ R2, R191, R2, !PT ;  /* 0x00000002bf027209 */ /* 0x000fe40007810000 */
        /* <DEDUP_REMOVED lines=22> */
[----:B------:R-:W-:Y:S01]  /*6ec0*/  FMNMX.FTZ R0, R250, R0, !PT ;  /* 0x00000000fa007209 */ /* 0x000fe20007810000 */
[----:B-1----:R-:W-:Y:S01]  /*6ed0*/  SHFL.BFLY PT, R5, R105, 0x2, 0x1f ;  /* 0x0c401f0069057f89 */ /* 0x002fe200000e0000 */
[----:B------:R-:W-:Y:S02]  /*6ee0*/  FMNMX.FTZ R2, R240, R2, !PT ;  /* 0x00000002f0027209 */ /* 0x000fe40007810000 */
[----:B------:R-:W-:Y:S02]  /*6ef0*/  FMNMX.FTZ R0, R182, R0, !PT ;  /* 0x00000000b6007209 */ /* 0x000fe40007810000 */
[----:B------:R-:W-:Y:S02]  /*6f00*/  FMNMX.FTZ R2, R243, R2, !PT ;  /* 0x00000002f3027209 */ /* 0x000fe40007810000 */
[----:B------:R-:W-:Y:S02]  /*6f10*/  FMNMX.FTZ R0, R183, R0, !PT ;  /* 0x00000000b7007209 */ /* 0x000fe40007810000 */
[----:B------:R-:W-:Y:S02]  /*6f20*/  FMNMX.FTZ R2, R244, R2, !PT ;  /* 0x00000002f4027209 */ /* 0x000fe40007810000 */
[----:B------:R-:W-:Y:S01]  /*6f30*/  FMNMX.FTZ R4, R185, R107, !PT ;  /* 0x0000006bb9047209 */ /* 0x000fe20007810000 */
[----:B------:R-:W-:Y:S01]  /*6f40*/  SHFL.BFLY PT, R104, R0, 0x2, 0x1f ;  /* 0x0c401f0000687f89 */ /* 0x000fe200000e0000 */
        /* <DEDUP_REMOVED lines=8> */
[----:B------:R-:W-:Y:S01]  /*6fd0*/  ISETP.LT.AND P0, PT, RZ, UR7, PT ;  /* 0x00000007ff007c0c */ /* 0x000fe2000bf01270 */
[----:B------:R-:W1:Y:S01]  /*6fe0*/  SHFL.BFLY PT, R103, R2, 0x2, 0x1f ;  /* 0x0c401f0002677f89 */ /* 0x000e6200000e0000 */
[----:B------:R-:W-:Y:S01]  /*6ff0*/  FMNMX.FTZ R4, R204, R4, !PT ;  /* 0x00000004cc047209 */ /* 0x000fe20007810000 */
[----:B------:R-:W-:Y:S01]  /*7000*/  UMOV UR7, UR4 ;  /* 0x0000000400077c82 */ /* 0x000fe20008000000 */
[----:B-1----:R-:W-:Y:S02]  /*7010*/  FMNMX.FTZ R103, R2, R103, !PT ;  /* 0x0000006702677209 */ /* 0x002fe40007810000 */
[----:B------:R-:W-:Y:S02]  /*7020*/  FMNMX.FTZ R105, R105, R5, !PT ;  /* 0x0000000569697209 */ /* 0x000fe40007810000 */
[----:B------:R-:W-:Y:S01]  /*7030*/  FMNMX.FTZ R104, R0, R104, !PT ;  /* 0x0000006800687209 */ /* 0x000fe20007810000 */
[----:B------:R-:W1:Y:S01]  /*7040*/  SHFL.BFLY PT, R6, R103, 0x1, 0x1f ;  /* 0x0c201f0067067f89 */ /* 0x000e6200000e0000 */
[----:B------:R-:W-:Y:S04]  /*7050*/  FMNMX.FTZ R0, R207, R4, !PT ;  /* 0x00000004cf007209 */ /* 0x000fe80007810000 */
[----:B------:R-:W-:Y:S03]  /*7060*/  FMNMX.FTZ R0, R208, R0, !PT ;  /* 0x00000000d0007209 */ /* 0x000fe60007810000 */
[----:B------:R-:W2:Y:S01]  /*7070*/  SHFL.BFLY PT, R5, R105, 0x1, 0x1f ;  /* 0x0c201f0069057f89 */ /* 0x000ea200000e0000 */
[----:B------:R-:W-:Y:S04]  /*7080*/  FMNMX.FTZ R0, R241, R0, !PT ;  /* 0x00000000f1007209 */ /* 0x000fe80007810000 */
[----:B------:R-:W-:Y:S03]  /*7090*/  FMNMX.FTZ R0, R242, R0, !PT ;  /* 0x00000000f2007209 */ /* 0x000fe60007810000 */
[----:B------:R-:W3:Y:S01]  /*70a0*/  SHFL.BFLY PT, R4, R104, 0x1, 0x1f ;  /* 0x0c201f0068047f89 */ /* 0x000ee200000e0000 */
[----:B------:R-:W-:Y:S04]  /*70b0*/  FMNMX.FTZ R0, R245, R0, !PT ;  /* 0x00000000f5007209 */ /* 0x000fe80007810000 */
[----:B------:R-:W-:Y:S02]  /*70c0*/  FMNMX.FTZ R2, R246, R0, !PT ;  /* 0x00000000f6027209 */ /* 0x000fe40007810000 */
[----:B-1----:R-:W-:Y:S02]  /*70d0*/  FMNMX.FTZ R103, R103, R6, !PT ;  /* 0x0000000667677209 */ /* 0x002fe40007810000 */
[----:B--2---:R-:W-:Y:S05]  /*70e0*/  FMNMX.FTZ R105, R105, R5, !PT ;  /* 0x0000000569697209 */ /* 0x004fea0007810000 */
[----:B------:R-:W-:Y:S01]  /*70f0*/  FADD.FTZ R0, -R105, R3 ;  /* 0x0000000369007221 */ /* 0x000fe20000010100 */
[----:B------:R-:W-:Y:S01]  /*7100*/  FMNMX.FTZ R3, R51, R2, !PT ;  /* 0x0000000233037209 */ /* 0x000fe20007810000 */
[----:B------:R-:W-:Y:S01]  /*7110*/  FMUL.FTZ R111, R105, c[0x0][0x2d0] ;  /* 0x0000b400696f7a20 */ /* 0x000fe20000410000 */
[----:B---3--:R-:W-:Y:S01]  /*7120*/  FMNMX.FTZ R104, R104, R4, !PT ;  /* 0x0000000468687209 */ /* 0x008fe20007810000 */
[----:B------:R-:W-:Y:S01]  /*7130*/  FMUL.FTZ R2, R0, c[0x0][0x2d0] ;  /* 0x0000b40000027a20 */ /* 0x000fe20000410000 */
[----:B------:R-:W-:Y:S01]  /*7140*/  FMNMX.FTZ R0, R50, R3, !PT ;  /* 0x0000000332007209 */ /* 0x000fe20007810000 */
[--C-:B------:R-:W-:Y:S02]  /*7150*/  FFMA.FTZ R4, R177, c[0x0][0x2d0], -R111.reuse ;  /* 0x0000b400b1047a23 */ /* 0x100fe4000001086f */
[----:B------:R1:W2:Y:S01]  /*7160*/  MUFU.EX2 R102, R2 ;  /* 0x0000000200667308 */ /* 0x0002a20000000800 */
[----:B------:R-:W-:Y:S01]  /*7170*/  FMNMX.FTZ R0, R108, R0, !PT ;  /* 0x000000006c007209 */ /* 0x000fe20007810000 */
[----:B------:R-:W-:Y:S02]  /*7180*/  FMUL.FTZ R110, R104, c[0x0][0x2d0] ;  /* 0x0000b400686e7a20 */ /* 0x000fe40000410000 */
[--C-:B------:R-:W-:Y:S01]  /*7190*/  FFMA.FTZ R40, R194, c[0x0][0x2d0], -R111.reuse ;  /* 0x0000b400c2287a23 */ /* 0x100fe2000001086f */
[----:B------:R-:W-:Y:S01]  /*71a0*/  FMNMX.FTZ R0, R109, R0, !PT ;  /* 0x000000006d007209 */ /* 0x000fe20007810000 */
[--C-:B------:R-:W-:Y:S02]  /*71b0*/  FFMA.FTZ R60, R198, c[0x0][0x2d0], -R110.reuse ;  /* 0x0000b400c63c7a23 */ /* 0x100fe4000001086e */
[----:B------:R-:W-:Y:S02]  /*71c0*/  FFMA.FTZ R64, R200, c[0x0][0x2d0], -R110 ;  /* 0x0000b400c8407a23 */ /* 0x000fe4000001086e */
[----:B------:R-:W3:Y:S01]  /*71d0*/  SHFL.BFLY PT, R3, R0, 0x2, 0x1f ;  /* 0x0c401f0000037f89 */ /* 0x000ee200000e0000 */
[----:B------:R-:W-:Y:S10]  /*71e0*/  MUFU.EX2 R177, R4 ;  /* 0x0000000400b17308 */ /* 0x000ff40000000800 */
[----:B------:R-:W-:Y:S01]  /*71f0*/  MUFU.EX2 R56, R40 ;  /* 0x0000002800387308 */ /* 0x000fe20000000800 */
[----:B-1----:R-:W-:Y:S02]  /*7200*/  FADD.FTZ R2, -R104, R100 ;  /* 0x0000006468027221 */ /* 0x002fe40000010100 */
[----:B--2---:R-:W-:Y:S02]  /*7210*/  FMUL.FTZ R33, R102, R141 ;  /* 0x0000008d66217220 */ /* 0x004fe40000410000 */
[----:B------:R-:W-:Y:S02]  /*7220*/  FMUL.FTZ R2, R2, c[0x0][0x2d0] ;  /* 0x0000b40002027a20 */ /* 0x000fe40000410000 */
[C---:B------:R-:W-:Y:S03]  /*7230*/  FMUL.FTZ R32, R102.reuse, R140 ;  /* 0x0000008c66207220 */ /* 0x040fe60000410000 */
[----:B------:R1:W-:Y:S01]  /*7240*/  MUFU.EX2 R216, R64 ;  /* 0x0000004000d87308 */ /* 0x0003e20000000800 */
[----:B------:R-:W-:Y:S01]  /*7250*/  FMUL.FTZ R65, R102, R173 ;  /* 0x000000ad66417220 */ /* 0x000fe20000410000 */
[----:B---3--:R-:W-:Y:S01]  /*7260*/  FMNMX.FTZ R0, R0, R3, !PT ;  /* 0x0000000300007209 */ /* 0x008fe20007810000 */
[--C-:B------:R-:W-:Y:S02]  /*7270*/  FFMA.FTZ R3, R16, c[0x0][0x2d0], -R111.reuse ;  /* 0x0000b40010037a23 */ /* 0x100fe4000001086f */
[C---:B------:R-:W-:Y:S02]  /*7280*/  FMUL.FTZ R16, R102.reuse, R124 ;  /* 0x0000007c66107220 */ /* 0x040fe40000410000 */
[C---:B------:R-:W-:Y:S03]  /*7290*/  FMUL.FTZ R68, R102.reuse, R68 ;  /* 0x0000004466447220 */ /* 0x040fe60000410000 */
[----:B------:R2:W-:Y:S01]  /*72a0*/  MUFU.EX2 R7, R3 ;  /* 0x0000000300077308 */ /* 0x0005e20000000800 */
[C---:B------:R-:W-:Y:S02]  /*72b0*/  FMUL.FTZ R69, R102.reuse, R69 ;  /* 0x0000004566457220 */ /* 0x040fe40000410000 */
[C---:B------:R-:W-:Y:S02]  /*72c0*/  FMUL.FTZ R80, R102.reuse, R80 ;  /* 0x0000005066507220 */ /* 0x040fe40000410000 */
[C---:B------:R-:W-:Y:S02]  /*72d0*/  FMUL.FTZ R81, R102.reuse, R81 ;  /* 0x0000005166517220 */ /* 0x040fe40000410000 */
[C---:B------:R-:W-:Y:S02]  /*72e0*/  FMUL.FTZ R84, R102.reuse, R84 ;  /* 0x0000005466547220 */ /* 0x040fe40000410000 */
[C---:B------:R-:W-:Y:S01]  /*72f0*/  FMUL.FTZ R85, R102.reuse, R85 ;  /* 0x0000005566557220 */ /* 0x040fe20000410000 */
[----:B------:R3:W4:Y:S01]  /*7300*/  MUFU.EX2 R101, R2 ;  /* 0x0000000200657308 */ /* 0x0007220000000800 */
[C---:B------:R-:W-:Y:S02]  /*7310*/  FMUL.FTZ R96, R102.reuse, R96 ;  /* 0x0000006066607220 */ /* 0x040fe40000410000 */
[C---:B------:R-:W-:Y:S02]  /*7320*/  FMUL.FTZ R97, R102.reuse, R97 ;  /* 0x0000006166617220 */ /* 0x040fe40000410000 */
[----:B-1----:R-:W-:Y:S02]  /*7330*/  FMUL.FTZ R64, R102, R172 ;  /* 0x000000ac66407220 */ /* 0x002fe40000410000 */
[----:B--2---:R-:W-:Y:S04]  /*7340*/  FFMA.FTZ R3, R178, c[0x0][0x2d0], -R110 ;  /* 0x0000b400b2037a23 */ /* 0x004fe8000001086e */
[----:B------:R1:W-:Y:S01]  /*7350*/  MUFU.EX2 R4, R3 ;  /* 0x0000000300047308 */ /* 0x0003e20000000800 */
[----:B---3--:R-:W-:Y:S02]  /*7360*/  FADD.FTZ R2, -R103, R106 ;  /* 0x0000006a67027221 */ /* 0x008fe40000010100 */
[C---:B----4-:R-:W-:Y:S02]  /*7370*/  FMUL.FTZ R19, R101.reuse, R127 ;  /* 0x0000007f65137220 */ /* 0x050fe40000410000 */
[----:B------:R-:W-:Y:S02]  /*7380*/  FMUL.FTZ R2, R2, c[0x0][0x2d0] ;  /* 0x0000b40002027a20 */ /* 0x000fe40000410000 */
[C---:B------:R-:W-:Y:S03]  /*7390*/  FMUL.FTZ R34, R101.reuse, R142 ;  /* 0x0000008e65227220 */ /* 0x040fe60000410000 */
[----:B------:R2:W3:Y:S01]  /*73a0*/  MUFU.EX2 R100, R2 ;  /* 0x0000000200647308 */ /* 0x0004e20000000800 */
[C---:B------:R-:W-:Y:S02]  /*73b0*/  FMUL.FTZ R35, R101.reuse, R143 ;  /* 0x0000008f65237220 */ /* 0x040fe40000410000 */
[C---:B------:R-:W-:Y:S02]  /*73c0*/  FMUL.FTZ R66, R101.reuse, R174 ;  /* 0x000000ae65427220 */ /* 0x040fe40000410000 */
[C---:B------:R-:W-:Y:S02]  /*73d0*/  FMUL.FTZ R67, R101.reuse, R175 ;  /* 0x000000af65437220 */ /* 0x040fe40000410000 */
[C---:B------:R-:W-:Y:S01]  /*73e0*/  FMUL.FTZ R70, R101.reuse, R70 ;  /* 0x0000004665467220 */ /* 0x040fe20000410000 */
[----:B------:R-:W-:Y:S01]  /*73f0*/  LDSM.16.MT88.4 R172, [R218+0x1d00] ;  /* 0x001d0000daac783b */ /* 0x000fe20000004200 */
[C---:B------:R-:W-:Y:S02]  /*7400*/  FMUL.FTZ R71, R101.reuse, R71 ;  /* 0x0000004765477220 */ /* 0x040fe40000410000 */
[--C-:B-1----:R-:W-:Y:S01]  /*7410*/  FFMA.FTZ R3, R188, c[0x0][0x2d0], -R110.reuse ;  /* 0x0000b400bc037a23 */ /* 0x102fe2000001086e */
[----:B------:R-:W-:Y:S01]  /*7420*/  MOV R188, R51 ;  /* 0x0000003300bc7202 */ /* 0x000fe20000000f00 */
[C---:B------:R-:W-:Y:S02]  /*7430*/  FMUL.FTZ R51, R101.reuse, R159 ;  /* 0x0000009f65337220 */ /* 0x040fe40000410000 */
[----:B------:R1:W4:Y:S01]  /*7440*/  MUFU.EX2 R43, R3 ;  /* 0x00000003002b7308 */ /* 0x0003220000000800 */
[C---:B------:R-:W-:Y:S02]  /*7450*/  FMUL.FTZ R82, R101.reuse, R82 ;  /* 0x0000005265527220 */ /* 0x040fe40000410000 */
[C---:B------:R-:W-:Y:S02]  /*7460*/  FMUL.FTZ R83, R101.reuse, R83 ;  /* 0x0000005365537220 */ /* 0x040fe40000410000 */
[C---:B------:R-:W-:Y:S02]  /*7470*/  FMUL.FTZ R86, R101.reuse, R86 ;  /* 0x0000005665567220 */ /* 0x040fe40000410000 */
[----:B------:R-:W-:Y:S02]  /*7480*/  FMUL.FTZ R87, R101, R87 ;  /* 0x0000005765577220 */ /* 0x000fe40000410000 */
[--C-:B--2---:R-:W-:Y:S02]  /*7490*/  FFMA.FTZ R2, R186, c[0x0][0x2d0], -R111.reuse ;  /* 0x0000b400ba027a23 */ /* 0x104fe4000001086f */
[C---:B---3--:R-:W-:Y:S02]  /*74a0*/  FMUL.FTZ R9, R100.reuse, R113 ;  /* 0x0000007164097220 */ /* 0x048fe40000410000 */
[----:B------:R2:W-:Y:S01]  /*74b0*/  MUFU.EX2 R186, R2 ;  /* 0x0000000200ba7308 */ /* 0x0005e20000000800 */
[C---:B------:R-:W-:Y:S02]  /*74c0*/  FMUL.FTZ R12, R100.reuse, R120 ;  /* 0x00000078640c7220 */ /* 0x040fe40000410000 */
[C---:B------:R-:W-:Y:S02]  /*74d0*/  FMUL.FTZ R13, R100.reuse, R121 ;  /* 0x00000079640d7220 */ /* 0x040fe40000410000 */
[C---:B------:R-:W-:Y:S02]  /*74e0*/  FMUL.FTZ R24, R100.reuse, R132 ;  /* 0x0000008464187220 */ /* 0x040fe40000410000 */
[C---:B------:R-:W-:Y:S02]  /*74f0*/  FMUL.FTZ R25, R100.reuse, R133 ;  /* 0x0000008564197220 */ /* 0x040fe40000410000 */
[----:B------:R-:W-:Y:S02]  /*7500*/  FMUL.FTZ R28, R100, R136 ;  /* 0x00000088641c7220 */ /* 0x000fe40000410000 */
[----:B-1----:R-:W-:Y:S01]  /*7510*/  FFMA.FTZ R3, R17, c[0x0][0x2d0], -R110 ;  /* 0x0000b40011037a23 */ /* 0x002fe2000001086e */
[----:B----4-:R-:W-:Y:S01]  /*7520*/  MOV R133, R43 ;  /* 0x0000002b00857202 */ /* 0x010fe20000000f00 */
[----:B------:R-:W-:Y:S02]  /*7530*/  FMUL.FTZ R17, R102, R125 ;  /* 0x0000007d66117220 */ /* 0x000fe40000410000 */
[----:B------:R1:W3:Y:S01]  /*7540*/  MUFU.EX2 R49, R3 ;  /* 0x0000000300317308 */ /* 0x0002e20000000800 */
[C---:B------:R-:W-:Y:S02]  /*7550*/  FMUL.FTZ R29, R100.reuse, R137 ;  /* 0x00000089641d7220 */ /* 0x040fe40000410000 */
[C---:B------:R-:W-:Y:S02]  /*7560*/  FMUL.FTZ R40, R100.reuse, R148 ;  /* 0x0000009464287220 */ /* 0x040fe40000410000 */
[C---:B------:R-:W-:Y:S02]  /*7570*/  FMUL.FTZ R57, R100.reuse, R165 ;  /* 0x000000a564397220 */ /* 0x040fe40000410000 */
[----:B------:R-:W-:Y:S02]  /*7580*/  FMUL.FTZ R61, R100, R169 ;  /* 0x000000a9643d7220 */ /* 0x000fe40000410000 */
[----:B--2---:R-:W-:Y:S02]  /*7590*/  FFMA.FTZ R2, R176, c[0x0][0x2d0], -R111 ;  /* 0x0000b400b0027a23 */ /* 0x004fe4000001086f */
[----:B------:R-:W-:Y:S02]  /*75a0*/  FMUL.FTZ R176, R103, c[0x0][0x2d0] ;  /* 0x0000b40067b07a20 */ /* 0x000fe40000410000 */
[----:B------:R2:W4:Y:S01]  /*75b0*/  MUFU.EX2 R8, R2 ;  /* 0x0000000200087308 */ /* 0x0005220000000800 */
[----:B------:R-:W-:Y:S02]  /*75c0*/  FMUL.FTZ R72, R100, R72 ;  /* 0x0000004864487220 */ /* 0x000fe40000410000 */
[--C-:B------:R-:W-:Y:S02]  /*75d0*/  FFMA.FTZ R106, R202, c[0x0][0x2d0], -R176.reuse ;  /* 0x0000b400ca6a7a23 */ /* 0x100fe400000108b0 */
[C---:B------:R-:W-:Y:S02]  /*75e0*/  FMUL.FTZ R73, R100.reuse, R73 ;  /* 0x0000004964497220 */ /* 0x040fe40000410000 */
[C---:B------:R-:W-:Y:S02]  /*75f0*/  FMUL.FTZ R76, R100.reuse, R76 ;  /* 0x0000004c644c7220 */ /* 0x040fe40000410000 */
[C---:B------:R-:W-:Y:S02]  /*7600*/  FMUL.FTZ R77, R100.reuse, R77 ;  /* 0x0000004d644d7220 */ /* 0x040fe40000410000 */
[--C-:B-1----:R-:W-:Y:S01]  /*7610*/  FFMA.FTZ R3, R187, c[0x0][0x2d0], -R176.reuse ;  /* 0x0000b400bb037a23 */ /* 0x102fe200000108b0 */
[----:B------:R-:W-:Y:S01]  /*7620*/  MOV R187, R4 ;  /* 0x0000000400bb7202 */ /* 0x000fe20000000f00 */
[C---:B------:R-:W-:Y:S01]  /*7630*/  FMUL.FTZ R88, R100.reuse, R88 ;  /* 0x0000005864587220 */ /* 0x040fe20000410000 */
[----:B---3--:R-:W-:Y:S01]  /*7640*/  MOV R136, R49 ;  /* 0x0000003100887202 */ /* 0x008fe20000000f00 */
[----:B------:R1:W-:Y:S01]  /*7650*/  MUFU.EX2 R44, R3 ;  /* 0x00000003002c7308 */ /* 0x0003e20000000800 */
[C---:B------:R-:W-:Y:S02]  /*7660*/  FMUL.FTZ R89, R100.reuse, R89 ;  /* 0x0000005964597220 */ /* 0x040fe40000410000 */
[C---:B------:R-:W-:Y:S02]  /*7670*/  FMUL.FTZ R92, R100.reuse, R92 ;  /* 0x0000005c645c7220 */ /* 0x040fe40000410000 */
[C---:B------:R-:W-:Y:S02]  /*7680*/  FMUL.FTZ R93, R100.reuse, R93 ;  /* 0x0000005d645d7220 */ /* 0x040fe40000410000 */
[C---:B------:R-:W-:Y:S01]  /*7690*/  FMUL.FTZ R98, R101.reuse, R98 ;  /* 0x0000006265627220 */ /* 0x040fe20000410000 */
[----:B--2---:R-:W2:Y:S01]  /*76a0*/  SHFL.BFLY PT, R2, R0, 0x1, 0x1f ;  /* 0x0c201f0000027f89 */ /* 0x004ea200000e0000 */
[----:B----4-:R-:W-:Y:S01]  /*76b0*/  MOV R178, R8 ;  /* 0x0000000800b27202 */ /* 0x010fe20000000f00 */
[----:B------:R-:W-:Y:S02]  /*76c0*/  FMUL.FTZ R8, R100, R112 ;  /* 0x0000007064087220 */ /* 0x000fe40000410000 */
[----:B------:R-:W-:Y:S02]  /*76d0*/  FMUL.FTZ R99, R101, R99 ;  /* 0x0000006365637220 */ /* 0x000fe40000410000 */
[----:B-1----:R-:W-:Y:S04]  /*76e0*/  FFMA.FTZ R3, R191, c[0x0][0x2d0], -R176 ;  /* 0x0000b400bf037a23 */ /* 0x002fe800000108b0 */
[----:B------:R1:W3:Y:S01]  /*76f0*/  MUFU.EX2 R48, R3 ;  /* 0x0000000300307308 */ /* 0x0002e20000000800 */
[----:B--2---:R-:W-:Y:S01]  /*7700*/  FMNMX.FTZ R2, R0, R2, !PT ;  /* 0x0000000200027209 */ /* 0x004fe20007810000 */
[----:B------:R-:W-:Y:S02]  /*7710*/  FFMA.FTZ R0, R18, c[0x0][0x2d0], -R110 ;  /* 0x0000b40012007a23 */ /* 0x000fe4000001086e */
[----:B------:R-:W-:Y:S06]  /*7720*/  FMUL.FTZ R18, R101, R126 ;  /* 0x0000007e65127220 */ /* 0x000fec0000410000 */
[----:B------:R2:W4:Y:S01]  /*7730*/  MUFU.EX2 R45, R0 ;  /* 0x00000000002d7308 */ /* 0x0005220000000800 */
[----:B------:R-:W-:Y:S01]  /*7740*/  LDSM.16.MT88.4 R124, [R217+0x2100] ;  /* 0x00210000d97c783b */ /* 0x000fe20000004200 */
[----:B-1----:R-:W-:Y:S01]  /*7750*/  FFMA.FTZ R3, R184, c[0x0][0x2d0], -R176 ;  /* 0x0000b400b8037a23 */ /* 0x002fe200000108b0 */
[----:B---3--:R-:W-:Y:S02]  /*7760*/  F2FP.PACK_AB R112, R48, R44 ;  /* 0x0000002c3070723e */ /* 0x008fe400000000ff */
[----:B------:R-:W-:Y:S05]  /*7770*/  MOV R137, R48 ;  /* 0x0000003000897202 */ /* 0x000fea0000000f00 */
[----:B------:R1:W-:Y:S01]  /*7780*/  MUFU.EX2 R184, R3 ;  /* 0x0000000300b87308 */ /* 0x0003e20000000800 */
[----:B------:R-:W-:Y:S02]  /*7790*/  FFMA.FTZ R48, R199, c[0x0][0x2d0], -R110 ;  /* 0x0000b400c7307a23 */ /* 0x000fe4000001086e */
[----:B--2---:R-:W-:Y:S01]  /*77a0*/  FADD.FTZ R0, -R2, R107 ;  /* 0x0000006b02007221 */ /* 0x004fe20000010100 */
[----:B------:R-:W-:Y:S01]  /*77b0*/  MOV R107, R50 ;  /* 0x00000032006b7202 */ /* 0x000fe20000000f00 */
[----:B------:R-:W-:Y:S02]  /*77c0*/  FMUL.FTZ R50, R101, R158 ;  /* 0x0000009e65327220 */ /* 0x000fe40000410000 */
[----:B------:R-:W-:Y:S01]  /*77d0*/  FMUL.FTZ R0, R0, c[0x0][0x2d0] ;  /* 0x0000b40000007a20 */ /* 0x000fe20000410000 */
[----:B------:R-:W-:Y:S01]  /*77e0*/  MOV R143, R107 ;  /* 0x0000006b008f7202 */ /* 0x000fe20000000f00 */
[----:B------:R-:W-:Y:S04]  /*77f0*/  FFMA.FTZ R107, R210, c[0x0][0x2d0], -R111 ;  /* 0x0000b400d26b7a23 */ /* 0x000fe8000001086f */
[----:B------:R-:W2:Y:S01]  /*7800*/  MUFU.EX2 R0, R0 ;  /* 0x0000000000007308 */ /* 0x000ea20000000800 */
[----:B-1----:R-:W-:Y:S01]  /*7810*/  FFMA.FTZ R3, R179, c[0x0][0x2d0], -R176 ;  /* 0x0000b400b3037a23 */ /* 0x002fe200000108b0 */
[----:B------:R-:W-:Y:S01]  /*7820*/  MOV R179, R7 ;  /* 0x0000000700b37202 */ /* 0x000fe20000000f00 */
[----:B------:R-:W-:Y:S01]  /*7830*/  FMUL.FTZ R7, R101, R119 ;  /* 0x0000007765077220 */ /* 0x000fe20000410000 */
[----:B----4-:R-:W-:Y:S06]  /*7840*/  F2FP.PACK_AB R119, R45, R49 ;  /* 0x000000312d77723e */ /* 0x010fec00000000ff */
[----:B------:R1:W-:Y:S01]  /*7850*/  MUFU.EX2 R5, R3 ;  /* 0x0000000300057308 */ /* 0x0003e20000000800 */
[----:B------:R-:W-:Y:S02]  /*7860*/  FMUL.FTZ R49, R102, R157 ;  /* 0x0000009d66317220 */ /* 0x000fe40000410000 */
[C---:B--2---:R-:W-:Y:S02]  /*7870*/  FMUL.FTZ R10, R0.reuse, R114 ;  /* 0x00000072000a7220 */ /* 0x044fe40000410000 */
[C---:B------:R-:W-:Y:S02]  /*7880*/  FMUL.FTZ R11, R0.reuse, R115 ;  /* 0x00000073000b7220 */ /* 0x040fe40000410000 */
[C---:B------:R-:W-:Y:S02]  /*7890*/  FMUL.FTZ R14, R0.reuse, R122 ;  /* 0x0000007a000e7220 */ /* 0x040fe40000410000 */
[C---:B------:R-:W-:Y:S02]  /*78a0*/  FMUL.FTZ R15, R0.reuse, R123 ;  /* 0x0000007b000f7220 */ /* 0x040fe40000410000 */
[C---:B------:R-:W-:Y:S01]  /*78b0*/  FMUL.FTZ R26, R0.reuse, R134 ;  /* 0x00000086001a7220 */ /* 0x040fe20000410000 */
[----:B------:R-:W-:Y:S01]  /*78c0*/  MOV R134, R44 ;  /* 0x0000002c00867202 */ /* 0x000fe20000000f00 */
[----:B------:R-:W-:Y:S01]  /*78d0*/  FMUL.FTZ R27, R0, R135 ;  /* 0x00000087001b7220 */ /* 0x000fe20000410000 */
[----:B------:R-:W2:Y:S01]  /*78e0*/  LDSM.16.MT88.4 R120, [R218+0x1100] ;  /* 0x00110000da78783b */ /* 0x000ea20000004200 */
[----:B-1----:R-:W-:Y:S01]  /*78f0*/  FMUL.FTZ R3, R2, c[0x0][0x2d0] ;  /* 0x0000b40002037a20 */ /* 0x002fe20000410000 */
[----:B------:R-:W-:Y:S01]  /*7900*/  MOV R135, R45 ;  /* 0x0000002d00877202 */ /* 0x000fe20000000f00 */
[C---:B------:R-:W-:Y:S01]  /*7910*/  FMUL.FTZ R30, R0.reuse, R138 ;  /* 0x0000008a001e7220 */ /* 0x040fe20000410000 */
[----:B------:R-:W-:Y:S01]  /*7920*/  MOV R138, R46 ;  /* 0x0000002e008a7202 */ /* 0x000fe20000000f00 */
[--C-:B------:R-:W-:Y:S01]  /*7930*/  FFMA.FTZ R4, R185, c[0x0][0x2d0], -R3.reuse ;  /* 0x0000b400b9047a23 */ /* 0x100fe20000010803 */
[----:B------:R-:W-:Y:S01]  /*7940*/  MOV R185, R47 ;  /* 0x0000002f00b97202 */ /* 0x000fe20000000f00 */
[C---:B------:R-:W-:Y:S01]  /*7950*/  FMUL.FTZ R31, R0.reuse, R139 ;  /* 0x0000008b001f7220 */ /* 0x040fe20000410000 */
[----:B------:R-:W-:Y:S01]  /*7960*/  MOV R159, R138 ;  /* 0x0000008a009f7202 */ /* 0x000fe20000000f00 */
[----:B------:R1:W3:Y:S01]  /*7970*/  MUFU.EX2 R6, R4 ;  /* 0x0000000400067308 */ /* 0x0002e20000000800 */
[----:B------:R-:W-:Y:S01]  /*7980*/  FFMA.FTZ R44, R197, c[0x0][0x2d0], -R110 ;  /* 0x0000b400c52c7a23 */ /* 0x000fe2000001086e */
[----:B------:R-:W-:Y:S01]  /*7990*/  MOV R138, R137 ;  /* 0x00000089008a7202 */ /* 0x000fe20000000f00 */
[----:B------:R-:W-:Y:S01]  /*79a0*/  FMUL.FTZ R46, R0, R154 ;  /* 0x0000009a002e7220 */ /* 0x000fe20000410000 */
[----:B------:R-:W-:Y:S01]  /*79b0*/  MOV R137, R136 ;  /* 0x0000008800897202 */ /* 0x000fe20000000f00 */
[----:B------:R-:W-:Y:S01]  /*79c0*/  FMUL.FTZ R45, R100, R153 ;  /* 0x00000099642d7220 */ /* 0x000fe20000410000 */
[----:B------:R-:W-:Y:S01]  /*79d0*/  MOV R136, R187 ;  /* 0x000000bb00887202 */ /* 0x000fe20000000f00 */
[C---:B------:R-:W-:Y:S02]  /*79e0*/  FMUL.FTZ R47, R0.reuse, R155 ;  /* 0x0000009b002f7220 */ /* 0x040fe40000410000 */
[C---:B------:R-:W-:Y:S01]  /*79f0*/  FMUL.FTZ R58, R0.reuse, R166 ;  /* 0x000000a6003a7220 */ /* 0x040fe20000410000 */
[----:B------:R4:W-:Y:S01]  /*7a00*/  MUFU.EX2 R155, R60 ;  /* 0x0000003c009b7308 */ /* 0x0009e20000000800 */
[C---:B------:R-:W-:Y:S02]  /*7a10*/  FMUL.FTZ R59, R0.reuse, R167 ;  /* 0x000000a7003b7220 */ /* 0x040fe40000410000 */
[C---:B------:R-:W-:Y:S02]  /*7a20*/  FMUL.FTZ R62, R0.reuse, R170 ;  /* 0x000000aa003e7220 */ /* 0x040fe40000410000 */
[C---:B------:R-:W-:Y:S02]  /*7a30*/  FMUL.FTZ R63, R0.reuse, R171 ;  /* 0x000000ab003f7220 */ /* 0x040fe40000410000 */
[C---:B------:R-:W-:Y:S02]  /*7a40*/  FMUL.FTZ R74, R0.reuse, R74 ;  /* 0x0000004a004a7220 */ /* 0x040fe40000410000 */
[C---:B------:R-:W-:Y:S02]  /*7a50*/  FMUL.FTZ R75, R0.reuse, R75 ;  /* 0x0000004b004b7220 */ /* 0x040fe40000410000 */
[C---:B------:R-:W-:Y:S02]  /*7a60*/  FMUL.FTZ R78, R0.reuse, R78 ;  /* 0x0000004e004e7220 */ /* 0x040fe40000410000 */
[----:B------:R-:W-:Y:S02]  /*7a70*/  FMUL.FTZ R79, R0, R79 ;  /* 0x0000004f004f7220 */ /* 0x000fe40000410000 */
[--C-:B-1----:R-:W-:Y:S01]  /*7a80*/  FFMA.FTZ R4, R192, c[0x0][0x2d0], -R3.reuse ;  /* 0x0000b400c0047a23 */ /* 0x102fe20000010803 */
[----:B---3--:R-:W-:Y:S01]  /*7a90*/  MOV R192, R6 ;  /* 0x0000000600c07202 */ /* 0x008fe20000000f00 */
[----:B------:R-:W-:Y:S01]  /*7aa0*/  FMUL.FTZ R6, R101, R118 ;  /* 0x0000007665067220 */ /* 0x000fe20000410000 */
[----:B------:R-:W-:Y:S01]  /*7ab0*/  F2FP.PACK_AB R118, R179, R178 ;  /* 0x000000b2b376723e */ /* 0x000fe200000000ff */
[----:B------:R1:W3:Y:S01]  /*7ac0*/  MUFU.EX2 R42, R4 ;  /* 0x00000004002a7308 */ /* 0x0002e20000000800 */
[C---:B------:R-:W-:Y:S01]  /*7ad0*/  FMUL.FTZ R90, R0.reuse, R90 ;  /* 0x0000005a005a7220 */ /* 0x040fe20000410000 */
[----:B------:R-:W-:Y:S01]  /*7ae0*/  MOV R141, R192 ;  /* 0x000000c0008d7202 */ /* 0x000fe20000000f00 */
[----:B------:R-:W-:Y:S02]  /*7af0*/  FMUL.FTZ R91, R0, R91 ;  /* 0x0000005b005b7220 */ /* 0x000fe40000410000 */
[----:B----4-:R-:W-:Y:S02]  /*7b00*/  FMUL.FTZ R60, R100, R168 ;  /* 0x000000a8643c7220 */ /* 0x010fe40000410000 */
[C---:B------:R-:W-:Y:S02]  /*7b10*/  FMUL.FTZ R94, R0.reuse, R94 ;  /* 0x0000005e005e7220 */ /* 0x040fe40000410000 */
[----:B------:R-:W-:Y:S02]  /*7b20*/  FMUL.FTZ R95, R0, R95 ;  /* 0x0000005f005f7220 */ /* 0x000fe40000410000 */
[--C-:B------:R-:W-:Y:S02]  /*7b30*/  FFMA.FTZ R108, R108, c[0x0][0x2d0], -R3.reuse ;  /* 0x0000b4006c6c7a23 */ /* 0x100fe40000010803 */
[--C-:B-1----:R-:W-:Y:S01]  /*7b40*/  FFMA.FTZ R4, R190, c[0x0][0x2d0], -R3.reuse ;  /* 0x0000b400be047a23 */ /* 0x102fe20000010803 */
[----:B---3--:R-:W-:Y:S02]  /*7b50*/  F2FP.PACK_AB R113, R42, R192 ;  /* 0x000000c02a71723e */ /* 0x008fe400000000ff */
[----:B------:R-:W-:Y:S01]  /*7b60*/  MOV R132, R42 ;  /* 0x0000002a00847202 */ /* 0x000fe20000000f00 */
[----:B------:R1:W-:Y:S01]  /*7b70*/  MUFU.EX2 R191, R4 ;  /* 0x0000000400bf7308 */ /* 0x0003e20000000800 */
[----:B------:R-:W-:Y:S09]  /*7b80*/  FMUL.FTZ R42, R0, R150 ;  /* 0x00000096002a7220 */ /* 0x000ff20000410000 */
[----:B------:R3:W-:Y:S01]  /*7b90*/  MUFU.EX2 R150, R48 ;  /* 0x0000003000967308 */ /* 0x0007e20000000800 */
[----:B-1----:R-:W-:Y:S01]  /*7ba0*/  FFMA.FTZ R4, R189, c[0x0][0x2d0], -R3 ;  /* 0x0000b400bd047a23 */ /* 0x002fe20000010803 */
[----:B------:R-:W-:Y:S01]  /*7bb0*/  MOV R189, R5 ;  /* 0x0000000500bd7202 */ /* 0x000fe20000000f00 */
[----:B------:R-:W-:Y:S01]  /*7bc0*/  FMUL.FTZ R5, R102, R117 ;  /* 0x0000007566057220 */ /* 0x000fe20000410000 */
[----:B------:R-:W-:Y:S06]  /*7bd0*/  F2FP.PACK_AB R117, R43, R187 ;  /* 0x000000bb2b75723e */ /* 0x000fec00000000ff */
[----:B------:R1:W4:Y:S01]  /*7be0*/  MUFU.EX2 R190, R4 ;  /* 0x0000000400be7308 */ /* 0x0003220000000800 */
[----:B------:R-:W-:Y:S01]  /*7bf0*/  F2FP.PACK_AB R114, R189, R184 ;  /* 0x000000b8bd72723e */ /* 0x000fe200000000ff */
[----:B------:R-:W-:Y:S01]  /*7c00*/  FMUL.FTZ R43, R0, R151 ;  /* 0x00000097002b7220 */ /* 0x000fe20000410000 */
[----:B------:R-:W-:Y:S01]  /*7c10*/  MOV R187, R188 ;  /* 0x000000bc00bb7202 */ /* 0x000fe20000000f00 */
[C---:B---3--:R-:W-:Y:S02]  /*7c20*/  FMUL.FTZ R48, R102.reuse, R156 ;  /* 0x0000009c66307220 */ /* 0x048fe40000410000 */
[----:B-1----:R-:W-:Y:S01]  /*7c30*/  FMUL.FTZ R4, R102, R116 ;  /* 0x0000007466047220 */ /* 0x002fe20000410000 */
[----:B------:R-:W-:Y:S02]  /*7c40*/  F2FP.PACK_AB R116, R186, R177 ;  /* 0x000000b1ba74723e */ /* 0x000fe400000000ff */
[----:B----4-:R-:W-:Y:S02]  /*7c50*/  F2FP.PACK_AB R115, R190, R191 ;  /* 0x000000bfbe73723e */ /* 0x010fe400000000ff */
[----:B------:R-:W-:Y:S03]  /*7c60*/  MOV R142, R190 ;  /* 0x000000be008e7202 */ /* 0x000fe60000000f00 */
[-C--:B------:R-:W-:Y:S08]  /*7c70*/  HMMA.16816.F32 R4, R116, R20.reuse, R4 ;  /* 0x000000147404723c */ /* 0x080ff00000001804 */
[C---:B------:R-:W-:Y:S07]  /*7c80*/  HMMA.16816.F32 R8, R112.reuse, R20, R8 ;  /* 0x000000147008723c */ /* 0x040fee0000001808 */
[C---:B------:R-:W-:Y:S01]  /*7c90*/  FMUL.FTZ R20, R102.reuse, R128 ;  /* 0x0000008066147220 */ /* 0x040fe20000410000 */
[-C--:B------:R-:W-:Y:S01]  /*7ca0*/  HMMA.16816.F32 R12, R112, R22.reuse, R12 ;  /* 0x00000016700c723c */ /* 0x080fe2000000180c */
[C---:B------:R-:W-:Y:S07]  /*7cb0*/  FMUL.FTZ R21, R102.reuse, R129 ;  /* 0x0000008166157220 */ /* 0x040fee0000410000 */
[C---:B------:R-:W-:Y:S07]  /*7cc0*/  HMMA.16816.F32 R16, R116.reuse, R22, R16 ;  /* 0x000000167410723c */ /* 0x040fee0000001810 */
[C---:B------:R-:W-:Y:S02]  /*7cd0*/  FMUL.FTZ R22, R101.reuse, R130 ;  /* 0x0000008265167220 */ /* 0x040fe40000410000 */
[----:B------:R-:W-:Y:S02]  /*7ce0*/  FMUL.FTZ R23, R101, R131 ;  /* 0x0000008365177220 */ /* 0x000fe40000410000 */
[----:B------:R-:W-:Y:S05]  /*7cf0*/  LDSM.16.MT88.4 R128, [R218+0x500] ;  /* 0x00050000da80783b */ /* 0x000fea0000004200 */
[-C--:B------:R-:W-:Y:S08]  /*7d00*/  HMMA.16816.F32 R20, R116, R36.reuse, R20 ;  /* 0x000000247414723c */ /* 0x080ff00000001814 */
[C---:B------:R-:W-:Y:S07]  /*7d10*/  HMMA.16816.F32 R24, R112.reuse, R36, R24 ;  /* 0x000000247018723c */ /* 0x040fee0000001818 */
[----:B------:R-:W-:Y:S01]  /*7d20*/  FMUL.FTZ R37, R102, R145 ;  /* 0x0000009166257220 */ /* 0x000fe20000410000 */
[-C--:B------:R-:W-:Y:S01]  /*7d30*/  HMMA.16816.F32 R28, R112, R38.reuse, R28 ;  /* 0x00000026701c723c */ /* 0x080fe2000000181c */
[----:B------:R1:W-:Y:S03]  /*7d40*/  MUFU.EX2 R145, R44 ;  /* 0x0000002c00917308 */ /* 0x0003e60000000800 */
[--C-:B------:R-:W-:Y:S04]  /*7d50*/  FFMA.FTZ R36, R193, c[0x0][0x2d0], -R111.reuse ;  /* 0x0000b400c1247a23 */ /* 0x100fe8000001086f */
[C---:B------:R-:W-:Y:S03]  /*7d60*/  HMMA.16816.F32 R32, R116.reuse, R38, R32 ;  /* 0x000000267420723c */ /* 0x040fe60000001820 */
[----:B------:R3:W4:Y:S04]  /*7d70*/  MUFU.EX2 R41, R36 ;  /* 0x0000002400297308 */ /* 0x0007280000000800 */
[C---:B------:R-:W-:Y:S02]  /*7d80*/  FMUL.FTZ R39, R101.reuse, R147 ;  /* 0x0000009365277220 */ /* 0x040fe40000410000 */
[----:B------:R-:W-:Y:S04]  /*7d90*/  FMUL.FTZ R38, R101, R146 ;  /* 0x0000009265267220 */ /* 0x000fe80000410000 */
[----:B------:R2:W-:Y:S01]  /*7da0*/  MUFU.EX2 R147, R106 ;  /* 0x0000006a00937308 */ /* 0x0005e20000000800 */
[----:B-1----:R-:W-:Y:S02]  /*7db0*/  FMUL.FTZ R44, R100, R152 ;  /* 0x00000098642c7220 */ /* 0x002fe40000410000 */
[----:B---3--:R-:W-:Y:S01]  /*7dc0*/  FMUL.FTZ R36, R102, R144 ;  /* 0x0000009066247220 */ /* 0x008fe20000410000 */
[----:B----4-:R-:W-:Y:S01]  /*7dd0*/  MOV R144, R41 ;  /* 0x0000002900907202 */ /* 0x010fe20000000f00 */
[----:B------:R-:W-:Y:S01]  /*7de0*/  FMUL.FTZ R41, R100, R149 ;  /* 0x0000009564297220 */ /* 0x000fe20000410000 */
[----:B------:R-:W-:Y:S01]  /*7df0*/  MOV R149, R56 ;  /* 0x0000003800957202 */ /* 0x000fe20000000f00 */
[--C-:B------:R-:W-:Y:S03]  /*7e00*/  FFMA.FTZ R56, R195, c[0x0][0x2d0], -R111.reuse ;  /* 0x0000b400c3387a23 */ /* 0x100fe6000001086f */
[-C--:B------:R-:W-:Y:S01]  /*7e10*/  HMMA.16816.F32 R36, R116, R52.reuse, R36 ;  /* 0x000000347424723c */ /* 0x080fe20000001824 */
[----:B------:R1:W-:Y:S01]  /*7e20*/  MUFU.EX2 R158, R56 ;  /* 0x00000038009e7308 */ /* 0x0003e20000000800 */
[--C-:B--2---:R-:W-:Y:S06]  /*7e30*/  FFMA.FTZ R106, R201, c[0x0][0x2d0], -R176.reuse ;  /* 0x0000b400c96a7a23 */ /* 0x104fec00000108b0 */
[C---:B------:R-:W-:Y:S03]  /*7e40*/  HMMA.16816.F32 R40, R112.reuse, R52, R40 ;  /* 0x000000347028723c */ /* 0x040fe60000001828 */
[----:B------:R2:W-:Y:S04]  /*7e50*/  MUFU.EX2 R151, R106 ;  /* 0x0000006a00977308 */ /* 0x0005e80000000800 */
[----:B------:R-:W-:Y:S01]  /*7e60*/  FFMA.FTZ R52, R196, c[0x0][0x2d0], -R111 ;  /* 0x0000b400c4347a23 */ /* 0x000fe2000001086f */
[-C--:B------:R-:W-:Y:S01]  /*7e70*/  HMMA.16816.F32 R44, R112, R54.reuse, R44 ;  /* 0x00000036702c723c */ /* 0x080fe2000000182c */
[----:B------:R-:W-:Y:S04]  /*7e80*/  FMUL.FTZ R53, R102, R161 ;  /* 0x000000a166357220 */ /* 0x000fe80000410000 */
[----:B------:R3:W4:Y:S03]  /*7e90*/  MUFU.EX2 R153, R52 ;  /* 0x0000003400997308 */ /* 0x0007260000000800 */
[C---:B------:R-:W-:Y:S01]  /*7ea0*/  HMMA.16816.F32 R48, R116.reuse, R54, R48 ;  /* 0x000000367430723c */ /* 0x040fe20000001830 */
[----:B-1----:R-:W-:Y:S06]  /*7eb0*/  FMUL.FTZ R56, R100, R164 ;  /* 0x000000a464387220 */ /* 0x002fec0000410000 */
[C---:B------:R-:W-:Y:S02]  /*7ec0*/  FMUL.FTZ R54, R101.reuse, R162 ;  /* 0x000000a265367220 */ /* 0x040fe40000410000 */
[----:B------:R-:W-:Y:S03]  /*7ed0*/  FMUL.FTZ R55, R101, R163 ;  /* 0x000000a365377220 */ /* 0x000fe60000410000 */
[--C-:B--2---:R-:W-:Y:S04]  /*7ee0*/  FFMA.FTZ R106, R203, c[0x0][0x2d0], -R3.reuse ;  /* 0x0000b400cb6a7a23 */ /* 0x104fe80000010803 */
[----:B------:R1:W-:Y:S01]  /*7ef0*/  MUFU.EX2 R148, R106 ;  /* 0x0000006a00947308 */ /* 0x0003e20000000800 */
[----:B---3--:R-:W-:Y:S07]  /*7f00*/  FMUL.FTZ R52, R102, R160 ;  /* 0x000000a066347220 */ /* 0x008fee0000410000 */
[-C--:B------:R-:W-:Y:S08]  /*7f10*/  HMMA.16816.F32 R52, R116, R120.reuse, R52 ;  /* 0x000000787434723c */ /* 0x080ff00000001834 */
[C---:B------:R-:W-:Y:S01]  /*7f20*/  HMMA.16816.F32 R56, R112.reuse, R120, R56 ;  /* 0x000000787038723c */ /* 0x040fe20000001838 */
[--C-:B-1----:R-:W-:Y:S07]  /*7f30*/  FFMA.FTZ R106, R204, c[0x0][0x2d0], -R3.reuse ;  /* 0x0000b400cc6a7a23 */ /* 0x102fee0000010803 */
[-C--:B------:R-:W-:Y:S01]  /*7f40*/  HMMA.16816.F32 R60, R112, R122.reuse, R60 ;  /* 0x0000007a703c723c */ /* 0x080fe2000000183c */
[----:B------:R1:W-:Y:S07]  /*7f50*/  MUFU.EX2 R152, R106 ;  /* 0x0000006a00987308 */ /* 0x0003ee0000000800 */
[C---:B------:R-:W-:Y:S01]  /*7f60*/  HMMA.16816.F32 R64, R116.reuse, R122, R64 ;  /* 0x0000007a7440723c */ /* 0x040fe20000001840 */
[----:B------:R-:W2:Y:S07]  /*7f70*/  LDSM.16.MT88.4 R120, [R218+0x2100] ;  /* 0x00210000da78783b */ /* 0x000eae0000004200 */
[-C--:B------:R-:W-:Y:S08]  /*7f80*/  HMMA.16816.F32 R68, R116, R124.reuse, R68 ;  /* 0x0000007c7444723c */ /* 0x080ff00000001844 */
[C---:B------:R-:W-:Y:S01]  /*7f90*/  HMMA.16816.F32 R72, R112.reuse, R124, R72 ;  /* 0x0000007c7048723c */ /* 0x040fe20000001848 */
[--C-:B-1----:R-:W-:Y:S04]  /*7fa0*/  FFMA.FTZ R106, R205, c[0x0][0x2d0], -R176.reuse ;  /* 0x0000b400cd6a7a23 */ /* 0x102fe800000108b0 */
[----:B------:R1:W-:Y:S03]  /*7fb0*/  MUFU.EX2 R156, R106 ;  /* 0x0000006a009c7308 */ /* 0x0003e60000000800 */
[-C--:B------:R-:W-:Y:S08]  /*7fc0*/  HMMA.16816.F32 R76, R112, R126.reuse, R76 ;  /* 0x0000007e704c723c */ /* 0x080ff0000000184c */
[C---:B------:R-:W-:Y:S01]  /*7fd0*/  HMMA.16816.F32 R80, R116.reuse, R126, R80 ;  /* 0x0000007e7450723c */ /* 0x040fe20000001850 */
[----:B------:R-:W3:Y:S07]  /*7fe0*/  LDSM.16.MT88.4 R124, [R217+0x500] ;  /* 0x00050000d97c783b */ /* 0x000eee0000004200 */
[-C--:B--2---:R-:W-:Y:S01]  /*7ff0*/  HMMA.16816.F32 R84, R116, R120.reuse, R84 ;  /* 0x000000787454723c */ /* 0x084fe20000001854 */
[--C-:B-1----:R-:W-:Y:S07]  /*8000*/  FFMA.FTZ R106, R206, c[0x0][0x2d0], -R176.reuse ;  /* 0x0000b400ce6a7a23 */ /* 0x102fee00000108b0 */
[C---:B------:R-:W-:Y:S01]  /*8010*/  HMMA.16816.F32 R88, R112.reuse, R120, R88 ;  /* 0x000000787058723c */ /* 0x040fe20000001858 */
[----:B------:R1:W2:Y:S07]  /*8020*/  MUFU.EX2 R154, R106 ;  /* 0x0000006a009a7308 */ /* 0x0002ae0000000800 */
[-C--:B------:R-:W-:Y:S07]  /*8030*/  HMMA.16816.F32 R92, R112, R122.reuse, R92 ;  /* 0x0000007a705c723c */ /* 0x080fee000000185c */
[----:B----4-:R-:W-:Y:S01]  /*8040*/  F2FP.PACK_AB R114, R158, R153 ;  /* 0x000000999e72723e */ /* 0x010fe200000000ff */
[----:B------:R-:W-:Y:S01]  /*8050*/  HMMA.16816.F32 R96, R116, R122, R96 ;  /* 0x0000007a7460723c */ /* 0x000fe20000001860 */
[----:B------:R-:W-:Y:S01]  /*8060*/  F2FP.PACK_AB R115, R216, R155 ;  /* 0x0000009bd873723e */ /* 0x000fe200000000ff */
[----:B------:R-:W4:Y:S02]  /*8070*/  LDSM.16.MT88.4 R120, [R217+0x1500] ;  /* 0x00150000d978783b */ /* 0x000f240000004200 */
[----:B------:R-:W-:Y:S02]  /*8080*/  F2FP.PACK_AB R112, R149, R144 ;  /* 0x000000909570723e */ /* 0x000fe400000000ff */
[----:B------:R-:W-:Y:S02]  /*8090*/  F2FP.PACK_AB R113, R150, R145 ;  /* 0x000000919671723e */ /* 0x000fe400000000ff */
[----:B------:R-:W-:Y:S01]  /*80a0*/  F2FP.PACK_AB R116, R151, R147 ;  /* 0x000000939774723e */ /* 0x000fe200000000ff */
[--C-:B-1----:R-:W-:Y:S03]  /*80b0*/  FFMA.FTZ R106, R207, c[0x0][0x2d0], -R3.reuse ;  /* 0x0000b400cf6a7a23 */ /* 0x102fe60000010803 */
[----:B--2---:R-:W-:Y:S01]  /*80c0*/  F2FP.PACK_AB R118, R154, R156 ;  /* 0x0000009c9a76723e */ /* 0x004fe200000000ff */
[-C--:B---3--:R-:W-:Y:S01]  /*80d0*/  HMMA.16816.F32 R4, R112, R124.reuse, R4 ;  /* 0x0000007c7004723c */ /* 0x088fe20000001804 */
[----:B------:R1:W-:Y:S01]  /*80e0*/  MUFU.EX2 R157, R106 ;  /* 0x0000006a009d7308 */ /* 0x0003e20000000800 */
[----:B------:R-:W-:Y:S01]  /*80f0*/  F2FP.PACK_AB R117, R152, R148 ;  /* 0x000000949875723e */ /* 0x000fe200000000ff */
[----:B-1----:R-:W-:Y:S08]  /*8100*/  FFMA.FTZ R106, R208, c[0x0][0x2d0], -R3 ;  /* 0x0000b400d06a7a23 */ /* 0x002ff00000010803 */
[----:B------:R1:W-:Y:S10]  /*8110*/  MUFU.EX2 R208, R107 ;  /* 0x0000006b00d07308 */ /* 0x0003f40000000800 */
[----:B------:R2:W3:Y:S01]  /*8120*/  MUFU.EX2 R146, R106 ;  /* 0x0000006a00927308 */ /* 0x0004e20000000800 */
[----:B-1----:R-:W-:Y:S01]  /*8130*/  FFMA.FTZ R107, R240, c[0x0][0x2d0], -R176 ;  /* 0x0000b400f06b7a23 */ /* 0x002fe200000108b0 */
[----:B------:R-:W-:Y:S08]  /*8140*/  MOV R240, R156 ;  /* 0x0000009c00f07202 */ /* 0x000ff00000000f00 */
[----:B------:R1:W-:Y:S01]  /*8150*/  MUFU.EX2 R204, R107 ;  /* 0x0000006b00cc7308 */ /* 0x0003e20000000800 */
[--C-:B--2---:R-:W-:Y:S01]  /*8160*/  FFMA.FTZ R106, R213, c[0x0][0x2d0], -R111.reuse ;  /* 0x0000b400d56a7a23 */ /* 0x104fe2000001086f */
[----:B---3--:R-:W-:Y:S02]  /*8170*/  F2FP.PACK_AB R119, R146, R157 ;  /* 0x0000009d9277723e */ /* 0x008fe400000000ff */
[----:B------:R-:W-:Y:S06]  /*8180*/  MOV R210, R146 ;  /* 0x0000009200d27202 */ /* 0x000fec0000000f00 */
[----:B------:R2:W-:Y:S01]  /*8190*/  MUFU.EX2 R139, R106 ;  /* 0x0000006a008b7308 */ /* 0x0005e20000000800 */
[----:B------:R-:W-:Y:S02]  /*81a0*/  MOV R146, R136 ;  /* 0x0000008800927202 */ /* 0x000fe40000000f00 */
[----:B------:R-:W-:Y:S01]  /*81b0*/  MOV R136, R134 ;  /* 0x0000008600887202 */ /* 0x000fe20000000f00 */
[C---:B------:R-:W-:Y:S01]  /*81c0*/  HMMA.16816.F32 R8, R116.reuse, R124, R8 ;  /* 0x0000007c7408723c */ /* 0x040fe20000001808 */
[----:B------:R-:W-:Y:S02]  /*81d0*/  MOV R134, R132 ;  /* 0x0000008400867202 */ /* 0x000fe40000000f00 */
[----:B------:R-:W-:Y:S05]  /*81e0*/  MOV R132, R177 ;  /* 0x000000b100847202 */ /* 0x000fea0000000f00 */
[-C--:B------:R-:W-:Y:S01]  /*81f0*/  HMMA.16816.F32 R12, R116, R126.reuse, R12 ;  /* 0x0000007e740c723c */ /* 0x080fe2000000180c */
[--C-:B-1----:R-:W-:Y:S07]  /*8200*/  FFMA.FTZ R107, R183, c[0x0][0x2d0], -R110.reuse ;  /* 0x0000b400b76b7a23 */ /* 0x102fee000001086e */
[C---:B------:R-:W-:Y:S01]  /*8210*/  HMMA.16816.F32 R16, R112.reuse, R126, R16 ;  /* 0x0000007e7010723c */ /* 0x040fe20000001810 */
[----:B------:R-:W1:Y:S01]  /*8220*/  LDSM.16.MT88.4 R124, [R218+0x1500] ;  /* 0x00150000da7c783b */ /* 0x000e620000004200 */
[----:B------:R-:W-:Y:S02]  /*8230*/  MUFU.EX2 R190, R107 ;  /* 0x0000006b00be7308 */ /* 0x000fe40000000800 */
[--C-:B--2---:R-:W-:Y:S04]  /*8240*/  FFMA.FTZ R106, R214, c[0x0][0x2d0], -R111.reuse ;  /* 0x0000b400d66a7a23 */ /* 0x104fe8000001086f */
[-C--:B------:R-:W-:Y:S04]  /*8250*/  HMMA.16816.F32 R20, R112, R128.reuse, R20 ;  /* 0x000000807014723c */ /* 0x080fe80000001814 */
[----:B------:R2:W3:Y:S04]  /*8260*/  MUFU.EX2 R140, R106 ;  /* 0x0000006a008c7308 */ /* 0x0004e80000000800 */
[C---:B------:R-:W-:Y:S06]  /*8270*/  HMMA.16816.F32 R24, R116.reuse, R128, R24 ;  /* 0x000000807418723c */ /* 0x040fec0000001818 */
[----:B------:R-:W-:Y:S02]  /*8280*/  MUFU.EX2 R107, R108 ;  /* 0x0000006c006b7308 */ /* 0x000fe40000000800 */
[-C--:B------:R-:W-:Y:S08]  /*8290*/  HMMA.16816.F32 R28, R116, R130.reuse, R28 ;  /* 0x00000082741c723c */ /* 0x080ff0000000181c */
[C---:B------:R-:W-:Y:S01]  /*82a0*/  HMMA.16816.F32 R32, R112.reuse, R130, R32 ;  /* 0x000000827020723c */ /* 0x040fe20000001820 */
[----:B------:R-:W1:Y:S03]  /*82b0*/  LDSM.16.MT88.4 R128, [R217+0x2500] ;  /* 0x00250000d980783b */ /* 0x000e660000004200 */
[--C-:B--2---:R-:W-:Y:S01]  /*82c0*/  FFMA.FTZ R106, R215, c[0x0][0x2d0], -R110.reuse ;  /* 0x0000b400d76a7a23 */ /* 0x104fe2000001086e */
[----:B---3--:R-:W-:Y:S02]  /*82d0*/  MOV R215, R140 ;  /* 0x0000008c00d77202 */ /* 0x008fe40000000f00 */
[----:B------:R-:W-:Y:S01]  /*82e0*/  MOV R140, R191 ;  /* 0x000000bf008c7202 */ /* 0x000fe20000000f00 */
[-C--:B----4-:R-:W-:Y:S01]  /*82f0*/  HMMA.16816.F32 R36, R112, R120.reuse, R36 ;  /* 0x000000787024723c */ /* 0x090fe20000001824 */
[----:B------:R2:W-:Y:S07]  /*8300*/  MUFU.EX2 R214, R106 ;  /* 0x0000006a00d67308 */ /* 0x0005ee0000000800 */
[C---:B------:R-:W-:Y:S08]  /*8310*/  HMMA.16816.F32 R40, R116.reuse, R120, R40 ;  /* 0x000000787428723c */ /* 0x040ff00000001828 */
[-C--:B------:R-:W-:Y:S08]  /*8320*/  HMMA.16816.F32 R44, R116, R122.reuse, R44 ;  /* 0x0000007a742c723c */ /* 0x080ff0000000182c */
[C---:B------:R-:W-:Y:S01]  /*8330*/  HMMA.16816.F32 R48, R112.reuse, R122, R48 ;  /* 0x0000007a7030723c */ /* 0x040fe20000001830 */
[--C-:B--2---:R-:W-:Y:S01]  /*8340*/  FFMA.FTZ R106, R237, c[0x0][0x2d0], -R110.reuse ;  /* 0x0000b400ed6a7a23 */ /* 0x104fe2000001086e */
[----:B------:R-:W2:Y:S02]  /*8350*/  LDSM.16.MT88.4 R120, [R218+0x2500] ;  /* 0x00250000da78783b */ /* 0x000ea40000004200 */
[----:B------:R-:W-:Y:S01]  /*8360*/  MOV R237, R139 ;  /* 0x0000008b00ed7202 */ /* 0x000fe20000000f00 */
[----:B------:R3:W4:Y:S01]  /*8370*/  MUFU.EX2 R213, R106 ;  /* 0x0000006a00d57308 */ /* 0x0007220000000800 */
[----:B------:R-:W-:Y:S02]  /*8380*/  MOV R139, R189 ;  /* 0x000000bd008b7202 */ /* 0x000fe40000000f00 */
[-C--:B-1----:R-:W-:Y:S08]  /*8390*/  HMMA.16816.F32 R52, R112, R124.reuse, R52 ;  /* 0x0000007c7034723c */ /* 0x082ff00000001834 */
[C---:B------:R-:W-:Y:S08]  /*83a0*/  HMMA.16816.F32 R56, R116.reuse, R124, R56 ;  /* 0x0000007c7438723c */ /* 0x040ff00000001838 */
[-C--:B------:R-:W-:Y:S01]  /*83b0*/  HMMA.16816.F32 R60, R116, R126.reuse, R60 ;  /* 0x0000007e743c723c */ /* 0x080fe2000000183c */
[----:B---3--:R-:W-:Y:S07]  /*83c0*/  FFMA.FTZ R106, R209, c[0x0][0x2d0], -R111 ;  /* 0x0000b400d16a7a23 */ /* 0x008fee000001086f */
[C---:B------:R-:W-:Y:S01]  /*83d0*/  HMMA.16816.F32 R64, R112.reuse, R126, R64 ;  /* 0x0000007e7040723c */ /* 0x040fe20000001840 */
[----:B------:R1:W3:Y:S01]  /*83e0*/  MUFU.EX2 R209, R106 ;  /* 0x0000006a00d17308 */ /* 0x0002e20000000800 */
[----:B------:R-:W3:Y:S06]  /*83f0*/  LDSM.16.MT88.4 R124, [R217+0x900] ;  /* 0x00090000d97c783b */ /* 0x000eec0000004200 */
[-C--:B------:R-:W-:Y:S08]  /*8400*/  HMMA.16816.F32 R68, R112, R128.reuse, R68 ;  /* 0x000000807044723c */ /* 0x080ff00000001844 */
[C---:B------:R-:W-:Y:S08]  /*8410*/  HMMA.16816.F32 R72, R116.reuse, R128, R72 ;  /* 0x000000807448723c */ /* 0x040ff00000001848 */
[-C--:B------:R-:W-:Y:S01]  /*8420*/  HMMA.16816.F32 R76, R116, R130.reuse, R76 ;  /* 0x00000082744c723c */ /* 0x080fe2000000184c */
[--C-:B-1----:R-:W-:Y:S03]  /*8430*/  FFMA.FTZ R106, R211, c[0x0][0x2d0], -R110.reuse ;  /* 0x0000b400d36a7a23 */ /* 0x102fe6000001086e */
[----:B------:R-:W-:Y:S01]  /*8440*/  MOV R211, R154 ;  /* 0x0000009a00d37202 */ /* 0x000fe20000000f00 */
[----:B------:R1:W-:Y:S03]  /*8450*/  MUFU.EX2 R207, R106 ;  /* 0x0000006a00cf7308 */ /* 0x0003e60000000800 */
[C---:B------:R-:W-:Y:S01]  /*8460*/  HMMA.16816.F32 R80, R112.reuse, R130, R80 ;  /* 0x000000827050723c */ /* 0x040fe20000001850 */
[----:B------:R-:W3:Y:S07]  /*8470*/  LDSM.16.MT88.4 R128, [R218+0x900] ;  /* 0x00090000da80783b */ /* 0x000eee0000004200 */
[-C--:B--2---:R-:W-:Y:S08]  /*8480*/  HMMA.16816.F32 R84, R112, R120.reuse, R84 ;  /* 0x000000787054723c */ /* 0x084ff00000001854 */
[C---:B------:R-:W-:Y:S01]  /*8490*/  HMMA.16816.F32 R88, R116.reuse, R120, R88 ;  /* 0x000000787458723c */ /* 0x040fe20000001858 */
[----:B-1----:R-:W-:Y:S03]  /*84a0*/  FFMA.FTZ R106, R212, c[0x0][0x2d0], -R110 ;  /* 0x0000b400d46a7a23 */ /* 0x002fe6000001086e */
[----:B------:R-:W-:Y:S04]  /*84b0*/  MOV R212, R158 ;  /* 0x0000009e00d47202 */ /* 0x000fe80000000f00 */
[-C--:B------:R-:W-:Y:S01]  /*84c0*/  HMMA.16816.F32 R92, R116, R122.reuse, R92 ;  /* 0x0000007a745c723c */ /* 0x080fe2000000185c */
[----:B------:R1:W2:Y:S07]  /*84d0*/  MUFU.EX2 R206, R106 ;  /* 0x0000006a00ce7308 */ /* 0x0002ae0000000800 */
[----:B------:R-:W-:Y:S01]  /*84e0*/  HMMA.16816.F32 R96, R112, R122, R96 ;  /* 0x0000007a7060723c */ /* 0x000fe20000001860 */
[----:B------:R-:W2:Y:S06]  /*84f0*/  LDSM.16.MT88.4 R120, [R217+0x1900] ;  /* 0x00190000d978783b */ /* 0x000eac0000004200 */
[----:B------:R-:W-:Y:S02]  /*8500*/  F2FP.PACK_AB R112, R215, R237 ;  /* 0x000000edd770723e */ /* 0x000fe400000000ff */
[----:B----4-:R-:W-:Y:S03]  /*8510*/  F2FP.PACK_AB R113, R213, R214 ;  /* 0x000000d6d571723e */ /* 0x010fe600000000ff */
[----:B---3--:R-:W-:Y:S01]  /*8520*/  F2FP.PACK_AB R114, R208, R209 ;  /* 0x000000d1d072723e */ /* 0x008fe200000000ff */
[--C-:B-1----:R-:W-:Y:S01]  /*8530*/  FFMA.FTZ R106, R239, c[0x0][0x2d0], -R176.reuse ;  /* 0x0000b400ef6a7a23 */ /* 0x102fe200000108b0 */
[----:B--2---:R-:W-:Y:S02]  /*8540*/  F2FP.PACK_AB R115, R206, R207 ;  /* 0x000000cfce73723e */ /* 0x004fe400000000ff */
[----:B------:R-:W-:Y:S01]  /*8550*/  MOV R239, R157 ;  /* 0x0000009d00ef7202 */ /* 0x000fe20000000f00 */
[----:B------:R1:W2:Y:S04]  /*8560*/  MUFU.EX2 R205, R106 ;  /* 0x0000006a00cd7308 */ /* 0x0002a80000000800 */
[-C--:B------:R-:W-:Y:S01]  /*8570*/  HMMA.16816.F32 R4, R112, R124.reuse, R4 ;  /* 0x0000007c7004723c */ /* 0x080fe20000001804 */
[--C-:B-1----:R-:W-:Y:S01]  /*8580*/  FFMA.FTZ R106, R241, c[0x0][0x2d0], -R3.reuse ;  /* 0x0000b400f16a7a23 */ /* 0x102fe20000010803 */
[----:B--2---:R-:W-:Y:S02]  /*8590*/  F2FP.PACK_AB R116, R204, R205 ;  /* 0x000000cdcc74723e */ /* 0x004fe400000000ff */
[----:B------:R-:W-:Y:S02]  /*85a0*/  MOV R241, R155 ;  /* 0x0000009b00f17202 */ /* 0x000fe40000000f00 */
[----:B------:R1:W-:Y:S02]  /*85b0*/  MUFU.EX2 R202, R106 ;  /* 0x0000006a00ca7308 */ /* 0x0003e40000000800 */
[--C-:B-1----:R-:W-:Y:S01]  /*85c0*/  FFMA.FTZ R106, R242, c[0x0][0x2d0], -R3.reuse ;  /* 0x0000b400f26a7a23 */ /* 0x102fe20000010803 */
[----:B------:R-:W-:Y:S07]  /*85d0*/  MOV R242, R153 ;  /* 0x0000009900f27202 */ /* 0x000fee0000000f00 */
[----:B------:R1:W2:Y:S02]  /*85e0*/  MUFU.EX2 R203, R106 ;  /* 0x0000006a00cb7308 */ /* 0x0002a40000000800 */
[--C-:B-1----:R-:W-:Y:S01]  /*85f0*/  FFMA.FTZ R106, R243, c[0x0][0x2d0], -R176.reuse ;  /* 0x0000b400f36a7a23 */ /* 0x102fe200000108b0 */
[----:B--2---:R-:W-:Y:S02]  /*8600*/  F2FP.PACK_AB R117, R203, R202 ;  /* 0x000000cacb75723e */ /* 0x004fe400000000ff */
[----:B------:R-:W-:Y:S05]  /*8610*/  MOV R243, R152 ;  /* 0x0000009800f37202 */ /* 0x000fea0000000f00 */
[----:B------:R1:W-:Y:S02]  /*8620*/  MUFU.EX2 R200, R106 ;  /* 0x0000006a00c87308 */ /* 0x0003e40000000800 */
[----:B-1----:R-:W-:Y:S01]  /*8630*/  FFMA.FTZ R106, R244, c[0x0][0x2d0], -R176 ;  /* 0x0000b400f46a7a23 */ /* 0x002fe200000108b0 */
        /* <DEDUP_REMOVED lines=12> */
[----:B------:R1:W-:Y:S01]  /*8700*/  MUFU.EX2 R197, R106 ;  /* 0x0000006a00c57308 */ /* 0x0003e20000000800 */
[C---:B------:R-:W-:Y:S08]  /*8710*/  HMMA.16816.F32 R8, R116.reuse, R124, R8 ;  /* 0x0000007c7408723c */ /* 0x040ff00000001808 */
[-C--:B------:R-:W-:Y:S08]  /*8720*/  HMMA.16816.F32 R12, R116, R126.reuse, R12 ;  /* 0x0000007e740c723c */ /* 0x080ff0000000180c */
[C---:B------:R-:W-:Y:S01]  /*8730*/  HMMA.16816.F32 R16, R112.reuse, R126, R16 ;  /* 0x0000007e7010723c */ /* 0x040fe20000001810 */
[----:B------:R-:W2:Y:S03]  /*8740*/  LDSM.16.MT88.4 R124, [R218+0x1900] ;  /* 0x00190000da7c783b */ /* 0x000ea60000004200 */
[--C-:B-1----:R-:W-:Y:S01]  /*8750*/  FFMA.FTZ R106, R248, c[0x0][0x2d0], -R111.reuse ;  /* 0x0000b400f86a7a23 */ /* 0x102fe2000001086f */
[----:B------:R-:W-:Y:S02]  /*8760*/  MOV R248, R147 ;  /* 0x0000009300f87202 */ /* 0x000fe40000000f00 */
[----:B------:R-:W-:Y:S01]  /*8770*/  MOV R147, R184 ;  /* 0x000000b800937202 */ /* 0x000fe20000000f00 */
[-C--:B------:R-:W-:Y:S01]  /*8780*/  HMMA.16816.F32 R20, R112, R128.reuse, R20 ;  /* 0x000000807014723c */ /* 0x080fe20000001814 */
[----:B------:R1:W3:Y:S07]  /*8790*/  MUFU.EX2 R196, R106 ;  /* 0x0000006a00c47308 */ /* 0x0002ee0000000800 */
[C---:B------:R-:W-:Y:S08]  /*87a0*/  HMMA.16816.F32 R24, R116.reuse, R128, R24 ;  /* 0x000000807418723c */ /* 0x040ff00000001818 */
[-C--:B------:R-:W-:Y:S08]  /*87b0*/  HMMA.16816.F32 R28, R116, R130.reuse, R28 ;  /* 0x00000082741c723c */ /* 0x080ff0000000181c */
[C---:B------:R-:W-:Y:S01]  /*87c0*/  HMMA.16816.F32 R32, R112.reuse, R130, R32 ;  /* 0x000000827020723c */ /* 0x040fe20000001820 */
[--C-:B-1----:R-:W-:Y:S01]  /*87d0*/  FFMA.FTZ R106, R249, c[0x0][0x2d0], -R110.reuse ;  /* 0x0000b400f96a7a23 */ /* 0x102fe2000001086e */
[----:B------:R-:W1:Y:S02]  /*87e0*/  LDSM.16.MT88.4 R128, [R217+0x2900] ;  /* 0x00290000d980783b */ /* 0x000e640000004200 */
[----:B---3--:R-:W-:Y:S01]  /*87f0*/  F2FP.PACK_AB R108, R196, R197 ;  /* 0x000000c5c46c723e */ /* 0x008fe200000000ff */
[----:B------:R3:W-:Y:S01]  /*8800*/  MUFU.EX2 R194, R106 ;  /* 0x0000006a00c27308 */ /* 0x0007e20000000800 */
[----:B------:R-:W-:Y:S02]  /*8810*/  MOV R249, R145 ;  /* 0x0000009100f97202 */ /* 0x000fe40000000f00 */
[-C--:B------:R-:W-:Y:S01]  /*8820*/  HMMA.16816.F32 R36, R112, R120.reuse, R36 ;  /* 0x000000787024723c */ /* 0x080fe20000001824 */
[----:B------:R-:W-:Y:S07]  /*8830*/  MOV R145, R140 ;  /* 0x0000008c00917202 */ /* 0x000fee0000000f00 */
[C---:B------:R-:W-:Y:S08]  /*8840*/  HMMA.16816.F32 R40, R116.reuse, R120, R40 ;  /* 0x000000787428723c */ /* 0x040ff00000001828 */
[-C--:B------:R-:W-:Y:S01]  /*8850*/  HMMA.16816.F32 R44, R116, R122.reuse, R44 ;  /* 0x0000007a742c723c */ /* 0x080fe2000000182c */
[--C-:B---3--:R-:W-:Y:S03]  /*8860*/  FFMA.FTZ R106, R250, c[0x0][0x2d0], -R110.reuse ;  /* 0x0000b400fa6a7a23 */ /* 0x108fe6000001086e */
[----:B------:R-:W-:Y:S04]  /*8870*/  MOV R250, R144 ;  /* 0x0000009000fa7202 */ /* 0x000fe80000000f00 */
[C---:B------:R-:W-:Y:S01]  /*8880*/  HMMA.16816.F32 R48, R112.reuse, R122, R48 ;  /* 0x0000007a7030723c */ /* 0x040fe20000001830 */
[----:B------:R3:W-:Y:S01]  /*8890*/  MUFU.EX2 R195, R106 ;  /* 0x0000006a00c37308 */ /* 0x0007e20000000800 */
[----:B------:R-:W4:Y:S02]  /*88a0*/  LDSM.16.MT88.4 R120, [R218+0x2900] ;  /* 0x00290000da78783b */ /* 0x000f240000004200 */
[----:B------:R-:W-:Y:S04]  /*88b0*/  MOV R144, R141 ;  /* 0x0000008d00907202 */ /* 0x000fe80000000f00 */
[-C--:B--2---:R-:W-:Y:S08]  /*88c0*/  HMMA.16816.F32 R52, R112, R124.reuse, R52 ;  /* 0x0000007c7034723c */ /* 0x084ff00000001834 */
[C---:B------:R-:W-:Y:S08]  /*88d0*/  HMMA.16816.F32 R56, R116.reuse, R124, R56 ;  /* 0x0000007c7438723c */ /* 0x040ff00000001838 */
[-C--:B------:R-:W-:Y:S01]  /*88e0*/  HMMA.16816.F32 R60, R116, R126.reuse, R60 ;  /* 0x0000007e743c723c */ /* 0x080fe2000000183c */
[--C-:B---3--:R-:W-:Y:S04]  /*88f0*/  FFMA.FTZ R106, R180, c[0x0][0x2d0], -R111.reuse ;  /* 0x0000b400b46a7a23 */ /* 0x108fe8000001086f */
[----:B------:R2:W-:Y:S03]  /*8900*/  MUFU.EX2 R192, R106 ;  /* 0x0000006a00c07308 */ /* 0x0005e60000000800 */
[C---:B------:R-:W-:Y:S01]  /*8910*/  HMMA.16816.F32 R64, R112.reuse, R126, R64 ;  /* 0x0000007e7040723c */ /* 0x040fe20000001840 */
[----:B------:R-:W3:Y:S07]  /*8920*/  LDSM.16.MT88.4 R124, [R217+0xd00] ;  /* 0x000d0000d97c783b */ /* 0x000eee0000004200 */
[-C--:B-1----:R-:W-:Y:S08]  /*8930*/  HMMA.16816.F32 R68, R112, R128.reuse, R68 ;  /* 0x000000807044723c */ /* 0x082ff00000001844 */
[C---:B------:R-:W-:Y:S01]  /*8940*/  HMMA.16816.F32 R72, R116.reuse, R128, R72 ;  /* 0x000000807448723c */ /* 0x040fe20000001848 */
[----:B--2---:R-:W-:Y:S07]  /*8950*/  FFMA.FTZ R106, R181, c[0x0][0x2d0], -R111 ;  /* 0x0000b400b56a7a23 */ /* 0x004fee000001086f */
[-C--:B------:R-:W-:Y:S01]  /*8960*/  HMMA.16816.F32 R76, R116, R130.reuse, R76 ;  /* 0x00000082744c723c */ /* 0x080fe2000000184c */
[----:B------:R1:W2:Y:S07]  /*8970*/  MUFU.EX2 R193, R106 ;  /* 0x0000006a00c17308 */ /* 0x0002ae0000000800 */
[C---:B------:R-:W-:Y:S08]  /*8980*/  HMMA.16816.F32 R80, R112.reuse, R130, R80 ;  /* 0x000000827050723c */ /* 0x040ff00000001850 */
[-C--:B----4-:R-:W-:Y:S08]  /*8990*/  HMMA.16816.F32 R84, R112, R120.reuse, R84 ;  /* 0x000000787054723c */ /* 0x090ff00000001854 */
[C---:B------:R-:W-:Y:S01]  /*89a0*/  HMMA.16816.F32 R88, R116.reuse, R120, R88 ;  /* 0x000000787458723c */ /* 0x040fe20000001858 */
[----:B-1----:R-:W-:Y:S02]  /*89b0*/  FFMA.FTZ R106, R182, c[0x0][0x2d0], -R110 ;  /* 0x0000b400b66a7a23 */ /* 0x002fe4000001086e */
[----:B------:R-:W-:Y:S01]  /*89c0*/  LDSM.16.MT88.4 R180, [R217+0x2d00] ;  /* 0x002d0000d9b4783b */ /* 0x000fe20000004200 */
[----:B--2---:R-:W-:Y:S01]  /*89d0*/  F2FP.PACK_AB R110, R193, R192 ;  /* 0x000000c0c16e723e */ /* 0x004fe200000000ff */
[----:B------:R1:W2:Y:S03]  /*89e0*/  MUFU.EX2 R191, R106 ;  /* 0x0000006a00bf7308 */ /* 0x0002a60000000800 */
[-C--:B------:R-:W-:Y:S08]  /*89f0*/  HMMA.16816.F32 R92, R116, R122.reuse, R92 ;  /* 0x0000007a745c723c */ /* 0x080ff0000000185c */
[----:B------:R-:W-:Y:S01]  /*8a00*/  HMMA.16816.F32 R96, R112, R122, R96 ;  /* 0x0000007a7060723c */ /* 0x000fe20000001860 */
[--C-:B-1----:R-:W-:Y:S03]  /*8a10*/  FFMA.FTZ R106, R251, c[0x0][0x2d0], -R176.reuse ;  /* 0x0000b400fb6a7a23 */ /* 0x102fe600000108b0 */
[----:B--2---:R-:W-:Y:S01]  /*8a20*/  F2FP.PACK_AB R111, R190, R191 ;  /* 0x000000bfbe6f723e */ /* 0x004fe200000000ff */
[----:B------:R1:W-:Y:S02]  /*8a30*/  MUFU.EX2 R189, R106 ;  /* 0x0000006a00bd7308 */ /* 0x0003e40000000800 */
[--C-:B-1----:R-:W-:Y:S08]  /*8a40*/  FFMA.FTZ R106, R252, c[0x0][0x2d0], -R176.reuse ;  /* 0x0000b400fc6a7a23 */ /* 0x102ff000000108b0 */
[----:B------:R1:W-:Y:S02]  /*8a50*/  MUFU.EX2 R188, R106 ;  /* 0x0000006a00bc7308 */ /* 0x0003e40000000800 */
[--C-:B-1----:R-:W-:Y:S08]  /*8a60*/  FFMA.FTZ R106, R187, c[0x0][0x2d0], -R3.reuse ;  /* 0x0000b400bb6a7a23 */ /* 0x102ff00000010803 */
[----:B------:R1:W-:Y:S02]  /*8a70*/  MUFU.EX2 R187, R106 ;  /* 0x0000006a00bb7308 */ /* 0x0003e40000000800 */
[--C-:B-1----:R-:W-:Y:S01]  /*8a80*/  FFMA.FTZ R106, R143, c[0x0][0x2d0], -R3.reuse ;  /* 0x0000b4008f6a7a23 */ /* 0x102fe20000010803 */
[----:B------:R-:W-:Y:S01]  /*8a90*/  MOV R143, R142 ;  /* 0x0000008e008f7202 */ /* 0x000fe20000000f00 */
[----:B------:R-:W-:Y:S01]  /*8aa0*/  FFMA.FTZ R3, R109, c[0x0][0x2d0], -R3 ;  /* 0x0000b4006d037a23 */ /* 0x000fe20000010803 */
[----:B------:R-:W-:Y:S02]  /*8ab0*/  MOV R142, R139 ;  /* 0x0000008b008e7202 */ /* 0x000fe40000000f00 */
[----:B------:R-:W-:Y:S03]  /*8ac0*/  MOV R139, R186 ;  /* 0x000000ba008b7202 */ /* 0x000fe60000000f00 */
[----:B------:R1:W2:Y:S01]  /*8ad0*/  MUFU.EX2 R186, R106 ;  /* 0x0000006a00ba7308 */ /* 0x0002a20000000800 */
[----:B------:R-:W-:Y:S02]  /*8ae0*/  F2FP.PACK_AB R109, R195, R194 ;  /* 0x000000c2c36d723e */ /* 0x000fe400000000ff */
[----:B------:R-:W-:Y:S02]  /*8af0*/  MOV R251, R143 ;  /* 0x0000008f00fb7202 */ /* 0x000fe40000000f00 */
[----:B------:R-:W-:Y:S02]  /*8b00*/  MOV R252, R142 ;  /* 0x0000008e00fc7202 */ /* 0x000fe40000000f00 */
[----:B------:R-:W4:Y:S01]  /*8b10*/  LDSM.16.MT88.4 R140, [R218+0xd00] ;  /* 0x000d0000da8c783b */ /* 0x000f220000004200 */
[-C--:B---3--:R-:W-:Y:S07]  /*8b20*/  HMMA.16816.F32 R116, R108, R124.reuse, R4 ;  /* 0x0000007c6c74723c */ /* 0x088fee0000001804 */
[----:B------:R-:W-:Y:S02]  /*8b30*/  MOV R7, R179 ;  /* 0x000000b300077202 */ /* 0x000fe40000000f00 */
[----:B------:R-:W-:Y:S03]  /*8b40*/  MOV R5, R146 ;  /* 0x0000009200057202 */ /* 0x000fe60000000f00 */
[----:B------:R-:W-:Y:S02]  /*8b50*/  MOV R6, R145 ;  /* 0x0000009100067202 */ /* 0x000fe40000000f00 */
[----:B------:R-:W-:Y:S01]  /*8b60*/  MOV R4, R147 ;  /* 0x0000009300047202 */ /* 0x000fe20000000f00 */
[--C-:B-1----:R-:W-:Y:S01]  /*8b70*/  FFMA.FTZ R106, R185, c[0x0][0x2d0], -R176.reuse ;  /* 0x0000b400b96a7a23 */ /* 0x102fe200000108b0 */
[----:B--2---:R-:W-:Y:S03]  /*8b80*/  F2FP.PACK_AB R177, R186, R187 ;  /* 0x000000bbbab1723e */ /* 0x004fe600000000ff */
[----:B------:R1:W-:Y:S02]  /*8b90*/  MUFU.EX2 R185, R106 ;  /* 0x0000006a00b97308 */ /* 0x0003e40000000800 */
[----:B-1----:R-:W-:Y:S01]  /*8ba0*/  FFMA.FTZ R106, R159, c[0x0][0x2d0], -R176 ;  /* 0x0000b4009f6a7a23 */ /* 0x002fe200000108b0 */
[----:B------:R-:W-:Y:S01]  /*8bb0*/  F2FP.PACK_AB R176, R188, R189 ;  /* 0x000000bdbcb0723e */ /* 0x000fe200000000ff */
[----:B------:R-:W1:Y:S06]  /*8bc0*/  LDSM.16.MT88.4 R156, [R217+0x1d00] ;  /* 0x001d0000d99c783b */ /* 0x000e6c0000004200 */
[----:B------:R-:W-:Y:S10]  /*8bd0*/  MUFU.EX2 R184, R106 ;  /* 0x0000006a00b87308 */ /* 0x000ff40000000800 */
[----:B------:R2:W3:Y:S02]  /*8be0*/  MUFU.EX2 R106, R3 ;  /* 0x00000003006a7308 */ /* 0x0004e40000000800 */
[----:B--2---:R-:W-:Y:S02]  /*8bf0*/  MOV R3, R135 ;  /* 0x0000008700037202 */ /* 0x004fe40000000f00 */
[----:B---3--:R-:W-:Y:S02]  /*8c00*/  F2FP.PACK_AB R179, R106, R107 ;  /* 0x0000006b6ab3723e */ /* 0x008fe400000000ff */
[----:B------:R-:W-:Y:S02]  /*8c10*/  MOV R135, R133 ;  /* 0x0000008500877202 */ /* 0x000fe40000000f00 */
[----:B------:R-:W-:Y:S02]  /*8c20*/  MOV R133, R178 ;  /* 0x000000b200857202 */ /* 0x000fe40000000f00 */
[----:B------:R-:W-:Y:S07]  /*8c30*/  F2FP.PACK_AB R178, R184, R185 ;  /* 0x000000b9b8b2723e */ /* 0x000fee00000000ff */
[C---:B------:R-:W-:Y:S07]  /*8c40*/  HMMA.16816.F32 R112, R176.reuse, R124, R8 ;  /* 0x0000007cb070723c */ /* 0x040fee0000001808 */
[----:B------:R-:W-:Y:S01]  /*8c50*/  MOV R10, R137 ;  /* 0x00000089000a7202 */ /* 0x000fe20000000f00 */
[-C--:B------:R-:W-:Y:S01]  /*8c60*/  HMMA.16816.F32 R120, R176, R126.reuse, R12 ;  /* 0x0000007eb078723c */ /* 0x080fe2000000180c */
[----:B------:R-:W-:Y:S03]  /*8c70*/  MOV R11, R144 ;  /* 0x00000090000b7202 */ /* 0x000fe60000000f00 */
[----:B------:R-:W-:Y:S02]  /*8c80*/  MOV R9, R139 ;  /* 0x0000008b00097202 */ /* 0x000fe40000000f00 */
[----:B------:R-:W-:Y:S02]  /*8c90*/  MOV R8, R138 ;  /* 0x0000008a00087202 */ /* 0x000fe40000000f00 */
[C---:B------:R-:W-:Y:S01]  /*8ca0*/  HMMA.16816.F32 R124, R108.reuse, R126, R16 ;  /* 0x0000007e6c7c723c */ /* 0x040fe20000001810 */
[----:B------:R-:W2:Y:S03]  /*8cb0*/  LDL.LU R19, [R1+0x14] ;  /* 0x0000140001137983 */ /* 0x000ea60000300800 */
[----:B------:R-:W-:Y:S02]  /*8cc0*/  MOV R15, R133 ;  /* 0x00000085000f7202 */ /* 0x000fe40000000f00 */
[----:B------:R-:W-:Y:S02]  /*8cd0*/  MOV R13, R135 ;  /* 0x00000087000d7202 */ /* 0x000fe40000000f00 */
[-C--:B----4-:R-:W-:Y:S01]  /*8ce0*/  HMMA.16816.F32 R128, R108, R140.reuse, R20 ;  /* 0x0000008c6c80723c */ /* 0x090fe20000001814 */
[----:B------:R-:W-:Y:S03]  /*8cf0*/  MOV R18, R132 ;  /* 0x0000008400127202 */ /* 0x000fe60000000f00 */
[----:B------:R-:W-:Y:S02]  /*8d00*/  MOV R14, R134 ;  /* 0x00000086000e7202 */ /* 0x000fe40000000f00 */
[----:B------:R-:W-:Y:S02]  /*8d10*/  MOV R12, R136 ;  /* 0x00000088000c7202 */ /* 0x000fe40000000f00 */
[C---:B------:R-:W-:Y:S08]  /*8d20*/  HMMA.16816.F32 R132, R176.reuse, R140, R24 ;  /* 0x0000008cb084723c */ /* 0x040ff00000001818 */
        /* <DEDUP_REMOVED lines=13> */
[C---:B------:R-:W-:Y:S01]  /*8e00*/  HMMA.16816.F32 R80, R108.reuse, R182, R80 ;  /* 0x000000b66c50723c */ /* 0x040fe20000001850 */
[----:B--2---:R-:W-:Y:S03]  /*8e10*/  FFMA.FTZ R102, R102, R19, R18 ;  /* 0x0000001366667223 */ /* 0x004fe60000010012 */
[----:B------:R-:W-:Y:S02]  /*8e20*/  MOV R18, R5 ;  /* 0x0000000500127202 */ /* 0x000fe40000000f00 */
[----:B------:R-:W-:Y:S01]  /*8e30*/  MOV R5, R6 ;  /* 0x0000000600057202 */ /* 0x000fe20000000f00 */
[----:B------:R-:W-:Y:S01]  /*8e40*/  FADD.FTZ R9, R9, R102 ;  /* 0x0000006609097221 */ /* 0x000fe20000010000 */
[----:B------:R-:W-:Y:S04]  /*8e50*/  MOV R6, R7 ;  /* 0x0000000700067202 */ /* 0x000fe80000000f00 */
[----:B------:R-:W-:Y:S02]  /*8e60*/  MOV R7, R3 ;  /* 0x0000000300077202 */ /* 0x000fe40000000f00 */
        /* <DEDUP_REMOVED lines=16> */
[----:B------:R1:W5:Y:S01]  /*8f70*/  LDL.LU R216, [R1+0x54] ;  /* 0x0000540001d87983 */ /* 0x0003620000300800 */
[----:B------:R-:W-:Y:S02]  /*8f80*/  MOV R19, R12 ;  /* 0x0000000c00137202 */ /* 0x000fe40000000f00 */
[----:B------:R-:W-:Y:S01]  /*8f90*/  MOV R12, R13 ;  /* 0x0000000d000c7202 */ /* 0x000fe20000000f00 */
[----:B------:R-:W2:Y:S01]  /*8fa0*/  LDL.LU R17, [R1+0x18] ;  /* 0x0000180001117983 */ /* 0x000ea20000300800 */
[----:B------:R-:W-:Y:S02]  /*8fb0*/  MOV R13, R14 ;  /* 0x0000000e000d7202 */ /* 0x000fe40000000f00 */
[----:B------:R-:W-:Y:S01]  /*8fc0*/  MOV R14, R15 ;  /* 0x0000000f000e7202 */ /* 0x000fe20000000f00 */
[----:B------:R-:W3:Y:S01]  /*8fd0*/  LDL.LU R16, [R1+0x1c] ;  /* 0x00001c0001107983 */ /* 0x000ee20000300800 */
[----:B------:R-:W-:Y:S02]  /*8fe0*/  MOV R15, R10 ;  /* 0x0000000a000f7202 */ /* 0x000fe40000000f00 */
[----:B------:R-:W-:Y:S02]  /*8ff0*/  MOV R10, R4 ;  /* 0x00000004000a7202 */ /* 0x000fe40000000f00 */
[----:B------:R-:W4:Y:S01]  /*9000*/  LDL.LU R4, [R1+0x20] ;  /* 0x0000200001047983 */ /* 0x000f220000300800 */
[----:B--2---:R-:W-:Y:S01]  /*9010*/  FFMA.FTZ R101, R101, R17, R18 ;  /* 0x0000001165657223 */ /* 0x004fe20000010012 */
[----:B------:R-:W-:Y:S02]  /*9020*/  MOV R18, R13 ;  /* 0x0000000d00127202 */ /* 0x000fe40000000f00 */
[----:B------:R-:W-:Y:S01]  /*9030*/  MOV R13, R15 ;  /* 0x0000000f000d7202 */ /* 0x000fe20000000f00 */
[----:B---3--:R-:W-:Y:S01]  /*9040*/  FFMA.FTZ R100, R100, R16, R19 ;  /* 0x0000001064647223 */ /* 0x008fe20000010013 */
[----:B------:R-:W-:Y:S01]  /*9050*/  MOV R15, R5 ;  /* 0x00000005000f7202 */ /* 0x000fe20000000f00 */
[----:B------:R-:W-:Y:S01]  /*9060*/  FADD.FTZ R12, R12, R101 ;  /* 0x000000650c0c7221 */ /* 0x000fe20000010000 */
[----:B------:R-:W-:Y:S01]  /*9070*/  MOV R19, R14 ;  /* 0x0000000e00137202 */ /* 0x000fe20000000f00 */
[----:B------:R-:W-:Y:S01]  /*9080*/  FADD.FTZ R8, R8, R100 ;  /* 0x0000006408087221 */ /* 0x000fe20000010000 */
[----:B------:R-:W-:Y:S01]  /*9090*/  MOV R14, R10 ;  /* 0x0000000a000e7202 */ /* 0x000fe20000000f00 */
[----:B----4-:R-:W-:Y:S01]  /*90a0*/  FFMA.FTZ R0, R0, R4, R11 ;  /* 0x0000000400007223 */ /* 0x010fe2000001000b */
[----:B------:R-:W-:Y:S01]  /*90b0*/  MOV R10, R6 ;  /* 0x00000006000a7202 */ /* 0x000fe20000000f00 */
[----:B------:R-:W-:Y:S01]  /*90c0*/  FADD.FTZ R9, R19, R9 ;  /* 0x0000000913097221 */ /* 0x000fe20000010000 */
[----:B------:R-:W-:Y:S01]  /*90d0*/  MOV R11, R7 ;  /* 0x00000007000b7202 */ /* 0x000fe20000000f00 */
[----:B------:R-:W-:Y:S01]  /*90e0*/  FADD.FTZ R0, R18, R0 ;  /* 0x0000000012007221 */ /* 0x000fe20000010000 */
[----:B------:R-:W2:Y:S01]  /*90f0*/  LDSM.16.MT88.4 R4, [R218+0x2d00] ;  /* 0x002d0000da04783b */ /* 0x000ea20000004200 */
[----:B------:R-:W-:Y:S01]  /*9100*/  FADD.FTZ R12, R13, R12 ;  /* 0x0000000c0d0c7221 */ /* 0x000fe20000010000 */
[----:B------:R-:W-:Y:S01]  /*9110*/  MOV R100, R104 ;  /* 0x0000006800647202 */ /* 0x000fe20000000f00 */
[----:B------:R-:W-:Y:S02]  /*9120*/  FADD.FTZ R8, R14, R8 ;  /* 0x000000080e087221 */ /* 0x000fe40000010000 */
        /* <DEDUP_REMOVED lines=17> */
[----:B------:R-:W-:Y:S01]  /*9240*/  FADD.FTZ R0, R240, R10 ;  /* 0x0000000af0007221 */ /* 0x000fe20000010000 */
[-C--:B--2---:R-:W-:Y:S01]  /*9250*/  HMMA.16816.F32 R84, R108, R4.reuse, R84 ;  /* 0x000000046c54723c */ /* 0x084fe20000001854 */
[----:B------:R-:W-:Y:S02]  /*9260*/  FADD.FTZ R11, R212, R8 ;  /* 0x00000008d40b7221 */ /* 0x000fe40000010000 */
[----:B------:R-:W-:Y:S02]  /*9270*/  FADD.FTZ R10, R211, R3 ;  /* 0x00000003d30a7221 */ /* 0x000fe40000010000 */
[----:B------:R-:W-:Y:S02]  /*9280*/  FADD.FTZ R8, R237, R12 ;  /* 0x0000000ced087221 */ /* 0x000fe40000010000 */
[----:B------:R-:W-:Y:S01]  /*9290*/  FADD.FTZ R9, R210, R0 ;  /* 0x00000000d2097221 */ /* 0x000fe20000010000 */
[C---:B------:R-:W-:Y:S01]  /*92a0*/  HMMA.16816.F32 R88, R176.reuse, R4, R88 ;  /* 0x00000004b058723c */ /* 0x040fe20000001858 */
[----:B------:R-:W-:Y:S03]  /*92b0*/  FADD.FTZ R3, R214, R11 ;  /* 0x0000000bd6037221 */ /* 0x000fe60000010000 */
[----:B------:R-:W-:Y:S02]  /*92c0*/  FADD.FTZ R0, R205, R10 ;  /* 0x0000000acd007221 */ /* 0x000fe40000010000 */
[----:B------:R-:W-:Y:S02]  /*92d0*/  FADD.FTZ R11, R215, R8 ;  /* 0x00000008d70b7221 */ /* 0x000fe40000010000 */
[----:B------:R-:W-:Y:S01]  /*92e0*/  FADD.FTZ R12, R202, R9 ;  /* 0x00000009ca0c7221 */ /* 0x000fe20000010000 */
[-C--:B------:R-:W-:Y:S03]  /*92f0*/  HMMA.16816.F32 R92, R176, R6.reuse, R92 ;  /* 0x00000006b05c723c */ /* 0x080fe6000000185c */
[----:B------:R-:W-:Y:S02]  /*9300*/  FADD.FTZ R10, R213, R3 ;  /* 0x00000003d50a7221 */ /* 0x000fe40000010000 */
[----:B------:R-:W-:Y:S02]  /*9310*/  FADD.FTZ R9, R204, R0 ;  /* 0x00000000cc097221 */ /* 0x000fe40000010000 */
[----:B------:R-:W-:Y:S01]  /*9320*/  FADD.FTZ R3, R209, R11 ;  /* 0x0000000bd1037221 */ /* 0x000fe20000010000 */
[----:B------:R-:W-:Y:S01]  /*9330*/  HMMA.16816.F32 R96, R108, R6, R96 ;  /* 0x000000066c60723c */ /* 0x000fe20000001860 */
[----:B------:R-:W-:Y:S03]  /*9340*/  FADD.FTZ R8, R203, R12 ;  /* 0x0000000ccb087221 */ /* 0x000fe60000010000 */
[----:B------:R-:W-:Y:S02]  /*9350*/  FADD.FTZ R0, R207, R10 ;  /* 0x0000000acf007221 */ /* 0x000fe40000010000 */
[----:B------:R-:W-:Y:S02]  /*9360*/  FADD.FTZ R11, R200, R9 ;  /* 0x00000009c80b7221 */ /* 0x000fe40000010000 */
[----:B------:R-:W-:Y:S04]  /*9370*/  FADD.FTZ R9, R208, R3 ;  /* 0x00000003d0097221 */ /* 0x000fe80000010000 */
        /* <DEDUP_REMOVED lines=15> */
[----:B------:R-:W-:Y:S01]  /*9470*/  STL [R1+0x14], R5 ;  /* 0x0000140501007387 */ /* 0x000fe20000100800 */
[----:B------:R-:W-:Y:S02]  /*9480*/  FADD.FTZ R4, R190, R4 ;  /* 0x00000004be047221 */ /* 0x000fe40000010000 */
[----:B------:R-:W-:Y:S02]  /*9490*/  FADD.FTZ R0, R186, R8 ;  /* 0x00000008ba007221 */ /* 0x000fe40000010000 */
[----:B------:R-:W-:Y:S01]  /*94a0*/  FADD.FTZ R3, R184, R3 ;  /* 0x00000003b8037221 */ /* 0x000fe20000010000 */
[----:B------:R-:W-:Y:S01]  /*94b0*/  STL [R1+0x18], R4 ;  /* 0x0000180401007387 */ /* 0x000fe20000100800 */
[----:B------:R-:W-:Y:S01]  /*94c0*/  FADD.FTZ R0, R107, R0 ;  /* 0x000000006b007221 */ /* 0x000fe20000010000 */
[----:B------:R-:W-:Y:S02]  /*94d0*/  MOV R107, R2 ;  /* 0x00000002006b7202 */ /* 0x000fe40000000f00 */
[----:B------:R2:W-:Y:S01]  /*94e0*/  STL [R1+0x1c], R3 ;  /* 0x00001c0301007387 */ /* 0x0005e20000100800 */
[----:B------:R-:W-:Y:S01]  /*94f0*/  FADD.FTZ R0, R106, R0 ;  /* 0x000000006a007221 */ /* 0x000fe20000010000 */
[----:B------:R-:W-:Y:S04]  /*9500*/  MOV R106, R103 ;  /* 0x00000067006a7202 */ /* 0x000fe80000000f00 */
[----:B------:R1:W-:Y:S01]  /*9510*/  STL [R1+0x20], R0 ;  /* 0x0000200001007387 */ /* 0x0003e20000100800 */
[----:B--2---:R-:W-:Y:S01]  /*9520*/  MOV R3, R105 ;  /* 0x0000006900037202 */ /* 0x004fe20000000f00 */
[----:B-1---5:R-:W-:-:S05]  /*9530*/  @P0 BRA `(.L_x_3) ;  /* 0xffffc2f000000947 */ /* 0x022fca000383ffff */
.L_x_2:
[----:B--2---:R-:W2:Y:S01]  /*9540*/  LDL.LU R0, [R1+0x14] ;  /* 0x0000140001007983 */ /* 0x004ea20000300800 */
[----:B------:R-:W-:Y:S01]  /*9550*/  MOV R64, c[0x0][0x4e8] ;  /* 0x00013a0000407a02 */ /* 0x000fe20000000f00 */
[----:B------:R-:W1:Y:S01]  /*9560*/  S2UR UR7, SR_CTAID.Y ;  /* 0x00000000000779c3 */ /* 0x000e620000002600 */
[----:B------:R-:W-:Y:S01]  /*9570*/  ULDC.64 UR4, c[0x0][0x490] ;  /* 0x0001240000047ab9 */ /* 0x000fe20000000a00 */
[----:B------:R-:W3:Y:S04]  /*9580*/  LDL.LU R12, [R1+0x18] ;  /* 0x00001800010c7983 */ /* 0x000ee80000300800 */
[----:B------:R-:W4:Y:S04]  /*9590*/  LDL.LU R11, [R1+0x1c] ;  /* 0x00001c00010b7983 */ /* 0x000f280000300800 */
[----:B------:R-:W4:Y:S04]  /*95a0*/  LDL.LU R4, [R1+0x20] ;  /* 0x0000200001047983 */ /* 0x000f280000300800 */
[----:B------:R-:W4:Y:S04]  /*95b0*/  LDL.LU R10, [R1+0x44] ;  /* 0x00004400010a7983 */ /* 0x000f280000300800 */
[----:B------:R-:W4:Y:S04]  /*95c0*/  LDL.LU R5, [R1+0x50] ;  /* 0x0000500001057983 */ /* 0x000f280000300800 */
[----:B------:R-:W4:Y:S01]  /*95d0*/  LDL.LU R13, [R1+0x40] ;  /* 0x00004000010d7983 */ /* 0x000f220000300800 */
[----:B------:R-:W-:Y:S01]  /*95e0*/  ISETP.NE.AND P5, PT, R64, 0x1, PT ;  /* 0x000000014000780c */ /* 0x000fe20003fa5270 */
[----:B-1----:R-:W-:-:S02]  /*95f0*/  UIMAD.WIDE.U32 UR8, UR7, UR4, URZ ;  /* 0x00000004070872a5 */ /* 0x002fc4000f8e003f */
[----:B------:R-:W-:Y:S01]  /*9600*/  USHF.R.S32.HI UR6, URZ, 0x1f, UR7 ;  /* 0x0000001f3f067899 */ /* 0x000fe20008011407 */
[----:B------:R-:W-:Y:S01]  /*9610*/  MOV R66, 0xff800000 ;  /* 0xff80000000427802 */ /* 0x000fe20000000f00 */
[----:B------:R-:W4:Y:S02]  /*9620*/  LDL.LU R106, [R1+0x38] ;  /* 0x00003800016a7983 */ /* 0x000f240000300800 */
[----:B------:R-:W-:Y:S01]  /*9630*/  UIMAD UR4, UR6, UR4, URZ ;  /* 0x00000004060472a4 */ /* 0x000fe2000f8e023f */
[----:B------:R-:W-:Y:S01]  /*9640*/  MOV R65, 0xff800000 ;  /* 0xff80000000417802 */ /* 0x000fe20000000f00 */
[----:B------:R-:W4:Y:S02]  /*9650*/  LDL R102, [R1+0x3c] ;  /* 0x00003c0001667983 */ /* 0x000f240000100800 */
[----:B------:R-:W-:-:S04]  /*9660*/  UIMAD UR4, UR7, UR5, UR4 ;  /* 0x00000005070472a4 */ /* 0x000fc8000f8e0204 */
[----:B------:R-:W-:Y:S01]  /*9670*/  UIADD3 UR4, UR9, UR4, URZ ;  /* 0x0000000409047290 */ /* 0x000fe2000fffe03f */
[----:B------:R-:W-:Y:S06]  /*9680*/  BAR.SYNC.DEFER_BLOCKING 0x1, 0x80 ;  /* 0x0042000000007b1d */ /* 0x000fec0000010000 */
[----:B--2---:R-:W1:Y:S04]  /*9690*/  SHFL.BFLY PT, R6, R0, 0x2, 0x1f ;  /* 0x0c401f0000067f89 */ /* 0x004e6800000e0000 */
[----:B---3--:R-:W2:Y:S04]  /*96a0*/  SHFL.BFLY PT, R7, R12, 0x2, 0x1f ;  /* 0x0c401f000c077f89 */ /* 0x008ea800000e0000 */
[----:B----4-:R-:W3:Y:S04]  /*96b0*/  SHFL.BFLY PT, R8, R11, 0x2, 0x1f ;  /* 0x0c401f000b087f89 */ /* 0x010ee800000e0000 */
[----:B------:R-:W4:Y:S01]  /*96c0*/  SHFL.BFLY PT, R9, R4, 0x2, 0x1f ;  /* 0x0c401f0004097f89 */ /* 0x000f2200000e0000 */
[----:B-1----:R-:W-:-:S02]  /*96d0*/  FADD.FTZ R6, R6, R0 ;  /* 0x0000000006067221 */ /* 0x002fc40000010000 */
[----:B--2---:R-:W-:-:S03]  /*96e0*/  FADD.FTZ R7, R7, R12 ;  /* 0x0000000c07077221 */ /* 0x004fc60000010000 */
[----:B------:R-:W1:Y:S01]  /*96f0*/  SHFL.BFLY PT, R0, R6, 0x1, 0x1f ;  /* 0x0c201f0006007f89 */ /* 0x000e6200000e0000 */
[----:B---3--:R-:W-:-:S03]  /*9700*/  FADD.FTZ R8, R8, R11 ;  /* 0x0000000b08087221 */ /* 0x008fc60000010000 */
[----:B------:R-:W2:Y:S01]  /*9710*/  S2R R12, SR_TID.X ;  /* 0x00000000000c7919 */ /* 0x000ea20000002100 */
[----:B----4-:R-:W-:-:S03]  /*9720*/  FADD.FTZ R9, R9, R4 ;  /* 0x0000000409097221 */ /* 0x010fc60000010000 */
[----:B------:R-:W3:Y:S04]  /*9730*/  SHFL.BFLY PT, R3, R7, 0x1, 0x1f ;  /* 0x0c201f0007037f89 */ /* 0x000ee800000e0000 */
[----:B------:R-:W4:Y:S04]  /*9740*/  SHFL.BFLY PT, R4, R8, 0x1, 0x1f ;  /* 0x0c201f0008047f89 */ /* 0x000f2800000e0000 */
[----:B------:R-:W4:Y:S01]  /*9750*/  SHFL.BFLY PT, R11, R9, 0x1, 0x1f ;  /* 0x0c201f00090b7f89 */ /* 0x000f2200000e0000 */
[----:B-1----:R-:W-:Y:S01]  /*9760*/  FADD.FTZ R6, R6, R0 ;  /* 0x0000000006067221 */ /* 0x002fe20000010000 */
[----:B------:R-:W-:-:S02]  /*9770*/  SHF.R.S32.HI R0, RZ, 0x2, R10 ;  /* 0x00000002ff007819 */ /* 0x000fc4000001140a */
[----:B------:R-:W-:Y:S02]  /*9780*/  MOV R10, R13 ;  /* 0x0000000d000a7202 */ /* 0x000fe40000000f00 */
[----:B--2---:R-:W-:Y:S02]  /*9790*/  SHF.R.S32.HI R14, RZ, 0x1f, R12 ;  /* 0x0000001fff0e7819 */ /* 0x004fe4000001140c */
[----:B------:R-:W-:Y:S01]  /*97a0*/  LEA R63, R5, R0, 0x4 ;  /* 0x00000000053f7211 */ /* 0x000fe200078e20ff */
[----:B---3--:R-:W-:Y:S01]  /*97b0*/  FADD.FTZ R7, R7, R3 ;  /* 0x0000000307077221 */ /* 0x008fe20000010000 */
[----:B------:R-:W-:Y:S01]  /*97c0*/  LEA.HI R101, R14, R12, RZ, 0x5 ;  /* 0x0000000c0e657211 */ /* 0x000fe200078f28ff */
[----:B------:R-:W-:Y:S01]  /*97d0*/  @P5 IMAD.HI.U32 R3, R13, c[0x0][0x4ec], RZ ;  /* 0x00013b000d035a27 */ /* 0x000fe200078e00ff */
[----:B------:R-:W-:Y:S02]  /*97e0*/  FSETP.NE.FTZ.AND P3, PT, R6, RZ, PT ;  /* 0x000000ff0600720b */ /* 0x000fe40003f75000 */
[----:B------:R-:W-:Y:S01]  /*97f0*/  LOP3.LUT R5, R101, 0xffffffe0, RZ, 0xc0, !PT ;  /* 0xffffffe065057812 */ /* 0x000fe200078ec0ff */
[----:B----4-:R-:W-:Y:S01]  /*9800*/  FADD.FTZ R8, R8, R4 ;  /* 0x0000000408087221 */ /* 0x010fe20000010000 */
[----:B------:R-:W-:Y:S01]  /*9810*/  @P5 SHF.R.U32.HI R10, RZ, c[0x0][0x4f0], R3 ;  /* 0x00013c00ff0a5a19 */ /* 0x000fe20000011603 */
[----:B------:R-:W-:Y:S01]  /*9820*/  FADD.FTZ R9, R9, R11 ;  /* 0x0000000b09097221 */ /* 0x000fe20000010000 */
[----:B------:R-:W-:Y:S01]  /*9830*/  MOV R0, RZ ;  /* 0x000000ff00007202 */ /* 0x000fe20000000f00 */
[----:B------:R-:W-:Y:S01]  /*9840*/  IMAD.IADD R3, R12, 0x1, -R5 ;  /* 0x000000010c037824 */ /* 0x000fe200078e0a05 */
[----:B------:R-:W-:-:S02]  /*9850*/  FSETP.NE.FTZ.AND P1, PT, R8, RZ, PT ;  /* 0x000000ff0800720b */ /* 0x000fc40003f35000 */
[----:B------:R-:W-:Y:S02]  /*9860*/  FSETP.NE.FTZ.AND P0, PT, R9, RZ, PT ;  /* 0x000000ff0900720b */ /* 0x000fe40003f15000 */
[----:B------:R-:W-:Y:S01]  /*9870*/  LOP3.LUT P4, RZ, R3, 0x3, RZ, 0xc0, !PT ;  /* 0x0000000303ff7812 */ /* 0x000fe2000788c0ff */
[----:B------:R-:W-:Y:S01]  /*9880*/  IMAD.MOV.U32 R3, RZ, RZ, RZ ;  /* 0x000000ffff037224 */ /* 0x000fe200078e00ff */
[----:B------:R-:W1:Y:S01]  /*9890*/  @P3 MUFU.RCP R0, R6 ;  /* 0x0000000600003308 */ /* 0x000e620000001000 */
[----:B------:R-:W-:Y:S02]  /*98a0*/  FSETP.NE.FTZ.AND P2, PT, R7, RZ, PT ;  /* 0x000000ff0700720b */ /* 0x000fe40003f55000 */
[----:B------:R-:W-:Y:S02]  /*98b0*/  MOV R4, RZ ;  /* 0x000000ff00047202 */ /* 0x000fe40000000f00 */
[----:B------:R-:W-:Y:S02]  /*98c0*/  IADD3 R5, -R10, RZ, RZ ;  /* 0x000000ff0a057210 */ /* 0x000fe40007ffe1ff */
[----:B------:R-:W-:Y:S01]  /*98d0*/  LEA.HI R14, R14, R12, RZ, 0x2 ;  /* 0x0000000c0e0e7211 */ /* 0x000fe200078f10ff */
[----:B------:R-:W2:Y:S02]  /*98e0*/  @P1 MUFU.RCP R3, R8 ;  /* 0x0000000800031308 */ /* 0x000ea40000001000 */
[----:B------:R-:W-:Y:S01]  /*98f0*/  IMAD R100, R5, c[0x0][0x4e8], R13 ;  /* 0x00013a0005647a24 */ /* 0x000fe200078e020d */
[----:B------:R-:W-:Y:S01]  /*9900*/  LOP3.LUT R15, R14, 0xfffffffc, RZ, 0xc0, !PT ;  /* 0xfffffffc0e0f7812 */ /* 0x000fe200078ec0ff */
[----:B-1----:R-:W-:-:S02]  /*9910*/  FMUL.FTZ R117, R0, R117 ;  /* 0x0000007500757220 */ /* 0x002fc40000410000 */
[C---:B------:R-:W-:Y:S02]  /*9920*/  FMUL.FTZ R16, R0.reuse, R116 ;  /* 0x0000007400107220 */ /* 0x040fe40000410000 */
[C---:B------:R-:W-:Y:S02]  /*9930*/  FMUL.FTZ R125, R0.reuse, R125 ;  /* 0x0000007d007d7220 */ /* 0x040fe40000410000 */
[C---:B------:R-:W-:Y:S02]  /*9940*/  FMUL.FTZ R18, R0.reuse, R124 ;  /* 0x0000007c00127220 */ /* 0x040fe40000410000 */
[----:B--2---:R-:W-:Y:S02]  /*9950*/  FMUL.FTZ R56, R3, R76 ;  /* 0x0000004c03387220 */ /* 0x004fe40000410000 */
[C---:B------:R-:W-:Y:S01]  /*9960*/  FMUL.FTZ R129, R0.reuse, R129 ;  /* 0x0000008100817220 */ /* 0x040fe20000410000 */
[----:B------:R-:W1:Y:S01]  /*9970*/  S2R R76, SR_CTAID.X ;  /* 0x00000000004c7919 */ /* 0x000e620000002500 */
[----:B------:R-:W-:-:S02]  /*9980*/  FMUL.FTZ R43, R0, R128 ;  /* 0x00000080002b7220 */ /* 0x000fc40000410000 */
[C---:B------:R-:W-:Y:S02]  /*9990*/  FMUL.FTZ R141, R0.reuse, R141 ;  /* 0x0000008d008d7220 */ /* 0x040fe40000410000 */
[C---:B------:R-:W-:Y:S02]  /*99a0*/  FMUL.FTZ R39, R0.reuse, R140 ;  /* 0x0000008c00277220 */ /* 0x040fe40000410000 */
[C---:B------:R-:W-:Y:S02]  /*99b0*/  FMUL.FTZ R145, R0.reuse, R145 ;  /* 0x0000009100917220 */ /* 0x040fe40000410000 */
[C---:B------:R-:W-:Y:S02]  /*99c0*/  FMUL.FTZ R35, R0.reuse, R144 ;  /* 0x0000009000237220 */ /* 0x040fe40000410000 */
[C---:B------:R-:W-:Y:S02]  /*99d0*/  FMUL.FTZ R157, R0.reuse, R157 ;  /* 0x0000009d009d7220 */ /* 0x040fe40000410000 */
        /* <DEDUP_REMOVED lines=12> */
[----:B------:R-:W-:Y:S01]  /*9aa0*/  FMUL.FTZ R50, R0, R96 ;  /* 0x0000006000327220 */ /* 0x000fe20000410000 */
[----:B------:R-:W-:Y:S01]  /*9ab0*/  MOV R0, RZ ;  /* 0x000000ff00007202 */ /* 0x000fe20000000f00 */
[----:B------:R-:W2:Y:S01]  /*9ac0*/  @P3 MUFU.LG2 R6, R6 ;  /* 0x0000000600063308 */ /* 0x000ea20000000c00 */
[----:B------:R-:W-:-:S02]  /*9ad0*/  FMUL.FTZ R113, R3, R113 ;  /* 0x0000007103717220 */ /* 0x000fc40000410000 */
[C---:B------:R-:W-:Y:S02]  /*9ae0*/  FMUL.FTZ R20, R3.reuse, R112 ;  /* 0x0000007003147220 */ /* 0x040fe40000410000 */
[----:B------:R-:W-:-:S03]  /*9af0*/  FMUL.FTZ R121, R3, R121 ;  /* 0x0000007903797220 */ /* 0x000fc60000410000 */
[----:B------:R-:W-:Y:S01]  /*9b00*/  @P2 MUFU.RCP R4, R7 ;  /* 0x0000000700042308 */ /* 0x000fe20000001000 */
[C---:B------:R-:W-:Y:S02]  /*9b10*/  FMUL.FTZ R62, R3.reuse, R120 ;  /* 0x00000078033e7220 */ /* 0x040fe40000410000 */
[C---:B------:R-:W-:Y:S02]  /*9b20*/  FMUL.FTZ R133, R3.reuse, R133 ;  /* 0x0000008503857220 */ /* 0x040fe40000410000 */
[C---:B------:R-:W-:Y:S02]  /*9b30*/  FMUL.FTZ R41, R3.reuse, R132 ;  /* 0x0000008403297220 */ /* 0x040fe40000410000 */
[C---:B------:R-:W-:Y:S01]  /*9b40*/  FMUL.FTZ R137, R3.reuse, R137 ;  /* 0x0000008903897220 */ /* 0x040fe20000410000 */
[----:B------:R-:W3:Y:S01]  /*9b50*/  @P0 MUFU.RCP R0, R9 ;  /* 0x0000000900000308 */ /* 0x000ee20000001000 */
        /* <DEDUP_REMOVED lines=15> */
[----:B------:R-:W-:Y:S01]  /*9c50*/  FMUL.FTZ R48, R3, R92 ;  /* 0x0000005c03307220 */ /* 0x000fe20000410000 */
[----:B------:R-:W-:Y:S01]  /*9c60*/  @P3 MOV R3, 0x3f317218 ;  /* 0x3f31721800033802 */ /* 0x000fe20000000f00 */
[----:B------:R-:W4:Y:S01]  /*9c70*/  @P2 MUFU.LG2 R7, R7 ;  /* 0x0000000700072308 */ /* 0x000f220000000c00 */
[----:B--2---:R-:W-:Y:S01]  /*9c80*/  @P3 FMUL.FTZ R6, R6, 0.69314718246459960938 ;  /* 0x3f31721806063820 */ /* 0x004fe20000410000 */
[----:B------:R-:W-:Y:S02]  /*9c90*/  MOV R5, UR9 ;  /* 0x0000000900057c02 */ /* 0x000fe40008000f00 */
[----:B------:R-:W-:Y:S01]  /*9ca0*/  @P3 FMUL.FTZ R3, R3, c[0x0][0x2d0] ;  /* 0x0000b40003033a20 */ /* 0x000fe20000410000 */
[----:B------:R-:W-:Y:S01]  /*9cb0*/  MOV R68, 0xff800000 ;  /* 0xff80000000447802 */ /* 0x000fe20000000f00 */
[C---:B---3--:R-:W-:Y:S01]  /*9cc0*/  FMUL.FTZ R115, R0.reuse, R115 ;  /* 0x0000007300737220 */ /* 0x048fe20000410000 */
[----:B------:R-:W-:Y:S01]  /*9cd0*/  IADD3 R15, -R15, R12, RZ ;  /* 0x0000000c0f0f7210 */ /* 0x000fe20007ffe1ff */
        /* <DEDUP_REMOVED lines=22> */
[----:B------:R-:W-:Y:S01]  /*9e40*/  FMUL.FTZ R46, R0, R94 ;  /* 0x0000005e002e7220 */ /* 0x000fe20000410000 */
[----:B-1----:R-:W-:Y:S01]  /*9e50*/  LEA R0, R76, R63, 0x7 ;  /* 0x0000003f4c007211 */ /* 0x002fe200078e38ff */
[----:B------:R-:W-:Y:S02]  /*9e60*/  @P3 FFMA.FTZ R68, R3, R105, R6 ;  /* 0x0000006903443223 */ /* 0x000fe40000010006 */
[----:B------:R-:W1:Y:S01]  /*9e70*/  @P0 MUFU.LG2 R6, R9 ;  /* 0x0000000900060308 */ /* 0x000e620000000c00 */
[----:B------:R-:W-:Y:S01]  /*9e80*/  FMUL.FTZ R61, R4, R70 ;  /* 0x00000046043d7220 */ /* 0x000fe20000410000 */
[----:B------:R-:W-:Y:S01]  /*9e90*/  IADD3 R5, R0, 0x8, RZ ;  /* 0x0000000800057810 */ /* 0x000fe20007ffe0ff */
[----:B------:R-:W-:-:S02]  /*9ea0*/  IMAD R70, R64, c[0x0][0x388], RZ ;  /* 0x0000e20040467a24 */ /* 0x000fc400078e02ff */
        /* <DEDUP_REMOVED lines=22> */
[----:B------:R-:W-:Y:S01]  /*a010*/  FMUL.FTZ R49, R4, R98 ;  /* 0x0000006204317220 */ /* 0x000fe20000410000 */
[----:B------:R-:W2:Y:S01]  /*a020*/  @P1 MUFU.LG2 R8, R8 ;  /* 0x0000000800081308 */ /* 0x000ea20000000c00 */
[----:B------:R-:W-:Y:S01]  /*a030*/  IMAD.U32 R4, RZ, RZ, UR8 ;  /* 0x00000008ff047e24 */ /* 0x000fe2000f8e00ff */
[----:B------:R-:W-:-:S02]  /*a040*/  @P2 MOV R3, 0x3f317218 ;  /* 0x3f31721800032802 */ /* 0x000fc40000000f00 */
[-C--:B------:R-:W-:Y:S01]  /*a050*/  ISETP.GE.OR P6, PT, R5, R70.reuse, P4 ;  /* 0x000000460500720c */ /* 0x080fe200027c6670 */
[----:B------:R-:W-:Y:S01]  /*a060*/  IMAD.MOV.U32 R12, RZ, RZ, R4 ;  /* 0x000000ffff0c7224 */ /* 0x000fe200078e0004 */
[C---:B------:R-:W-:Y:S01]  /*a070*/  IADD3 R4, R0.reuse, 0x40, RZ ;  /* 0x0000004000047810 */ /* 0x040fe20007ffe0ff */
[----:B----4-:R-:W-:Y:S01]  /*a080*/  @P2 FMUL.FTZ R5, R7, 0.69314718246459960938 ;  /* 0x3f31721807052820 */ /* 0x010fe20000410000 */
[C---:B------:R-:W-:Y:S01]  /*a090*/  ISETP.GE.OR P3, PT, R0.reuse, R70, P4 ;  /* 0x000000460000720c */ /* 0x040fe20002766670 */
[----:B------:R-:W3:Y:S01]  /*a0a0*/  S2R R72, SR_CTAID.Z ;  /* 0x0000000000487919 */ /* 0x000ee20000002700 */
[----:B------:R-:W-:Y:S01]  /*a0b0*/  IADD3 R7, R0, 0x48, RZ ;  /* 0x0000004800077810 */ /* 0x000fe20007ffe0ff */
[----:B------:R-:W-:Y:S01]  /*a0c0*/  @P2 FMUL.FTZ R3, R3, c[0x0][0x2d0] ;  /* 0x0000b40003032a20 */ /* 0x000fe20000410000 */
[----:B------:R-:W-:Y:S01]  /*a0d0*/  @P0 MOV R0, 0x3f317218 ;  /* 0x3f31721800000802 */ /* 0x000fe20000000f00 */
[----:B-1----:R-:W-:Y:S02]  /*a0e0*/  @P0 FMUL.FTZ R6, R6, 0.69314718246459960938 ;  /* 0x3f31721806060820 */ /* 0x002fe40000410000 */
[----:B------:R-:W-:Y:S01]  /*a0f0*/  @P2 FFMA.FTZ R66, R3, R104, R5 ;  /* 0x0000006803422223 */ /* 0x000fe20000010005 */
[----:B------:R-:W-:Y:S01]  /*a100*/  @P1 MOV R3, 0x3f317218 ;  /* 0x3f31721800031802 */ /* 0x000fe20000000f00 */
[----:B------:R-:W-:-:S02]  /*a110*/  @P0 FMUL.FTZ R0, R0, c[0x0][0x2d0] ;  /* 0x0000b40000000a20 */ /* 0x000fc40000410000 */
[----:B------:R-:W-:Y:S01]  /*a120*/  IMAD.MOV.U32 R64, RZ, RZ, -0x800000 ;  /* 0xff800000ff407424 */ /* 0x000fe200078e00ff */
[----:B------:R-:W-:Y:S01]  /*a130*/  MOV R13, UR4 ;  /* 0x00000004000d7c02 */ /* 0x000fe20008000f00 */
[----:B------:R-:W-:Y:S01]  /*a140*/  @P0 FFMA.FTZ R64, R0, R2, R6 ;  /* 0x0000000200400223 */ /* 0x000fe20000010006 */
[----:B------:R-:W-:Y:S01]  /*a150*/  SHF.R.S32.HI R0, RZ, 0x2, R14 ;  /* 0x00000002ff007819 */ /* 0x000fe2000001140e */
[----:B------:R-:W-:Y:S01]  /*a160*/  ULDC.64 UR4, c[0x0][0x3e8] ;  /* 0x0000fa0000047ab9 */ /* 0x000fe20000000a00 */
[----:B------:R-:W-:Y:S01]  /*a170*/  P2R R67, PR, RZ, 0x40 ;  /* 0x00000040ff437803 */ /* 0x000fe20000000000 */
[----:B--2---:R-:W-:Y:S01]  /*a180*/  @P1 FMUL.FTZ R8, R8, 0.69314718246459960938 ;  /* 0x3f31721808081820 */ /* 0x004fe20000410000 */
[-C--:B------:R-:W-:Y:S01]  /*a190*/  ISETP.GE.OR P6, PT, R4, R70.reuse, P4 ;  /* 0x000000460400720c */ /* 0x080fe200027c6670 */
[----:B------:R-:W-:Y:S01]  /*a1a0*/  @P1 FMUL.FTZ R3, R3, c[0x0][0x2d0] ;  /* 0x0000b40003031a20 */ /* 0x000fe20000410000 */
[----:B------:R-:W-:Y:S01]  /*a1b0*/  UIMAD UR6, UR6, UR4, URZ ;  /* 0x00000004060672a4 */ /* 0x000fe2000f8e023f */
[----:B------:R-:W-:-:S02]  /*a1c0*/  ISETP.GE.OR P4, PT, R7, R70, P4 ;  /* 0x000000460700720c */ /* 0x000fc40002786670 */
[----:B------:R-:W-:Y:S01]  /*a1d0*/  LEA.HI R2, R15, R15, RZ, 0x1 ;  /* 0x0000000f0f027211 */ /* 0x000fe200078f08ff */
[----:B------:R-:W-:Y:S01]  /*a1e0*/  @P1 FFMA.FTZ R65, R3, R103, R8 ;  /* 0x0000006703411223 */ /* 0x000fe20000010008 */
[----:B------:R-:W-:Y:S01]  /*a1f0*/  SHF.R.S32.HI R7, RZ, 0x1f, R0 ;  /* 0x0000001fff077819 */ /* 0x000fe20000011400 */
[----:B------:R-:W-:Y:S01]  /*a200*/  UIMAD.WIDE.U32 UR8, UR7, UR4, URZ ;  /* 0x00000004070872a5 */ /* 0x000fe2000f8e003f */
[----:B------:R-:W-:Y:S01]  /*a210*/  SHF.R.S32.HI R3, RZ, 0x5, R101 ;  /* 0x00000005ff037819 */ /* 0x000fe20000011465 */
[----:B------:R-:W-:Y:S01]  /*a220*/  UIMAD UR5, UR7, UR5, UR6 ;  /* 0x00000005070572a4 */ /* 0x000fe2000f8e0206 */
[C---:B------:R-:W-:Y:S02]  /*a230*/  LOP3.LUT R6, R2.reuse, 0x1ffffffe, RZ, 0xc0, !PT ;  /* 0x1ffffffe02067812 */ /* 0x040fe400078ec0ff */
[----:B------:R-:W-:Y:S02]  /*a240*/  LEA.HI R7, R7, R0, RZ, 0x3 ;  /* 0x0000000007077211 */ /* 0x000fe400078f18ff */
[----:B------:R-:W-:Y:S01]  /*a250*/  SHF.L.U32 R2, R2, 0x5, RZ ;  /* 0x0000000502027819 */ /* 0x000fe200000006ff */
[----:B------:R-:W-:Y:S01]  /*a260*/  UIADD3 UR5, UR9, UR5, URZ ;  /* 0x0000000509057290 */ /* 0x000fe2000fffe03f */
[----:B------:R-:W-:-:S02]  /*a270*/  LEA R14, R3, R15, 0x8 ;  /* 0x0000000f030e7211 */ /* 0x000fc400078e40ff */
[----:B------:R-:W-:Y:S02]  /*a280*/  IADD3 R3, R15, -R6, RZ ;  /* 0x800000060f037210 */ /* 0x000fe40007ffe0ff */
[----:B------:R-:W-:Y:S02]  /*a290*/  LOP3.LUT R6, R7, 0xfffffff8, RZ, 0xc0, !PT ;  /* 0xfffffff807067812 */ /* 0x000fe400078ec0ff */
[----:B------:R-:W-:Y:S02]  /*a2a0*/  LOP3.LUT R2, R2, 0xffffffc0, RZ, 0xc0, !PT ;  /* 0xffffffc002027812 */ /* 0x000fe400078ec0ff */
[----:B---3--:R-:W-:Y:S02]  /*a2b0*/  SHF.R.S32.HI R8, RZ, 0x1f, R72 ;  /* 0x0000001fff087819 */ /* 0x008fe40000011448 */
[----:B------:R-:W-:Y:S02]  /*a2c0*/  MOV R4, UR8 ;  /* 0x0000000800047c02 */ /* 0x000fe40008000f00 */
[----:B------:R-:W-:Y:S01]  /*a2d0*/  MOV R5, UR9 ;  /* 0x0000000900057c02 */ /* 0x000fe20008000f00 */
[----:B------:R-:W-:Y:S01]  /*a2e0*/  IMAD.U32 R5, RZ, RZ, UR5 ;  /* 0x00000005ff057e24 */ /* 0x000fe2000f8e00ff */
[----:B------:R-:W-:Y:S01]  /*a2f0*/  IADD3 R7, R0, -R6, RZ ;  /* 0x8000000600077210 */ /* 0x000fe20007ffe0ff */
[----:B------:R-:W-:-:S02]  /*a300*/  IMAD R0, R3, 0x8, R2 ;  /* 0x0000000803007824 */ /* 0x000fc400078e0202 */
[----:B------:R-:W-:Y:S02]  /*a310*/  IMAD R9, R8, c[0x0][0x3f0], RZ ;  /* 0x0000fc0008097a24 */ /* 0x000fe400078e02ff */
[----:B------:R-:W-:Y:S01]  /*a320*/  IMAD.WIDE.U32 R2, R72, c[0x0][0x3f0], R4 ;  /* 0x0000fc0048027a25 */ /* 0x000fe200078e0004 */
[----:B------:R-:W-:-:S03]  /*a330*/  IADD3 R5, R63, R0, RZ ;  /* 0x000000003f057210 */ /* 0x000fc60007ffe0ff */
[----:B------:R-:W-:Y:S01]  /*a340*/  IMAD R6, R72, c[0x0][0x3f4], R9 ;  /* 0x0000fd0048067a24 */ /* 0x000fe200078e0209 */
[----:B------:R-:W-:Y:S02]  /*a350*/  LEA.HI R0, R7, R7, RZ, 0x1 ;  /* 0x0000000707007211 */ /* 0x000fe400078f08ff */
[----:B------:R-:W-:Y:S01]  /*a360*/  SHF.R.S32.HI R4, RZ, 0x1f, R10 ;  /* 0x0000001fff047819 */ /* 0x000fe2000001140a */
[----:B------:R-:W-:Y:S01]  /*a370*/  IMAD R8, R8, c[0x0][0x498], RZ ;  /* 0x0001260008087a24 */ /* 0x000fe200078e02ff */
[----:B------:R-:W-:Y:S02]  /*a380*/  LEA R9, R76, R5, 0x7 ;  /* 0x000000054c097211 */ /* 0x000fe400078e38ff */
[----:B------:R-:W-:Y:S02]  /*a390*/  IADD3 R3, R3, R6, RZ ;  /* 0x0000000603037210 */ /* 0x000fe40007ffe0ff */
[----:B------:R-:W-:Y:S01]  /*a3a0*/  LOP3.LUT R6, R0, 0x3fffffe, RZ, 0xc0, !PT ;  /* 0x03fffffe00067812 */ /* 0x000fe200078ec0ff */
[----:B------:R-:W-:Y:S01]  /*a3b0*/  IMAD R4, R4, c[0x0][0x3e0], RZ ;  /* 0x0000f80004047a24 */ /* 0x000fe200078e02ff */
[----:B------:R-:W-:Y:S01]  /*a3c0*/  SHF.R.S32.HI R0, RZ, 0x1, R0 ;  /* 0x00000001ff007819 */ /* 0x000fe20000011400 */
[----:B------:R-:W-:Y:S01]  /*a3d0*/  IMAD R63, R72, c[0x0][0x49c], R8 ;  /* 0x00012700483f7a24 */ /* 0x000fe200078e0208 */
[----:B------:R-:W-:Y:S01]  /*a3e0*/  IADD3 R8, R7, -R6, RZ ;  /* 0x8000000607087210 */ /* 0x000fe20007ffe0ff */
[----:B------:R-:W-:Y:S01]  /*a3f0*/  @P5 IMAD.HI.U32 R5, R9, c[0x0][0x4ec], RZ ;  /* 0x00013b0009055a27 */ /* 0x000fe200078e00ff */
[----:B------:R-:W-:-:S03]  /*a400*/  SHF.L.U32 R6, R0, 0x6, RZ ;  /* 0x0000000600067819 */ /* 0x000fc600000006ff */
[C---:B------:R-:W-:Y:S02]  /*a410*/  IMAD R7, R10.reuse, c[0x0][0x3e4], R4 ;  /* 0x0000f9000a077a24 */ /* 0x040fe400078e0204 */
[----:B------:R-:W-:Y:S01]  /*a420*/  IMAD.MOV.U32 R4, RZ, RZ, R9 ;  /* 0x000000ffff047224 */ /* 0x000fe200078e0009 */
[----:B------:R-:W-:Y:S01]  /*a430*/  @P5 SHF.R.U32.HI R4, RZ, c[0x0][0x4f0], R5 ;  /* 0x00013c00ff045a19 */ /* 0x000fe20000011605 */
[----:B------:R-:W-:Y:S01]  /*a440*/  IMAD.WIDE.U32 R2, R10, c[0x0][0x3e0], R2 ;  /* 0x0000f8000a027a25 */ /* 0x000fe200078e0002 */
[----:B------:R-:W-:Y:S02]  /*a450*/  LOP3.LUT R5, R6, 0xc0, RZ, 0xc0, !PT ;  /* 0x000000c006057812 */ /* 0x000fe400078ec0ff */
[----:B------:R-:W-:Y:S02]  /*a460*/  LEA R10, R8, R14, 0x4 ;  /* 0x0000000e080a7211 */ /* 0x000fe400078e20ff */
[C---:B------:R-:W-:Y:S02]  /*a470*/  LOP3.LUT P1, RZ, R0.reuse, 0x2, RZ, 0xc0, !PT ;  /* 0x0000000200ff7812 */ /* 0x040fe4000782c0ff */
[----:B------:R-:W-:-:S02]  /*a480*/  LOP3.LUT R8, R0, 0x1, RZ, 0xc0, !PT ;  /* 0x0000000100087812 */ /* 0x000fc400078ec0ff */
[----:B------:R-:W-:Y:S02]  /*a490*/  IADD3 R6, -R4, RZ, RZ ;  /* 0x000000ff04067210 */ /* 0x000fe40007ffe1ff */
[----:B------:R-:W-:Y:S01]  /*a4a0*/  LEA.HI R0, R5, R5, RZ, 0x1d ;  /* 0x0000000505007211 */ /* 0x000fe200078fe8ff */
[----:B------:R-:W-:Y:S01]  /*a4b0*/  IMAD.WIDE.U32 R12, R72, c[0x0][0x498], R12 ;  /* 0x00012600480c7a25 */ /* 0x000fe200078e000c */
[----:B------:R-:W-:Y:S02]  /*a4c0*/  IADD3 R3, R3, R7, RZ ;  /* 0x0000000703037210 */ /* 0x000fe40007ffe0ff */
[----:B------:R-:W-:Y:S01]  /*a4d0*/  SHF.R.S32.HI R5, RZ, 0x1f, R100 ;  /* 0x0000001fff057819 */ /* 0x000fe20000011464 */
[----:B------:R-:W-:Y:S01]  /*a4e0*/  IMAD R6, R6, c[0x0][0x4e8], R9 ;  /* 0x00013a0006067a24 */ /* 0x000fe200078e0209 */
[----:B------:R-:W-:Y:S01]  /*a4f0*/  ISETP.NE.U32.AND P2, PT, R8, 0x1, PT ;  /* 0x000000010800780c */ /* 0x000fe20003f45070 */
[----:B------:R-:W-:Y:S01]  /*a500*/  IMAD.U32 R0, R10, 0x2, R0 ;  /* 0x000000020a007824 */ /* 0x000fe200078e0000 */
[----:B------:R-:W-:Y:S01]  /*a510*/  SHF.R.S32.HI R7, RZ, 0x1f, R4 ;  /* 0x0000001fff077819 */ /* 0x000fe20000011404 */
[----:B------:R-:W-:Y:S01]  /*a520*/  IMAD R5, R5, c[0x0][0x3d8], RZ ;  /* 0x0000f60005057a24 */ /* 0x000fe200078e02ff */
[----:B------:R-:W-:Y:S01]  /*a530*/  IADD3 R4, P0, R4, R12, RZ ;  /* 0x0000000c04047210 */ /* 0x000fe20007f1e0ff */
[----:B------:R-:W-:Y:S01]  /*a540*/  IMAD.WIDE.U32 R14, R100, c[0x0][0x3d8], R2 ;  /* 0x0000f600640e7a25 */ /* 0x000fe200078e0002 */
[----:B------:R-:W-:-:S02]  /*a550*/  SHF.R.S32.HI R3, RZ, 0x1f, R6 ;  /* 0x0000001fff037819 */ /* 0x000fc40000011406 */
[----:B------:R-:W-:Y:S02]  /*a560*/  SHF.L.U32 R0, R0, 0x1, RZ ;  /* 0x0000000100007819 */ /* 0x000fe400000006ff */
[----:B------:R-:W-:Y:S01]  /*a570*/  ISETP.NE.AND P5, PT, R67, RZ, PT ;  /* 0x000000ff4300720c */ /* 0x000fe20003fa5270 */
[----:B------:R-:W-:Y:S01]  /*a580*/  IMAD R67, R100, c[0x0][0x3dc], R5 ;  /* 0x0000f70064437a24 */ /* 0x000fe200078e0205 */
[----:B------:R-:W-:Y:S01]  /*a590*/  IADD3.X R5, R7, R13, R63, P0, !PT ;  /* 0x0000000d07057210 */ /* 0x000fe200007fe43f */
[----:B------:R-:W-:Y:S01]  /*a5a0*/  IMAD R3, R3, c[0x0][0x488], RZ ;  /* 0x0001220003037a24 */ /* 0x000fe200078e02ff */
[C---:B------:R-:W-:Y:S02]  /*a5b0*/  IADD3 R7, R0.reuse, 0x80, RZ ;  /* 0x0000008000077810 */ /* 0x040fe40007ffe0ff */
[----:B------:R-:W-:Y:S01]  /*a5c0*/  IADD3 R2, R0, 0x70, RZ ;  /* 0x0000007000027810 */ /* 0x000fe20007ffe0ff */
[----:B------:R-:W-:Y:S01]  /*a5d0*/  IMAD.WIDE.U32 R4, R6, c[0x0][0x488], R4 ;  /* 0x0001220006047a25 */ /* 0x000fe200078e0004 */
[----:B------:R-:W-:-:S02]  /*a5e0*/  @P2 IADD3 R2, R7, 0x10, RZ ;  /* 0x0000001007022810 */ /* 0x000fc40007ffe0ff */
[----:B------:R-:W-:Y:S01]  /*a5f0*/  MOV R7, 0x20 ;  /* 0x0000002000077802 */ /* 0x000fe20000000f00 */
[----:B------:R-:W-:Y:S01]  /*a600*/  IMAD R3, R6, c[0x0][0x48c], R3 ;  /* 0x0001230006037a24 */ /* 0x000fe200078e0203 */
[----:B------:R-:W-:Y:S02]  /*a610*/  F2FP.PACK_AB R16, R117, R16 ;  /* 0x000000107510723e */ /* 0x000fe400000000ff */
[----:B------:R-:W-:Y:S02]  /*a620*/  F2FP.PACK_AB R11, R119, R11 ;  /* 0x0000000b770b723e */ /* 0x000fe400000000ff */
[----:B------:R-:W-:Y:S02]  /*a630*/  SEL R7, R7, 0xffffffe0, !P1 ;  /* 0xffffffe007077807 */ /* 0x000fe40004800000 */
[----:B------:R-:W-:Y:S02]  /*a640*/  LEA R6, P0, R4, c[0x0][0x450], 0x2 ;  /* 0x0001140004067a11 */ /* 0x000fe400078010ff */
[----:B------:R-:W-:-:S02]  /*a650*/  IADD3 R5, R5, R3, RZ ;  /* 0x0000000305057210 */ /* 0x000fc40007ffe0ff */
[----:B------:R-:W-:Y:S02]  /*a660*/  F2FP.PACK_AB R18, R125, R18 ;  /* 0x000000127d12723e */ /* 0x000fe400000000ff */
[----:B------:R-:W-:Y:S02]  /*a670*/  F2FP.PACK_AB R17, R127, R17 ;  /* 0x000000117f11723e */ /* 0x000fe400000000ff */
[----:B------:R-:W-:Y:S02]  /*a680*/  F2FP.PACK_AB R20, R113, R20 ;  /* 0x000000147114723e */ /* 0x000fe400000000ff */
[----:B------:R-:W-:Y:S02]  /*a690*/  F2FP.PACK_AB R19, R115, R19 ;  /* 0x000000137313723e */ /* 0x000fe400000000ff */
[----:B------:R-:W-:Y:S02]  /*a6a0*/  F2FP.PACK_AB R62, R121, R62 ;  /* 0x0000003e793e723e */ /* 0x000fe400000000ff */
[----:B------:R-:W-:Y:S01]  /*a6b0*/  F2FP.PACK_AB R44, R123, R44 ;  /* 0x0000002c7b2c723e */ /* 0x000fe200000000ff */
[----:B------:R-:W-:Y:S01]  /*a6c0*/  STS [R0+0x80], R16 ;  /* 0x0000801000007388 */ /* 0x000fe20000000800 */
[----:B------:R-:W-:-:S02]  /*a6d0*/  F2FP.PACK_AB R43, R129, R43 ;  /* 0x0000002b812b723e */ /* 0x000fc400000000ff */
[----:B------:R-:W-:Y:S01]  /*a6e0*/  F2FP.PACK_AB R42, R131, R42 ;  /* 0x0000002a832a723e */ /* 0x000fe200000000ff */
[----:B------:R-:W-:Y:S01]  /*a6f0*/  STS [R0+0x280], R11 ;  /* 0x0002800b00007388 */ /* 0x000fe20000000800 */
[----:B------:R-:W-:Y:S02]  /*a700*/  IADD3 R3, R0, R7, RZ ;  /* 0x0000000700037210 */ /* 0x000fe40007ffe0ff */
[----:B------:R-:W-:Y:S01]  /*a710*/  LEA.HI.X R5, R4, c[0x0][0x454], R5, 0x2, P0 ;  /* 0x0001150004057a11 */ /* 0x000fe200000f1405 */
[----:B------:R-:W-:Y:S01]  /*a720*/  IMAD.IADD R4, R7, 0x1, R2 ;  /* 0x0000000107047824 */ /* 0x000fe200078e0202 */
[----:B------:R-:W-:Y:S01]  /*a730*/  F2FP.PACK_AB R39, R141, R39 ;  /* 0x000000278d27723e */ /* 0x000fe200000000ff */
[----:B------:R-:W-:Y:S01]  /*a740*/  STS [R2], R18 ;  /* 0x0000001202007388 */ /* 0x000fe20000000800 */
[----:B------:R-:W-:Y:S02]  /*a750*/  F2FP.PACK_AB R38, R143, R38 ;  /* 0x000000268f26723e */ /* 0x000fe400000000ff */
[----:B------:R-:W-:Y:S01]  /*a760*/  F2FP.PACK_AB R41, R133, R41 ;  /* 0x000000298529723e */ /* 0x000fe200000000ff */
[----:B------:R-:W-:Y:S01]  /*a770*/  STS [R2+0x200], R17 ;  /* 0x0002001102007388 */ /* 0x000fe20000000800 */
[----:B------:R-:W-:-:S02]  /*a780*/  F2FP.PACK_AB R40, R135, R40 ;  /* 0x000000288728723e */ /* 0x000fc400000000ff */
[----:B------:R-:W-:Y:S01]  /*a790*/  F2FP.PACK_AB R37, R137, R37 ;  /* 0x000000258925723e */ /* 0x000fe200000000ff */
[----:B------:R-:W-:Y:S01]  /*a7a0*/  STS [R0+0x1080], R20 ;  /* 0x0010801400007388 */ /* 0x000fe20000000800 */
[----:B------:R-:W-:Y:S02]  /*a7b0*/  F2FP.PACK_AB R36, R139, R36 ;  /* 0x000000248b24723e */ /* 0x000fe400000000ff */
[----:B------:R-:W-:Y:S01]  /*a7c0*/  F2FP.PACK_AB R35, R145, R35 ;  /* 0x000000239123723e */ /* 0x000fe200000000ff */
[----:B------:R-:W-:Y:S01]  /*a7d0*/  STS [R0+0x1280], R19 ;  /* 0x0012801300007388 */ /* 0x000fe20000000800 */
[----:B------:R-:W-:Y:S02]  /*a7e0*/  F2FP.PACK_AB R34, R147, R34 ;  /* 0x000000229322723e */ /* 0x000fe400000000ff */
[----:B------:R-:W-:Y:S01]  /*a7f0*/  F2FP.PACK_AB R31, R157, R31 ;  /* 0x0000001f9d1f723e */ /* 0x000fe200000000ff */
[----:B------:R-:W-:Y:S01]  /*a800*/  STS [R2+0x1000], R62 ;  /* 0x0010003e02007388 */ /* 0x000fe20000000800 */
[----:B------:R-:W-:-:S03]  /*a810*/  F2FP.PACK_AB R30, R159, R30 ;  /* 0x0000001e9f1e723e */ /* 0x000fc600000000ff */
[----:B------:R-:W-:Y:S01]  /*a820*/  STS [R2+0x1200], R44 ;  /* 0x0012002c02007388 */ /* 0x000fe20000000800 */
[----:B------:R-:W-:Y:S02]  /*a830*/  F2FP.PACK_AB R33, R149, R33 ;  /* 0x000000219521723e */ /* 0x000fe400000000ff */
[----:B------:R-:W-:Y:S01]  /*a840*/  F2FP.PACK_AB R32, R151, R32 ;  /* 0x000000209720723e */ /* 0x000fe200000000ff */
[----:B------:R-:W-:Y:S01]  /*a850*/  STS [R3+0x80], R43 ;  /* 0x0000802b03007388 */ /* 0x000fe20000000800 */
[----:B------:R-:W-:-:S03]  /*a860*/  F2FP.PACK_AB R29, R153, R29 ;  /* 0x0000001d991d723e */ /* 0x000fc600000000ff */
[----:B------:R-:W-:Y:S01]  /*a870*/  STS [R3+0x280], R42 ;  /* 0x0002802a03007388 */ /* 0x000fe20000000800 */
[----:B------:R-:W-:-:S03]  /*a880*/  F2FP.PACK_AB R28, R155, R28 ;  /* 0x0000001c9b1c723e */ /* 0x000fc600000000ff */
[----:B------:R-:W-:Y:S01]  /*a890*/  STS [R4], R39 ;  /* 0x0000002704007388 */ /* 0x000fe20000000800 */
[----:B------:R-:W-:-:S03]  /*a8a0*/  F2FP.PACK_AB R27, R161, R27 ;  /* 0x0000001ba11b723e */ /* 0x000fc600000000ff */
[----:B------:R-:W-:Y:S01]  /*a8b0*/  STS [R4+0x200], R38 ;  /* 0x0002002604007388 */ /* 0x000fe20000000800 */
        /* <DEDUP_REMOVED lines=23> */
[----:B------:R-:W-:Y:S04]  /*aa30*/  STS [R2+0x3200], R28 ;  /* 0x0032001c02007388 */ /* 0x000fe80000000800 */
        /* <DEDUP_REMOVED lines=9> */
[----:B------:R1:W-:Y:S04]  /*aad0*/  STS [R0+0x4280], R61 ;  /* 0x0042803d00007388 */ /* 0x0003e80000000800 */
[----:B------:R-:W-:Y:S04]  /*aae0*/  STS [R2+0x4000], R58 ;  /* 0x0040003a02007388 */ /* 0x000fe80000000800 */
[----:B------:R-:W-:Y:S04]  /*aaf0*/  STS [R2+0x4200], R57 ;  /* 0x0042003902007388 */ /* 0x000fe80000000800 */
[----:B------:R2:W-:Y:S04]  /*ab00*/  STS [R0+0x5080], R60 ;  /* 0x0050803c00007388 */ /* 0x0005e80000000800 */
[----:B-1----:R1:W5:Y:S04]  /*ab10*/  LDL R61, [R1+0x24] ;  /* 0x00002400013d7983 */ /* 0x0023680000100800 */
[----:B--2---:R1:W5:Y:S01]  /*ab20*/  LDL R60, [R1+0x28] ;  /* 0x00002800013c7983 */ /* 0x0043620000100800 */
[----:B------:R-:W-:-:S02]  /*ab30*/  F2FP.PACK_AB R59, R75, R59 ;  /* 0x0000003b4b3b723e */ /* 0x000fc400000000ff */
[----:B------:R-:W-:Y:S02]  /*ab40*/  F2FP.PACK_AB R56, R77, R56 ;  /* 0x000000384d38723e */ /* 0x000fe400000000ff */
[----:B------:R-:W-:Y:S02]  /*ab50*/  F2FP.PACK_AB R55, R79, R55 ;  /* 0x000000374f37723e */ /* 0x000fe400000000ff */
[----:B------:R-:W-:Y:S02]  /*ab60*/  F2FP.PACK_AB R54, R85, R54 ;  /* 0x000000365536723e */ /* 0x000fe400000000ff */
[----:B------:R-:W-:Y:S02]  /*ab70*/  F2FP.PACK_AB R53, R87, R53 ;  /* 0x000000355735723e */ /* 0x000fe400000000ff */
[----:B------:R-:W-:Y:S02]  /*ab80*/  F2FP.PACK_AB R50, R97, R50 ;  /* 0x000000326132723e */ /* 0x000fe400000000ff */
[----:B------:R-:W-:Y:S01]  /*ab90*/  F2FP.PACK_AB R49, R99, R49 ;  /* 0x000000316331723e */ /* 0x000fe200000000ff */
[----:B------:R2:W-:Y:S01]  /*aba0*/  STS [R0+0x5280], R59 ;  /* 0x0052803b00007388 */ /* 0x0005e20000000800 */
[----:B------:R-:W-:-:S02]  /*abb0*/  F2FP.PACK_AB R52, R89, R52 ;  /* 0x000000345934723e */ /* 0x000fc400000000ff */
[----:B------:R-:W-:Y:S01]  /*abc0*/  F2FP.PACK_AB R51, R91, R51 ;  /* 0x000000335b33723e */ /* 0x000fe200000000ff */
[----:B------:R-:W-:Y:S01]  /*abd0*/  STS [R2+0x5000], R56 ;  /* 0x0050003802007388 */ /* 0x000fe20000000800 */
[----:B------:R-:W-:Y:S02]  /*abe0*/  F2FP.PACK_AB R48, R93, R48 ;  /* 0x000000305d30723e */ /* 0x000fe400000000ff */
[----:B------:R-:W-:Y:S01]  /*abf0*/  F2FP.PACK_AB R46, R95, R46 ;  /* 0x0000002e5f2e723e */ /* 0x000fe200000000ff */
        /* <DEDUP_REMOVED lines=9> */
[----:B------:R-:W-:Y:S04]  /*ac90*/  SHFL.IDX PT, R10, R6, RZ, 0x1c1f ;  /* 0x001c1fff060a7589 */ /* 0x000fe800000e0000 */
[----:B------:R-:W3:Y:S04]  /*aca0*/  SHFL.IDX PT, R11, R5, RZ, 0x1c1f ;  /* 0x001c1fff050b7589 */ /* 0x000ee800000e0000 */
[----:B------:R-:W-:Y:S06]  /*acb0*/  BAR.SYNC.DEFER_BLOCKING 0x1, 0x80 ;  /* 0x0042000000007b1d */ /* 0x000fec0000010000 */
[----:B------:R-:W-:Y:S04]  /*acc0*/  SHFL.IDX PT, R8, R6, 0x1, 0x1c1f ;  /* 0x003c1f0006087f89 */ /* 0x000fe800000e0000 */
[----:B------:R-:W4:Y:S04]  /*acd0*/  SHFL.IDX PT, R9, R5, 0x1, 0x1c1f ;  /* 0x003c1f0005097f89 */ /* 0x000f2800000e0000 */
[----:B------:R-:W-:Y:S04]  /*ace0*/  SHFL.IDX PT, R12, R6, 0x2, 0x1c1f ;  /* 0x005c1f00060c7f89 */ /* 0x000fe800000e0000 */
[----:B------:R-:W1:Y:S04]  /*acf0*/  SHFL.IDX PT, R13, R5, 0x2, 0x1c1f ;  /* 0x005c1f00050d7f89 */ /* 0x000e6800000e0000 */
[----:B------:R-:W-:Y:S04]  /*ad00*/  SHFL.IDX PT, R6, R6, 0x3, 0x1c1f ;  /* 0x007c1f0006067f89 */ /* 0x000fe800000e0000 */
[----:B------:R1:W1:Y:S01]  /*ad10*/  SHFL.IDX PT, R7, R5, 0x3, 0x1c1f ;  /* 0x007c1f0005077f89 */ /* 0x00026200000e0000 */
[----:B--2---:R-:W-:-:S03]  /*ad20*/  SHF.L.U32 R0, R106, 0x1, RZ ;  /* 0x000000016a007819 */ /* 0x004fc600000006ff */
[----:B---3--:R-:W-:Y:S04]  /*ad30*/  @!P3 ST.E [R10.64], R68 ;  /* 0x000000440a00b985 */ /* 0x008fe8000c10190e */
[----:B----4-:R-:W-:Y:S04]  /*ad40*/  @!P5 ST.E [R8.64], R66 ;  /* 0x000000420800d985 */ /* 0x010fe8000c10190e */
[----:B-1----:R1:W-:Y:S04]  /*ad50*/  @!P6 ST.E [R12.64], R65 ;  /* 0x000000410c00e985 */ /* 0x0023e8000c10190e */
[----:B------:R-:W2:Y:S04]  /*ad60*/  S2R R5, SR_TID.X ;  /* 0x0000000000057919 */ /* 0x000ea80000002100 */
[----:B------:R3:W-:Y:S04]  /*ad70*/  @!P4 ST.E [R6.64], R64 ;  /* 0x000000400600c985 */ /* 0x0007e8000c10190e */
[----:B------:R3:W4:Y:S04]  /*ad80*/  LDS.128 R32, [R0+0x880] ;  /* 0x0008800000207984 */ /* 0x0007280000000c00 */
[----:B------:R3:W3:Y:S04]  /*ad90*/  LDS.128 R44, [R0+0x1080] ;  /* 0x00108000002c7984 */ /* 0x0006e80000000c00 */
[----:B------:R1:W3:Y:S04]  /*ada0*/  LDS.128 R52, [R0+0x1880] ;  /* 0x0018800000347984 */ /* 0x0002e80000000c00 */
[----:B------:R1:W3:Y:S04]  /*adb0*/  LDS.128 R28, [R0+0x2880] ;  /* 0x00288000001c7984 */ /* 0x0002e80000000c00 */
[----:B------:R3:W3:Y:S04]  /*adc0*/  LDS.128 R40, [R0+0x3080] ;  /* 0x0030800000287984 */ /* 0x0006e80000000c00 */
[----:B------:R3:W3:Y:S04]  /*add0*/  LDS.128 R48, [R0+0x3880] ;  /* 0x0038800000307984 */ /* 0x0006e80000000c00 */
[----:B------:R3:W3:Y:S04]  /*ade0*/  LDS.128 R24, [R0+0x4880] ;  /* 0x0048800000187984 */ /* 0x0006e80000000c00 */
[----:B------:R3:W3:Y:S04]  /*adf0*/  LDS.128 R36, [R0+0x5080] ;  /* 0x0050800000247984 */ /* 0x0006e80000000c00 */
[----:B------:R3:W3:Y:S01]  /*ae00*/  LDS.128 R56, [R0+0x5880] ;  /* 0x0058800000387984 */ /* 0x0006e20000000c00 */
[----:B------:R-:W-:-:S02]  /*ae10*/  IADD3 R2, R15, R67, RZ ;  /* 0x000000430f027210 */ /* 0x000fc40007ffe0ff */
[C---:B-1----:R-:W-:Y:S02]  /*ae20*/  LEA R13, P0, R14.reuse, c[0x0][0x380], 0x1 ;  /* 0x0000e0000e0d7a11 */ /* 0x042fe400078008ff */
[----:B--2---:R-:W-:Y:S02]  /*ae30*/  SHF.R.S32.HI R4, RZ, 0x1f, R5 ;  /* 0x0000001fff047819 */ /* 0x004fe40000011405 */
[----:B------:R-:W-:Y:S02]  /*ae40*/  LEA.HI.X R14, R14, c[0x0][0x384], R2, 0x1, P0 ;  /* 0x0000e1000e0e7a11 */ /* 0x000fe400000f0c02 */
[----:B------:R-:W-:Y:S02]  /*ae50*/  ISETP.GE.AND P0, PT, R102, R70, PT ;  /* 0x000000466600720c */ /* 0x000fe40003f06270 */
[----:B------:R-:W-:-:S04]  /*ae60*/  LEA.HI R4, R4, R5, RZ, 0x2 ;  /* 0x0000000504047211 */ /* 0x000fc800078f10ff */
[----:B------:R-:W-:Y:S01]  /*ae70*/  LOP3.LUT R4, R4, 0xfffffffc, RZ, 0xc0, !PT ;  /* 0xfffffffc04047812 */ /* 0x000fe200078ec0ff */
[----:B------:R1:W2:Y:S01]  /*ae80*/  SHFL.IDX PT, R2, R13, RZ, 0x1c1f ;  /* 0x001c1fff0d027589 */ /* 0x0002a200000e0000 */
[----:B------:R-:W-:Y:S02]  /*ae90*/  BSSY B0, `(.L_x_6) ;  /* 0x0000017000007945 */ /* 0x000fe40003800000 */
[----:B------:R-:W-:Y:S01]  /*aea0*/  IADD3 R4, -R4, R5, RZ ;  /* 0x0000000504047210 */ /* 0x000fe20007ffe1ff */
[----:B------:R1:W1:Y:S03]  /*aeb0*/  SHFL.IDX PT, R3, R14, RZ, 0x1c1f ;  /* 0x001c1fff0e037589 */ /* 0x00026600000e0000 */
[----:B------:R-:W-:Y:S01]  /*aec0*/  SHF.L.U32 R12, R4, 0x3, RZ ;  /* 0x00000003040c7819 */ /* 0x000fe200000006ff */
[----:B------:R-:W-:Y:S05]  /*aed0*/  @P0 BRA `(.L_x_7) ;  /* 0x0000012000000947 */ /* 0x000fea0003800000 */
[----:B----4-:R-:W4:Y:S01]  /*aee0*/  LDS.128 R20, [R0+0x80] ;  /* 0x0000800000147984 */ /* 0x010f220000000c00 */
[----:B-----5:R-:W-:-:S02]  /*aef0*/  ISETP.GE.AND P1, PT, R61, c[0x0][0x3c8], PT ;  /* 0x0000f2003d007a0c */ /* 0x020fc40003f26270 */
[----:B------:R-:W-:Y:S01]  /*af00*/  ISETP.GE.AND P0, PT, R60, c[0x0][0x3c8], PT ;  /* 0x0000f2003c007a0c */ /* 0x000fe20003f06270 */
[----:B------:R-:W3:Y:S01]  /*af10*/  LDS.128 R16, [R0+0x2080] ;  /* 0x0020800000107984 */ /* 0x000ee20000000c00 */
[----:B------:R-:W-:-:S03]  /*af20*/  ISETP.GE.AND P2, PT, R12, c[0x0][0x3c8], PT ;  /* 0x0000f2000c007a0c */ /* 0x000fc60003f46270 */
[----:B------:R2:W1:Y:S06]  /*af30*/  LDS.128 R8, [R0+0x4080] ;  /* 0x0040800000087984 */ /* 0x00046c0000000c00 */
[----:B------:R-:W-:-:S04]  /*af40*/  @!P1 SHF.R.S32.HI R4, RZ, 0x1f, R61 ;  /* 0x0000001fff049819 */ /* 0x000fc8000001143d */
[----:B------:R-:W-:Y:S01]  /*af50*/  @!P1 LEA.HI R4, R4, R61, RZ, 0x3 ;  /* 0x0000003d04049211 */ /* 0x000fe200078f18ff */
[----:B-123--:R-:W-:-:S03]  /*af60*/  @!P2 IMAD.WIDE R6, R12, 0x2, R2 ;  /* 0x000000020c06a825 */ /* 0x00efc600078e0202 */
[----:B------:R-:W-:-:S05]  /*af70*/  @!P1 LOP3.LUT R4, R4, 0xfffffff8, RZ, 0xc0, !PT ;  /* 0xfffffff804049812 */ /* 0x000fca00078ec0ff */
[----:B------:R-:W-:Y:S01]  /*af80*/  @!P1 IMAD.WIDE R4, R4, 0x2, R2 ;  /* 0x0000000204049825 */ /* 0x000fe200078e0202 */
[----:B------:R-:W-:-:S04]  /*af90*/  @!P0 SHF.R.S32.HI R0, RZ, 0x1f, R60 ;  /* 0x0000001fff008819 */ /* 0x000fc8000001143c */
[----:B------:R-:W-:-:S04]  /*afa0*/  @!P0 LEA.HI R0, R0, R60, RZ, 0x3 ;  /* 0x0000003c00008211 */ /* 0x000fc800078f18ff */
[----:B------:R-:W-:Y:S01]  /*afb0*/  @!P0 LOP3.LUT R0, R0, 0xfffffff8, RZ, 0xc0, !PT ;  /* 0xfffffff800008812 */ /* 0x000fe200078ec0ff */
[----:B----4-:R1:W-:Y:S04]  /*afc0*/  @!P2 ST.E.128 [R6.64], R20 ;  /* 0x000000140600a985 */ /* 0x0103e8000c101d0e */
[----:B------:R-:W-:Y:S01]  /*afd0*/  @!P0 IMAD.WIDE R2, R0, 0x2, R2 ;  /* 0x0000000200028825 */ /* 0x000fe200078e0202 */
[----:B------:R1:W-:Y:S04]  /*afe0*/  @!P1 ST.E.128 [R4.64], R16 ;  /* 0x0000001004009985 */ /* 0x0003e8000c101d0e */
[----:B------:R1:W-:Y:S02]  /*aff0*/  @!P0 ST.E.128 [R2.64], R8 ;  /* 0x0000000802008985 */ /* 0x0003e4000c101d0e */
.L_x_7:
[----:B----4-:R-:W-:Y:S05]  /*b000*/  BSYNC B0 ;  /* 0x0000000000007941 */ /* 0x010fea0003800000 */
.L_x_6:
[----:B---3--:R-:W-:Y:S01]  /*b010*/  IADD3 R0, R102, 0x20, RZ ;  /* 0x0000002066007810 */ /* 0x008fe20007ffe0ff */
[----:B-1----:R1:W3:Y:S01]  /*b020*/  SHFL.IDX PT, R3, R14, 0x1, 0x1c1f ;  /* 0x003c1f000e037f89 */ /* 0x0022e200000e0000 */
[----:B------:R-:W-:Y:S02]  /*b030*/  BSSY B0, `(.L_x_8) ;  /* 0x0000013000007945 */ /* 0x000fe40003800000 */
[----:B------:R-:W-:Y:S01]  /*b040*/  ISETP.GE.AND P0, PT, R0, R70, PT ;  /* 0x000000460000720c */ /* 0x000fe20003f06270 */
[----:B--2---:R1:W2:-:S12]  /*b050*/  SHFL.IDX PT, R2, R13, 0x1, 0x1c1f ;  /* 0x003c1f000d027f89 */ /* 0x00429800000e0000 */
[----:B------:R-:W-:Y:S05]  /*b060*/  @P0 BRA `(.L_x_9) ;  /* 0x000000f000000947 */ /* 0x000fea0003800000 */
[----:B-----5:R-:W-:Y:S02]  /*b070*/  ISETP.GE.AND P1, PT, R61, c[0x0][0x3c8], PT ;  /* 0x0000f2003d007a0c */ /* 0x020fe40003f26270 */
[----:B------:R-:W-:Y:S02]  /*b080*/  ISETP.GE.AND P0, PT, R60, c[0x0][0x3c8], PT ;  /* 0x0000f2003c007a0c */ /* 0x000fe40003f06270 */
[----:B------:R-:W-:-:S09]  /*b090*/  ISETP.GE.AND P2, PT, R12, c[0x0][0x3c8], PT ;  /* 0x0000f2000c007a0c */ /* 0x000fd20003f46270 */
[----:B------:R-:W-:Y:S02]  /*b0a0*/  @!P1 SHF.R.S32.HI R4, RZ, 0x1f, R61 ;  /* 0x0000001fff049819 */ /* 0x000fe4000001143d */
[----:B------:R-:W-:Y:S02]  /*b0b0*/  @!P0 SHF.R.S32.HI R0, RZ, 0x1f, R60 ;  /* 0x0000001fff008819 */ /* 0x000fe4000001143c */
[----:B------:R-:W-:Y:S01]  /*b0c0*/  @!P1 LEA.HI R4, R4, R61, RZ, 0x3 ;  /* 0x0000003d04049211 */ /* 0x000fe200078f18ff */
[--C-:B--23--:R-:W-:Y:S01]  /*b0d0*/  @!P2 IMAD.WIDE R6, R12, 0x2, R2.reuse ;  /* 0x000000020c06a825 */ /* 0x10cfe200078e0202 */
[----:B------:R-:W-:Y:S02]  /*b0e0*/  @!P0 LEA.HI R0, R0, R60, RZ, 0x3 ;  /* 0x0000003c00008211 */ /* 0x000fe400078f18ff */
[----:B------:R-:W-:Y:S02]  /*b0f0*/  @!P1 LOP3.LUT R4, R4, 0xfffffff8, RZ, 0xc0, !PT ;  /* 0xfffffff804049812 */ /* 0x000fe400078ec0ff */
[----:B------:R-:W-:Y:S01]  /*b100*/  @!P0 LOP3.LUT R0, R0, 0xfffffff8, RZ, 0xc0, !PT ;  /* 0xfffffff800008812 */ /* 0x000fe200078ec0ff */
[----:B------:R2:W-:Y:S02]  /*b110*/  @!P2 ST.E.128 [R6.64], R32 ;  /* 0x000000200600a985 */ /* 0x0005e4000c101d0e */
[----:B------:R-:W-:-:S04]  /*b120*/  @!P1 IMAD.WIDE R4, R4, 0x2, R2 ;  /* 0x0000000204049825 */ /* 0x000fc800078e0202 */
[----:B------:R-:W-:Y:S01]  /*b130*/  @!P0 IMAD.WIDE R2, R0, 0x2, R2 ;  /* 0x0000000200028825 */ /* 0x000fe200078e0202 */
[----:B------:R2:W-:Y:S04]  /*b140*/  @!P1 ST.E.128 [R4.64], R28 ;  /* 0x0000001c04009985 */ /* 0x0005e8000c101d0e */
[----:B------:R2:W-:Y:S02]  /*b150*/  @!P0 ST.E.128 [R2.64], R24 ;  /* 0x0000001802008985 */ /* 0x0005e4000c101d0e */
.L_x_9:
[----:B------:R-:W-:Y:S05]  /*b160*/  BSYNC B0 ;  /* 0x0000000000007941 */ /* 0x000fea0003800000 */
.L_x_8:
[----:B------:R-:W-:Y:S01]  /*b170*/  IADD3 R0, R102, 0x40, RZ ;  /* 0x0000004066007810 */ /* 0x000fe20007ffe0ff */
[----:B--23--:R2:W3:Y:S01]  /*b180*/  SHFL.IDX PT, R3, R14, 0x2, 0x1c1f ;  /* 0x005c1f000e037f89 */ /* 0x00c4e200000e0000 */
[----:B------:R-:W-:Y:S02]  /*b190*/  BSSY B0, `(.L_x_10) ;  /* 0x0000013000007945 */ /* 0x000fe40003800000 */
[----:B------:R-:W-:Y:S01]  /*b1a0*/  ISETP.GE.AND P0, PT, R0, R70, PT ;  /* 0x000000460000720c */ /* 0x000fe20003f06270 */
[----:B------:R2:W4:-:S12]  /*b1b0*/  SHFL.IDX PT, R2, R13, 0x2, 0x1c1f ;  /* 0x005c1f000d027f89 */ /* 0x00051800000e0000 */
[----:B------:R-:W-:Y:S05]  /*b1c0*/  @P0 BRA `(.L_x_11) ;  /* 0x000000f000000947 */ /* 0x000fea0003800000 */
[----:B-----5:R-:W-:Y:S02]  /*b1d0*/  ISETP.GE.AND P1, PT, R61, c[0x0][0x3c8], PT ;  /* 0x0000f2003d007a0c */ /* 0x020fe40003f26270 */
[----:B------:R-:W-:Y:S02]  /*b1e0*/  ISETP.GE.AND P0, PT, R60, c[0x0][0x3c8], PT ;  /* 0x0000f2003c007a0c */ /* 0x000fe40003f06270 */
[----:B------:R-:W-:-:S09]  /*b1f0*/  ISETP.GE.AND P2, PT, R12, c[0x0][0x3c8], PT ;  /* 0x0000f2000c007a0c */ /* 0x000fd20003f46270 */
[----:B------:R-:W-:Y:S02]  /*b200*/  @!P1 SHF.R.S32.HI R4, RZ, 0x1f, R61 ;  /* 0x0000001fff049819 */ /* 0x000fe4000001143d */
[----:B------:R-:W-:Y:S02]  /*b210*/  @!P0 SHF.R.S32.HI R0, RZ, 0x1f, R60 ;  /* 0x0000001fff008819 */ /* 0x000fe4000001143c */
[----:B------:R-:W-:Y:S01]  /*b220*/  @!P1 LEA.HI R4, R4, R61, RZ, 0x3 ;  /* 0x0000003d04049211 */ /* 0x000fe200078f18ff */
[--C-:B---34-:R-:W-:Y:S01]  /*b230*/  @!P2 IMAD.WIDE R6, R12, 0x2, R2.reuse ;  /* 0x000000020c06a825 */ /* 0x118fe200078e0202 */
        /* <DEDUP_REMOVED lines=8> */
.L_x_11:
[----:B------:R-:W-:Y:S05]  /*b2c0*/  BSYNC B0 ;  /* 0x0000000000007941 */ /* 0x000fea0003800000 */
.L_x_10:
[----:B------:R-:W-:Y:S01]  /*b2d0*/  IADD3 R0, R102, 0x60, RZ ;  /* 0x0000006066007810 */ /* 0x000fe20007ffe0ff */
[----:B---3--:R3:W1:Y:S03]  /*b2e0*/  SHFL.IDX PT, R3, R14, 0x3, 0x1c1f ;  /* 0x007c1f000e037f89 */ /* 0x00866600000e0000 */
[----:B------:R-:W-:Y:S01]  /*b2f0*/  ISETP.GE.AND P0, PT, R0, R70, PT ;  /* 0x000000460000720c */ /* 0x000fe20003f06270 */
[----:B----4-:R3:W4:-:S12]  /*b300*/  SHFL.IDX PT, R2, R13, 0x3, 0x1c1f ;  /* 0x007c1f000d027f89 */ /* 0x01071800000e0000 */
[----:B------:R-:W-:Y:S05]  /*b310*/  @P0 EXIT ;  /* 0x000000000000094d */ /* 0x000fea0003800000 */
[----:B-----5:R-:W-:Y:S02]  /*b320*/  ISETP.GE.AND P0, PT, R61, c[0x0][0x3c8], PT ;  /* 0x0000f2003d007a0c */ /* 0x020fe40003f06270 */
[----:B------:R-:W-:-:S11]  /*b330*/  ISETP.GE.AND P1, PT, R12, c[0x0][0x3c8], PT ;  /* 0x0000f2000c007a0c */ /* 0x000fd60003f26270 */
[----:B------:R-:W-:Y:S02]  /*b340*/  @!P0 SHF.R.S32.HI R0, RZ, 0x1f, R61 ;  /* 0x0000001fff008819 */ /* 0x000fe4000001143d */
[----:B-1--4-:R-:W-:Y:S02]  /*b350*/  @!P1 IMAD.WIDE R6, R12, 0x2, R2 ;  /* 0x000000020c069825 */ /* 0x012fe400078e0202 */
[----:B------:R-:W-:-:S03]  /*b360*/  @!P0 LEA.HI R0, R0, R61, RZ, 0x3 ;  /* 0x0000003d00008211 */ /* 0x000fc600078f18ff */
[----:B------:R1:W-:Y:S01]  /*b370*/  @!P1 ST.E.128 [R6.64], R52 ;  /* 0x0000003406009985 */ /* 0x0003e2000c101d0e */
[----:B------:R-:W-:-:S05]  /*b380*/  @!P0 LOP3.LUT R0, R0, 0xfffffff8, RZ, 0xc0, !PT ;  /* 0xfffffff800008812 */ /* 0x000fca00078ec0ff */
[----:B------:R-:W-:-:S05]  /*b390*/  @!P0 IMAD.WIDE R4, R0, 0x2, R2 ;  /* 0x0000000200048825 */ /* 0x000fca00078e0202 */
[----:B------:R1:W-:Y:S01]  /*b3a0*/  @!P0 ST.E.128 [R4.64], R48 ;  /* 0x0000003004008985 */ /* 0x0003e2000c101d0e */
[----:B------:R-:W-:-:S13]  /*b3b0*/  ISETP.GE.AND P0, PT, R60, c[0x0][0x3c8], PT ;  /* 0x0000f2003c007a0c */ /* 0x000fda0003f06270 */
[----:B------:R-:W-:Y:S05]  /*b3c0*/  @P0 EXIT ;  /* 0x000000000000094d */ /* 0x000fea0003800000 */
[----:B------:R-:W-:-:S04]  /*b3d0*/  SHF.R.S32.HI R0, RZ, 0x1f, R60 ;  /* 0x0000001fff007819 */ /* 0x000fc8000001143c */
[----:B------:R-:W-:-:S04]  /*b3e0*/  LEA.HI R0, R0, R60, RZ, 0x3 ;  /* 0x0000003c00007211 */ /* 0x000fc800078f18ff */
[----:B------:R-:W-:-:S05]  /*b3f0*/  LOP3.LUT R0, R0, 0xfffffff8, RZ, 0xc0, !PT ;  /* 0xfffffff800007812 */ /* 0x000fca00078ec0ff */
[----:B------:R-:W-:-:S05]  /*b400*/  IMAD.WIDE R2, R0, 0x2, R2 ;  /* 0x0000000200027825 */ /* 0x000fca00078e0202 */
[----:B------:R-:W-:Y:S01]  /*b410*/  ST.E.128 [R2.64], R56 ;  /* 0x0000003802007985 */ /* 0x000fe2000c101d0e */
[----:B------:R-:W-:Y:S05]  /*b420*/  EXIT ;  /* 0x000000000000794d */ /* 0x000fea0003800000 */
.L_x_12:
[----:B------:R-:W-:-:S00]  /*b430*/  BRA `(.L_x_12) ;  /* 0xfffffff000007947 */ /* 0x000fc0000383ffff */
[----:B------:R-:W-:-:S00]  /*b440*/  NOP ;  /* 0x0000000000007918 */ /* 0x000fc00000000000 */
        /* <DEDUP_REMOVED lines=11> */
.L_x_1710:


//--------------------- .text._ZN7cutlass13device_kernelIN5flash19enable_sm80_to_sm89INS1_16FlashAttnFwdSm80INS1_25CollectiveMainloopFwdSm80ILi4ELi1ELb0EN4cute5tupleIJNS5_1CILi128EEENS7_ILi64EEENS7_ILi96EEEEEELi96ENS_6half_tEfNS_4arch4Sm80ELb0ELb0ELb1ELb1ELb1ELb0ELb1ELb0EEENS1_21CollectiveEpilogueFwdINS6_IJS8_SA_S9_EEENS6_IJNS7_ILi1EEESI_SI_EEESC_SE_Li128ELb1ELb1ELb0ELb0EEENS1_19SingleTileSchedulerILb1ELb0ELb1ELi128EEEEEEEEEvNT_6ParamsE --------------------------
	.section	.text._ZN7cutlass13device_kernelIN5flash19enable_sm80_to_sm89INS1_16FlashAttnFwdSm80INS1_25CollectiveMainloopFwdSm80ILi4ELi1ELb0EN4cute5tupleIJNS5_1CILi128EEENS7_ILi64EEENS7_ILi96EEEEEELi96ENS_6half_tEfNS_4arch4Sm80ELb0ELb0ELb1ELb1ELb1ELb0ELb1ELb0EEENS1_21CollectiveEpilogueFwdINS6_IJS8_SA_S9_EEENS6_IJNS7_ILi1EEESI_SI_EEESC_SE_Li128ELb1ELb1ELb0ELb0EEENS1_19SingleTileSchedulerILb1ELb0ELb1ELi128EEEEEEEEEvNT_6ParamsE,"ax",@progbits
	.sectioninfo	@"SHI_REGISTERS=255"
	.align	128
.text._ZN7cutlass13device_kernelIN5flash19enable_sm80_to_sm89INS1_16FlashAttnFwdSm80INS1_25CollectiveMainloopFwdSm80ILi4ELi1ELb0EN4cute5tupleIJNS5_1CILi128EEENS7_ILi64EEENS7_ILi96EEEEEELi96ENS_6half_tEfNS_4arch4Sm80ELb0ELb0ELb1ELb1ELb1ELb0ELb1ELb0EEENS1_21CollectiveEpilogueFwdINS6_IJS8_SA_S9_EEENS6_IJNS7_ILi1EEESI_SI_EEESC_SE_Li128ELb1ELb1ELb0ELb0EEENS1_19SingleTileSchedulerILb1ELb0ELb1ELi128EEEEEEEEEvNT_6ParamsE:
        .type           _ZN7cutlass13device_kernelIN5flash19enable_sm80_to_sm89INS1_16FlashAttnFwdSm80INS1_25CollectiveMainloopFwdSm80ILi4ELi1ELb0EN4cute5tupleIJNS5_1CILi128EEENS7_ILi64EEENS7_ILi96EEEEEELi96ENS_6half_tEfNS_4arch4Sm80ELb0ELb0ELb1ELb1ELb1ELb0ELb1ELb0EEENS1_21CollectiveEpilogueFwdINS6_IJS8_SA_S9_EEENS6_IJNS7_ILi1EEESI_SI_EEESC_SE_Li128ELb1ELb1ELb0ELb0EEENS1_19SingleTileSchedulerILb1ELb0ELb1ELi128EEEEEEEEEvNT_6ParamsE,@function
        .size           _ZN7cutlass13device_kernelIN5flash19enable_sm80_to_sm89INS1_16FlashAttnFwdSm80INS1_25CollectiveMainloopFwdSm80ILi4ELi1ELb0EN4cute5tupleIJNS5_1CILi128EEENS7_ILi64EEENS7_ILi96EEEEEELi96ENS_6half_tEfNS_4arch4Sm80ELb0ELb0ELb1ELb1ELb1ELb0ELb1ELb0EEENS1_21CollectiveEpilogueFwdINS6_IJS8_SA_S9_EEENS6_IJNS7_ILi1EEESI_SI_EEESC_SE_Li128ELb1ELb1ELb0ELb0EEENS1_19SingleTileSchedulerILb1ELb0ELb1ELi128EEEEEEEEEvNT_6ParamsE,(.L_x_1711 - _ZN7cutlass13device_kernelIN5flash19enable_sm80_to_sm89INS1_16FlashAttnFwdSm80INS1_25CollectiveMainloopFwdSm80ILi4ELi1ELb0EN4cute5tupleIJNS5_1CILi128EEENS7_ILi64EEENS7_ILi96EEEEEELi96ENS_6half_tEfNS_4arch4Sm80ELb0ELb0ELb1ELb1ELb1ELb0ELb1ELb0EEENS1_21CollectiveEpilogueFwdINS6_IJS8_SA_S9_EEENS6_IJNS7_ILi1EEESI_SI_EEESC_SE_Li128ELb1ELb1ELb0ELb0EEENS1_19SingleTileSchedulerILb1ELb0ELb1ELi128EEEEEEEEEvNT_6ParamsE)
        .other          _ZN7cutlass13device_kernelIN5flash19enable_sm80_to_sm89INS1_16FlashAttnFwdSm80INS1_25CollectiveMainloopFwdSm80ILi4ELi1ELb0EN4cute5tupleIJNS5_1CILi128EEENS7_ILi64EEENS7_ILi96EEEEEELi96ENS_6half_tEfNS_4arch4Sm80ELb0ELb0ELb1ELb1ELb1ELb0ELb1ELb0EEENS1_21CollectiveEpilogueFwdINS6_IJS8_SA_S9_EEENS6_IJNS7_ILi1EEESI_SI_EEESC_SE_Li128ELb1ELb1ELb0ELb0EEENS1_19SingleTileSchedulerILb1ELb0ELb1ELi128EEEEEEEEEvNT_6ParamsE,@"STO_CUDA_ENTRY STV_DEFAULT"
_ZN7cutlass13device_kernelIN5flash19enable_sm80_to_sm89INS1_16FlashAttnFwdSm80INS1_25CollectiveMainloopFwdSm80ILi4ELi1ELb0EN4cute5tupleIJNS5_1CILi128EEENS7_ILi64EEENS7_ILi96EEEEEELi96ENS_6half_tEfNS_4arch4Sm80ELb0ELb0ELb1ELb1ELb1ELb0ELb1ELb0EEENS1_21CollectiveEpilogueFwdINS6_IJS8_SA_S9_EEENS6_IJNS7_ILi1EEESI_SI_EEESC_SE_Li128ELb1ELb1ELb0ELb0EEENS1_19SingleTileSchedulerILb1ELb0ELb1ELi128EEEEEEEEEvNT_6ParamsE:
[----:B------:R-:W-:Y:S02]  /*0000*/  MOV R1, c[0x0][0x28] ;  /* 0x00000a0000017a02 */ /* 0x000fe40000000f00 */
[----:B------:R-:W1:Y:S01]  /*0010*/  S2R R163, SR_TID.X ;  /* 0x0000000000a37919 */ /* 0x000e620000002100 */
[----:B------:R-:W-:Y:S01]  /*0020*/  IMAD.MOV.U32 R9, RZ, RZ, 0x4 ;  /* 0x00000004ff097424 */ /* 0x000fe200078e00ff */
[----:B------:R-:W-:Y:S01]  /*0030*/  ULDC.64 UR6, c[0x0][0x118] ;  /* 0x0000460000067ab9 */ /* 0x000fe20000000a00 */
[----:B------:R-:W-:Y:S01]  /*0040*/  IADD3 R1, R1, -0x38, RZ ;  /* 0xffffffc801017810 */ /* 0x000fe20007ffe0ff */
[----:B------:R-:W2:Y:S04]  /*0050*/  S2R R5, SR_CTAID.Z ;  /* 0x0000000000057919 */ /* 0x000ea80000002700 */
[----:B------:R-:W3:Y:S01]  /*0060*/  S2R R48, SR_CTAID.X ;  /* 0x0000000000307919 */ /* 0x000ee20000002500 */
[----:B-1----:R-:W-:Y:S01]  /*0070*/  SHF.R.U32.HI R0, RZ, 0x5, R163 ;  /* 0x00000005ff007819 */ /* 0x002fe200000116a3 */
[----:B--2---:R-:W-:-:S05]  /*0080*/  IMAD.WIDE R2, R5, R9, c[0x0][0x568] ;  /* 0x00015a0005027625 */ /* 0x004fca00078e0209 */
[----:B------:R-:W1:Y:S02]  /*0090*/  SHFL.IDX PT, R0, R0, RZ, 0x1f ;  /* 0x00001fff00007589 */ /* 0x000e6400000e0000 */
[----:B-1----:R-:W-:-:S13]  /*00a0*/  ISETP.NE.AND P0, PT, R0, RZ, PT ;  /* 0x000000ff0000720c */ /* 0x002fda0003f05270 */
[----:B------:R-:W-:Y:S05]  /*00b0*/  @!P0 BRA `(.L_x_13) ;  /* 0x0000014000008947 */ /* 0x000fea0003800000 */
[----:B---3--:R-:W-:-:S04]  /*00c0*/  ISETP.NE.U32.AND P0, PT, RZ, c[0x0][0x568], PT ;  /* 0x00015a00ff007a0c */ /* 0x008fc80003f05070 */
[----:B------:R-:W-:-:S13]  /*00d0*/  ISETP.NE.AND.EX P0, PT, RZ, c[0x0][0x56c], PT, P0 ;  /* 0x00015b00ff007a0c */ /* 0x000fda0003f05300 */
[----:B------:R-:W-:Y:S05]  /*00e0*/  @!P0 BRA `(.L_x_14) ;  /* 0x0000002000008947 */ /* 0x000fea0003800000 */
[----:B------:R1:W5:Y:S01]  /*00f0*/  LDG.E R0, [R2.64] ;  /* 0x0000000602007981 */ /* 0x000362000c1e1900 */
[----:B------:R-:W-:Y:S05]  /*0100*/  BRA `(.L_x_15) ;  /* 0x0000009000007947 */ /* 0x000fea0003800000 */
.L_x_14:
[----:B------:R-:W-:-:S04]  /*0110*/  ISETP.NE.U32.AND P0, PT, RZ, c[0x0][0x560], PT ;  /* 0x00015800ff007a0c */ /* 0x000fc80003f05070 */
[----:B------:R-:W-:-:S13]  /*0120*/  ISETP.NE.AND.EX P0, PT, RZ, c[0x0][0x564], PT, P0 ;  /* 0x00015900ff007a0c */ /* 0x000fda0003f05300 */
[----:B------:R-:W-:Y:S05]  /*0130*/  @!P0 BRA `(.L_x_16) ;  /* 0x0000005000008947 */ /* 0x000fea0003800000 */
[----:B------:R-:W-:-:S05]  /*0140*/  IMAD.WIDE R2, R5, R9, c[0x0][0x560] ;  /* 0x0001580005027625 */ /* 0x000fca00078e0209 */
[----:B------:R-:W2:Y:S04]  /*0150*/  LDG.E R4, [R2.64] ;  /* 0x0000000602047981 */ /* 0x000ea8000c1e1900 */
[----:B------:R-:W2:Y:S02]  /*0160*/  LDG.E R0, [R2.64+0x4] ;  /* 0x0000040602007981 */ /* 0x000ea4000c1e1900 */
[----:B--2---:R-:W-:Y:S01]  /*0170*/  IADD3 R0, -R4, R0, RZ ;  /* 0x0000000004007210 */ /* 0x004fe20007ffe1ff */
[----:B------:R-:W-:Y:S05]  /*0180*/  BRA `(.L_x_15) ;  /* 0x0000001000007947 */ /* 0x000fea0003800000 */
.L_x_16:
[----:B------:R-:W-:-:S05]  /*0190*/  MOV R0, c[0x0][0x54c] ;  /* 0x0001530000007a02 */ /* 0x000fca0000000f00 */
.L_x_15:
[----:B-----5:R-:W-:Y:S01]  /*01a0*/  IMAD R0, R0, c[0x0][0x548], RZ ;  /* 0x0001520000007a24 */ /* 0x020fe200078e02ff */
[----:B-1----:R-:W-:-:S04]  /*01b0*/  SHF.L.U32 R2, R48, 0x7, RZ ;  /* 0x0000000730027819 */ /* 0x002fc800000006ff */
[----:B------:R-:W-:-:S04]  /*01c0*/  ISETP.GE.AND P0, PT, R2, R0, PT ;  /* 0x000000000200720c */ /* 0x000fc80003f06270 */
[----:B------:R-:W-:-:S05]  /*01d0*/  SEL R0, R5, 0xffffffff, !P0 ;  /* 0xffffffff05007807 */ /* 0x000fca0004000000 */
[----:B------:R1:W-:Y:S01]  /*01e0*/  STL [R1+0x2c], R0 ;  /* 0x00002c0001007387 */ /* 0x0003e20000100800 */
[----:B------:R-:W-:Y:S05]  /*01f0*/  BRA `(.L_x_17) ;  /* 0x0000013000007947 */ /* 0x000fea0003800000 */
.L_x_13:
[----:B---3--:R-:W-:-:S04]  /*0200*/  ISETP.NE.U32.AND P0, PT, RZ, c[0x0][0x568], PT ;  /* 0x00015a00ff007a0c */ /* 0x008fc80003f05070 */
[----:B------:R-:W-:-:S13]  /*0210*/  ISETP.NE.AND.EX P0, PT, RZ, c[0x0][0x56c], PT, P0 ;  /* 0x00015b00ff007a0c */ /* 0x000fda0003f05300 */
[----:B------:R-:W-:Y:S05]  /*0220*/  @!P0 BRA `(.L_x_18) ;  /* 0x0000002000008947 */ /* 0x000fea0003800000 */
[----:B------:R1:W5:Y:S01]  /*0230*/  LDG.E R0, [R2.64] ;  /* 0x0000000602007981 */ /* 0x000362000c1e1900 */
[----:B------:R-:W-:Y:S05]  /*0240*/  BRA `(.L_x_19) ;  /* 0x0000009000007947 */ /* 0x000fea0003800000 */
.L_x_18:
        /* <DEDUP_REMOVED lines=8> */
.L_x_20:
[----:B------:R-:W-:-:S05]  /*02d0*/  MOV R0, c[0x0][0x54c] ;  /* 0x0001530000007a02 */ /* 0x000fca0000000f00 */
.L_x_19:
[----:B-----5:R-:W-:Y:S01]  /*02e0*/  IMAD R0, R0, c[0x0][0x548], RZ ;  /* 0x0001520000007a24 */ /* 0x020fe200078e02ff */
[----:B-1----:R-:W-:-:S04]  /*02f0*/  SHF.L.U32 R2, R48, 0x7, RZ ;  /* 0x0000000730027819 */ /* 0x002fc800000006ff */
[----:B------:R-:W-:-:S04]  /*0300*/  ISETP.GE.AND P0, PT, R2, R0, PT ;  /* 0x000000000200720c */ /* 0x000fc80003f06270 */
[----:B------:R-:W-:-:S05]  /*0310*/  SEL R0, R5, 0xffffffff, !P0 ;  /* 0xffffffff05007807 */ /* 0x000fca0004000000 */
[----:B------:R1:W-:Y:S04]  /*0320*/  STL [R1+0x2c], R0 ;  /* 0x00002c0001007387 */ /* 0x0003e80000100800 */
.L_x_17:
[----:B------:R-:W2:Y:S02]  /*0330*/  LDL R56, [R1+0x2c] ;  /* 0x00002c0001387983 */ /* 0x000ea40000100800 */
[----:B--2---:R-:W-:-:S13]  /*0340*/  ISETP.GE.AND P0, PT, R56, RZ, PT ;  /* 0x000000ff3800720c */ /* 0x004fda0003f06270 */
[----:B------:R-:W-:Y:S05]  /*0350*/  @!P0 EXIT ;  /* 0x000000000000894d */ /* 0x000fea0003800000 */
[----:B------:R-:W-:Y:S01]  /*0360*/  ISETP.NE.U32.AND P0, PT, RZ, c[0x0][0x370], PT ;  /* 0x0000dc00ff007a0c */ /* 0x000fe20003f05070 */
[----:B------:R-:W-:Y:S01]  /*0370*/  IMAD.MOV.U32 R175, RZ, RZ, RZ ;  /* 0x000000ffffaf7224 */ /* 0x000fe200078e00ff */
[----:B------:R-:W-:Y:S01]  /*0380*/  ISETP.NE.U32.AND P2, PT, RZ, c[0x0][0x360], PT ;  /* 0x0000d800ff007a0c */ /* 0x000fe20003f45070 */
[----:B------:R-:W-:Y:S01]  /*0390*/  IMAD.MOV.U32 R13, RZ, RZ, c[0x0][0x168] ;  /* 0x00005a00ff0d7624 */ /* 0x000fe200078e00ff */
[----:B------:R-:W-:Y:S01]  /*03a0*/  ISETP.NE.AND.EX P1, PT, RZ, c[0x0][0x374], PT, P0 ;  /* 0x0000dd00ff007a0c */ /* 0x000fe20003f25300 */
[----:B------:R-:W-:Y:S01]  /*03b0*/  IMAD.MOV.U32 R8, RZ, RZ, RZ ;  /* 0x000000ffff087224 */ /* 0x000fe200078e00ff */
[----:B------:R-:W-:Y:S01]  /*03c0*/  ISETP.NE.AND.EX P0, PT, RZ, c[0x0][0x364], PT, P2 ;  /* 0x0000d900ff007a0c */ /* 0x000fe20003f05320 */
[----:B------:R-:W-:Y:S01]  /*03d0*/  IMAD.WIDE R4, R56, R9, c[0x0][0x348] ;  /* 0x0000d20038047625 */ /* 0x000fe200078e0209 */
[----:B------:R-:W-:-:S04]  /*03e0*/  ISETP.NE.U32.AND P3, PT, RZ, c[0x0][0x348], PT ;  /* 0x0000d200ff007a0c */ /* 0x000fc80003f65070 */
[----:B------:R-:W-:-:S05]  /*03f0*/  ISETP.NE.AND.EX P2, PT, RZ, c[0x0][0x34c], PT, P3 ;  /* 0x0000d300ff007a0c */ /* 0x000fca0003f45330 */
[----:B------:R-:W-:-:S04]  /*0400*/  @P1 IMAD.WIDE R6, R56, R9, c[0x0][0x370] ;  /* 0x0000dc0038061625 */ /* 0x000fc800078e0209 */
[----:B------:R-:W-:Y:S01]  /*0410*/  @P0 IMAD.WIDE R2, R56, R9, c[0x0][0x360] ;  /* 0x0000d80038020625 */ /* 0x000fe200078e0209 */
[----:B------:R-:W2:Y:S04]  /*0420*/  @P1 LDG.E R175, [R6.64] ;  /* 0x0000000606af1981 */ /* 0x000ea8000c1e1900 */
[----:B------:R3:W5:Y:S04]  /*0430*/  @P2 LDG.E R8, [R4.64] ;  /* 0x0000000604082981 */ /* 0x000768000c1e1900 */
[----:B------:R3:W5:Y:S01]  /*0440*/  @P0 LDG.E R13, [R2.64] ;  /* 0x00000006020d0981 */ /* 0x000762000c1e1900 */
[----:B------:R-:W-:-:S02]  /*0450*/  ULDC UR5, c[0x0][0x2ac] ;  /* 0x0000ab0000057ab9 */ /* 0x000fc40000000800 */
[----:B------:R-:W-:Y:S01]  /*0460*/  ULDC UR4, c[0x0][0x1d0] ;  /* 0x0000740000047ab9 */ /* 0x000fe20000000800 */
[----:B------:R-:W4:Y:S01]  /*0470*/  S2R R52, SR_CTAID.Y ;  /* 0x0000000000347919 */ /* 0x000f220000002600 */
[----:B------:R-:W-:-:S06]  /*0480*/  UIMAD UR4, UR5, UR4, URZ ;  /* 0x00000004050472a4 */ /* 0x000fcc000f8e023f */
[----:B-1----:R-:W-:Y:S01]  /*0490*/  IMAD.U32 R0, RZ, RZ, UR4 ;  /* 0x00000004ff007e24 */ /* 0x002fe2000f8e00ff */
[----:B----4-:R-:W-:Y:S01]  /*04a0*/  SHF.R.S32.HI R55, RZ, 0x1f, R52 ;  /* 0x0000001fff377819 */ /* 0x010fe20000011434 */
[----:B--2---:R3:W-:Y:S01]  /*04b0*/  STL [R1+0x18], R175 ;  /* 0x000018af01007387 */ /* 0x0047e20000100800 */
[----:B------:R-:W-:Y:S05]  /*04c0*/  @P0 BRA `(.L_x_21) ;  /* 0x0000004000000947 */ /* 0x000fea0003800000 */
[----:B------:R-:W-:Y:S05]  /*04d0*/  @!P2 BRA `(.L_x_21) ;  /* 0x000000300000a947 */ /* 0x000fea0003800000 */
[----:B---3--:R-:W2:Y:S04]  /*04e0*/  LDG.E R3, [R4.64] ;  /* 0x0000000604037981 */ /* 0x008ea8000c1e1900 */
[----:B------:R-:W2:Y:S02]  /*04f0*/  LDG.E R2, [R4.64+0x4] ;  /* 0x0000040604027981 */ /* 0x000ea4000c1e1900 */
[----:B--2--5:R-:W-:Y:S02]  /*0500*/  IADD3 R13, -R3, R2, RZ ;  /* 0x00000002030d7210 */ /* 0x024fe40007ffe1ff */
.L_x_21:
[----:B------:R-:W-:-:S04]  /*0510*/  ISETP.NE.U32.AND P0, PT, RZ, c[0x0][0x368], PT ;  /* 0x0000da00ff007a0c */ /* 0x000fc80003f05070 */
[----:B------:R-:W-:-:S13]  /*0520*/  ISETP.NE.AND.EX P0, PT, RZ, c[0x0][0x36c], PT, P0 ;  /* 0x0000db00ff007a0c */ /* 0x000fda0003f05300 */
[----:B------:R-:W-:Y:S05]  /*0530*/  @!P0 BRA `(.L_x_22) ;  /* 0x0000003000008947 */ /* 0x000fea0003800000 */
[----:B---3--:R-:W-:-:S05]  /*0540*/  IMAD.WIDE R2, R56, R9, c[0x0][0x368] ;  /* 0x0000da0038027625 */ /* 0x008fca00078e0209 */
[----:B------:R1:W5:Y:S01]  /*0550*/  LDG.E R0, [R2.64] ;  /* 0x0000000602007981 */ /* 0x000362000c1e1900 */
[----:B------:R-:W-:Y:S05]  /*0560*/  BRA `(.L_x_23) ;  /* 0x0000007000007947 */ /* 0x000fea0003800000 */
.L_x_22:
[----:B------:R-:W-:-:S04]  /*0570*/  ISETP.NE.U32.AND P0, PT, RZ, c[0x0][0x350], PT ;  /* 0x0000d400ff007a0c */ /* 0x000fc80003f05070 */
[----:B------:R-:W-:-:S13]  /*0580*/  ISETP.NE.AND.EX P0, PT, RZ, c[0x0][0x354], PT, P0 ;  /* 0x0000d500ff007a0c */ /* 0x000fda0003f05300 */
[----:B------:R-:W-:Y:S05]  /*0590*/  @!P0 BRA `(.L_x_23) ;  /* 0x0000004000008947 */ /* 0x000fea0003800000 */
[----:B---3--:R-:W-:-:S05]  /*05a0*/  IMAD.WIDE R2, R56, R9, c[0x0][0x350] ;  /* 0x0000d40038027625 */ /* 0x008fca00078e0209 */
[----:B------:R-:W2:Y:S04]  /*05b0*/  LDG.E R4, [R2.64] ;  /* 0x0000000602047981 */ /* 0x000ea8000c1e1900 */
[----:B------:R-:W2:Y:S02]  /*05c0*/  LDG.E R0, [R2.64+0x4] ;  /* 0x0000040602007981 */ /* 0x000ea4000c1e1900 */
[----:B--2---:R-:W-:-:S05]  /*05d0*/  IADD3 R0, -R4, R0, RZ ;  /* 0x0000000004007210 */ /* 0x004fca0007ffe1ff */
.L_x_23:
[----:B-----5:R-:W-:Y:S01]  /*05e0*/  IMAD.IADD R65, R0, 0x1, -R175 ;  /* 0x0000000100417824 */ /* 0x020fe200078e0aaf */
[----:B------:R-:W-:Y:S01]  /*05f0*/  PLOP3.LUT P4, PT, PT, PT, PT, 0x80, 0x0 ;  /* 0x000000000000781c */ /* 0x000fe20003f8f070 */
[----:B------:R-:W-:Y:S01]  /*0600*/  CS2R R94, SRZ ;  /* 0x00000000005e7805 */ /* 0x000fe2000001ff00 */
[----:B------:R-:W-:Y:S01]  /*0610*/  CS2R R92, SRZ ;  /* 0x00000000005c7805 */ /* 0x000fe2000001ff00 */
[----:B------:R-:W-:Y:S01]  /*0620*/  CS2R R98, SRZ ;  /* 0x0000000000627805 */ /* 0x000fe2000001ff00 */
[C---:B------:R-:W-:Y:S01]  /*0630*/  ISETP.GE.AND P0, PT, R65.reuse, 0x1, PT ;  /* 0x000000014100780c */ /* 0x040fe20003f06270 */
[----:B------:R-:W-:Y:S01]  /*0640*/  CS2R R96, SRZ ;  /* 0x0000000000607805 */ /* 0x000fe2000001ff00 */
[----:B------:R-:W-:Y:S01]  /*0650*/  IADD3 R0, R65, 0x3f, RZ ;  /* 0x0000003f41007810 */ /* 0x000fe20007ffe0ff */
[----:B------:R-:W-:Y:S01]  /*0660*/  IMAD.MOV.U32 R12, RZ, RZ, RZ ;  /* 0x000000ffff0c7224 */ /* 0x000fe200078e00ff */
[----:B------:R-:W-:Y:S01]  /*0670*/  MOV R90, RZ ;  /* 0x000000ff005a7202 */ /* 0x000fe20000000f00 */
[----:B------:R-:W-:Y:S01]  /*0680*/  CS2R R88, SRZ ;  /* 0x0000000000587805 */ /* 0x000fe2000001ff00 */
[----:B-1-3--:R-:W-:Y:S01]  /*0690*/  SHF.R.S32.HI R2, RZ, 0x1f, R0 ;  /* 0x0000001fff027819 */ /* 0x00afe20000011400 */
[----:B------:R-:W-:Y:S01]  /*06a0*/  CS2R R86, SRZ ;  /* 0x0000000000567805 */ /* 0x000fe2000001ff00 */
[----:B------:R-:W-:Y:S01]  /*06b0*/  CS2R R84, SRZ ;  /* 0x0000000000547805 */ /* 0x000fe2000001ff00 */
[----:B------:R-:W-:Y:S01]  /*06c0*/  CS2R R14, SRZ ;  /* 0x00000000000e7805 */ /* 0x000fe2000001ff00 */
[----:B------:R-:W-:Y:S01]  /*06d0*/  LEA.HI R29, R2, R0, RZ, 0x6 ;  /* 0x00000000021d7211 */ /* 0x000fe200078f30ff */
[----:B------:R-:W-:Y:S01]  /*06e0*/  IMAD.MOV.U32 R78, RZ, RZ, RZ ;  /* 0x000000ffff4e7224 */ /* 0x000fe200078e00ff */
[----:B------:R-:W-:Y:S01]  /*06f0*/  CS2R R16, SRZ ;  /* 0x0000000000107805 */ /* 0x000fe2000001ff00 */
[----:B------:R-:W-:Y:S01]  /*0700*/  IMAD.MOV.U32 R76, RZ, RZ, RZ ;  /* 0x000000ffff4c7224 */ /* 0x000fe200078e00ff */
[----:B------:R-:W-:Y:S01]  /*0710*/  MOV R82, RZ ;  /* 0x000000ff00527202 */ /* 0x000fe20000000f00 */
[----:B------:R-:W-:Y:S01]  /*0720*/  IMAD.MOV.U32 R80, RZ, RZ, RZ ;  /* 0x000000ffff507224 */ /* 0x000fe200078e00ff */
[----:B------:R-:W-:Y:S01]  /*0730*/  CS2R R18, SRZ ;  /* 0x0000000000127805 */ /* 0x000fe2000001ff00 */
[----:B------:R-:W-:Y:S01]  /*0740*/  IMAD.MOV.U32 R74, RZ, RZ, RZ ;  /* 0x000000ffff4a7224 */ /* 0x000fe200078e00ff */
[----:B------:R-:W-:Y:S01]  /*0750*/  MOV R72, RZ ;  /* 0x000000ff00487202 */ /* 0x000fe20000000f00 */
        /* <DEDUP_REMOVED lines=10> */
[----:B------:R-:W-:Y:S01]  /*0800*/  CS2R R26, SRZ ;  /* 0x00000000001a7805 */ /* 0x000fe2000001ff00 */
[----:B------:R-:W-:Y:S01]  /*0810*/  IMAD.MOV.U32 R164, RZ, RZ, RZ ;  /* 0x000000ffffa47224 */ /* 0x000fe200078e00ff */
[----:B------:R-:W-:Y:S01]  /*0820*/  MOV R162, RZ ;  /* 0x000000ff00a27202 */ /* 0x000fe20000000f00 */
[----:B------:R-:W-:Y:S01]  /*0830*/  IMAD.MOV.U32 R28, RZ, RZ, RZ ;  /* 0x000000ffff1c7224 */ /* 0x000fe200078e00ff */
[----:B------:R-:W-:Y:S01]  /*0840*/  MOV R160, RZ ;  /* 0x000000ff00a07202 */ /* 0x000fe20000000f00 */
[----:B------:R-:W-:Y:S01]  /*0850*/  CS2R R154, SRZ ;  /* 0x00000000009a7805 */ /* 0x000fe2000001ff00 */
[----:B------:R-:W-:Y:S01]  /*0860*/  CS2R R30, SRZ ;  /* 0x00000000001e7805 */ /* 0x000fe2000001ff00 */
[----:B------:R-:W-:Y:S01]  /*0870*/  IMAD.MOV.U32 R152, RZ, RZ, RZ ;  /* 0x000000ffff987224 */ /* 0x000fe200078e00ff */
[----:B------:R-:W-:Y:S01]  /*0880*/  MOV R158, RZ ;  /* 0x000000ff009e7202 */ /* 0x000fe20000000f00 */
[----:B------:R-:W-:Y:S01]  /*0890*/  CS2R R32, SRZ ;  /* 0x0000000000207805 */ /* 0x000fe2000001ff00 */
[----:B------:R-:W-:Y:S01]  /*08a0*/  IMAD.MOV.U32 R156, RZ, RZ, RZ ;  /* 0x000000ffff9c7224 */ /* 0x000fe200078e00ff */
[----:B------:R-:W-:Y:S01]  /*08b0*/  CS2R R150, SRZ ;  /* 0x0000000000967805 */ /* 0x000fe2000001ff00 */
        /* <DEDUP_REMOVED lines=18> */
[----:B------:R-:W-:Y:S01]  /*09e0*/  CS2R R42, SRZ ;  /* 0x00000000002a7805 */ /* 0x000fe2000001ff00 */
[----:B------:R-:W-:Y:S01]  /*09f0*/  MOV R126, RZ ;  /* 0x000000ff007e7202 */ /* 0x000fe20000000f00 */
[----:B------:R-:W-:Y:S01]  /*0a00*/  IMAD.MOV.U32 R124, RZ, RZ, RZ ;  /* 0x000000ffff7c7224 */ /* 0x000fe200078e00ff */
[----:B------:R-:W-:Y:S01]  /*0a10*/  CS2R R114, SRZ ;  /* 0x0000000000727805 */ /* 0x000fe2000001ff00 */
[----:B------:R-:W-:Y:S01]  /*0a20*/  MOV R112, RZ ;  /* 0x000000ff00707202 */ /* 0x000fe20000000f00 */
[----:B------:R-:W-:Y:S01]  /*0a30*/  CS2R R44, SRZ ;  /* 0x00000000002c7805 */ /* 0x000fe2000001ff00 */
[----:B------:R-:W-:Y:S01]  /*0a40*/  IMAD.MOV.U32 R118, RZ, RZ, RZ ;  /* 0x000000ffff767224 */ /* 0x000fe200078e00ff */
[----:B------:R-:W-:Y:S01]  /*0a50*/  MOV R116, RZ ;  /* 0x000000ff00747202 */ /* 0x000fe20000000f00 */
[----:B------:R-:W-:Y:S01]  /*0a60*/  IMAD.MOV.U32 R54, RZ, RZ, RZ ;  /* 0x000000ffff367224 */ /* 0x000fe200078e00ff */
[----:B------:R-:W-:Y:S01]  /*0a70*/  MOV R53, RZ ;  /* 0x000000ff00357202 */ /* 0x000fe20000000f00 */
[----:B------:R-:W-:Y:S01]  /*0a80*/  CS2R R50, SRZ ;  /* 0x0000000000327805 */ /* 0x000fe2000001ff00 */
[----:B------:R-:W-:Y:S05]  /*0a90*/  @!P0 BRA `(.L_x_24) ;  /* 0x000094a000008947 */ /* 0x000fea0003800000 */
[----:B------:R-:W-:-:S04]  /*0aa0*/  ISETP.NE.U32.AND P5, PT, RZ, c[0x0][0x340], PT ;  /* 0x0000d000ff007a0c */ /* 0x000fc80003fa5070 */
[----:B------:R-:W-:-:S13]  /*0ab0*/  ISETP.NE.AND.EX P5, PT, RZ, c[0x0][0x344], PT, P5 ;  /* 0x0000d100ff007a0c */ /* 0x000fda0003fa5350 */
[----:B------:R-:W-:-:S05]  /*0ac0*/  @P5 IMAD.WIDE R2, R56, R9, c[0x0][0x340] ;  /* 0x0000d00038025625 */ /* 0x000fca00078e0209 */
[----:B------:R1:W5:Y:S01]  /*0ad0*/  @P5 LDG.E R14, [R2.64] ;  /* 0x00000006020e5981 */ /* 0x000362000c1e1900 */
[----:B------:R-:W-:Y:S01]  /*0ae0*/  SHF.R.S32.HI R10, RZ, 0x1f, R163 ;  /* 0x0000001fff0a7819 */ /* 0x000fe200000114a3 */
[----:B------:R-:W-:Y:S01]  /*0af0*/  IMAD.MOV.U32 R6, RZ, RZ, c[0x0][0x2c4] ;  /* 0x0000b100ff067624 */ /* 0x000fe200078e00ff */
[----:B------:R-:W-:Y:S01]  /*0b00*/  SHF.R.S32.HI R0, RZ, 0x1f, R8 ;  /* 0x0000001fff007819 */ /* 0x000fe20000011408 */
[----:B------:R-:W-:Y:S01]  /*0b10*/  IMAD R13, R13, c[0x0][0x2c4], RZ ;  /* 0x0000b1000d0d7a24 */ /* 0x000fe200078e02ff */
[-C--:B------:R-:W-:Y:S01]  /*0b20*/  LEA.HI R5, R10, R163.reuse, RZ, 0x2 ;  /* 0x000000a30a057211 */ /* 0x080fe200078f10ff */
[----:B------:R-:W-:Y:S01]  /*0b30*/  BSSY B0, `(.L_x_25) ;  /* 0x000005e000007945 */ /* 0x000fe20003800000 */
[----:B------:R-:W-:Y:S01]  /*0b40*/  ISETP.NE.AND P0, PT, R6, 0x1, PT ;  /* 0x000000010600780c */ /* 0x000fe20003f05270 */
[----:B------:R-:W-:Y:S01]  /*0b50*/  IMAD R0, R0, c[0x0][0x178], RZ ;  /* 0x00005e0000007a24 */ /* 0x000fe200078e02ff */
[----:B------:R-:W-:Y:S02]  /*0b60*/  LOP3.LUT R4, R5, 0xfffffffc, RZ, 0xc0, !PT ;  /* 0xfffffffc05047812 */ /* 0x000fe400078ec0ff */
[----:B------:R-:W-:Y:S01]  /*0b70*/  SHF.R.S32.HI R17, RZ, 0x2, R5 ;  /* 0x00000002ff117819 */ /* 0x000fe20000011405 */
[----:B------:R-:W-:Y:S01]  /*0b80*/  IMAD R0, R8, c[0x0][0x17c], R0 ;  /* 0x00005f0008007a24 */ /* 0x000fe200078e0200 */
[-C--:B------:R-:W-:Y:S01]  /*0b90*/  LEA.HI R24, R10, R163.reuse, RZ, 0x3 ;  /* 0x000000a30a187211 */ /* 0x080fe200078f18ff */
[----:B------:R-:W-:Y:S01]  /*0ba0*/  IMAD.IADD R9, R163, 0x1, -R4 ;  /* 0x00000001a3097824 */ /* 0x000fe200078e0a04 */
[----:B------:R-:W-:Y:S01]  /*0bb0*/  SEL R4, R56, RZ, !P2 ;  /* 0x000000ff38047207 */ /* 0x000fe20005000000 */
[----:B------:R-:W-:Y:S01]  /*0bc0*/  IMAD R5, R55, c[0x0][0x1b8], RZ ;  /* 0x00006e0037057a24 */ /* 0x000fe200078e02ff */
[-C--:B------:R-:W-:Y:S01]  /*0bd0*/  LEA.HI R20, R10, R163.reuse, RZ, 0x4 ;  /* 0x000000a30a147211 */ /* 0x080fe200078f20ff */
[C---:B------:R-:W-:Y:S01]  /*0be0*/  IMAD R171, R9.reuse, 0x20, R17 ;  /* 0x0000002009ab7824 */ /* 0x040fe200078e0211 */
[----:B------:R-:W-:Y:S01]  /*0bf0*/  SHF.R.S32.HI R22, RZ, 0x3, R24 ;  /* 0x00000003ff167819 */ /* 0x000fe20000011418 */
[----:B------:R-:W-:Y:S01]  /*0c00*/  IMAD R5, R52, c[0x0][0x1bc], R5 ;  /* 0x00006f0034057a24 */ /* 0x000fe200078e0205 */
[----:B------:R-:W-:Y:S01]  /*0c10*/  SHF.R.S32.HI R174, RZ, 0x6, R29 ;  /* 0x00000006ffae7819 */ /* 0x000fe2000001141d */
[----:B------:R-:W-:Y:S01]  /*0c20*/  IMAD.SHL.U32 R64, R9, 0x8, RZ ;  /* 0x0000000809407824 */ /* 0x000fe200078e00ff */
[----:B------:R2:W-:Y:S01]  /*0c30*/  STL [R1+0x4], R171 ;  /* 0x000004ab01007387 */ /* 0x0005e20000100800 */
[----:B------:R-:W-:Y:S01]  /*0c40*/  IMAD R16, R48, 0x80, R17 ;  /* 0x0000008030107824 */ /* 0x000fe200078e0211 */
[----:B------:R-:W-:Y:S01]  /*0c50*/  LEA.HI R162, R10, R163, RZ, 0x5 ;  /* 0x000000a30aa27211 */ /* 0x000fe200078f28ff */
[----:B-1----:R-:W-:Y:S01]  /*0c60*/  IMAD.WIDE.U32 R2, R8, c[0x0][0x178], RZ ;  /* 0x00005e0008027a25 */ /* 0x002fe200078e00ff */
[----:B------:R2:W-:Y:S01]  /*0c70*/  STL [R1], R174 ;  /* 0x000000ae01007387 */ /* 0x0005e20000100800 */
[----:B------:R-:W-:-:S02]  /*0c80*/  IADD3 R19, R64, 0x20, RZ ;  /* 0x0000002040137810 */ /* 0x000fc40007ffe0ff */
[----:B------:R-:W-:Y:S01]  /*0c90*/  IMAD.IADD R3, R3, 0x1, R0 ;  /* 0x0000000103037824 */ /* 0x000fe200078e0200 */
[----:B------:R-:W-:Y:S01]  /*0ca0*/  SHF.R.S32.HI R0, RZ, 0x1f, R56 ;  /* 0x0000001fff007819 */ /* 0x000fe20000011438 */
[----:B------:R-:W-:Y:S01]  /*0cb0*/  IMAD R8, R48, 0x80, R171 ;  /* 0x0000008030087824 */ /* 0x000fe200078e02ab */
[----:B------:R-:W-:Y:S01]  /*0cc0*/  SHF.R.S32.HI R23, RZ, 0x5, R162 ;  /* 0x00000005ff177819 */ /* 0x000fe200000114a2 */
[----:B------:R-:W-:Y:S01]  /*0cd0*/  IMAD.WIDE.U32 R2, R52, c[0x0][0x1b8], R2 ;  /* 0x00006e0034027a25 */ /* 0x000fe200078e0002 */
[----:B------:R-:W-:Y:S02]  /*0ce0*/  SEL R6, R0, RZ, !P2 ;  /* 0x000000ff00067207 */ /* 0x000fe40005000000 */
[----:B------:R-:W-:Y:S01]  /*0cf0*/  IADD3 R49, R64, 0x40, RZ ;  /* 0x0000004040317810 */ /* 0x000fe20007ffe0ff */
[----:B------:R-:W-:Y:S01]  /*0d00*/  @P0 IMAD.HI.U32 R7, R8, c[0x0][0x2c8], RZ ;  /* 0x0000b20008070a27 */ /* 0x000fe200078e00ff */
[----:B------:R-:W-:Y:S02]  /*0d10*/  ISETP.GE.AND P4, PT, R64, c[0x0][0x198], PT ;  /* 0x0000660040007a0c */ /* 0x000fe40003f86270 */
[----:B------:R-:W-:Y:S01]  /*0d20*/  ISETP.GE.AND P3, PT, R19, c[0x0][0x198], PT ;  /* 0x0000660013007a0c */ /* 0x000fe20003f66270 */
[----:B------:R-:W-:Y:S01]  /*0d30*/  IMAD.IADD R3, R3, 0x1, R5 ;  /* 0x0000000103037824 */ /* 0x000fe200078e0205 */
[----:B------:R-:W-:Y:S01]  /*0d40*/  ISETP.GE.AND P2, PT, R49, c[0x0][0x198], PT ;  /* 0x0000660031007a0c */ /* 0x000fe20003f46270 */
[----:B------:R-:W-:Y:S01]  /*0d50*/  IMAD.MOV.U32 R0, RZ, RZ, R8 ;  /* 0x000000ffff007224 */ /* 0x000fe200078e0008 */
[----:B------:R-:W-:Y:S01]  /*0d60*/  @P0 SHF.R.U32.HI R0, RZ, c[0x0][0x2cc], R7 ;  /* 0x0000b300ff000a19 */ /* 0x000fe20000011607 */
[----:B------:R-:W-:-:S02]  /*0d70*/  IMAD R5, R6, c[0x0][0x1c0], RZ ;  /* 0x0000700006057a24 */ /* 0x000fc400078e02ff */
[----:B------:R-:W-:-:S04]  /*0d80*/  IMAD.WIDE.U32 R2, R4, c[0x0][0x1c0], R2 ;  /* 0x0000700004027a25 */ /* 0x000fc800078e0002 */
[----:B------:R-:W-:Y:S01]  /*0d90*/  IMAD R6, R4, c[0x0][0x1c4], R5 ;  /* 0x0000710004067a24 */ /* 0x000fe200078e0205 */
[--C-:B------:R-:W-:Y:S01]  /*0da0*/  SHF.R.S32.HI R5, RZ, 0x1f, R0.reuse ;  /* 0x0000001fff057819 */ /* 0x100fe20000011400 */
[----:B------:R-:W-:Y:S02]  /*0db0*/  IMAD.MOV R4, RZ, RZ, -R0 ;  /* 0x000000ffff047224 */ /* 0x000fe400078e0a00 */
[----:B------:R-:W-:Y:S01]  /*0dc0*/  IMAD.IADD R3, R3, 0x1, R6 ;  /* 0x0000000103037824 */ /* 0x000fe200078e0206 */
[----:B------:R-:W-:Y:S01]  /*0dd0*/  LOP3.LUT R6, R20, 0xfffffff0, RZ, 0xc0, !PT ;  /* 0xfffffff014067812 */ /* 0x000fe200078ec0ff */
[----:B------:R-:W-:Y:S02]  /*0de0*/  IMAD R5, R5, c[0x0][0x1b0], RZ ;  /* 0x00006c0005057a24 */ /* 0x000fe400078e02ff */
[----:B------:R-:W-:Y:S02]  /*0df0*/  IMAD R4, R4, c[0x0][0x2c4], R8 ;  /* 0x0000b10004047a24 */ /* 0x000fe400078e0208 */
[----:B------:R-:W-:-:S02]  /*0e00*/  IMAD R5, R0, c[0x0][0x1b4], R5 ;  /* 0x00006d0000057a24 */ /* 0x000fc400078e0205 */
[----:B------:R-:W-:Y:S01]  /*0e10*/  IMAD.WIDE.U32 R2, R0, c[0x0][0x1b0], R2 ;  /* 0x00006c0000027a25 */ /* 0x000fe200078e0002 */
[----:B------:R-:W-:-:S03]  /*0e20*/  SHF.R.S32.HI R0, RZ, 0x1f, R4 ;  /* 0x0000001fff007819 */ /* 0x000fc60000011404 */
[----:B------:R-:W-:Y:S02]  /*0e30*/  IMAD.IADD R3, R3, 0x1, R5 ;  /* 0x0000000103037824 */ /* 0x000fe400078e0205 */
[----:B------:R-:W-:Y:S02]  /*0e40*/  IMAD R0, R0, c[0x0][0x1a8], RZ ;  /* 0x00006a0000007a24 */ /* 0x000fe400078e02ff */
[----:B------:R-:W-:Y:S02]  /*0e50*/  IMAD.SHL.U32 R5, R22, 0x40, RZ ;  /* 0x0000004016057824 */ /* 0x000fe400078e00ff */
[----:B------:R-:W-:Y:S02]  /*0e60*/  IMAD.IADD R18, R163, 0x1, -R6 ;  /* 0x00000001a3127824 */ /* 0x000fe400078e0a06 */
[C---:B------:R-:W-:Y:S01]  /*0e70*/  IMAD R7, R4.reuse, c[0x0][0x1ac], R0 ;  /* 0x00006b0004077a24 */ /* 0x040fe200078e0200 */
[----:B------:R-:W-:Y:S01]  /*0e80*/  LOP3.LUT R0, R5, 0xc0, RZ, 0xc0, !PT ;  /* 0x000000c005007812 */ /* 0x000fe200078ec0ff */
[----:B------:R-:W-:Y:S01]  /*0e90*/  IMAD.WIDE.U32 R2, R4, c[0x0][0x1a8], R2 ;  /* 0x00006a0004027a25 */ /* 0x000fe200078e0002 */
[----:B------:R-:W-:-:S02]  /*0ea0*/  LEA.HI R15, R18, R18, RZ, 0x1 ;  /* 0x00000012120f7211 */ /* 0x000fc400078f08ff */
[----:B------:R-:W-:Y:S01]  /*0eb0*/  SHF.R.U32.HI R5, RZ, 0x3, R0 ;  /* 0x00000003ff057819 */ /* 0x000fe20000011600 */
[----:B------:R-:W-:Y:S01]  /*0ec0*/  IMAD.IADD R4, R3, 0x1, R7 ;  /* 0x0000000103047824 */ /* 0x000fe200078e0207 */
[----:B------:R-:W-:Y:S02]  /*0ed0*/  LOP3.LUT R0, R0, 0x18, R64, 0xf8, !PT ;  /* 0x0000001800007812 */ /* 0x000fe400078ef840 */
[--C-:B------:R-:W-:Y:S02]  /*0ee0*/  SHF.R.S32.HI R6, RZ, 0x1, R15.reuse ;  /* 0x00000001ff067819 */ /* 0x100fe4000001140f */
[----:B------:R-:W-:Y:S02]  /*0ef0*/  SHF.R.S32.HI R3, RZ, 0x1f, R15 ;  /* 0x0000001fff037819 */ /* 0x000fe4000001140f */
[----:B------:R-:W-:Y:S02]  /*0f00*/  LEA R12, P0, R2, c[0x0][0x160], 0x1 ;  /* 0x00005800020c7a11 */ /* 0x000fe400078008ff */
[----:B------:R-:W-:-:S02]  /*0f10*/  LOP3.LUT R5, R0, R5, RZ, 0x3c, !PT ;  /* 0x0000000500057212 */ /* 0x000fc400078e3cff */
[----:B------:R-:W-:Y:S02]  /*0f20*/  LEA.HI R0, R3, R6, RZ, 0x2 ;  /* 0x0000000603007211 */ /* 0x000fe400078f10ff */
[----:B------:R-:W-:Y:S02]  /*0f30*/  LEA.HI R7, R17, R17, RZ, 0x1 ;  /* 0x0000001111077211 */ /* 0x000fe400078f08ff */
[----:B------:R-:W-:Y:S02]  /*0f40*/  LEA.HI.X R11, R2, c[0x0][0x164], R4, 0x1, P0 ;  /* 0x00005900020b7a11 */ /* 0x000fe400000f0c04 */
[----:B------:R-:W-:Y:S01]  /*0f50*/  ISETP.GE.AND P0, PT, R16, R13, PT ;  /* 0x0000000d1000720c */ /* 0x000fe20003f06270 */
[----:B------:R2:W1:Y:S01]  /*0f60*/  SHFL.IDX PT, R2, R12, RZ, 0x1c1f ;  /* 0x001c1fff0c027589 */ /* 0x00046200000e0000 */
[----:B------:R-:W-:Y:S02]  /*0f70*/  LOP3.LUT R4, R0, 0xfffffffc, RZ, 0xc0, !PT ;  /* 0xfffffffc00047812 */ /* 0x000fe400078ec0ff */
[----:B------:R-:W-:Y:S01]  /*0f80*/  LOP3.LUT R0, R7, 0x7fffffe, RZ, 0xc0, !PT ;  /* 0x07fffffe07007812 */ /* 0x000fe200078ec0ff */
[----:B------:R2:W3:Y:S02]  /*0f90*/  SHFL.IDX PT, R3, R11, RZ, 0x1c1f ;  /* 0x001c1fff0b037589 */ /* 0x0004e400000e0000 */
[----:B------:R-:W-:-:S02]  /*0fa0*/  IMAD.IADD R21, R6, 0x1, -R4 ;  /* 0x0000000106157824 */ /* 0x000fc400078e0a04 */
[----:B------:R-:W-:Y:S02]  /*0fb0*/  IMAD.IADD R0, R17, 0x1, -R0 ;  /* 0x0000000111007824 */ /* 0x000fe400078e0a00 */
[----:B------:R-:W-:Y:S01]  /*0fc0*/  IMAD.MOV.U32 R4, RZ, RZ, 0x10 ;  /* 0x00000010ff047424 */ /* 0x000fe200078e00ff */
[----:B------:R-:W-:Y:S01]  /*0fd0*/  LOP3.LUT P1, RZ, R21, 0x2, RZ, 0xc0, !PT ;  /* 0x0000000215ff7812 */ /* 0x000fe2000782c0ff */
[----:B------:R-:W-:-:S03]  /*0fe0*/  IMAD R0, R23, 0x8, R0 ;  /* 0x0000000817007824 */ /* 0x000fc600078e0200 */
[----:B------:R-:W-:Y:S01]  /*0ff0*/  SEL R4, R4, 0xfffffff0, !P1 ;  /* 0xfffffff004047807 */ /* 0x000fe20004800000 */
[----:B------:R-:W-:Y:S02]  /*1000*/  IMAD.U32 R226, R0, 0x20, R5 ;  /* 0x0000002000e27824 */ /* 0x000fe400078e0005 */
[----:B------:R-:W-:Y:S01]  /*1010*/  @!P5 IMAD.MOV.U32 R14, RZ, RZ, R56 ;  /* 0x000000ffff0ed224 */ /* 0x000fe200078e0038 */
[----:B------:R-:W-:Y:S05]  /*1020*/  @P0 BRA `(.L_x_26) ;  /* 0x000000e000000947 */ /* 0x000fea0003800000 */
[----:B-123--:R-:W-:Y:S01]  /*1030*/  SHF.R.S32.HI R5, RZ, 0x1f, R19 ;  /* 0x0000001fff057819 */ /* 0x00efe20000011413 */
[----:B------:R-:W-:Y:S01]  /*1040*/  IMAD.WIDE R8, R64, 0x2, R2 ;  /* 0x0000000240087825 */ /* 0x000fe200078e0202 */
[----:B------:R-:W-:Y:S02]  /*1050*/  SHF.R.S32.HI R0, RZ, 0x1f, R49 ;  /* 0x0000001fff007819 */ /* 0x000fe40000011431 */
[----:B------:R-:W-:Y:S02]  /*1060*/  LEA.HI R5, R5, R19, RZ, 0x3 ;  /* 0x0000001305057211 */ /* 0x000fe400078f18ff */
[----:B------:R-:W-:-:S02]  /*1070*/  LEA.HI R0, R0, R49, RZ, 0x3 ;  /* 0x0000003100007211 */ /* 0x000fc400078f18ff */
[----:B------:R-:W-:Y:S02]  /*1080*/  LOP3.LUT R5, R5, 0xfffffff8, RZ, 0xc0, !PT ;  /* 0xfffffff805057812 */ /* 0x000fe400078ec0ff */
[----:B------:R-:W-:Y:S01]  /*1090*/  LOP3.LUT R10, R0, 0xfffffff8, RZ, 0xc0, !PT ;  /* 0xfffffff8000a7812 */ /* 0x000fe200078ec0ff */
[----:B------:R-:W-:Y:S02]  /*10a0*/  IMAD.SHL.U32 R0, R226, 0x2, RZ ;  /* 0x00000002e2007824 */ /* 0x000fe400078e00ff */
[----:B------:R-:W-:-:S03]  /*10b0*/  IMAD.WIDE R6, R5, 0x2, R2 ;  /* 0x0000000205067825 */ /* 0x000fc600078e0202 */
[----:B------:R-:W-:Y:S01]  /*10c0*/  @!PT LDS RZ, [RZ] ;  /* 0x00000000fffff984 */ /* 0x000fe20000000800 */
[----:B------:R1:W-:Y:S01]  /*10d0*/  LDGSTS.E.BYPASS.LTC128B.128 [R0+0x6100], [R8.64], !P4 ;  /* 0x0610000008007fae */ /* 0x0003e2000e101d46 */
[----:B------:R-:W-:-:S03]  /*10e0*/  IMAD.WIDE R2, R10, 0x2, R2 ;  /* 0x000000020a027825 */ /* 0x000fc600078e0202 */
[----:B------:R1:W-:Y:S04]  /*10f0*/  LDGSTS.E.BYPASS.LTC128B.128 [R0+0x8100], [R6.64], !P3 ;  /* 0x0810000006007fae */ /* 0x0003e8000d901d46 */
[----:B------:R1:W-:Y:S02]  /*1100*/  LDGSTS.E.BYPASS.LTC128B.128 [R0+0xa100], [R2.64], !P2 ;  /* 0x0a10000002007fae */ /* 0x0003e4000d101d46 */
.L_x_26:
[----:B-123--:R-:W-:Y:S05]  /*1110*/  BSYNC B0 ;  /* 0x0000000000007941 */ /* 0x00efea0003800000 */
.L_x_25:
[----:B------:R-:W-:Y:S01]  /*1120*/  IADD3 R0, R16, 0x20, RZ ;  /* 0x0000002010007810 */ /* 0x000fe20007ffe0ff */
[----:B------:R1:W2:Y:S01]  /*1130*/  SHFL.IDX PT, R3, R11, 0x1, 0x1c1f ;  /* 0x003c1f000b037f89 */ /* 0x0002a200000e0000 */
[----:B------:R-:W-:Y:S02]  /*1140*/  BSSY B0, `(.L_x_27) ;  /* 0x0000012000007945 */ /* 0x000fe40003800000 */
[----:B------:R-:W-:Y:S01]  /*1150*/  ISETP.GE.AND P0, PT, R0, R13, PT ;  /* 0x0000000d0000720c */ /* 0x000fe20003f06270 */
[----:B------:R1:W3:-:S12]  /*1160*/  SHFL.IDX PT, R2, R12, 0x1, 0x1c1f ;  /* 0x003c1f000c027f89 */ /* 0x0002d800000e0000 */
[----:B------:R-:W-:Y:S05]  /*1170*/  @P0 BRA `(.L_x_28) ;  /* 0x000000e000000947 */ /* 0x000fea0003800000 */
[----:B------:R-:W-:Y:S01]  /*1180*/  SHF.R.S32.HI R5, RZ, 0x1f, R19 ;  /* 0x0000001fff057819 */ /* 0x000fe20000011413 */
[----:B--23--:R-:W-:Y:S01]  /*1190*/  IMAD.WIDE R8, R64, 0x2, R2 ;  /* 0x0000000240087825 */ /* 0x00cfe200078e0202 */
[----:B------:R-:W-:Y:S02]  /*11a0*/  SHF.R.S32.HI R0, RZ, 0x1f, R49 ;  /* 0x0000001fff007819 */ /* 0x000fe40000011431 */
[----:B------:R-:W-:Y:S02]  /*11b0*/  LEA.HI R5, R5, R19, RZ, 0x3 ;  /* 0x0000001305057211 */ /* 0x000fe400078f18ff */
[----:B------:R-:W-:Y:S02]  /*11c0*/  LEA.HI R0, R0, R49, RZ, 0x3 ;  /* 0x0000003100007211 */ /* 0x000fe400078f18ff */
[----:B------:R-:W-:Y:S02]  /*11d0*/  LOP3.LUT R5, R5, 0xfffffff8, RZ, 0xc0, !PT ;  /* 0xfffffff805057812 */ /* 0x000fe400078ec0ff */
[----:B------:R-:W-:Y:S01]  /*11e0*/  LOP3.LUT R10, R0, 0xfffffff8, RZ, 0xc0, !PT ;  /* 0xfffffff8000a7812 */ /* 0x000fe200078ec0ff */
[----:B------:R-:W-:-:S02]  /*11f0*/  IMAD.SHL.U32 R0, R226, 0x2, RZ ;  /* 0x00000002e2007824 */ /* 0x000fc400078e00ff */
[----:B------:R-:W-:-:S03]  /*1200*/  IMAD.WIDE R6, R5, 0x2, R2 ;  /* 0x0000000205067825 */ /* 0x000fc600078e0202 */
[----:B------:R-:W-:Y:S01]  /*1210*/  @!PT LDS RZ, [RZ] ;  /* 0x00000000fffff984 */ /* 0x000fe20000000800 */
[----:B------:R2:W-:Y:S01]  /*1220*/  LDGSTS.E.BYPASS.LTC128B.128 [R0+0x6900], [R8.64], !P4 ;  /* 0x0690000008007fae */ /* 0x0005e2000e101d46 */
[----:B------:R-:W-:-:S03]  /*1230*/  IMAD.WIDE R2, R10, 0x2, R2 ;  /* 0x000000020a027825 */ /* 0x000fc600078e0202 */
[----:B------:R2:W-:Y:S04]  /*1240*/  LDGSTS.E.BYPASS.LTC128B.128 [R0+0x8900], [R6.64], !P3 ;  /* 0x0890000006007fae */ /* 0x0005e8000d901d46 */
[----:B------:R2:W-:Y:S02]  /*1250*/  LDGSTS.E.BYPASS.LTC128B.128 [R0+0xa900], [R2.64], !P2 ;  /* 0x0a90000002007fae */ /* 0x0005e4000d101d46 */
.L_x_28:
[----:B------:R-:W-:Y:S05]  /*1260*/  BSYNC B0 ;  /* 0x0000000000007941 */ /* 0x000fea0003800000 */
.L_x_27:
[----:B--2---:R-:W-:Y:S01]  /*1270*/  IADD3 R0, R16, 0x40, RZ ;  /* 0x0000004010007810 */ /* 0x004fe20007ffe0ff */
[----:B------:R2:W4:Y:S01]  /*1280*/  SHFL.IDX PT, R3, R11, 0x2, 0x1c1f ;  /* 0x005c1f000b037f89 */ /* 0x00052200000e0000 */
[----:B------:R-:W-:Y:S02]  /*1290*/  BSSY B0, `(.L_x_29) ;  /* 0x0000012000007945 */ /* 0x000fe40003800000 */
[----:B------:R-:W-:Y:S01]  /*12a0*/  ISETP.GE.AND P0, PT, R0, R13, PT ;  /* 0x0000000d0000720c */ /* 0x000fe20003f06270 */
[----:B---3--:R2:W3:-:S12]  /*12b0*/  SHFL.IDX PT, R2, R12, 0x2, 0x1c1f ;  /* 0x005c1f000c027f89 */ /* 0x0084d800000e0000 */
[----:B------:R-:W-:Y:S05]  /*12c0*/  @P0 BRA `(.L_x_30) ;  /* 0x000000e000000947 */ /* 0x000fea0003800000 */
[----:B------:R-:W-:Y:S01]  /*12d0*/  SHF.R.S32.HI R5, RZ, 0x1f, R19 ;  /* 0x0000001fff057819 */ /* 0x000fe20000011413 */
[----:B---34-:R-:W-:Y:S01]  /*12e0*/  IMAD.WIDE R8, R64, 0x2, R2 ;  /* 0x0000000240087825 */ /* 0x018fe200078e0202 */
        /* <DEDUP_REMOVED lines=12> */
.L_x_30:
[----:B------:R-:W-:Y:S05]  /*13b0*/  BSYNC B0 ;  /* 0x0000000000007941 */ /* 0x000fea0003800000 */
.L_x_29:
[----:B------:R-:W-:Y:S01]  /*13c0*/  MOV R176, c[0x0][0x2b8] ;  /* 0x0000ae0000b07a02 */ /* 0x000fe20000000f00 */
[----:B---3--:R-:W-:Y:S01]  /*13d0*/  SHFL.IDX PT, R2, R12, 0x3, 0x1c1f ;  /* 0x007c1f000c027f89 */ /* 0x008fe200000e0000 */
[----:B------:R-:W-:Y:S01]  /*13e0*/  LEA R0, R174, R171, 0x6 ;  /* 0x000000abae007211 */ /* 0x000fe200078e30ff */
[----:B-----5:R-:W-:Y:S01]  /*13f0*/  IMAD.WIDE.U32 R172, R14, c[0x0][0x2b0], RZ ;  /* 0x0000ac000eac7a25 */ /* 0x020fe200078e00ff */
[----:B------:R-:W-:Y:S01]  /*1400*/  ISETP.NE.AND P5, PT, R176, 0x1, PT ;  /* 0x00000001b000780c */ /* 0x000fe20003fa5270 */
[----:B----4-:R-:W3:Y:S01]  /*1410*/  SHFL.IDX PT, R3, R11, 0x3, 0x1c1f ;  /* 0x007c1f000b037f89 */ /* 0x010ee200000e0000 */
[----:B------:R-:W-:-:S02]  /*1420*/  IADD3 R0, R0, -0x40, RZ ;  /* 0xffffffc000007810 */ /* 0x000fc40007ffe0ff */
[----:B------:R-:W-:Y:S02]  /*1430*/  SHF.R.S32.HI R5, RZ, 0x1f, R14 ;  /* 0x0000001fff057819 */ /* 0x000fe4000001140e */
[----:B------:R-:W-:Y:S02]  /*1440*/  IADD3 R7, R16, 0x60, RZ ;  /* 0x0000006010077810 */ /* 0x000fe40007ffe0ff */
[----:B------:R-:W-:Y:S01]  /*1450*/  SHF.R.S32.HI R9, RZ, 0x1f, R49 ;  /* 0x0000001fff097819 */ /* 0x000fe20000011431 */
[----:B------:R-:W-:Y:S01]  /*1460*/  IMAD R5, R5, c[0x0][0x2b0], RZ ;  /* 0x0000ac0005057a24 */ /* 0x000fe200078e02ff */
[----:B------:R-:W-:Y:S02]  /*1470*/  IADD3 R10, R0, R175, RZ ;  /* 0x000000af000a7210 */ /* 0x000fe40007ffe0ff */
[----:B------:R-:W-:Y:S01]  /*1480*/  SHF.L.U32 R226, R226, 0x1, RZ ;  /* 0x00000001e2e27819 */ /* 0x000fe200000006ff */
[----:B------:R-:W-:Y:S01]  /*1490*/  IMAD R8, R14, c[0x0][0x2b4], R5 ;  /* 0x0000ad000e087a24 */ /* 0x000fe200078e0205 */
[----:B------:R-:W-:Y:S01]  /*14a0*/  ISETP.GE.AND P1, PT, R0, R65, PT ;  /* 0x000000410000720c */ /* 0x000fe20003f26270 */
[----:B------:R-:W-:Y:S01]  /*14b0*/  @P5 IMAD.HI.U32 R6, R10, c[0x0][0x2bc], RZ ;  /* 0x0000af000a065a27 */ /* 0x000fe200078e00ff */
[----:B------:R-:W-:Y:S01]  /*14c0*/  ISETP.GE.AND P0, PT, R7, R13, PT ;  /* 0x0000000d0700720c */ /* 0x000fe20003f06270 */
[----:B------:R-:W-:Y:S01]  /*14d0*/  STL.64 [R1+0x20], R172 ;  /* 0x000020ac01007387 */ /* 0x000fe20000100a00 */
[----:B------:R-:W-:Y:S01]  /*14e0*/  LEA.HI R9, R9, R49, RZ, 0x3 ;  /* 0x0000003109097211 */ /* 0x000fe200078f18ff */
[----:B------:R-:W-:Y:S01]  /*14f0*/  IMAD.MOV.U32 R0, RZ, RZ, R10 ;  /* 0x000000ffff007224 */ /* 0x000fe200078e000a */
[----:B------:R-:W-:-:S02]  /*1500*/  @P5 SHF.R.U32.HI R0, RZ, c[0x0][0x2c0], R6 ;  /* 0x0000b000ff005a19 */ /* 0x000fc40000011606 */
[----:B------:R-:W-:Y:S02]  /*1510*/  SHF.R.S32.HI R6, RZ, 0x1f, R19 ;  /* 0x0000001fff067819 */ /* 0x000fe40000011413 */
[----:B------:R-:W-:Y:S02]  /*1520*/  LOP3.LUT R183, R9, 0xfffffff8, RZ, 0xc0, !PT ;  /* 0xfffffff809b77812 */ /* 0x000fe400078ec0ff */
[----:B------:R-:W-:Y:S02]  /*1530*/  LEA.HI R5, R6, R19, RZ, 0x3 ;  /* 0x0000001306057211 */ /* 0x000fe400078f18ff */
[----:B------:R-:W-:Y:S01]  /*1540*/  IADD3 R170, R173, R8, RZ ;  /* 0x00000008adaa7210 */ /* 0x000fe20007ffe0ff */
[----:B---3--:R-:W-:Y:S01]  /*1550*/  @!P0 IMAD.WIDE R6, R64, 0x2, R2 ;  /* 0x0000000240068825 */ /* 0x008fe200078e0202 */
[----:B------:R-:W-:Y:S02]  /*1560*/  LOP3.LUT R184, R5, 0xfffffff8, RZ, 0xc0, !PT ;  /* 0xfffffff805b87812 */ /* 0x000fe400078ec0ff */
[----:B------:R-:W-:-:S02]  /*1570*/  ISETP.GT.OR P1, PT, R171, 0x3f, P1 ;  /* 0x0000003fab00780c */ /* 0x000fc40000f24670 */
[----:B------:R-:W-:Y:S01]  /*1580*/  MOV R227, RZ ;  /* 0x000000ff00e37202 */ /* 0x000fe20000000f00 */
[--C-:B------:R-:W-:Y:S01]  /*1590*/  @!P0 IMAD.WIDE R8, R184, 0x2, R2.reuse ;  /* 0x00000002b8088825 */ /* 0x100fe200078e0202 */
[----:B------:R-:W-:Y:S01]  /*15a0*/  @!PT LDS RZ, [RZ] ;  /* 0x00000000fffff984 */ /* 0x000fe20000000800 */
[----:B------:R3:W-:Y:S03]  /*15b0*/  @!P0 LDGSTS.E.BYPASS.LTC128B.128 [R226+0x7900], [R6.64], !P4 ;  /* 0x0790000006e28fae */ /* 0x0007e6000e101d46 */
[----:B------:R-:W-:Y:S01]  /*15c0*/  @!P0 IMAD.WIDE R2, R183, 0x2, R2 ;  /* 0x00000002b7028825 */ /* 0x000fe200078e0202 */
[----:B------:R4:W-:Y:S04]  /*15d0*/  @!P0 LDGSTS.E.BYPASS.LTC128B.128 [R226+0x9900], [R8.64], !P3 ;  /* 0x0990000008e28fae */ /* 0x0009e8000d901d46 */
[----:B------:R1:W-:Y:S01]  /*15e0*/  @!P0 LDGSTS.E.BYPASS.LTC128B.128 [R226+0xb900], [R2.64], !P2 ;  /* 0x0b90000002e28fae */ /* 0x0003e2000d101d46 */
[----:B------:R-:W-:-:S03]  /*15f0*/  @!P1 IADD3 R5, P5, R0, R172, RZ ;  /* 0x000000ac00059210 */ /* 0x000fc60007fbe0ff */
[----:B------:R-:W0:Y:S01]  /*1600*/  LDGDEPBAR ;  /* 0x00000000000079af */ /* 0x000e220000000000 */
[----:B------:R-:W-:Y:S01]  /*1610*/  IMAD.WIDE.U32 R168, R52, c[0x0][0x1e8], RZ ;  /* 0x00007a0034a87a25 */ /* 0x000fe200078e00ff */
[----:B------:R-:W-:Y:S02]  /*1620*/  SHF.R.S32.HI R14, RZ, 0x4, R20 ;  /* 0x00000004ff0e7819 */ /* 0x000fe40000011414 */
[----:B-12---:R-:W-:Y:S01]  /*1630*/  LOP3.LUT R12, R24, 0xfffffff8, RZ, 0xc0, !PT ;  /* 0xfffffff8180c7812 */ /* 0x006fe200078ec0ff */
[----:B------:R-:W-:Y:S01]  /*1640*/  STL [R1+0x28], R170 ;  /* 0x000028aa01007387 */ /* 0x000fe20000100800 */
[----:B---3--:R-:W-:Y:S02]  /*1650*/  @!P1 LEA.HI.X.SX32 R7, R0, R170, 0x1, P5 ;  /* 0x000000aa00079211 */ /* 0x008fe400028f0eff */
[----:B------:R-:W-:-:S04]  /*1660*/  @!P1 LEA R6, P4, R5, c[0x0][0x2a0], 0x2 ;  /* 0x0000a80005069a11 */ /* 0x000fc800078810ff */
[----:B------:R-:W-:Y:S01]  /*1670*/  @!P1 LEA.HI.X R7, R5, c[0x0][0x2a4], R7, 0x2, P4 ;  /* 0x0000a90005079a11 */ /* 0x000fe200020f1407 */
[----:B------:R-:W-:Y:S06]  /*1680*/  BAR.SYNC.DEFER_BLOCKING 0x0 ;  /* 0x0000000000007b1d */ /* 0x000fec0000010000 */
[----:B------:R-:W4:Y:S01]  /*1690*/  @!P1 LDG.E R227, [R6.64] ;  /* 0x0000000606e39981 */ /* 0x000f22000c1e1900 */
[----:B------:R-:W-:Y:S01]  /*16a0*/  IMAD.MOV R0, RZ, RZ, -R0 ;  /* 0x000000ffff007224 */ /* 0x000fe200078e0a00 */
[----:B------:R-:W-:Y:S01]  /*16b0*/  ISETP.GE.AND P6, PT, R64, c[0x0][0x1d4], PT ;  /* 0x0000750040007a0c */ /* 0x000fe20003fc6270 */
[----:B------:R-:W-:Y:S01]  /*16c0*/  IMAD.WIDE.U32 R24, R52, c[0x0][0x210], RZ ;  /* 0x0000840034187a25 */ /* 0x000fe200078e00ff */
[----:B------:R-:W-:-:S02]  /*16d0*/  ISETP.GE.AND P5, PT, R19, c[0x0][0x1d4], PT ;  /* 0x0000750013007a0c */ /* 0x000fc40003fa6270 */
[----:B------:R-:W-:Y:S01]  /*16e0*/  IADD3 R12, -R12, R163, RZ ;  /* 0x000000a30c0c7210 */ /* 0x000fe20007ffe1ff */
[----:B------:R-:W-:Y:S01]  /*16f0*/  IMAD R228, R0, c[0x0][0x2b8], R10 ;  /* 0x0000ae0000e47a24 */ /* 0x000fe200078e020a */
[----:B------:R-:W-:Y:S02]  /*1700*/  SHF.R.S32.HI R10, RZ, 0x1f, R18 ;  /* 0x0000001fff0a7819 */ /* 0x000fe40000011412 */
[----:B------:R-:W-:Y:S01]  /*1710*/  LEA.HI R13, R12, R12, RZ, 0x1 ;  /* 0x0000000c0c0d7211 */ /* 0x000fe200078f08ff */
[----:B------:R-:W-:Y:S01]  /*1720*/  IMAD.WIDE.U32 R2, R228, c[0x0][0x1e0], RZ ;  /* 0x00007800e4027a25 */ /* 0x000fe200078e00ff */
[----:B------:R-:W-:Y:S02]  /*1730*/  SHF.R.S32.HI R5, RZ, 0x1f, R228 ;  /* 0x0000001fff057819 */ /* 0x000fe400000114e4 */
[----:B------:R-:W-:Y:S02]  /*1740*/  ISETP.GE.AND P4, PT, R49, c[0x0][0x1d4], PT ;  /* 0x0000750031007a0c */ /* 0x000fe40003f86270 */
[----:B------:R-:W-:Y:S01]  /*1750*/  ISETP.GE.AND P2, PT, R64, c[0x0][0x1d4], PT ;  /* 0x0000750040007a0c */ /* 0x000fe20003f46270 */
[C---:B------:R-:W-:Y:S01]  /*1760*/  IMAD R0, R5.reuse, c[0x0][0x1e0], RZ ;  /* 0x0000780005007a24 */ /* 0x040fe200078e02ff */
[----:B------:R-:W-:Y:S01]  /*1770*/  SHF.R.S32.HI R166, RZ, 0x1f, R64 ;  /* 0x0000001fffa67819 */ /* 0x000fe20000011440 */
[----:B------:R-:W-:Y:S01]  /*1780*/  IMAD R5, R5, c[0x0][0x208], RZ ;  /* 0x0000820005057a24 */ /* 0x000fe200078e02ff */
[----:B------:R-:W-:Y:S01]  /*1790*/  SHF.R.S32.HI R165, RZ, 0x1f, R184 ;  /* 0x0000001fffa57819 */ /* 0x000fe200000114b8 */
[C---:B------:R-:W-:Y:S01]  /*17a0*/  IMAD R0, R228.reuse, c[0x0][0x1e4], R0 ;  /* 0x00007900e4007a24 */ /* 0x040fe200078e0200 */
[----:B------:R-:W-:Y:S01]  /*17b0*/  SHF.R.S32.HI R164, RZ, 0x1f, R183 ;  /* 0x0000001fffa47819 */ /* 0x000fe200000114b7 */
[----:B------:R-:W-:-:S03]  /*17c0*/  IMAD R5, R228, c[0x0][0x20c], R5 ;  /* 0x00008300e4057a24 */ /* 0x000fc600078e0205 */
[----:B------:R-:W-:Y:S01]  /*17d0*/  IADD3 R3, R3, R0, RZ ;  /* 0x0000000003037210 */ /* 0x000fe20007ffe0ff */
[----:B------:R-:W-:-:S04]  /*17e0*/  IMAD R0, R55, c[0x0][0x1e8], RZ ;  /* 0x00007a0037007a24 */ /* 0x000fc800078e02ff */
[----:B------:R-:W-:-:S05]  /*17f0*/  IMAD R0, R52, c[0x0][0x1ec], R0 ;  /* 0x00007b0034007a24 */ /* 0x000fca00078e0200 */
[----:B------:R-:W-:Y:S02]  /*1800*/  IADD3 R167, R169, R0, RZ ;  /* 0x00000000a9a77210 */ /* 0x000fe40007ffe0ff */
[----:B----4-:R-:W-:Y:S01]  /*1810*/  SHF.R.S32.HI R9, RZ, 0x1f, R227 ;  /* 0x0000001fff097819 */ /* 0x010fe200000114e3 */
[----:B------:R-:W-:-:S04]  /*1820*/  IMAD.WIDE.U32 R6, R227, c[0x0][0x1f0], R2 ;  /* 0x00007c00e3067a25 */ /* 0x000fc800078e0002 */
[----:B------:R-:W-:Y:S01]  /*1830*/  IMAD R8, R9, c[0x0][0x1f0], RZ ;  /* 0x00007c0009087a24 */ /* 0x000fe200078e02ff */
[----:B------:R-:W-:Y:S01]  /*1840*/  IADD3 R0, P0, R168, R6, RZ ;  /* 0x00000006a8007210 */ /* 0x000fe20007f1e0ff */
[----:B------:R-:W-:-:S04]  /*1850*/  IMAD.WIDE.U32 R2, R228, c[0x0][0x208], RZ ;  /* 0x00008200e4027a25 */ /* 0x000fc800078e00ff */
[----:B------:R-:W-:Y:S01]  /*1860*/  IMAD R8, R227, c[0x0][0x1f4], R8 ;  /* 0x00007d00e3087a24 */ /* 0x000fe200078e0208 */
[----:B------:R-:W-:Y:S02]  /*1870*/  IADD3 R3, R3, R5, RZ ;  /* 0x0000000503037210 */ /* 0x000fe40007ffe0ff */
[----:B------:R-:W-:Y:S02]  /*1880*/  LOP3.LUT R5, R15, 0x7fffffe, RZ, 0xc0, !PT ;  /* 0x07fffffe0f057812 */ /* 0x000fe400078ec0ff */
[----:B------:R-:W-:Y:S01]  /*1890*/  IADD3.X R6, R167, R7, R8, P0, !PT ;  /* 0x00000007a7067210 */ /* 0x000fe200007fe408 */
[----:B------:R-:W-:Y:S01]  /*18a0*/  IMAD.WIDE.U32 R2, R227, c[0x0][0x218], R2 ;  /* 0x00008600e3027a25 */ /* 0x000fe200078e0002 */
[----:B------:R-:W-:Y:S02]  /*18b0*/  LEA R16, P0, R0, c[0x0][0x1c8], 0x1 ;  /* 0x0000720000107a11 */ /* 0x000fe400078008ff */
[----:B------:R-:W-:Y:S02]  /*18c0*/  IADD3 R150, R18, -R5, RZ ;  /* 0x8000000512967210 */ /* 0x000fe40007ffe0ff */
[----:B------:R-:W-:-:S02]  /*18d0*/  LEA.HI.X R15, R0, c[0x0][0x1cc], R6, 0x1, P0 ;  /* 0x00007300000f7a11 */ /* 0x000fc400000f0c06 */
[----:B------:R-:W-:Y:S01]  /*18e0*/  LEA R0, R174, 0xffffffc0, 0x6 ;  /* 0xffffffc0ae007811 */ /* 0x000fe200078e30ff */
[----:B------:R-:W-:Y:S01]  /*18f0*/  SHFL.IDX PT, R6, R16, RZ, 0x1c1f ;  /* 0x001c1fff10067589 */ /* 0x000fe200000e0000 */
[----:B------:R-:W-:Y:S02]  /*1900*/  LEA.HI R8, R20, R14, RZ, 0x1 ;  /* 0x0000000e14087211 */ /* 0x000fe400078f08ff */
[----:B------:R-:W-:Y:S01]  /*1910*/  LEA.HI R20, R10, R18, RZ, 0x3 ;  /* 0x000000120a147211 */ /* 0x000fe200078f18ff */
[----:B------:R-:W1:Y:S01]  /*1920*/  SHFL.IDX PT, R7, R15, RZ, 0x1c1f ;  /* 0x001c1fff0f077589 */ /* 0x000e6200000e0000 */
[----:B------:R-:W-:Y:S01]  /*1930*/  IMAD.IADD R151, R65, 0x1, -R0 ;  /* 0x0000000141977824 */ /* 0x000fe200078e0a00 */
[----:B------:R-:W-:Y:S01]  /*1940*/  LOP3.LUT R8, R8, 0xfffffffe, RZ, 0xc0, !PT ;  /* 0xfffffffe08087812 */ /* 0x000fe200078ec0ff */
[----:B------:R-:W-:-:S03]  /*1950*/  IMAD R0, R55, c[0x0][0x210], RZ ;  /* 0x0000840037007a24 */ /* 0x000fc600078e02ff */
[----:B------:R-:W-:Y:S01]  /*1960*/  IADD3 R48, -R17, R151, RZ ;  /* 0x0000009711307210 */ /* 0x000fe20007ffe1ff */
[----:B------:R-:W-:Y:S01]  /*1970*/  IMAD R5, R52, c[0x0][0x214], R0 ;  /* 0x0000850034057a24 */ /* 0x000fe200078e0200 */
[----:B------:R-:W-:Y:S01]  /*1980*/  IADD3 R14, R14, -R8, RZ ;  /* 0x800000080e0e7210 */ /* 0x000fe20007ffe0ff */
[----:B------:R-:W-:Y:S01]  /*1990*/  IMAD R0, R9, c[0x0][0x218], RZ ;  /* 0x0000860009007a24 */ /* 0x000fe200078e02ff */
[----:B------:R-:W-:Y:S01]  /*19a0*/  ISETP.GE.AND P1, PT, R48, 0x1, PT ;  /* 0x000000013000780c */ /* 0x000fe20003f26270 */
[----:B------:R-:W-:Y:S01]  /*19b0*/  IMAD.IADD R11, R25, 0x1, R5 ;  /* 0x00000001190b7824 */ /* 0x000fe200078e0205 */
[----:B------:R-:W-:Y:S01]  /*19c0*/  IADD3 R5, P0, R24, R2, RZ ;  /* 0x0000000218057210 */ /* 0x000fe20007f1e0ff */
[----:B------:R-:W-:-:S05]  /*19d0*/  IMAD R0, R227, c[0x0][0x21c], R0 ;  /* 0x00008700e3007a24 */ /* 0x000fca00078e0200 */
[----:B------:R-:W-:Y:S02]  /*19e0*/  IADD3.X R0, R11, R3, R0, P0, !PT ;  /* 0x000000030b007210 */ /* 0x000fe400007fe400 */
[----:B------:R-:W-:Y:S02]  /*19f0*/  LEA R10, P0, R5, c[0x0][0x1f8], 0x1 ;  /* 0x00007e00050a7a11 */ /* 0x000fe400078008ff */
[----:B------:R-:W-:Y:S01]  /*1a00*/  LOP3.LUT R11, R13, 0x7fffffe, RZ, 0xc0, !PT ;  /* 0x07fffffe0d0b7812 */ /* 0x000fe200078ec0ff */
[----:B-1----:R-:W-:Y:S01]  /*1a10*/  @P1 IMAD.WIDE R8, R64, 0x2, R6 ;  /* 0x0000000240081825 */ /* 0x002fe200078e0206 */
[----:B------:R-:W-:Y:S01]  /*1a20*/  LEA.HI.X R0, R5, c[0x0][0x1fc], R0, 0x1, P0 ;  /* 0x00007f0005007a11 */ /* 0x000fe200000f0c00 */
[----:B------:R-:W-:Y:S01]  /*1a30*/  SHFL.IDX PT, R17, R10, RZ, 0x1c1f ;  /* 0x001c1fff0a117589 */ /* 0x000fe200000e0000 */
[----:B------:R-:W-:Y:S01]  /*1a40*/  IADD3 R18, R12, -R11, RZ ;  /* 0x8000000b0c127210 */ /* 0x000fe20007ffe0ff */
[--C-:B------:R-:W-:Y:S01]  /*1a50*/  @P1 IMAD.WIDE R2, R184, 0x2, R6.reuse ;  /* 0x00000002b8021825 */ /* 0x100fe200078e0206 */
[----:B------:R-:W-:Y:S01]  /*1a60*/  SHF.L.U32 R5, R21, 0x6, RZ ;  /* 0x0000000615057819 */ /* 0x000fe200000006ff */
[----:B------:R1:W-:Y:S01]  /*1a70*/  @P1 LDGSTS.E.BYPASS.LTC128B.128 [R226+0x3100], [R8.64], !P6 ;  /* 0x0310000008e21fae */ /* 0x0003e2000f101d46 */
[----:B------:R-:W-:Y:S01]  /*1a80*/  ISETP.GT.AND P0, PT, R48, 0x20, PT ;  /* 0x000000203000780c */ /* 0x000fe20003f04270 */
[----:B------:R-:W-:Y:S01]  /*1a90*/  @P1 IMAD.WIDE R6, R183, 0x2, R6 ;  /* 0x00000002b7061825 */ /* 0x000fe200078e0206 */
[----:B------:R-:W-:Y:S01]  /*1aa0*/  LOP3.LUT R5, R5, 0xc0, RZ, 0xc0, !PT ;  /* 0x000000c005057812 */ /* 0x000fe200078ec0ff */
[----:B------:R2:W-:Y:S01]  /*1ab0*/  @P1 LDGSTS.E.BYPASS.LTC128B.128 [R226+0x4100], [R2.64], !P5 ;  /* 0x0410000002e21fae */ /* 0x0005e2000e901d46 */
[----:B------:R-:W-:-:S03]  /*1ac0*/  LEA R18, R14, R18, 0x3 ;  /* 0x000000120e127211 */ /* 0x000fc600078e18ff */
[----:B------:R-:W-:Y:S04]  /*1ad0*/  SHFL.IDX PT, R12, R0, RZ, 0x1c1f ;  /* 0x001c1fff000c7589 */ /* 0x000fe800000e0000 */
[----:B------:R3:W-:Y:S04]  /*1ae0*/  SHFL.IDX PT, R11, R0, 0x1, 0x1c1f ;  /* 0x003c1f00000b7f89 */ /* 0x0007e800000e0000 */
[----:B------:R4:W-:Y:S04]  /*1af0*/  @P1 LDGSTS.E.BYPASS.LTC128B.128 [R226+0x5100], [R6.64], !P4 ;  /* 0x0510000006e21fae */ /* 0x0009e8000e101d46 */
[----:B------:R-:W-:Y:S01]  /*1b00*/  SHFL.IDX PT, R10, R10, 0x1, 0x1c1f ;  /* 0x003c1f000a0a7f89 */ /* 0x000fe200000e0000 */
[----:B-1----:R-:W-:Y:S01]  /*1b10*/  SHF.L.U32 R8, R14, 0x3, RZ ;  /* 0x000000030e087819 */ /* 0x002fe200000006ff */
[----:B------:R-:W-:-:S02]  /*1b20*/  IMAD.SHL.U32 R9, R22, 0x8, RZ ;  /* 0x0000000816097824 */ /* 0x000fc400078e00ff */
[----:B--2---:R-:W-:Y:S01]  /*1b30*/  SHFL.IDX PT, R2, R16, 0x1, 0x1c1f ;  /* 0x003c1f0010027f89 */ /* 0x004fe200000e0000 */
[----:B------:R-:W-:Y:S02]  /*1b40*/  LOP3.LUT R8, R5, 0x8, R8, 0xf8, !PT ;  /* 0x0000000805087812 */ /* 0x000fe400078ef808 */
[----:B------:R-:W-:Y:S01]  /*1b50*/  SHF.R.U32.HI R5, RZ, 0x3, R5 ;  /* 0x00000003ff057819 */ /* 0x000fe20000011605 */
[----:B------:R-:W4:Y:S01]  /*1b60*/  SHFL.IDX PT, R3, R15, 0x1, 0x1c1f ;  /* 0x003c1f000f037f89 */ /* 0x000f2200000e0000 */
[----:B---3--:R-:W-:Y:S02]  /*1b70*/  SHF.R.S32.HI R0, RZ, 0x1, R13 ;  /* 0x00000001ff007819 */ /* 0x008fe4000001140d */
[----:B------:R-:W-:Y:S02]  /*1b80*/  LOP3.LUT R149, R8, R5, RZ, 0x3c, !PT ;  /* 0x0000000508957212 */ /* 0x000fe400078e3cff */
[C---:B------:R-:W-:Y:S02]  /*1b90*/  LOP3.LUT P3, RZ, R0.reuse, 0x2, RZ, 0xc0, !PT ;  /* 0x0000000200ff7812 */ /* 0x040fe4000786c0ff */
[----:B------:R-:W-:-:S04]  /*1ba0*/  SHF.L.U32 R0, R0, 0x6, RZ ;  /* 0x0000000600007819 */ /* 0x000fc800000006ff */
[----:B------:R-:W-:-:S04]  /*1bb0*/  LOP3.LUT R0, R0, 0xc0, RZ, 0xc0, !PT ;  /* 0x000000c000007812 */ /* 0x000fc800078ec0ff */
[----:B------:R-:W-:Y:S02]  /*1bc0*/  LOP3.LUT R5, R0, 0x8, R9, 0xf8, !PT ;  /* 0x0000000800057812 */ /* 0x000fe400078ef809 */
[----:B------:R-:W-:-:S04]  /*1bd0*/  SHF.R.U32.HI R0, RZ, 0x3, R0 ;  /* 0x00000003ff007819 */ /* 0x000fc80000011600 */
[----:B------:R-:W-:Y:S02]  /*1be0*/  LOP3.LUT R5, R5, R0, RZ, 0x3c, !PT ;  /* 0x0000000005057212 */ /* 0x000fe400078e3cff */
[----:B------:R-:W-:Y:S01]  /*1bf0*/  SHF.L.U32 R0, R20, 0x5, RZ ;  /* 0x0000000514007819 */ /* 0x000fe200000006ff */
[----:B----4-:R-:W-:-:S03]  /*1c00*/  @P0 IMAD.WIDE R6, R64, 0x2, R2 ;  /* 0x0000000240060825 */ /* 0x010fc600078e0202 */
[----:B------:R-:W-:Y:S01]  /*1c10*/  LOP3.LUT R148, R0, 0xffffff00, RZ, 0xc0, !PT ;  /* 0xffffff0000947812 */ /* 0x000fe200078ec0ff */
[--C-:B------:R-:W-:Y:S01]  /*1c20*/  @P0 IMAD.WIDE R8, R184, 0x2, R2.reuse ;  /* 0x00000002b8080825 */ /* 0x100fe200078e0202 */
[----:B------:R1:W-:Y:S02]  /*1c30*/  @P0 LDGSTS.E.BYPASS.LTC128B.128 [R226+0x3900], [R6.64], !P6 ;  /* 0x0390000006e20fae */ /* 0x0003e4000f101d46 */
[----:B------:R-:W-:Y:S01]  /*1c40*/  LEA R0, R23, R148, 0x9 ;  /* 0x0000009417007211 */ /* 0x000fe200078e48ff */
[----:B------:R-:W-:Y:S01]  /*1c50*/  @P0 IMAD.WIDE R2, R183, 0x2, R2 ;  /* 0x00000002b7020825 */ /* 0x000fe200078e0202 */
[----:B------:R2:W-:Y:S02]  /*1c60*/  @P0 LDGSTS.E.BYPASS.LTC128B.128 [R226+0x4900], [R8.64], !P5 ;  /* 0x0490000008e20fae */ /* 0x0005e4000e901d46 */
[----:B------:R-:W-:Y:S01]  /*1c70*/  LEA R0, R150, R0, 0x5 ;  /* 0x0000000096007211 */ /* 0x000fe200078e28ff */
[----:B------:R-:W-:Y:S01]  /*1c80*/  IMAD.WIDE R14, R64, 0x2, RZ ;  /* 0x00000002400e7825 */ /* 0x000fe200078e02ff */
[----:B------:R3:W-:Y:S03]  /*1c90*/  @P0 LDGSTS.E.BYPASS.LTC128B.128 [R226+0x5900], [R2.64], !P4 ;  /* 0x0590000002e20fae */ /* 0x0007e6000e101d46 */
[----:B------:R-:W-:Y:S01]  /*1ca0*/  IMAD.IADD R0, R149, 0x1, R0 ;  /* 0x0000000195007824 */ /* 0x000fe200078e0200 */
[----:B------:R-:W0:Y:S01]  /*1cb0*/  LDGDEPBAR ;  /* 0x00000000000079af */ /* 0x000e220000000000 */
[----:B------:R-:W-:-:S03]  /*1cc0*/  IADD3 R50, P1, R17, R14, RZ ;  /* 0x0000000e11327210 */ /* 0x000fc60007f3e0ff */
[----:B------:R-:W-:Y:S02]  /*1cd0*/  SHF.L.U32 R224, R0, 0x1, RZ ;  /* 0x0000000100e07819 */ /* 0x000fe400000006ff */
[----:B------:R-:W-:Y:S01]  /*1ce0*/  IMAD.X R51, R12, 0x1, R15, P1 ;  /* 0x000000010c337824 */ /* 0x000fe200008e060f */
[----:B------:R-:W-:Y:S02]  /*1cf0*/  IADD3 R46, P1, R14, R10, RZ ;  /* 0x0000000a0e2e7210 */ /* 0x000fe40007f3e0ff */
[----:B------:R-:W-:Y:S02]  /*1d00*/  IMAD R225, R4, 0x2, R224 ;  /* 0x0000000204e17824 */ /* 0x000fe400078e02e0 */
[----:B------:R-:W-:Y:S01]  /*1d10*/  IADD3.X R47, R15, R11, RZ, P1, !PT ;  /* 0x0000000b0f2f7210 */ /* 0x000fe20000ffe4ff */
[----:B-1----:R-:W-:-:S04]  /*1d20*/  IMAD.WIDE R6, R184, 0x2, RZ ;  /* 0x00000002b8067825 */ /* 0x002fc800078e02ff */
[----:B--2---:R-:W-:Y:S01]  /*1d30*/  IMAD.WIDE R8, R183, 0x2, RZ ;  /* 0x00000002b7087825 */ /* 0x004fe200078e02ff */
[----:B------:R-:W-:Y:S02]  /*1d40*/  IADD3 R44, P1, R17, R6, RZ ;  /* 0x00000006112c7210 */ /* 0x000fe40007f3e0ff */
[----:B------:R-:W-:Y:S01]  /*1d50*/  IADD3 R38, P0, R6, R10, RZ ;  /* 0x0000000a06267210 */ /* 0x000fe20007f1e0ff */
[----:B---3--:R-:W-:Y:S01]  /*1d60*/  IMAD.U32 R3, R18, 0x20, R5 ;  /* 0x0000002012037824 */ /* 0x008fe200078e0005 */
[----:B------:R-:W-:-:S04]  /*1d70*/  DEPBAR.LE SB0, 0x1 ;  /* 0x000080400000791a */ /* 0x000fc80000000000 */
[----:B------:R-:W-:-:S04]  /*1d80*/  DEPBAR.LE SB0, 0x0 ;  /* 0x000080000000791a */ /* 0x000fc80000000000 */
[----:B------:R-:W-:Y:S01]  /*1d90*/  BAR.SYNC.DEFER_BLOCKING 0x0 ;  /* 0x0000000000007b1d */ /* 0x000fe20000010000 */
[----:B------:R-:W-:Y:S02]  /*1da0*/  IADD3.X R45, R12, R7, RZ, P1, !PT ;  /* 0x000000070c2d7210 */ /* 0x000fe40000ffe4ff */
[----:B------:R-:W-:Y:S02]  /*1db0*/  IADD3.X R39, R7, R11, RZ, P0, !PT ;  /* 0x0000000b07277210 */ /* 0x000fe400007fe4ff */
[----:B------:R-:W-:Y:S02]  /*1dc0*/  IADD3 R36, P1, R17, R8, RZ ;  /* 0x0000000811247210 */ /* 0x000fe40007f3e0ff */
[----:B------:R-:W-:Y:S02]  /*1dd0*/  IADD3 R6, P0, R8, R10, RZ ;  /* 0x0000000a08067210 */ /* 0x000fe40007f1e0ff */
[----:B------:R-:W-:Y:S02]  /*1de0*/  SHF.L.U32 R220, R3, 0x1, RZ ;  /* 0x0000000103dc7819 */ /* 0x000fe400000006ff */
[----:B------:R-:W-:-:S02]  /*1df0*/  MOV R2, 0x10 ;  /* 0x0000001000027802 */ /* 0x000fc40000000f00 */
[----:B------:R-:W-:Y:S02]  /*1e00*/  IADD3.X R37, R12, R9, RZ, P1, !PT ;  /* 0x000000090c257210 */ /* 0x000fe40000ffe4ff */
[----:B------:R-:W-:Y:S02]  /*1e10*/  IADD3.X R7, R9, R11, RZ, P0, !PT ;  /* 0x0000000b09077210 */ /* 0x000fe400007fe4ff */
[----:B------:R-:W-:Y:S02]  /*1e20*/  ISETP.LT.OR P0, PT, R48, 0x1, P2 ;  /* 0x000000013000780c */ /* 0x000fe40001701670 */
[----:B------:R-:W-:Y:S02]  /*1e30*/  SEL R2, R2, 0xfffffff0, !P3 ;  /* 0xfffffff002027807 */ /* 0x000fe40005800000 */
[----:B------:R-:W-:Y:S02]  /*1e40*/  ISETP.GE.AND P1, PT, R19, c[0x0][0x1d4], PT ;  /* 0x0000750013007a0c */ /* 0x000fe40003f26270 */
[----:B------:R-:W-:Y:S01]  /*1e50*/  LEA R0, R2, R220, 0x1 ;  /* 0x000000dc02007211 */ /* 0x000fe200078e08ff */
[----:B------:R-:W-:Y:S01]  /*1e60*/  LDSM.16.M88.4 R8, [R224+0x7100] ;  /* 0x00710000e008783b */ /* 0x000fe20000000200 */
[----:B------:R-:W-:-:S03]  /*1e70*/  ISETP.LT.OR P2, PT, R48, 0x21, P2 ;  /* 0x000000213000780c */ /* 0x000fc60001741670 */
[----:B------:R-:W1:Y:S04]  /*1e80*/  LDSM.16.M88.4 R20, [R220+0x3100] ;  /* 0x00310000dc14783b */ /* 0x000e680000000200 */
[----:B------:R-:W2:Y:S04]  /*1e90*/  LDSM.16.M88.4 R32, [R220+0x3500] ;  /* 0x00350000dc20783b */ /* 0x000ea80000000200 */
[----:B------:R-:W3:Y:S04]  /*1ea0*/  LDSM.16.M88.4 R28, [R220+0x3900] ;  /* 0x00390000dc1c783b */ /* 0x000ee80000000200 */
[----:B------:R-:W4:Y:S04]  /*1eb0*/  LDSM.16.M88.4 R24, [R220+0x3d00] ;  /* 0x003d0000dc18783b */ /* 0x000f280000000200 */
[----:B------:R-:W3:Y:S04]  /*1ec0*/  LDSM.16.M88.4 R12, [R224+0x6100] ;  /* 0x00610000e00c783b */ /* 0x000ee80000000200 */
[----:B------:R-:W-:Y:S04]  /*1ed0*/  LDSM.16.M88.4 R56, [R0+0x3100] ;  /* 0x003100000038783b */ /* 0x000fe80000000200 */
[----:B------:R-:W-:Y:S04]  /*1ee0*/  LDSM.16.M88.4 R84, [R0+0x3500] ;  /* 0x003500000054783b */ /* 0x000fe80000000200 */
[----:B------:R-:W-:Y:S04]  /*1ef0*/  LDSM.16.M88.4 R96, [R0+0x3900] ;  /* 0x003900000060783b */ /* 0x000fe80000000200 */
[----:B------:R4:W-:Y:S04]  /*1f00*/  LDSM.16.M88.4 R108, [R0+0x3d00] ;  /* 0x003d0000006c783b */ /* 0x0009e80000000200 */
[----:B------:R-:W3:Y:S04]  /*1f10*/  LDSM.16.M88.4 R40, [R225+0x6100] ;  /* 0x00610000e128783b */ /* 0x000ee80000000200 */
[----:B------:R-:W3:Y:S01]  /*1f20*/  LDSM.16.M88.4 R16, [R225+0x7100] ;  /* 0x00710000e110783b */ /* 0x000ee20000000200 */
[----:B-1----:R-:W-:Y:S03]  /*1f30*/  HMMA.16816.F32 R52, R8, R20, RZ ;  /* 0x000000140834723c */ /* 0x002fe600000018ff */
[----:B------:R-:W-:Y:S01]  /*1f40*/  @!PT LDS RZ, [RZ] ;  /* 0x00000000fffff984 */ /* 0x000fe20000000800 */
[----:B------:R-:W-:Y:S01]  /*1f50*/  @!PT LDS RZ, [RZ] ;  /* 0x00000000fffff984 */ /* 0x000fe20000000800 */
[----:B------:R-:W-:Y:S01]  /*1f60*/  @!PT LDS RZ, [RZ] ;  /* 0x00000000fffff984 */ /* 0x000fe20000000800 */
[----:B------:R1:W-:Y:S01]  /*1f70*/  LDGSTS.E.BYPASS.LTC128B.128 [R226+0x100], [R50.64], !P0 ;  /* 0x0010000032e27fae */ /* 0x0003e2000c101d46 */
[----:B------:R-:W-:-:S02]  /*1f80*/  ISETP.LT.OR P0, PT, R48, 0x1, P1 ;  /* 0x000000013000780c */ /* 0x000fc40000f01670 */
[----:B------:R-:W-:Y:S02]  /*1f90*/  ISETP.LT.OR P1, PT, R48, 0x21, P1 ;  /* 0x000000213000780c */ /* 0x000fe40000f21670 */
[----:B--2---:R-:W-:Y:S01]  /*1fa0*/  HMMA.16816.F32 R100, R8, R32, RZ ;  /* 0x000000200864723c */ /* 0x004fe200000018ff */
[----:B----4-:R-:W-:-:S07]  /*1fb0*/  IADD3 R0, R220, 0x3100, RZ ;  /* 0x00003100dc007810 */ /* 0x010fce0007ffe0ff */
[C---:B---3--:R-:W-:Y:S01]  /*1fc0*/  HMMA.16816.F32 R88, R8.reuse, R28, RZ ;  /* 0x0000001c0858723c */ /* 0x048fe200000018ff */
[----:B------:R2:W-:Y:S01]  /*1fd0*/  LDGSTS.E.BYPASS.LTC128B.128 [R226+0x1100], [R44.64], !P0 ;  /* 0x011000002ce27fae */ /* 0x0005e2000c101d46 */
[----:B------:R-:W-:Y:S02]  /*1fe0*/  ISETP.GE.AND P0, PT, R49, c[0x0][0x1d4], PT ;  /* 0x0000750031007a0c */ /* 0x000fe40003f06270 */
[----:B------:R-:W-:Y:S02]  /*1ff0*/  LEA R223, R2, R0, 0x1 ;  /* 0x0000000002df7211 */ /* 0x000fe400078e08ff */
[C---:B------:R-:W-:Y:S02]  /*2000*/  ISETP.LT.OR P3, PT, R48.reuse, 0x1, P0 ;  /* 0x000000013000780c */ /* 0x040fe40000761670 */
[----:B------:R-:W-:Y:S01]  /*2010*/  ISETP.LT.OR P0, PT, R48, 0x21, P0 ;  /* 0x000000213000780c */ /* 0x000fe20000701670 */
[C---:B------:R-:W-:Y:S08]  /*2020*/  HMMA.16816.F32 R72, R8.reuse, R24, RZ ;  /* 0x000000180848723c */ /* 0x040ff000000018ff */
[----:B------:R-:W-:Y:S02]  /*2030*/  HMMA.16816.F32 R104, R8, R22, RZ ;  /* 0x000000160868723c */ /* 0x000fe400000018ff */
[----:B------:R3:W-:Y:S01]  /*2040*/  LDGSTS.E.BYPASS.LTC128B.128 [R226+0x2100], [R36.64], !P3 ;  /* 0x0210000024e27fae */ /* 0x0007e2000d901d46 */
[----:B------:R-:W-:-:S03]  /*2050*/  ISETP.GT.AND P3, PT, R171, 0x3f, PT ;  /* 0x0000003fab00780c */ /* 0x000fc60003f64270 */
[----:B------:R2:W-:Y:S01]  /*2060*/  LDGSTS.E.BYPASS.LTC128B.128 [R226+0x900], [R46.64], !P2 ;  /* 0x009000002ee27fae */ /* 0x0005e2000d101d46 */
[----:B------:R-:W-:Y:S01]  /*2070*/  ISETP.GE.AND P2, PT, R65, 0x41, PT ;  /* 0x000000414100780c */ /* 0x000fe20003f46270 */
[C---:B------:R-:W-:Y:S02]  /*2080*/  HMMA.16816.F32 R92, R8.reuse, R34, RZ ;  /* 0x00000022085c723c */ /* 0x040fe400000018ff */
[----:B------:R3:W-:Y:S04]  /*2090*/  LDGSTS.E.BYPASS.LTC128B.128 [R226+0x1900], [R38.64], !P1 ;  /* 0x0190000026e27fae */ /* 0x0007e8000c901d46 */
[----:B------:R4:W-:Y:S02]  /*20a0*/  LDGSTS.E.BYPASS.LTC128B.128 [R226+0x2900], [R6.64], !P0 ;  /* 0x0290000006e27fae */ /* 0x0009e4000c101d46 */
[C---:B------:R-:W-:Y:S02]  /*20b0*/  HMMA.16816.F32 R76, R8.reuse, R30, RZ ;  /* 0x0000001e084c723c */ /* 0x040fe400000018ff */
[----:B------:R-:W-:Y:S04]  /*20c0*/  LDSM.16.M88.4 R68, [R220+0x4100] ;  /* 0x00410000dc44783b */ /* 0x000fe80000000200 */
[----:B------:R-:W0:Y:S02]  /*20d0*/  LDGDEPBAR ;  /* 0x00000000000079af */ /* 0x000e240000000000 */
[----:B------:R-:W-:Y:S08]  /*20e0*/  HMMA.16816.F32 R60, R8, R26, RZ ;  /* 0x0000001a083c723c */ /* 0x000ff000000018ff */
[C---:B------:R-:W-:Y:S01]  /*20f0*/  HMMA.16816.F32 R8, R12.reuse, R20, RZ ;  /* 0x000000140c08723c */ /* 0x040fe200000018ff */
[----:B--2---:R-:W-:Y:S04]  /*2100*/  LDSM.16.M88.4 R44, [R220+0x5100] ;  /* 0x00510000dc2c783b */ /* 0x004fe80000000200 */
[----:B---3--:R-:W2:Y:S03]  /*2110*/  LDSM.16.M88.4 R36, [R224+0x8100] ;  /* 0x00810000e024783b */ /* 0x008ea60000000200 */
[C---:B------:R-:W-:Y:S08]  /*2120*/  HMMA.16816.F32 R80, R12.reuse, R22, RZ ;  /* 0x000000160c50723c */ /* 0x040ff000000018ff */
[C---:B------:R-:W-:Y:S08]  /*2130*/  HMMA.16816.F32 R20, R12.reuse, R32, RZ ;  /* 0x000000200c14723c */ /* 0x040ff000000018ff */
[----:B------:R-:W-:Y:S01]  /*2140*/  HMMA.16816.F32 R116, R12, R34, RZ ;  /* 0x000000220c74723c */ /* 0x000fe200000018ff */
[----:B------:R-:W3:Y:S07]  /*2150*/  LDSM.16.M88.4 R32, [R224+0x9100] ;  /* 0x00910000e020783b */ /* 0x000eee0000000200 */
[----:B------:R-:W-:Y:S08]  /*2160*/  HMMA.16816.F32 R8, R40, R56, R8 ;  /* 0x000000382808723c */ /* 0x000ff00000001808 */
[C---:B-1----:R-:W-:Y:S08]  /*2170*/  HMMA.16816.F32 R48, R12.reuse, R28, RZ ;  /* 0x0000001c0c30723c */ /* 0x042ff000000018ff */
[C---:B------:R-:W-:Y:S01]  /*2180*/  HMMA.16816.F32 R128, R12.reuse, R30, RZ ;  /* 0x0000001e0c80723c */ /* 0x040fe200000018ff */
[----:B------:R-:W-:Y:S07]  /*2190*/  LDSM.16.M88.4 R28, [R225+0x8100] ;  /* 0x00810000e11c783b */ /* 0x000fee0000000200 */
[C---:B------:R-:W-:Y:S08]  /*21a0*/  HMMA.16816.F32 R112, R12.reuse, R24, RZ ;  /* 0x000000180c70723c */ /* 0x040ff000000018ff */
[----:B------:R-:W-:Y:S01]  /*21b0*/  HMMA.16816.F32 R120, R12, R26, RZ ;  /* 0x0000001a0c78723c */ /* 0x000fe200000018ff */
[----:B------:R-:W-:Y:S07]  /*21c0*/  LDSM.16.M88.4 R24, [R225+0x9100] ;  /* 0x00910000e118783b */ /* 0x000fee0000000200 */
[----:B------:R-:W-:Y:S01]  /*21d0*/  HMMA.16816.F32 R12, R16, R56, R52 ;  /* 0x00000038100c723c */ /* 0x000fe20000001834 */
[----:B------:R-:W1:Y:S07]  /*21e0*/  LDSM.16.M88.4 R52, [R223+0x1000] ;  /* 0x00100000df34783b */ /* 0x000e6e0000000200 */
[----:B--2---:R-:W-:Y:S08]  /*21f0*/  HMMA.16816.F32 R8, R36, R68, R8 ;  /* 0x000000442408723c */ /* 0x004ff00000001808 */
[----:B------:R-:W-:Y:S08]  /*2200*/  HMMA.16816.F32 R136, R16, R86, R92 ;  /* 0x000000561088723c */ /* 0x000ff0000000185c */
[----:B------:R-:W-:Y:S01]  /*2210*/  HMMA.16816.F32 R92, R40, R84, R20 ;  /* 0x00000054285c723c */ /* 0x000fe20000001814 */
[----:B------:R-:W2:Y:S07]  /*2220*/  LDSM.16.M88.4 R20, [R224+0xa100] ;  /* 0x00a10000e014783b */ /* 0x000eae0000000200 */
[-C--:B------:R-:W-:Y:S08]  /*2230*/  HMMA.16816.F32 R104, R16, R58.reuse, R104 ;  /* 0x0000003a1068723c */ /* 0x080ff00000001868 */
[----:B------:R-:W-:Y:S08]  /*2240*/  HMMA.16816.F32 R80, R40, R58, R80 ;  /* 0x0000003a2850723c */ /* 0x000ff00000001850 */
[----:B---3--:R-:W-:Y:S01]  /*2250*/  HMMA.16816.F32 R56, R32, R68, R12 ;  /* 0x000000442038723c */ /* 0x008fe2000000180c */
[----:B------:R-:W-:Y:S07]  /*2260*/  LDSM.16.M88.4 R12, [R225+0xa100] ;  /* 0x00a10000e10c783b */ /* 0x000fee0000000200 */
[C---:B------:R-:W-:Y:S08]  /*2270*/  HMMA.16816.F32 R124, R16.reuse, R84, R100 ;  /* 0x00000054107c723c */ /* 0x040ff00000001864 */
[C---:B------:R-:W-:Y:S08]  /*2280*/  HMMA.16816.F32 R140, R16.reuse, R96, R88 ;  /* 0x00000060108c723c */ /* 0x040ff00000001858 */
[C---:B------:R-:W-:Y:S08]  /*2290*/  HMMA.16816.F32 R152, R16.reuse, R108, R72 ;  /* 0x0000006c1098723c */ /* 0x040ff00000001848 */
[C---:B------:R-:W-:Y:S08]  /*22a0*/  HMMA.16816.F32 R144, R16.reuse, R98, R76 ;  /* 0x000000621090723c */ /* 0x040ff0000000184c */
[----:B------:R-:W-:Y:S01]  /*22b0*/  HMMA.16816.F32 R156, R16, R110, R60 ;  /* 0x0000006e109c723c */ /* 0x000fe2000000183c */
[----:B------:R-:W3:Y:S07]  /*22c0*/  LDSM.16.M88.4 R16, [R224+0xb100] ;  /* 0x00b10000e010783b */ /* 0x000eee0000000200 */
[----:B-1----:R-:W-:Y:S01]  /*22d0*/  HMMA.16816.F32 R72, R28, R52, R8 ;  /* 0x000000341c48723c */ /* 0x002fe20000001808 */
[----:B------:R-:W-:Y:S07]  /*22e0*/  LDSM.16.M88.4 R8, [R225+0xb100] ;  /* 0x00b10000e108783b */ /* 0x000fee0000000200 */
[----:B------:R-:W-:Y:S01]  /*22f0*/  HMMA.16816.F32 R132, R40, R96, R48 ;  /* 0x000000602884723c */ /* 0x000fe20000001830 */
[----:B------:R-:W1:Y:S07]  /*2300*/  LDSM.16.M88.4 R48, [R223+0x2000] ;  /* 0x00200000df30783b */ /* 0x000e6e0000000200 */
[----:B------:R-:W-:Y:S01]  /*2310*/  HMMA.16816.F32 R60, R24, R52, R56 ;  /* 0x00000034183c723c */ /* 0x000fe20000001838 */
[----:B------:R-:W1:Y:S07]  /*2320*/  LDSM.16.M88.4 R56, [R220+0x4500] ;  /* 0x00450000dc38783b */ /* 0x000e6e0000000200 */
[----:B------:R-:W-:Y:S08]  /*2330*/  HMMA.16816.F32 R80, R36, R70, R80 ;  /* 0x000000462450723c */ /* 0x000ff00000001850 */
[----:B--2---:R-:W-:Y:S08]  /*2340*/  HMMA.16816.F32 R76, R20, R44, R72 ;  /* 0x0000002c144c723c */ /* 0x004ff00000001848 */
[----:B------:R-:W-:Y:S08]  /*2350*/  HMMA.16816.F32 R100, R40, R86, R116 ;  /* 0x000000562864723c */ /* 0x000ff00000001874 */
[----:B------:R-:W-:Y:S08]  /*2360*/  HMMA.16816.F32 R84, R32, R70, R104 ;  /* 0x000000462054723c */ /* 0x000ff00000001868 */
[----:B---3--:R-:W-:Y:S01]  /*2370*/  HMMA.16816.F32 R68, R16, R44, R60 ;  /* 0x0000002c1044723c */ /* 0x008fe2000000183c */
[----:B------:R-:W2:Y:S07]  /*2380*/  LDSM.16.M88.4 R60, [R223+0x1400] ;  /* 0x00140000df3c783b */ /* 0x000eae0000000200 */
[----:B------:R-:W-:Y:S08]  /*2390*/  HMMA.16816.F32 R72, R28, R54, R80 ;  /* 0x000000361c48723c */ /* 0x000ff00000001850 */
[----:B-1----:R-:W-:Y:S08]  /*23a0*/  HMMA.16816.F32 R88, R12, R48, R76 ;  /* 0x000000300c58723c */ /* 0x002ff0000000184c */
[----:B------:R-:W-:Y:S08]  /*23b0*/  HMMA.16816.F32 R80, R24, R54, R84 ;  /* 0x000000361850723c */ /* 0x000ff00000001854 */
[----:B------:R-:W-:Y:S08]  /*23c0*/  HMMA.16816.F32 R76, R36, R56, R92 ;  /* 0x00000038244c723c */ /* 0x000ff0000000185c */
[----:B------:R-:W-:Y:S01]  /*23d0*/  HMMA.16816.F32 R112, R40, R108, R112 ;  /* 0x0000006c2870723c */ /* 0x000fe20000001870 */
[----:B------:R-:W-:-:S04]  /*23e0*/  FMUL.FTZ R0, R88, c[0x0][0x320] ;  /* 0x0000c80058007a20 */ /* 0x000fc80000410000 */
[----:B------:R1:W3:Y:S03]  /*23f0*/  MUFU.TANH R161, R0 ;  /* 0x0000000000a17308 */ /* 0x0002e60000002400 */
[C---:B------:R-:W-:Y:S08]  /*2400*/  HMMA.16816.F32 R128, R40.reuse, R98, R128 ;  /* 0x000000622880723c */ /* 0x040ff00000001880 */
[----:B------:R-:W-:Y:S01]  /*2410*/  HMMA.16816.F32 R120, R40, R110, R120 ;  /* 0x0000006e2878723c */ /* 0x000fe20000001878 */
[----:B------:R-:W3:Y:S01]  /*2420*/  LDSM.16.M88.4 R40, [R220+0x5500] ;  /* 0x00550000dc28783b */ /* 0x000ee20000000200 */
[----:B-1----:R-:W-:-:S06]  /*2430*/  FMUL.FTZ R0, R89, c[0x0][0x320] ;  /* 0x0000c80059007a20 */ /* 0x002fcc0000410000 */
[----:B------:R-:W-:Y:S01]  /*2440*/  HMMA.16816.F32 R84, R8, R48, R68 ;  /* 0x000000300854723c */ /* 0x000fe20000001844 */
[----:B------:R1:W1:Y:S07]  /*2450*/  MUFU.TANH R160, R0 ;  /* 0x0000000000a07308 */ /* 0x00026e0000002400 */
[----:B------:R-:W-:Y:S08]  /*2460*/  HMMA.16816.F32 R68, R20, R46, R72 ;  /* 0x0000002e1444723c */ /* 0x000ff00000001848 */
[----:B------:R-:W-:Y:S01]  /*2470*/  HMMA.16816.F32 R52, R32, R56, R124 ;  /* 0x000000382034723c */ /* 0x000fe2000000187c */
[----:B-1----:R-:W-:-:S04]  /*2480*/  FMUL.FTZ R0, R90, c[0x0][0x320] ;  /* 0x0000c8005a007a20 */ /* 0x002fc80000410000 */
[----:B------:R1:W1:Y:S03]  /*2490*/  MUFU.TANH R127, R0 ;  /* 0x00000000007f7308 */ /* 0x0002660000002400 */
[----:B------:R-:W-:Y:S01]  /*24a0*/  HMMA.16816.F32 R72, R16, R46, R80 ;  /* 0x0000002e1048723c */ /* 0x000fe20000001850 */
[----:B------:R-:W3:Y:S07]  /*24b0*/  LDSM.16.M88.4 R44, [R223+0x2400] ;  /* 0x00240000df2c783b */ /* 0x000eee0000000200 */
[----:B--2---:R-:W-:Y:S01]  /*24c0*/  HMMA.16816.F32 R76, R28, R60, R76 ;  /* 0x0000003c1c4c723c */ /* 0x004fe2000000184c */
[----:B-1----:R-:W-:-:S07]  /*24d0*/  FMUL.FTZ R0, R91, c[0x0][0x320] ;  /* 0x0000c8005b007a20 */ /* 0x002fce0000410000 */
[----:B------:R-:W-:Y:S01]  /*24e0*/  HMMA.16816.F32 R80, R12, R50, R68 ;  /* 0x000000320c50723c */ /* 0x000fe20000001844 */
[----:B------:R1:W2:Y:S07]  /*24f0*/  MUFU.TANH R126, R0 ;  /* 0x00000000007e7308 */ /* 0x0002ae0000002400 */
[----:B------:R-:W-:Y:S01]  /*2500*/  HMMA.16816.F32 R68, R24, R60, R52 ;  /* 0x0000003c1844723c */ /* 0x000fe20000001834 */
[----:B------:R-:W2:Y:S07]  /*2510*/  LDSM.16.M88.4 R52, [R220+0x4900] ;  /* 0x00490000dc34783b */ /* 0x000eae0000000200 */
[----:B------:R-:W-:Y:S01]  /*2520*/  HMMA.16816.F32 R88, R8, R50, R72 ;  /* 0x000000320858723c */ /* 0x000fe20000001848 */
[----:B-1----:R-:W-:-:S04]  /*2530*/  FMUL.FTZ R0, R84, c[0x0][0x320] ;  /* 0x0000c80054007a20 */ /* 0x002fc80000410000 */
[----:B------:R1:W1:Y:S03]  /*2540*/  MUFU.TANH R125, R0 ;  /* 0x00000000007d7308 */ /* 0x0002660000002400 */
[----:B------:R-:W-:Y:S08]  /*2550*/  HMMA.16816.F32 R48, R36, R58, R100 ;  /* 0x0000003a2430723c */ /* 0x000ff00000001864 */
[----:B---3--:R-:W-:Y:S01]  /*2560*/  HMMA.16816.F32 R72, R20, R40, R76 ;  /* 0x000000281448723c */ /* 0x008fe2000000184c */
[----:B-1----:R-:W-:-:S07]  /*2570*/  FMUL.FTZ R0, R85, c[0x0][0x320] ;  /* 0x0000c80055007a20 */ /* 0x002fce0000410000 */
[----:B------:R-:W-:Y:S01]  /*2580*/  HMMA.16816.F32 R76, R32, R58, R136 ;  /* 0x0000003a204c723c */ /* 0x000fe20000001888 */
[----:B------:R1:W3:Y:S07]  /*2590*/  MUFU.TANH R124, R0 ;  /* 0x00000000007c7308 */ /* 0x0002ee0000002400 */
[----:B------:R-:W-:Y:S08]  /*25a0*/  HMMA.16816.F32 R56, R16, R40, R68 ;  /* 0x000000281038723c */ /* 0x000ff00000001844 */
[----:B------:R-:W-:Y:S01]  /*25b0*/  HMMA.16816.F32 R68, R28, R62, R48 ;  /* 0x0000003e1c44723c */ /* 0x000fe20000001830 */
[----:B-1----:R-:W-:Y:S01]  /*25c0*/  FMUL.FTZ R0, R86, c[0x0][0x320] ;  /* 0x0000c80056007a20 */ /* 0x002fe20000410000 */
[----:B------:R-:W1:Y:S03]  /*25d0*/  LDSM.16.M88.4 R48, [R223+0x1800] ;  /* 0x00180000df30783b */ /* 0x000e660000000200 */
[----:B------:R2:W1:Y:S02]  /*25e0*/  MUFU.TANH R119, R0 ;  /* 0x0000000000777308 */ /* 0x0004640000002400 */
[----:B--2---:R-:W-:-:S09]  /*25f0*/  FMUL.FTZ R0, R87, c[0x0][0x320] ;  /* 0x0000c80057007a20 */ /* 0x004fd20000410000 */
[----:B------:R-:W-:Y:S01]  /*2600*/  HMMA.16816.F32 R84, R8, R44, R56 ;  /* 0x0000002c0854723c */ /* 0x000fe20000001838 */
[----:B------:R-:W2:Y:S01]  /*2610*/  LDSM.16.M88.4 R56, [R220+0x5900] ;  /* 0x00590000dc38783b */ /* 0x000ea20000000200 */
[----:B------:R3:W1:Y:S06]  /*2620*/  MUFU.TANH R117, R0 ;  /* 0x0000000000757308 */ /* 0x00066c0000002400 */
[----:B------:R-:W-:Y:S01]  /*2630*/  HMMA.16816.F32 R68, R20, R42, R68 ;  /* 0x0000002a1444723c */ /* 0x000fe20000001844 */
[----:B---3--:R-:W-:-:S04]  /*2640*/  FMUL.FTZ R0, R80, c[0x0][0x320] ;  /* 0x0000c80050007a20 */ /* 0x008fc80000410000 */
[----:B------:R3:W1:Y:S02]  /*2650*/  MUFU.TANH R118, R0 ;  /* 0x0000000000767308 */ /* 0x0006640000002400 */
[----:B---3--:R-:W-:-:S06]  /*2660*/  FMUL.FTZ R0, R81, c[0x0][0x320] ;  /* 0x0000c80051007a20 */ /* 0x008fcc0000410000 */
[----:B------:R3:W1:Y:S02]  /*2670*/  MUFU.TANH R116, R0 ;  /* 0x0000000000747308 */ /* 0x0006640000002400 */
[----:B---3--:R-:W-:-:S06]  /*2680*/  FMUL.FTZ R0, R82, c[0x0][0x320] ;  /* 0x0000c80052007a20 */ /* 0x008fcc0000410000 */
[----:B------:R3:W1:Y:S02]  /*2690*/  MUFU.TANH R111, R0 ;  /* 0x00000000006f7308 */ /* 0x0006640000002400 */
[----:B---3--:R-:W-:Y:S02]  /*26a0*/  FMUL.FTZ R0, R83, c[0x0][0x320] ;  /* 0x0000c80053007a20 */ /* 0x008fe40000410000 */
[----:B------:R-:W-:Y:S04]  /*26b0*/  HMMA.16816.F32 R80, R12, R44, R72 ;  /* 0x0000002c0c50723c */ /* 0x000fe80000001848 */
[----:B------:R3:W1:Y:S04]  /*26c0*/  MUFU.TANH R110, R0 ;  /* 0x00000000006e7308 */ /* 0x0006680000002400 */
[----:B------:R-:W-:Y:S08]  /*26d0*/  HMMA.16816.F32 R72, R24, R62, R76 ;  /* 0x0000003e1848723c */ /* 0x000ff0000000184c */
[----:B------:R-:W-:Y:S01]  /*26e0*/  HMMA.16816.F32 R76, R36, R52, R132 ;  /* 0x00000034244c723c */ /* 0x000fe20000001884 */
[----:B---3--:R-:W-:-:S04]  /*26f0*/  FMUL.FTZ R0, R88, c[0x0][0x320] ;  /* 0x0000c80058007a20 */ /* 0x008fc80000410000 */
[----:B------:R3:W1:Y:S03]  /*2700*/  MUFU.TANH R109, R0 ;  /* 0x00000000006d7308 */ /* 0x0006660000002400 */
[----:B------:R-:W-:Y:S08]  /*2710*/  HMMA.16816.F32 R60, R32, R52, R140 ;  /* 0x00000034203c723c */ /* 0x000ff0000000188c */
[----:B------:R-:W-:Y:S01]  /*2720*/  HMMA.16816.F32 R72, R16, R42, R72 ;  /* 0x0000002a1048723c */ /* 0x000fe20000001848 */
[----:B------:R-:W4:Y:S01]  /*2730*/  LDSM.16.M88.4 R40, [R223+0x2800] ;  /* 0x00280000df28783b */ /* 0x000f220000000200 */
[----:B---3--:R-:W-:-:S06]  /*2740*/  FMUL.FTZ R0, R89, c[0x0][0x320] ;  /* 0x0000c80059007a20 */ /* 0x008fcc0000410000 */
[-C--:B-1----:R-:W-:Y:S01]  /*2750*/  HMMA.16816.F32 R76, R28, R48.reuse, R76 ;  /* 0x000000301c4c723c */ /* 0x082fe2000000184c */
[----:B------:R1:W3:Y:S07]  /*2760*/  MUFU.TANH R108, R0 ;  /* 0x00000000006c7308 */ /* 0x0002ee0000002400 */
[----:B------:R-:W-:Y:S01]  /*2770*/  HMMA.16816.F32 R60, R24, R48, R60 ;  /* 0x00000030183c723c */ /* 0x000fe2000000183c */
[----:B-1----:R-:W-:-:S04]  /*2780*/  FMUL.FTZ R0, R90, c[0x0][0x320] ;  /* 0x0000c8005a007a20 */ /* 0x002fc80000410000 */
[----:B------:R1:W1:Y:S11]  /*2790*/  MUFU.TANH R107, R0 ;  /* 0x00000000006b7308 */ /* 0x0002760000002400 */
[----:B------:R-:W-:Y:S08]  /*27a0*/  @!UPT UIADD3 URZ, URZ, URZ, URZ ;  /* 0x0000003f3f3ff290 */ /* 0x000ff0000fffe03f */
[----:B--2---:R-:W-:Y:S01]  /*27b0*/  HMMA.16816.F32 R60, R16, R56, R60 ;  /* 0x00000038103c723c */ /* 0x004fe2000000183c */
[----:B-1----:R-:W-:-:S07]  /*27c0*/  FMUL.FTZ R0, R91, c[0x0][0x320] ;  /* 0x0000c8005b007a20 */ /* 0x002fce0000410000 */
[----:B------:R-:W-:Y:S01]  /*27d0*/  HMMA.16816.F32 R88, R8, R46, R72 ;  /* 0x0000002e0858723c */ /* 0x000fe20000001848 */
[----:B------:R1:W2:Y:S07]  /*27e0*/  MUFU.TANH R105, R0 ;  /* 0x0000000000697308 */ /* 0x0002ae0000002400 */
[----:B------:R-:W-:Y:S08]  /*27f0*/  HMMA.16816.F32 R72, R20, R56, R76 ;  /* 0x000000381448723c */ /* 0x000ff0000000184c */
        /* <DEDUP_REMOVED lines=10> */
[----:B------:R-:W-:Y:S01]  /*28a0*/  HMMA.16816.F32 R76, R16, R58, R76 ;  /* 0x0000003a104c723c */ /* 0x000fe2000000184c */
[----:B-1----:R-:W-:-:S07]  /*28b0*/  FMUL.FTZ R0, R83, c[0x0][0x320] ;  /* 0x0000c80053007a20 */ /* 0x002fce0000410000 */
[----:B------:R-:W-:Y:S01]  /*28c0*/  HMMA.16816.F32 R80, R12, R46, R68 ;  /* 0x0000002e0c50723c */ /* 0x000fe20000001844 */
[----:B------:R-:W1:Y:S01]  /*28d0*/  LDSM.16.M88.4 R44, [R220+0x4d00] ;  /* 0x004d0000dc2c783b */ /* 0x000e620000000200 */
[----:B------:R2:W1:Y:S06]  /*28e0*/  MUFU.TANH R102, R0 ;  /* 0x0000000000667308 */ /* 0x00046c0000002400 */
[----:B------:R-:W-:Y:S01]  /*28f0*/  HMMA.16816.F32 R68, R36, R54, R128 ;  /* 0x000000362444723c */ /* 0x000fe20000001880 */
[----:B------:R-:W1:Y:S07]  /*2900*/  LDSM.16.M88.4 R52, [R223+0x1c00] ;  /* 0x001c0000df34783b */ /* 0x000e6e0000000200 */
[----:B----4-:R-:W-:Y:S01]  /*2910*/  HMMA.16816.F32 R76, R8, R42, R76 ;  /* 0x0000002a084c723c */ /* 0x010fe2000000184c */
[----:B--2---:R-:W-:-:S04]  /*2920*/  FMUL.FTZ R0, R84, c[0x0][0x320] ;  /* 0x0000c80054007a20 */ /* 0x004fc80000410000 */
[----:B------:R2:W4:Y:S11]  /*2930*/  MUFU.TANH R100, R0 ;  /* 0x0000000000647308 */ /* 0x0005360000002400 */
[----:B------:R-:W-:Y:S01]  /*2940*/  HMMA.16816.F32 R68, R28, R50, R68 ;  /* 0x000000321c44723c */ /* 0x000fe20000001844 */
[----:B------:R-:W1:Y:S01]  /*2950*/  LDSM.16.M88.4 R48, [R220+0x5d00] ;  /* 0x005d0000dc30783b */ /* 0x000e620000000200 */
[----:B--2---:R-:W-:-:S06]  /*2960*/  FMUL.FTZ R0, R85, c[0x0][0x320] ;  /* 0x0000c80055007a20 */ /* 0x004fcc0000410000 */
[----:B------:R-:W-:Y:S01]  /*2970*/  FMUL.FTZ R76, R76, c[0x0][0x320] ;  /* 0x0000c8004c4c7a20 */ /* 0x000fe20000410000 */
[----:B------:R2:W1:Y:S01]  /*2980*/  MUFU.TANH R101, R0 ;  /* 0x0000000000657308 */ /* 0x0004620000002400 */
[----:B------:R-:W-:-:S07]  /*2990*/  FMUL.FTZ R77, R77, c[0x0][0x320] ;  /* 0x0000c8004d4d7a20 */ /* 0x000fce0000410000 */
[----:B------:R-:W1:Y:S01]  /*29a0*/  MUFU.TANH R76, R76 ;  /* 0x0000004c004c7308 */ /* 0x000e620000002400 */
[----:B--2---:R-:W-:-:S07]  /*29b0*/  FMUL.FTZ R0, R86, c[0x0][0x320] ;  /* 0x0000c80056007a20 */ /* 0x004fce0000410000 */
[----:B------:R-:W2:Y:S08]  /*29c0*/  MUFU.TANH R77, R77 ;  /* 0x0000004d004d7308 */ /* 0x000eb00000002400 */
[----:B------:R1:W1:Y:S02]  /*29d0*/  MUFU.TANH R99, R0 ;  /* 0x0000000000637308 */ /* 0x0002640000002400 */
[----:B-1----:R-:W-:-:S02]  /*29e0*/  FMUL.FTZ R0, R87, c[0x0][0x320] ;  /* 0x0000c80057007a20 */ /* 0x002fc40000410000 */
[----:B------:R-:W-:Y:S04]  /*29f0*/  HMMA.16816.F32 R84, R8, R40, R60 ;  /* 0x000000280854723c */ /* 0x000fe8000000183c */
[----:B------:R1:W1:Y:S04]  /*2a00*/  MUFU.TANH R96, R0 ;  /* 0x0000000000607308 */ /* 0x0002680000002400 */
[----:B------:R-:W-:Y:S08]  /*2a10*/  HMMA.16816.F32 R60, R20, R58, R68 ;  /* 0x0000003a143c723c */ /* 0x000ff00000001844 */
[----:B------:R-:W-:Y:S01]  /*2a20*/  HMMA.16816.F32 R68, R32, R44, R152 ;  /* 0x0000002c2044723c */ /* 0x000fe20000001898 */
[----:B-1----:R-:W-:-:S04]  /*2a30*/  FMUL.FTZ R0, R80, c[0x0][0x320] ;  /* 0x0000c80050007a20 */ /* 0x002fc80000410000 */
[----:B------:R1:W1:Y:S03]  /*2a40*/  MUFU.TANH R98, R0 ;  /* 0x0000000000627308 */ /* 0x0002660000002400 */
[----:B------:R-:W-:Y:S01]  /*2a50*/  HMMA.16816.F32 R32, R32, R46, R156 ;  /* 0x0000002e2020723c */ /* 0x000fe2000000189c */
[----:B-1----:R-:W-:Y:S11]  /*2a60*/  FMUL.FTZ R0, R81, c[0x0][0x320] ;  /* 0x0000c80051007a20 */ /* 0x002ff60000410000 */
[----:B------:R-:W-:Y:S04]  /*2a70*/  @!UPT UIADD3 URZ, URZ, URZ, URZ ;  /* 0x0000003f3f3ff290 */ /* 0x000fe8000fffe03f */
[C---:B------:R-:W-:Y:S01]  /*2a80*/  HMMA.16816.F32 R68, R24.reuse, R52, R68 ;  /* 0x000000341844723c */ /* 0x040fe20000001844 */
[----:B------:R1:W1:Y:S07]  /*2a90*/  MUFU.TANH R97, R0 ;  /* 0x0000000000617308 */ /* 0x00026e0000002400 */
[----:B------:R-:W-:Y:S01]  /*2aa0*/  HMMA.16816.F32 R24, R24, R54, R32 ;  /* 0x000000361818723c */ /* 0x000fe20000001820 */
[----:B-1----:R-:W-:-:S04]  /*2ab0*/  FMUL.FTZ R0, R82, c[0x0][0x320] ;  /* 0x0000c80052007a20 */ /* 0x002fc80000410000 */
        /* <DEDUP_REMOVED lines=13> */
[----:B------:R-:W2:Y:S01]  /*2b90*/  LDSM.16.M88.4 R36, [R223+0x2c00] ;  /* 0x002c0000df24783b */ /* 0x000ea20000000200 */
        /* <DEDUP_REMOVED lines=14> */
[----:B--2---:R-:W-:Y:S07]  /*2c80*/  HMMA.16816.F32 R56, R12, R36, R56 ;  /* 0x000000240c38723c */ /* 0x004fee0000001838 */
[----:B------:R-:W2:Y:S01]  /*2c90*/  MUFU.TANH R75, R75 ;  /* 0x0000004b004b7308 */ /* 0x000ea20000002400 */
[----:B------:R-:W-:Y:S01]  /*2ca0*/  HMMA.16816.F32 R20, R20, R50, R28 ;  /* 0x000000321414723c */ /* 0x000fe2000000181c */
[----:B-1----:R-:W-:-:S07]  /*2cb0*/  FMUL.FTZ R0, R80, c[0x0][0x320] ;  /* 0x0000c80050007a20 */ /* 0x002fce0000410000 */
[C---:B------:R-:W-:Y:S01]  /*2cc0*/  HMMA.16816.F32 R28, R8.reuse, R36, R40 ;  /* 0x00000024081c723c */ /* 0x040fe20000001828 */
        /* <DEDUP_REMOVED lines=8> */
[----:B------:R1:W1:Y:S08]  /*2d50*/  MUFU.TANH R90, R0 ;  /* 0x00000000005a7308 */ /* 0x0002700000002400 */
        /* <DEDUP_REMOVED lines=11> */
[----:B------:R-:W-:-:S07]  /*2e10*/  FMUL.FTZ R15, R15, c[0x0][0x320] ;  /* 0x0000c8000f0f7a20 */ /* 0x000fce0000410000 */
[----:B------:R-:W2:Y:S01]  /*2e20*/  MUFU.TANH R26, R12 ;  /* 0x0000000c001a7308 */ /* 0x000ea20000002400 */
[----:B-1----:R-:W-:-:S07]  /*2e30*/  FMUL.FTZ R0, R83, c[0x0][0x320] ;  /* 0x0000c80053007a20 */ /* 0x002fce0000410000 */
[----:B------:R-:W1:Y:S08]  /*2e40*/  MUFU.TANH R25, R14 ;  /* 0x0000000e00197308 */ /* 0x000e700000002400 */
[----:B------:R1:W1:Y:S08]  /*2e50*/  MUFU.TANH R88, R0 ;  /* 0x0000000000587308 */ /* 0x0002700000002400 */
[----:B------:R-:W2:Y:S01]  /*2e60*/  MUFU.TANH R40, R15 ;  /* 0x0000000f00287308 */ /* 0x000ea20000002400 */
[----:B-1----:R-:W-:-:S07]  /*2e70*/  FMUL.FTZ R0, R84, c[0x0][0x320] ;  /* 0x0000c80054007a20 */ /* 0x002fce0000410000 */
[----:B------:R-:W1:Y:S08]  /*2e80*/  MUFU.TANH R23, R8 ;  /* 0x0000000800177308 */ /* 0x000e700000002400 */
[----:B------:R1:W1:Y:S08]  /*2e90*/  MUFU.TANH R83, R0 ;  /* 0x0000000000537308 */ /* 0x0002700000002400 */
[----:B------:R-:W2:Y:S01]  /*2ea0*/  MUFU.TANH R24, R9 ;  /* 0x0000000900187308 */ /* 0x000ea20000002400 */
[----:B-1----:R-:W-:-:S07]  /*2eb0*/  FMUL.FTZ R0, R85, c[0x0][0x320] ;  /* 0x0000c80055007a20 */ /* 0x002fce0000410000 */
[----:B------:R-:W1:Y:S08]  /*2ec0*/  MUFU.TANH R22, R10 ;  /* 0x0000000a00167308 */ /* 0x000e700000002400 */
[----:B------:R1:W1:Y:S02]  /*2ed0*/  MUFU.TANH R82, R0 ;  /* 0x0000000000527308 */ /* 0x0002640000002400 */
[----:B-1----:R-:W-:-:S06]  /*2ee0*/  FMUL.FTZ R0, R86, c[0x0][0x320] ;  /* 0x0000c80056007a20 */ /* 0x002fcc0000410000 */
        /* <DEDUP_REMOVED lines=16> */
[----:B------:R-:W1:Y:S08]  /*2ff0*/  MUFU.TANH R30, R11 ;  /* 0x0000000b001e7308 */ /* 0x000e700000002400 */
[----:B------:R1:W1:Y:S02]  /*3000*/  MUFU.TANH R27, R0 ;  /* 0x00000000001b7308 */ /* 0x0002640000002400 */
[----:B-1----:R-:W-:-:S06]  /*3010*/  FMUL.FTZ R0, R31, c[0x0][0x320] ;  /* 0x0000c8001f007a20 */ /* 0x002fcc0000410000 */
[----:B------:R-:W1:Y:S08]  /*3020*/  MUFU.TANH R31, R13 ;  /* 0x0000000d001f7308 */ /* 0x000e700000002400 */
[----:B------:R1:W1:Y:S02]  /*3030*/  MUFU.TANH R29, R0 ;  /* 0x00000000001d7308 */ /* 0x0002640000002400 */
[----:B-1----:R-:W-:-:S04]  /*3040*/  LEA R0, R150, R148, 0x5 ;  /* 0x0000009496007211 */ /* 0x002fc800078e28ff */
[----:B------:R-:W-:Y:S01]  /*3050*/  IADD3 R0, R149, R0, RZ ;  /* 0x0000000095007210 */ /* 0x000fe20007ffe0ff */
[----:B------:R-:W-:Y:S06]  /*3060*/  BAR.SYNC.DEFER_BLOCKING 0x0 ;  /* 0x0000000000007b1d */ /* 0x000fec0000010000 */
[----:B------:R-:W-:Y:S05]  /*3070*/  @!P2 BRA `(.L_x_31) ;  /* 0x000004300000a947 */ /* 0x000fea0003800000 */
[----:B--234-:R-:W-:Y:S01]  /*3080*/  ISETP.NE.AND P1, PT, R176, 0x1, PT ;  /* 0x00000001b000780c */ /* 0x01cfe20003f25270 */
[----:B------:R-:W-:Y:S02]  /*3090*/  IMAD R3, R174, 0x40, R175 ;  /* 0x00000040ae037824 */ /* 0x000fe400078e02af */
[----:B------:R-:W-:-:S03]  /*30a0*/  IMAD.MOV.U32 R227, RZ, RZ, RZ ;  /* 0x000000ffffe37224 */ /* 0x000fc600078e00ff */
[----:B------:R-:W-:-:S05]  /*30b0*/  IADD3 R3, R3, -0x80, R171 ;  /* 0xffffff8003037810 */ /* 0x000fca0007ffe0ab */
[----:B------:R-:W-:Y:S02]  /*30c0*/  IMAD.MOV.U32 R2, RZ, RZ, R3 ;  /* 0x000000ffff027224 */ /* 0x000fe400078e0003 */
[----:B------:R-:W-:-:S05]  /*30d0*/  @P1 IMAD.HI.U32 R5, R3, c[0x0][0x2bc], RZ ;  /* 0x0000af0003051a27 */ /* 0x000fca00078e00ff */
[----:B------:R-:W-:-:S04]  /*30e0*/  @P1 SHF.R.U32.HI R2, RZ, c[0x0][0x2c0], R5 ;  /* 0x0000b000ff021a19 */ /* 0x000fc80000011605 */
[----:B------:R-:W-:-:S04]  /*30f0*/  @!P3 IADD3 R5, P0, R2, R172, RZ ;  /* 0x000000ac0205b210 */ /* 0x000fc80007f1e0ff */
[----:B------:R-:W-:Y:S02]  /*3100*/  @!P3 LEA.HI.X.SX32 R7, R2, R170, 0x1, P0 ;  /* 0x000000aa0207b211 */ /* 0x000fe400000f0eff */
[----:B------:R-:W-:-:S04]  /*3110*/  @!P3 LEA R6, P0, R5, c[0x0][0x2a0], 0x2 ;  /* 0x0000a8000506ba11 */ /* 0x000fc800078010ff */
[----:B------:R-:W-:-:S05]  /*3120*/  @!P3 LEA.HI.X R7, R5, c[0x0][0x2a4], R7, 0x2, P0 ;  /* 0x0000a9000507ba11 */ /* 0x000fca00000f1407 */
[----:B------:R1:W2:Y:S01]  /*3130*/  @!P3 LDG.E R227, [R6.64] ;  /* 0x0000000606e3b981 */ /* 0x0002a2000c1e1900 */
[----:B------:R-:W-:Y:S01]  /*3140*/  IMAD.MOV R2, RZ, RZ, -R2 ;  /* 0x000000ffff027224 */ /* 0x000fe200078e0a02 */
[----:B------:R-:W-:Y:S01]  /*3150*/  SEL R21, RZ, 0x10, P6 ;  /* 0x00000010ff157807 */ /* 0x000fe20003000000 */
[----:B------:R-:W-:Y:S01]  /*3160*/  IMAD.SHL.U32 R8, R64, 0x2, RZ ;  /* 0x0000000240087824 */ /* 0x000fe200078e00ff */
[----:B------:R-:W-:Y:S01]  /*3170*/  SEL R20, RZ, 0x10, P5 ;  /* 0x00000010ff147807 */ /* 0x000fe20002800000 */
[----:B------:R-:W-:Y:S01]  /*3180*/  IMAD R228, R2, c[0x0][0x2b8], R3 ;  /* 0x0000ae0002e47a24 */ /* 0x000fe200078e0203 */
[----:B------:R-:W-:Y:S01]  /*3190*/  SEL R19, RZ, 0x10, P4 ;  /* 0x00000010ff137807 */ /* 0x000fe20002000000 */
[----:B------:R-:W-:Y:S01]  /*31a0*/  IMAD.SHL.U32 R16, R183, 0x2, RZ ;  /* 0x00000002b7107824 */ /* 0x000fe200078e00ff */
[----:B------:R-:W-:Y:S02]  /*31b0*/  IADD3 R12, -R20, 0x10, RZ ;  /* 0x00000010140c7810 */ /* 0x000fe40007ffe1ff */
[----:B------:R-:W-:-:S02]  /*31c0*/  SHF.R.S32.HI R2, RZ, 0x1f, R228 ;  /* 0x0000001fff027819 */ /* 0x000fc400000114e4 */
[----:B------:R-:W-:Y:S02]  /*31d0*/  SHF.L.U64.HI R9, R64, 0x1, R166 ;  /* 0x0000000140097819 */ /* 0x000fe400000102a6 */
[----:B------:R-:W-:Y:S01]  /*31e0*/  LOP3.LUT R12, R12, 0xf, RZ, 0xc0, !PT ;  /* 0x0000000f0c0c7812 */ /* 0x000fe200078ec0ff */
[----:B------:R-:W-:Y:S01]  /*31f0*/  IMAD R5, R2, c[0x0][0x1e0], RZ ;  /* 0x0000780002057a24 */ /* 0x000fe200078e02ff */
[----:B------:R-:W-:Y:S01]  /*3200*/  IADD3 R10, -R19, 0x10, RZ ;  /* 0x00000010130a7810 */ /* 0x000fe20007ffe1ff */
[----:B------:R-:W-:Y:S01]  /*3210*/  IMAD.WIDE.U32 R2, R228, c[0x0][0x1e0], RZ ;  /* 0x00007800e4027a25 */ /* 0x000fe200078e00ff */
[----:B------:R-:W-:Y:S02]  /*3220*/  SHF.L.U64.HI R17, R184, 0x1, R165 ;  /* 0x00000001b8117819 */ /* 0x000fe400000102a5 */
[----:B------:R-:W-:Y:S01]  /*3230*/  LOP3.LUT R10, R10, 0xf, RZ, 0xc0, !PT ;  /* 0x0000000f0a0a7812 */ /* 0x000fe200078ec0ff */
[----:B------:R-:W-:Y:S01]  /*3240*/  IMAD R5, R228, c[0x0][0x1e4], R5 ;  /* 0x00007900e4057a24 */ /* 0x000fe200078e0205 */
[----:B------:R-:W-:-:S03]  /*3250*/  SHF.L.U64.HI R18, R183, 0x1, R164 ;  /* 0x00000001b7127819 */ /* 0x000fc600000102a4 */
[----:B------:R-:W-:Y:S01]  /*3260*/  IMAD.IADD R3, R3, 0x1, R5 ;  /* 0x0000000103037824 */ /* 0x000fe200078e0205 */
[----:B-1----:R-:W-:-:S04]  /*3270*/  IADD3 R6, -R21, 0x10, RZ ;  /* 0x0000001015067810 */ /* 0x002fc80007ffe1ff */
[----:B------:R-:W-:Y:S02]  /*3280*/  LOP3.LUT R6, R6, 0xf, RZ, 0xc0, !PT ;  /* 0x0000000f06067812 */ /* 0x000fe400078ec0ff */
[----:B--2---:R-:W-:Y:S01]  /*3290*/  SHF.R.S32.HI R5, RZ, 0x1f, R227 ;  /* 0x0000001fff057819 */ /* 0x004fe200000114e3 */
[----:B------:R-:W-:-:S04]  /*32a0*/  IMAD.WIDE.U32 R2, R227, c[0x0][0x1f0], R2 ;  /* 0x00007c00e3027a25 */ /* 0x000fc800078e0002 */
[----:B------:R-:W-:Y:S01]  /*32b0*/  IMAD R5, R5, c[0x0][0x1f0], RZ ;  /* 0x00007c0005057a24 */ /* 0x000fe200078e02ff */
[----:B------:R-:W-:-:S03]  /*32c0*/  IADD3 R2, P0, R168, R2, RZ ;  /* 0x00000002a8027210 */ /* 0x000fc60007f1e0ff */
[----:B------:R-:W-:-:S05]  /*32d0*/  IMAD R5, R227, c[0x0][0x1f4], R5 ;  /* 0x00007d00e3057a24 */ /* 0x000fca00078e0205 */
[----:B------:R-:W-:Y:S02]  /*32e0*/  IADD3.X R5, R167, R3, R5, P0, !PT ;  /* 0x00000003a7057210 */ /* 0x000fe400007fe405 */
[----:B------:R-:W-:-:S04]  /*32f0*/  LEA R7, P0, R2, c[0x0][0x1c8], 0x1 ;  /* 0x0000720002077a11 */ /* 0x000fc800078008ff */
[----:B------:R-:W-:Y:S02]  /*3300*/  LEA.HI.X R5, R2, c[0x0][0x1cc], R5, 0x1, P0 ;  /* 0x0000730002057a11 */ /* 0x000fe400000f0c05 */
[----:B------:R-:W1:Y:S04]  /*3310*/  SHFL.IDX PT, R2, R7, 0x1, 0x1c1f ;  /* 0x003c1f0007027f89 */ /* 0x000e6800000e0000 */
[----:B------:R-:W2:Y:S01]  /*3320*/  SHFL.IDX PT, R3, R5, 0x1, 0x1c1f ;  /* 0x003c1f0005037f89 */ /* 0x000ea200000e0000 */
[----:B-1----:R-:W-:Y:S01]  /*3330*/  IADD3 R14, P1, P0, R6, R2, R8 ;  /* 0x00000002060e7210 */ /* 0x002fe2000783e008 */
[----:B------:R-:W-:-:S03]  /*3340*/  IMAD.SHL.U32 R6, R184, 0x2, RZ ;  /* 0x00000002b8067824 */ /* 0x000fc600078e00ff */
[----:B--2---:R-:W-:Y:S02]  /*3350*/  IADD3.X R15, RZ, R3, R9, P1, P0 ;  /* 0x00000003ff0f7210 */ /* 0x004fe40000fe0409 */
[----:B------:R-:W-:-:S04]  /*3360*/  IADD3 R12, P1, P0, R12, R2, R6 ;  /* 0x000000020c0c7210 */ /* 0x000fc8000783e006 */
[-C--:B------:R-:W-:Y:S02]  /*3370*/  IADD3.X R13, RZ, R3.reuse, R17, P1, P0 ;  /* 0x00000003ff0d7210 */ /* 0x080fe40000fe0411 */
[----:B------:R-:W-:Y:S02]  /*3380*/  IADD3 R10, P1, P0, R10, R2, R16 ;  /* 0x000000020a0a7210 */ /* 0x000fe4000783e010 */
[----:B------:R-:W1:Y:S02]  /*3390*/  SHFL.IDX PT, R2, R7, RZ, 0x1c1f ;  /* 0x001c1fff07027589 */ /* 0x000e6400000e0000 */
[----:B------:R-:W-:Y:S02]  /*33a0*/  IADD3.X R11, RZ, R3, R18, P1, P0 ;  /* 0x00000003ff0b7210 */ /* 0x000fe40000fe0412 */
[----:B------:R-:W2:Y:S01]  /*33b0*/  SHFL.IDX PT, R3, R5, RZ, 0x1c1f ;  /* 0x001c1fff05037589 */ /* 0x000ea200000e0000 */
[----:B-1----:R-:W-:-:S05]  /*33c0*/  IADD3 R8, P0, R2, R8, RZ ;  /* 0x0000000802087210 */ /* 0x002fca0007f1e0ff */
[----:B--2---:R-:W-:Y:S01]  /*33d0*/  IMAD.X R9, R3, 0x1, R9, P0 ;  /* 0x0000000103097824 */ /* 0x004fe200000e0609 */
[----:B------:R-:W-:-:S04]  /*33e0*/  IADD3 R6, P0, R2, R6, RZ ;  /* 0x0000000602067210 */ /* 0x000fc80007f1e0ff */
[----:B------:R1:W-:Y:S01]  /*33f0*/  LDGSTS.E.BYPASS.LTC128B.128 [R226+0x3100], [R8.64], !P6 ;  /* 0x0310000008e27fae */ /* 0x0003e2000f101d46 */
[----:B------:R-:W-:Y:S01]  /*3400*/  IMAD.X R7, R3, 0x1, R17, P0 ;  /* 0x0000000103077824 */ /* 0x000fe200000e0611 */
[----:B------:R-:W-:-:S04]  /*3410*/  IADD3 R2, P0, R2, R16, RZ ;  /* 0x0000001002027210 */ /* 0x000fc80007f1e0ff */
[----:B------:R1:W-:Y:S01]  /*3420*/  LDGSTS.E.BYPASS.LTC128B.128 [R226+0x4100], [R6.64], !P5 ;  /* 0x0410000006e27fae */ /* 0x0003e2000e901d46 */
[----:B------:R-:W-:Y:S01]  /*3430*/  IMAD.X R3, R3, 0x1, R18, P0 ;  /* 0x0000000103037824 */ /* 0x000fe200000e0612 */
[----:B------:R-:W-:-:S04]  /*3440*/  ISETP.NE.U32.AND P0, PT, R21, RZ, PT ;  /* 0x000000ff1500720c */ /* 0x000fc80003f05070 */
[----:B------:R1:W-:Y:S09]  /*3450*/  LDGSTS.E.BYPASS.LTC128B.128 [R226+0x5100], [R2.64], !P4 ;  /* 0x0510000002e27fae */ /* 0x0003f2000e101d46 */
[----:B------:R1:W-:Y:S01]  /*3460*/  LDGSTS.E.BYPASS.LTC128B.128.ZFILL [R226+0x3900], [R14.64], P0 ;  /* 0x039000000ee27fae */ /* 0x0003e20008141d46 */
[----:B------:R-:W-:-:S13]  /*3470*/  ISETP.NE.U32.AND P0, PT, R20, RZ, PT ;  /* 0x000000ff1400720c */ /* 0x000fda0003f05070 */
[----:B------:R1:W-:Y:S01]  /*3480*/  LDGSTS.E.BYPASS.LTC128B.128.ZFILL [R226+0x4900], [R12.64], P0 ;  /* 0x049000000ce27fae */ /* 0x0003e20008141d46 */
[----:B------:R-:W-:-:S13]  /*3490*/  ISETP.NE.U32.AND P0, PT, R19, RZ, PT ;  /* 0x000000ff1300720c */ /* 0x000fda0003f05070 */
[----:B------:R1:W-:Y:S02]  /*34a0*/  LDGSTS.E.BYPASS.LTC128B.128.ZFILL [R226+0x5900], [R10.64], P0 ;  /* 0x059000000ae27fae */ /* 0x0003e40008141d46 */
.L_x_31:
[----:B-1234-:R-:W-:Y:S01]  /*34b0*/  LOP3.LUT R2, R162, 0xffffffe0, RZ, 0xc0, !PT ;  /* 0xffffffe0a2027812 */ /* 0x01efe200078ec0ff */
[----:B------:R-:W-:Y:S01]  /*34c0*/  IMAD.SHL.U32 R221, R0, 0x2, RZ ;  /* 0x0000000200dd7824 */ /* 0x000fe200078e00ff */
[----:B------:R-:W0:Y:S03]  /*34d0*/  LDGDEPBAR ;  /* 0x00000000000079af */ /* 0x000e260000000000 */
[----:B------:R-:W-:Y:S02]  /*34e0*/  IMAD.IADD R2, R163, 0x1, -R2 ;  /* 0x00000001a3027824 */ /* 0x000fe400078e0a02 */
[----:B------:R-:W-:-:S03]  /*34f0*/  IMAD R222, R4, 0x2, R221 ;  /* 0x0000000204de7824 */ /* 0x000fc600078e02dd */
[----:B------:R-:W-:-:S04]  /*3500*/  SHF.R.S32.HI R3, RZ, 0x1f, R2 ;  /* 0x0000001fff037819 */ /* 0x000fc80000011402 */
[----:B------:R-:W-:-:S04]  /*3510*/  LEA.HI R3, R3, R2, RZ, 0x2 ;  /* 0x0000000203037211 */ /* 0x000fc800078f10ff */
[----:B------:R-:W-:-:S05]  /*3520*/  LOP3.LUT R3, R3, 0x7ffffffc, RZ, 0xc0, !PT ;  /* 0x7ffffffc03037812 */ /* 0x000fca00078ec0ff */
[----:B------:R-:W-:-:S04]  /*3530*/  IMAD.IADD R2, R2, 0x1, -R3 ;  /* 0x0000000102027824 */ /* 0x000fc800078e0a03 */
[----:B------:R-:W-:-:S05]  /*3540*/  IMAD R2, R2, -0x2, R151 ;  /* 0xfffffffe02027824 */ /* 0x000fca00078e0297 */
[----:B------:R-:W-:-:S04]  /*3550*/  ISETP.GT.AND P0, PT, R2, RZ, PT ;  /* 0x000000ff0200720c */ /* 0x000fc80003f04270 */
[----:B------:R-:W-:Y:S02]  /*3560*/  FSEL R15, R119, -INF , P0 ;  /* 0xff800000770f7808 */ /* 0x000fe40000000000 */
[----:B------:R-:W-:Y:S02]  /*3570*/  FSEL R10, R125, -INF , P0 ;  /* 0xff8000007d0a7808 */ /* 0x000fe40000000000 */
[----:B------:R-:W-:Y:S02]  /*3580*/  FSEL R39, R127, -INF , P0 ;  /* 0xff8000007f277808 */ /* 0x000fe40000000000 */
[----:B------:R-:W-:Y:S02]  /*3590*/  FSEL R32, R161, -INF , P0 ;  /* 0xff800000a1207808 */ /* 0x000fe40000000000 */
[----:B------:R-:W-:-:S04]  /*35a0*/  ISETP.GT.AND P0, PT, R2, 0x1, PT ;  /* 0x000000010200780c */ /* 0x000fc80003f04270 */
[----:B------:R-:W-:Y:S02]  /*35b0*/  FSEL R16, R117, -INF , P0 ;  /* 0xff80000075107808 */ /* 0x000fe40000000000 */
[----:B------:R-:W-:Y:S02]  /*35c0*/  FSEL R11, R124, -INF , P0 ;  /* 0xff8000007c0b7808 */ /* 0x000fe40000000000 */
[----:B------:R-:W-:Y:S02]  /*35d0*/  FSEL R44, R126, -INF , P0 ;  /* 0xff8000007e2c7808 */ /* 0x000fe40000000000 */
[----:B------:R-:W-:Y:S02]  /*35e0*/  FSEL R36, R160, -INF , P0 ;  /* 0xff800000a0247808 */ /* 0x000fe40000000000 */
[----:B------:R-:W-:Y:S02]  /*35f0*/  ISETP.GT.AND P0, PT, R2, 0x8, PT ;  /* 0x000000080200780c */ /* 0x000fe40003f04270 */
[----:B------:R-:W-:-:S02]  /*3600*/  FMNMX.FTZ R3, R10, R11, !PT ;  /* 0x0000000b0a037209 */ /* 0x000fc40007810000 */
        /* <DEDUP_REMOVED lines=54> */
[----:B------:R-:W-:Y:S02]  /*3970*/  FMNMX.FTZ R5, R28, R5, !PT ;  /* 0x000000051c057209 */ /* 0x000fe40007810000 */
[----:B------:R-:W-:Y:S02]  /*3980*/  FSEL R174, R52, -INF , P0 ;  /* 0xff80000034ae7808 */ /* 0x000fe40000000000 */
[----:B------:R-:W-:Y:S02]  /*3990*/  FSEL R156, R77, -INF , P0 ;  /* 0xff8000004d9c7808 */ /* 0x000fe40000000000 */
[----:B------:R-:W-:Y:S02]  /*39a0*/  FSEL R192, R75, -INF , P0 ;  /* 0xff8000004bc07808 */ /* 0x000fe40000000000 */
[----:B------:R-:W-:Y:S02]  /*39b0*/  FSEL R187, R73, -INF , P0 ;  /* 0xff80000049bb7808 */ /* 0x000fe40000000000 */
[----:B------:R-:W-:-:S02]  /*39c0*/  ISETP.GT.AND P0, PT, R2, 0x30, PT ;  /* 0x000000300200780c */ /* 0x000fc40003f04270 */
[----:B------:R-:W-:Y:S02]  /*39d0*/  FMNMX.FTZ R3, R158, R3, !PT ;  /* 0x000000039e037209 */ /* 0x000fe40007810000 */
[----:B------:R-:W-:Y:S02]  /*39e0*/  FMNMX.FTZ R5, R51, R5, !PT ;  /* 0x0000000533057209 */ /* 0x000fe40007810000 */
[----:B------:R-:W-:Y:S02]  /*39f0*/  FSEL R214, R27, -INF , P0 ;  /* 0xff8000001bd67808 */ /* 0x000fe40000000000 */
[----:B------:R-:W-:Y:S02]  /*3a00*/  FSEL R207, R33, -INF , P0 ;  /* 0xff80000021cf7808 */ /* 0x000fe40000000000 */
[----:B------:R-:W-:Y:S02]  /*3a10*/  FSEL R252, R58, -INF , P0 ;  /* 0xff8000003afc7808 */ /* 0x000fe40000000000 */
[----:B------:R-:W-:-:S02]  /*3a20*/  FSEL R232, R56, -INF , P0 ;  /* 0xff80000038e87808 */ /* 0x000fc40000000000 */
[----:B------:R-:W-:Y:S02]  /*3a30*/  FMNMX.FTZ R3, R157, R3, !PT ;  /* 0x000000039d037209 */ /* 0x000fe40007810000 */
[----:B------:R-:W-:Y:S02]  /*3a40*/  ISETP.GT.AND P0, PT, R2, 0x31, PT ;  /* 0x000000310200780c */ /* 0x000fe40003f04270 */
[----:B------:R-:W-:Y:S02]  /*3a50*/  FMNMX.FTZ R5, R65, R5, !PT ;  /* 0x0000000541057209 */ /* 0x000fe40007810000 */
[----:B------:R-:W-:Y:S02]  /*3a60*/  FMNMX.FTZ R3, R156, R3, !PT ;  /* 0x000000039c037209 */ /* 0x000fe40007810000 */
[----:B------:R-:W-:Y:S02]  /*3a70*/  FSEL R216, R29, -INF , P0 ;  /* 0xff8000001dd87808 */ /* 0x000fe40000000000 */
[----:B------:R-:W-:-:S02]  /*3a80*/  FSEL R206, R34, -INF , P0 ;  /* 0xff80000022ce7808 */ /* 0x000fc40000000000 */
[----:B------:R-:W-:Y:S02]  /*3a90*/  FSEL R251, R35, -INF , P0 ;  /* 0xff80000023fb7808 */ /* 0x000fe40000000000 */
[----:B------:R-:W-:Y:S02]  /*3aa0*/  FSEL R231, R57, -INF , P0 ;  /* 0xff80000039e77808 */ /* 0x000fe40000000000 */
[----:B------:R-:W-:Y:S02]  /*3ab0*/  FMNMX.FTZ R5, R66, R5, !PT ;  /* 0x0000000542057209 */ /* 0x000fe40007810000 */
[----:B------:R-:W-:Y:S02]  /*3ac0*/  ISETP.GT.AND P0, PT, R2, 0x38, PT ;  /* 0x000000380200780c */ /* 0x000fe40003f04270 */
[----:B------:R-:W-:Y:S02]  /*3ad0*/  FMNMX.FTZ R3, R207, R3, !PT ;  /* 0x00000003cf037209 */ /* 0x000fe40007810000 */
[----:B------:R-:W-:-:S02]  /*3ae0*/  FMNMX.FTZ R5, R67, R5, !PT ;  /* 0x0000000543057209 */ /* 0x000fc40007810000 */
[----:B------:R-:W-:Y:S02]  /*3af0*/  FSEL R213, R22, -INF , P0 ;  /* 0xff80000016d57808 */ /* 0x000fe40000000000 */
[----:B------:R-:W-:Y:S02]  /*3b00*/  FSEL R205, R23, -INF , P0 ;  /* 0xff80000017cd7808 */ /* 0x000fe40000000000 */
[----:B------:R-:W-:Y:S01]  /*3b10*/  FSEL R250, R25, -INF , P0 ;  /* 0xff80000019fa7808 */ /* 0x000fe20000000000 */
[----:B------:R-:W-:Y:S01]  /*3b20*/  LDSM.16.MT88.4 R20, [R221+0x1100] ;  /* 0x00110000dd14783b */ /* 0x000fe20000004200 */
[----:B------:R-:W-:Y:S02]  /*3b30*/  FSEL R237, R26, -INF , P0 ;  /* 0xff8000001aed7808 */ /* 0x000fe40000000000 */
[----:B------:R-:W-:Y:S02]  /*3b40*/  ISETP.GT.AND P0, PT, R2, 0x39, PT ;  /* 0x000000390200780c */ /* 0x000fe40003f04270 */
[----:B------:R-:W-:-:S02]  /*3b50*/  FMNMX.FTZ R2, R206, R3, !PT ;  /* 0x00000003ce027209 */ /* 0x000fc40007810000 */
[----:B------:R-:W-:Y:S02]  /*3b60*/  FMNMX.FTZ R3, R159, R5, !PT ;  /* 0x000000059f037209 */ /* 0x000fe40007810000 */
[----:B------:R-:W-:Y:S02]  /*3b70*/  FMNMX.FTZ R6, R32, R36, !PT ;  /* 0x0000002420067209 */ /* 0x000fe40007810000 */
[----:B------:R-:W-:Y:S02]  /*3b80*/  FSEL R204, R24, -INF , P0 ;  /* 0xff80000018cc7808 */ /* 0x000fe40000000000 */
[----:B------:R-:W-:Y:S01]  /*3b90*/  FMNMX.FTZ R2, R205, R2, !PT ;  /* 0x00000002cd027209 */ /* 0x000fe20007810000 */
[----:B------:R-:W-:Y:S01]  /*3ba0*/  LDSM.16.MT88.4 R24, [R221+0x100] ;  /* 0x00010000dd18783b */ /* 0x000fe20000004200 */
        /* <DEDUP_REMOVED lines=8> */
[----:B------:R-:W-:-:S02]  /*3c30*/  FMNMX.FTZ R2, R214, R2, !PT ;  /* 0x00000002d6027209 */ /* 0x000fc40007810000 */
[----:B------:R-:W-:Y:S02]  /*3c40*/  FMNMX.FTZ R3, R101, R3, !PT ;  /* 0x0000000365037209 */ /* 0x000fe40007810000 */
[----:B------:R-:W-:Y:S02]  /*3c50*/  FMNMX.FTZ R2, R216, R2, !PT ;  /* 0x00000002d8027209 */ /* 0x000fe40007810000 */
[----:B------:R-:W-:Y:S02]  /*3c60*/  FMNMX.FTZ R3, R102, R3, !PT ;  /* 0x0000000366037209 */ /* 0x000fe40007810000 */
[----:B------:R-:W-:Y:S02]  /*3c70*/  FSEL R208, R30, -INF , P0 ;  /* 0xff8000001ed07808 */ /* 0x000fe40000000000 */
[----:B------:R-:W-:Y:S02]  /*3c80*/  FMNMX.FTZ R2, R213, R2, !PT ;  /* 0x00000002d5027209 */ /* 0x000fe40007810000 */
[----:B------:R-:W-:-:S02]  /*3c90*/  FMNMX.FTZ R3, R106, R3, !PT ;  /* 0x000000036a037209 */ /* 0x000fc40007810000 */
[----:B------:R-:W-:Y:S02]  /*3ca0*/  FMNMX.FTZ R5, R39, R44, !PT ;  /* 0x0000002c27057209 */ /* 0x000fe40007810000 */
[----:B------:R-:W-:Y:S02]  /*3cb0*/  FMNMX.FTZ R8, R208, R2, !PT ;  /* 0x00000002d0087209 */ /* 0x000fe40007810000 */
[----:B------:R-:W-:Y:S02]  /*3cc0*/  FMNMX.FTZ R3, R175, R3, !PT ;  /* 0x00000003af037209 */ /* 0x000fe40007810000 */
[----:B------:R-:W-:Y:S01]  /*3cd0*/  FMNMX.FTZ R5, R45, R5, !PT ;  /* 0x000000052d057209 */ /* 0x000fe20007810000 */
[----:B------:R-:W2:Y:S01]  /*3ce0*/  SHFL.BFLY PT, R7, R8, 0x2, 0x1f ;  /* 0x0c401f0008077f89 */ /* 0x000ea200000e0000 */
[----:B------:R-:W-:Y:S02]  /*3cf0*/  FMNMX.FTZ R2, R186, R3, !PT ;  /* 0x00000003ba027209 */ /* 0x000fe40007810000 */
[----:B------:R-:W-:-:S02]  /*3d00*/  FMNMX.FTZ R3, R46, R5, !PT ;  /* 0x000000052e037209 */ /* 0x000fc40007810000 */
[----:B-1----:R-:W-:Y:S02]  /*3d10*/  FMNMX.FTZ R103, R6, R103, !PT ;  /* 0x0000006706677209 */ /* 0x002fe40007810000 */
        /* <DEDUP_REMOVED lines=13> */
[----:B--2---:R-:W-:Y:S02]  /*3df0*/  FMNMX.FTZ R8, R8, R7, !PT ;  /* 0x0000000708087209 */ /* 0x004fe40007810000 */
[----:B------:R-:W-:Y:S01]  /*3e00*/  FMNMX.FTZ R2, R190, R3, !PT ;  /* 0x00000003be027209 */ /* 0x000fe20007810000 */
[----:B------:R-:W2:Y:S01]  /*3e10*/  SHFL.BFLY PT, R7, R6, 0x2, 0x1f ;  /* 0x0c401f0006077f89 */ /* 0x000ea200000e0000 */
[----:B-1----:R-:W-:Y:S02]  /*3e20*/  FMNMX.FTZ R103, R103, R5, !PT ;  /* 0x0000000567677209 */ /* 0x002fe40007810000 */
[----:B------:R-:W-:Y:S01]  /*3e30*/  FMNMX.FTZ R2, R191, R2, !PT ;  /* 0x00000002bf027209 */ /* 0x000fe20007810000 */
[----:B------:R-:W1:Y:S01]  /*3e40*/  SHFL.BFLY PT, R9, R8, 0x1, 0x1f ;  /* 0x0c201f0008097f89 */ /* 0x000e6200000e0000 */
[----:B------:R-:W-:Y:S01]  /*3e50*/  FSEL R230, R40, -INF , P0 ;  /* 0xff80000028e67808 */ /* 0x000fe20000000000 */
[C---:B------:R-:W-:Y:S01]  /*3e60*/  FMUL.FTZ R12, R103.reuse, c[0x0][0x2d0] ;  /* 0x0000b400670c7a20 */ /* 0x040fe20000410000 */
[----:B------:R-:W-:Y:S01]  /*3e70*/  FMNMX.FTZ R2, R192, R2, !PT ;  /* 0x00000002c0027209 */ /* 0x000fe20007810000 */
[----:B------:R-:W-:Y:S01]  /*3e80*/  LDSM.16.MT88.4 R40, [R222+0x2100] ;  /* 0x00210000de28783b */ /* 0x000fe20000004200 */
[----:B------:R-:W-:-:S02]  /*3e90*/  FSETP.NEU.FTZ.AND P0, PT, R103, -INF , PT ;  /* 0xff8000006700780b */ /* 0x000fc40003f1d000 */
[----:B------:R-:W-:Y:S02]  /*3ea0*/  FMNMX.FTZ R2, R252, R2, !PT ;  /* 0x00000002fc027209 */ /* 0x000fe40007810000 */
[----:B------:R-:W-:Y:S02]  /*3eb0*/  FSEL R12, R12, RZ, P0 ;  /* 0x000000ff0c0c7208 */ /* 0x000fe40000000000 */
[----:B------:R-:W-:-:S03]  /*3ec0*/  FMNMX.FTZ R5, R251, R2, !PT ;  /* 0x00000002fb057209 */ /* 0x000fc60007810000 */
[--C-:B------:R-:W-:Y:S01]  /*3ed0*/  FFMA.FTZ R2, R10, c[0x0][0x2d0], -R12.reuse ;  /* 0x0000b4000a027a23 */ /* 0x100fe2000001080c */
[----:B------:R-:W-:Y:S01]  /*3ee0*/  FMNMX.FTZ R5, R250, R5, !PT ;  /* 0x00000005fa057209 */ /* 0x000fe20007810000 */
[--C-:B------:R-:W-:Y:S02]  /*3ef0*/  FFMA.FTZ R3, R11, c[0x0][0x2d0], -R12.reuse ;  /* 0x0000b4000b037a23 */ /* 0x100fe4000001080c */
[----:B------:R1:W-:Y:S01]  /*3f00*/  MUFU.EX2 R137, R2 ;  /* 0x0000000200897308 */ /* 0x0003e20000000800 */
[----:B------:R-:W-:Y:S02]  /*3f10*/  FMNMX.FTZ R5, R230, R5, !PT ;  /* 0x00000005e6057209 */ /* 0x000fe40007810000 */
[----:B--2---:R-:W-:Y:S01]  /*3f20*/  FMNMX.FTZ R7, R6, R7, !PT ;  /* 0x0000000706077209 */ /* 0x004fe20007810000 */
[----:B------:R-:W-:-:S04]  /*3f30*/  FFMA.FTZ R6, R13, c[0x0][0x2d0], -R12 ;  /* 0x0000b4000d067a23 */ /* 0x000fc8000001080c */
[----:B------:R2:W3:Y:S01]  /*3f40*/  MUFU.EX2 R18, R3 ;  /* 0x0000000300127308 */ /* 0x0004e20000000800 */
[----:B-1----:R-:W-:-:S07]  /*3f50*/  FMNMX.FTZ R2, R9, R8, !PT ;  /* 0x0000000809027209 */ /* 0x002fce0007810000 */
[----:B------:R1:W-:Y:S01]  /*3f60*/  MUFU.EX2 R194, R6 ;  /* 0x0000000600c27308 */ /* 0x0003e20000000800 */
[----:B------:R-:W4:Y:S01]  /*3f70*/  SHFL.BFLY PT, R8, R5, 0x2, 0x1f ;  /* 0x0c401f0005087f89 */ /* 0x000f2200000e0000 */
[----:B------:R-:W-:-:S03]  /*3f80*/  FSETP.NEU.FTZ.AND P0, PT, R2, -INF , PT ;  /* 0xff8000000200780b */ /* 0x000fc60003f1d000 */
[----:B------:R-:W5:Y:S01]  /*3f90*/  SHFL.BFLY PT, R9, R7, 0x1, 0x1f ;  /* 0x0c201f0007097f89 */ /* 0x000f6200000e0000 */
[----:B--2---:R-:W-:-:S05]  /*3fa0*/  FMUL.FTZ R3, R2, c[0x0][0x2d0] ;  /* 0x0000b40002037a20 */ /* 0x004fca0000410000 */
[----:B------:R-:W-:Y:S01]  /*3fb0*/  FSEL R3, R3, RZ, P0 ;  /* 0x000000ff03037208 */ /* 0x000fe20000000000 */
[----:B-1----:R-:W-:-:S04]  /*3fc0*/  FFMA.FTZ R6, R14, c[0x0][0x2d0], -R12 ;  /* 0x0000b4000e067a23 */ /* 0x002fc8000001080c */
[--C-:B------:R-:W-:Y:S01]  /*3fd0*/  FFMA.FTZ R0, R16, c[0x0][0x2d0], -R3.reuse ;  /* 0x0000b40010007a23 */ /* 0x100fe20000010803 */
[----:B------:R1:W-:Y:S01]  /*3fe0*/  MUFU.EX2 R136, R6 ;  /* 0x0000000600887308 */ /* 0x0003e20000000800 */
[----:B------:R-:W-:Y:S02]  /*3ff0*/  FFMA.FTZ R4, R28, c[0x0][0x2d0], -R3 ;  /* 0x0000b4001c047a23 */ /* 0x000fe40000010803 */
[----:B------:R-:W-:Y:S01]  /*4000*/  LDSM.16.MT88.4 R28, [R222+0x1100] ;  /* 0x00110000de1c783b */ /* 0x000fe20000004200 */
[----:B----4-:R-:W-:-:S04]  /*4010*/  FMNMX.FTZ R5, R5, R8, !PT ;  /* 0x0000000805057209 */ /* 0x010fc80007810000 */
[----:B------:R2:W-:Y:S01]  /*4020*/  MUFU.EX2 R138, R0 ;  /* 0x00000000008a7308 */ /* 0x0005e20000000800 */
[----:B-----5:R-:W-:-:S04]  /*4030*/  FMNMX.FTZ R105, R7, R9, !PT ;  /* 0x0000000907697209 */ /* 0x020fc80007810000 */
[----:B------:R-:W-:Y:S01]  /*4040*/  FSETP.NEU.FTZ.AND P0, PT, R105, -INF , PT ;  /* 0xff8000006900780b */ /* 0x000fe20003f1d000 */
[--C-:B-1----:R-:W-:Y:S02]  /*4050*/  FFMA.FTZ R6, R15, c[0x0][0x2d0], -R3.reuse ;  /* 0x0000b4000f067a23 */ /* 0x102fe40000010803 */
[----:B------:R-:W-:Y:S01]  /*4060*/  MUFU.EX2 R14, R4 ;  /* 0x00000004000e7308 */ /* 0x000fe20000000800 */
[----:B---3--:R-:W-:Y:S02]  /*4070*/  IMAD.MOV.U32 R15, RZ, RZ, R18 ;  /* 0x000000ffff0f7224 */ /* 0x008fe400078e0012 */
[----:B--2---:R-:W-:-:S05]  /*4080*/  FFMA.FTZ R0, R17, c[0x0][0x2d0], -R3 ;  /* 0x0000b40011007a23 */ /* 0x004fca0000010803 */
[----:B------:R1:W-:Y:S01]  /*4090*/  MUFU.EX2 R193, R6 ;  /* 0x0000000600c17308 */ /* 0x0003e20000000800 */
[----:B------:R-:W-:Y:S07]  /*40a0*/  LDSM.16.MT88.4 R16, [R222+0x100] ;  /* 0x00010000de10783b */ /* 0x000fee0000004200 */
[----:B------:R2:W3:Y:S01]  /*40b0*/  MUFU.EX2 R195, R0 ;  /* 0x0000000000c37308 */ /* 0x0004e20000000800 */
[----:B-1----:R-:W1:Y:S01]  /*40c0*/  SHFL.BFLY PT, R6, R5, 0x1, 0x1f ;  /* 0x0c201f0005067f89 */ /* 0x002e6200000e0000 */
[----:B--2---:R-:W-:Y:S01]  /*40d0*/  FMUL.FTZ R0, R105, c[0x0][0x2d0] ;  /* 0x0000b40069007a20 */ /* 0x004fe20000410000 */
[----:B---3--:R-:W-:-:S04]  /*40e0*/  F2FP.PACK_AB R7, R14, R195 ;  /* 0x000000c30e07723e */ /* 0x008fc800000000ff */
[----:B------:R-:W-:-:S05]  /*40f0*/  FSEL R0, R0, RZ, P0 ;  /* 0x000000ff00007208 */ /* 0x000fca0000000000 */
[--C-:B------:R-:W-:Y:S02]  /*4100*/  FFMA.FTZ R4, R32, c[0x0][0x2d0], -R0.reuse ;  /* 0x0000b40020047a23 */ /* 0x100fe40000010800 */
[----:B------:R-:W2:Y:S01]  /*4110*/  LDSM.16.MT88.4 R32, [R221+0x2100] ;  /* 0x00210000dd20783b */ /* 0x000ea20000004200 */
[--C-:B------:R-:W-:Y:S01]  /*4120*/  FFMA.FTZ R9, R37, c[0x0][0x2d0], -R0.reuse ;  /* 0x0000b40025097a23 */ /* 0x100fe20000010800 */
[----:B------:R3:W-:Y:S01]  /*4130*/  MUFU.EX2 R247, R4 ;  /* 0x0000000400f77308 */ /* 0x0007e20000000800 */
[----:B-1----:R-:W-:Y:S02]  /*4140*/  FMNMX.FTZ R104, R5, R6, !PT ;  /* 0x0000000605687209 */ /* 0x002fe40007810000 */
[----:B------:R-:W-:Y:S02]  /*4150*/  F2FP.PACK_AB R6, R136, R194 ;  /* 0x000000c28806723e */ /* 0x000fe400000000ff */
[C---:B------:R-:W-:Y:S01]  /*4160*/  FSETP.NEU.FTZ.AND P0, PT, R104.reuse, -INF , PT ;  /* 0xff8000006800780b */ /* 0x040fe20003f1d000 */
[----:B------:R-:W-:Y:S01]  /*4170*/  FMUL.FTZ R8, R104, c[0x0][0x2d0] ;  /* 0x0000b40068087a20 */ /* 0x000fe20000410000 */
[----:B------:R-:W-:Y:S01]  /*4180*/  F2FP.PACK_AB R5, R138, R193 ;  /* 0x000000c18a05723e */ /* 0x000fe200000000ff */
[----:B------:R-:W-:Y:S03]  /*4190*/  MUFU.EX2 R248, R9 ;  /* 0x0000000900f87308 */ /* 0x000fe60000000800 */
[----:B------:R-:W-:Y:S01]  /*41a0*/  FSEL R13, R8, RZ, P0 ;  /* 0x000000ff080d7208 */ /* 0x000fe20000000000 */
[----:B------:R-:W-:-:S02]  /*41b0*/  FFMA.FTZ R8, R38, c[0x0][0x2d0], -R0 ;  /* 0x0000b40026087a23 */ /* 0x000fc40000010800 */
[----:B---3--:R-:W-:Y:S02]  /*41c0*/  FFMA.FTZ R4, R36, c[0x0][0x2d0], -R0 ;  /* 0x0000b40024047a23 */ /* 0x008fe40000010800 */
[----:B------:R1:W3:Y:S08]  /*41d0*/  MUFU.EX2 R249, R8 ;  /* 0x0000000800f97308 */ /* 0x0002f00000000800 */
[----:B------:R4:W-:Y:S01]  /*41e0*/  MUFU.EX2 R242, R4 ;  /* 0x0000000400f27308 */ /* 0x0009e20000000800 */
[----:B-1----:R-:W-:Y:S01]  /*41f0*/  FFMA.FTZ R8, R39, c[0x0][0x2d0], -R13 ;  /* 0x0000b40027087a23 */ /* 0x002fe2000001080d */
[----:B---3--:R-:W-:Y:S01]  /*4200*/  F2FP.PACK_AB R10, R249, R248 ;  /* 0x000000f8f90a723e */ /* 0x008fe200000000ff */
[----:B------:R-:W-:Y:S05]  /*4210*/  LDSM.16.MT88.4 R36, [R222+0x2500] ;  /* 0x00250000de24783b */ /* 0x000fea0000004200 */
[----:B------:R1:W-:Y:S01]  /*4220*/  MUFU.EX2 R239, R8 ;  /* 0x0000000800ef7308 */ /* 0x0003e20000000800 */
[----:B----4-:R-:W-:-:S07]  /*4230*/  F2FP.PACK_AB R4, R15, R137 ;  /* 0x000000890f04723e */ /* 0x010fce00000000ff */
[----:B------:R-:W-:Y:S01]  /*4240*/  HMMA.16816.F32 R124, R4, R24, RZ ;  /* 0x00000018047c723c */ /* 0x000fe200000018ff */
[----:B-1----:R-:W-:-:S07]  /*4250*/  FFMA.FTZ R8, R44, c[0x0][0x2d0], -R13 ;  /* 0x0000b4002c087a23 */ /* 0x002fce000001080d */
[C---:B------:R-:W-:Y:S01]  /*4260*/  HMMA.16816.F32 R120, R4.reuse, R16, RZ ;  /* 0x000000100478723c */ /* 0x040fe200000018ff */
[----:B------:R1:W3:Y:S07]  /*4270*/  MUFU.EX2 R238, R8 ;  /* 0x0000000800ee7308 */ /* 0x0002ee0000000800 */
[C---:B------:R-:W-:Y:S08]  /*4280*/  HMMA.16816.F32 R116, R4.reuse, R20, RZ ;  /* 0x000000140474723c */ /* 0x040ff000000018ff */
[----:B------:R-:W-:Y:S01]  /*4290*/  HMMA.16816.F32 R112, R4, R28, RZ ;  /* 0x0000001c0470723c */ /* 0x000fe200000018ff */
[----:B-1----:R-:W-:Y:S01]  /*42a0*/  FFMA.FTZ R8, R45, c[0x0][0x2d0], -R13 ;  /* 0x0000b4002d087a23 */ /* 0x002fe2000001080d */
[----:B---3--:R-:W-:-:S03]  /*42b0*/  F2FP.PACK_AB R9, R238, R239 ;  /* 0x000000efee09723e */ /* 0x008fc600000000ff */
[----:B------:R1:W-:Y:S03]  /*42c0*/  MUFU.EX2 R241, R8 ;  /* 0x0000000800f17308 */ /* 0x0003e60000000800 */
[C---:B--2---:R-:W-:Y:S08]  /*42d0*/  HMMA.16816.F32 R108, R4.reuse, R32, RZ ;  /* 0x00000020046c723c */ /* 0x044ff000000018ff */
        /* <DEDUP_REMOVED lines=8> */
[C---:B------:R-:W-:Y:S08]  /*4360*/  HMMA.16816.F32 R80, R4.reuse, R30, RZ ;  /* 0x0000001e0450723c */ /* 0x040ff000000018ff */
[C---:B------:R-:W-:Y:S08]  /*4370*/  HMMA.16816.F32 R76, R4.reuse, R34, RZ ;  /* 0x00000022044c723c */ /* 0x040ff000000018ff */
        /* <DEDUP_REMOVED lines=10> */
[----:B------:R-:W2:Y:S07]  /*4420*/  LDSM.16.MT88.4 R16, [R221+0x1500] ;  /* 0x00150000dd10783b */ /* 0x000eae0000004200 */
[----:B------:R-:W-:Y:S01]  /*4430*/  HMMA.16816.F32 R56, R8, R20, RZ ;  /* 0x000000140838723c */ /* 0x000fe200000018ff */
[----:B-1----:R-:W-:-:S07]  /*4440*/  FFMA.FTZ R4, R49, c[0x0][0x2d0], -R12 ;  /* 0x0000b40031047a23 */ /* 0x002fce000001080c */
[C---:B------:R-:W-:Y:S01]  /*4450*/  HMMA.16816.F32 R132, R8.reuse, R22, RZ ;  /* 0x000000160884723c */ /* 0x040fe200000018ff */
[----:B------:R-:W-:Y:S01]  /*4460*/  LDSM.16.MT88.4 R20, [R222+0x500] ;  /* 0x00050000de14783b */ /* 0x000fe20000004200 */
[----:B------:R1:W-:Y:S06]  /*4470*/  MUFU.EX2 R244, R4 ;  /* 0x0000000400f47308 */ /* 0x0003ec0000000800 */
[C---:B------:R-:W-:Y:S08]  /*4480*/  HMMA.16816.F32 R52, R8.reuse, R28, RZ ;  /* 0x0000001c0834723c */ /* 0x040ff000000018ff */
[----:B------:R-:W-:Y:S01]  /*4490*/  HMMA.16816.F32 R148, R8, R30, RZ ;  /* 0x0000001e0894723c */ /* 0x000fe200000018ff */
[----:B------:R-:W-:Y:S01]  /*44a0*/  LDSM.16.MT88.4 R28, [R222+0x1500] ;  /* 0x00150000de1c783b */ /* 0x000fe20000004200 */
        /* <DEDUP_REMOVED lines=10> */
[----:B------:R-:W-:-:S04]  /*4550*/  FFMA.FTZ R8, R102, c[0x0][0x2d0], -R0 ;  /* 0x0000b40066087a23 */ /* 0x000fc80000010800 */
[----:B------:R4:W-:Y:S01]  /*4560*/  MUFU.EX2 R218, R8 ;  /* 0x0000000800da7308 */ /* 0x0009e20000000800 */
[----:B-1----:R-:W-:Y:S02]  /*4570*/  FFMA.FTZ R4, R65, c[0x0][0x2d0], -R3 ;  /* 0x0000b40041047a23 */ /* 0x002fe40000010803 */
[----:B------:R-:W-:-:S05]  /*4580*/  IMAD.MOV.U32 R65, RZ, RZ, R138 ;  /* 0x000000ffff417224 */ /* 0x000fca00078e008a */
[----:B------:R1:W5:Y:S01]  /*4590*/  MUFU.EX2 R236, R4 ;  /* 0x0000000400ec7308 */ /* 0x0003620000000800 */
[----:B----4-:R-:W-:-:S07]  /*45a0*/  FFMA.FTZ R8, R106, c[0x0][0x2d0], -R0 ;  /* 0x0000b4006a087a23 */ /* 0x010fce0000010800 */
[----:B------:R4:W-:Y:S01]  /*45b0*/  MUFU.EX2 R217, R8 ;  /* 0x0000000800d97308 */ /* 0x0009e20000000800 */
[----:B-1----:R-:W-:Y:S01]  /*45c0*/  FFMA.FTZ R4, R66, c[0x0][0x2d0], -R3 ;  /* 0x0000b40042047a23 */ /* 0x002fe20000010803 */
[----:B-----5:R-:W-:Y:S01]  /*45d0*/  F2FP.PACK_AB R5, R236, R233 ;  /* 0x000000e9ec05723e */ /* 0x020fe200000000ff */
[----:B------:R-:W-:-:S05]  /*45e0*/  IMAD.MOV.U32 R66, RZ, RZ, R137 ;  /* 0x000000ffff427224 */ /* 0x000fca00078e0089 */
[----:B------:R1:W-:Y:S01]  /*45f0*/  MUFU.EX2 R235, R4 ;  /* 0x0000000400eb7308 */ /* 0x0003e20000000800 */
[----:B----4-:R-:W-:-:S07]  /*4600*/  FFMA.FTZ R8, R107, c[0x0][0x2d0], -R13 ;  /* 0x0000b4006b087a23 */ /* 0x010fce000001080d */
        /* <DEDUP_REMOVED lines=10> */
[----:B------:R-:W-:Y:S02]  /*46b0*/  FFMA.FTZ R14, R173, c[0x0][0x2d0], -R3 ;  /* 0x0000b400ad0e7a23 */ /* 0x000fe40000010803 */
[----:B----4-:R-:W-:-:S05]  /*46c0*/  FFMA.FTZ R8, R129, c[0x0][0x2d0], -R13 ;  /* 0x0000b40081087a23 */ /* 0x010fca000001080d */
[----:B------:R4:W-:Y:S01]  /*46d0*/  MUFU.EX2 R180, R14 ;  /* 0x0000000e00b47308 */ /* 0x0009e20000000800 */
[----:B-1----:R-:W-:-:S07]  /*46e0*/  FFMA.FTZ R4, R101, c[0x0][0x2d0], -R0 ;  /* 0x0000b40065047a23 */ /* 0x002fce0000010800 */
[----:B------:R1:W-:Y:S08]  /*46f0*/  MUFU.EX2 R210, R8 ;  /* 0x0000000800d27308 */ /* 0x0003f00000000800 */
[----:B------:R5:W2:Y:S01]  /*4700*/  MUFU.EX2 R219, R4 ;  /* 0x0000000400db7308 */ /* 0x000aa20000000800 */
[----:B----4-:R-:W-:Y:S02]  /*4710*/  FFMA.FTZ R14, R174, c[0x0][0x2d0], -R3 ;  /* 0x0000b400ae0e7a23 */ /* 0x010fe40000010803 */
[----:B-1----:R-:W-:-:S05]  /*4720*/  FFMA.FTZ R8, R130, c[0x0][0x2d0], -R13 ;  /* 0x0000b40082087a23 */ /* 0x002fca000001080d */
[----:B------:R1:W-:Y:S01]  /*4730*/  MUFU.EX2 R181, R14 ;  /* 0x0000000e00b57308 */ /* 0x0003e20000000800 */
[----:B-----5:R-:W-:-:S07]  /*4740*/  F2FP.PACK_AB R4, R245, R240 ;  /* 0x000000f0f504723e */ /* 0x020fce00000000ff */
[----:B------:R4:W5:Y:S01]  /*4750*/  MUFU.EX2 R209, R8 ;  /* 0x0000000800d17308 */ /* 0x0009620000000800 */
[----:B--2---:R-:W-:Y:S01]  /*4760*/  HMMA.16816.F32 R152, R4, R16, R116 ;  /* 0x000000100498723c */ /* 0x004fe20000001874 */
[----:B-1----:R-:W-:-:S06]  /*4770*/  FFMA.FTZ R14, R175, c[0x0][0x2d0], -R0 ;  /* 0x0000b400af0e7a23 */ /* 0x002fcc0000010800 */
[----:B------:R1:W-:Y:S01]  /*4780*/  MUFU.EX2 R107, R14 ;  /* 0x0000000e006b7308 */ /* 0x0003e20000000800 */
[----:B---3--:R-:W-:Y:S01]  /*4790*/  HMMA.16816.F32 R116, R4, R32, R108 ;  /* 0x000000200474723c */ /* 0x008fe2000000186c */
[----:B----4-:R-:W-:-:S06]  /*47a0*/  FFMA.FTZ R8, R131, c[0x0][0x2d0], -R12 ;  /* 0x0000b40083087a23 */ /* 0x010fcc000001080c */
[----:B------:R2:W-:Y:S01]  /*47b0*/  MUFU.EX2 R203, R8 ;  /* 0x0000000800cb7308 */ /* 0x0005e20000000800 */
[----:B------:R-:W-:Y:S01]  /*47c0*/  HMMA.16816.F32 R168, R4, R20, R120 ;  /* 0x0000001404a8723c */ /* 0x000fe20000001878 */
[----:B-1----:R-:W-:-:S07]  /*47d0*/  FFMA.FTZ R14, R186, c[0x0][0x2d0], -R0 ;  /* 0x0000b400ba0e7a23 */ /* 0x002fce0000010800 */
[----:B------:R-:W-:Y:S01]  /*47e0*/  HMMA.16816.F32 R108, R4, R36, R96 ;  /* 0x00000024046c723c */ /* 0x000fe20000001860 */
[----:B------:R-:W-:Y:S01]  /*47f0*/  IMAD.MOV.U32 R186, RZ, RZ, R100 ;  /* 0x000000ffffba7224 */ /* 0x000fe200078e0064 */
[----:B------:R1:W-:Y:S01]  /*4800*/  MUFU.EX2 R101, R14 ;  /* 0x0000000e00657308 */ /* 0x0003e20000000800 */
[----:B--2---:R-:W-:-:S05]  /*4810*/  FFMA.FTZ R8, R158, c[0x0][0x2d0], -R12 ;  /* 0x0000b4009e087a23 */ /* 0x004fca000001080c */
[C---:B------:R-:W-:Y:S01]  /*4820*/  HMMA.16816.F32 R176, R4.reuse, R24, R124 ;  /* 0x0000001804b0723c */ /* 0x040fe2000000187c */
[----:B------:R-:W-:Y:S01]  /*4830*/  IMAD.MOV.U32 R158, RZ, RZ, R66 ;  /* 0x000000ffff9e7224 */ /* 0x000fe200078e0042 */
[----:B------:R2:W3:Y:S06]  /*4840*/  MUFU.EX2 R202, R8 ;  /* 0x0000000800ca7308 */ /* 0x0004ec0000000800 */
[----:B------:R-:W-:Y:S01]  /*4850*/  HMMA.16816.F32 R120, R4, R26, R92 ;  /* 0x0000001a0478723c */ /* 0x000fe2000000185c */
[----:B-1----:R-:W-:-:S04]  /*4860*/  FFMA.FTZ R14, R188, c[0x0][0x2d0], -R0 ;  /* 0x0000b400bc0e7a23 */ /* 0x002fc80000010800 */
[----:B------:R1:W-:Y:S03]  /*4870*/  MUFU.EX2 R102, R14 ;  /* 0x0000000e00667308 */ /* 0x0003e60000000800 */
[C---:B------:R-:W-:Y:S01]  /*4880*/  HMMA.16816.F32 R136, R4.reuse, R22, R88 ;  /* 0x000000160488723c */ /* 0x040fe20000001858 */
[----:B--2---:R-:W-:Y:S02]  /*4890*/  FFMA.FTZ R8, R157, c[0x0][0x2d0], -R12 ;  /* 0x0000b4009d087a23 */ /* 0x004fe4000001080c */
[----:B------:R-:W-:Y:S02]  /*48a0*/  IMAD.MOV.U32 R157, RZ, RZ, R65 ;  /* 0x000000ffff9d7224 */ /* 0x000fe400078e0041 */
[----:B------:R2:W-:Y:S03]  /*48b0*/  MUFU.EX2 R201, R8 ;  /* 0x0000000800c97308 */ /* 0x0005e60000000800 */
[----:B------:R-:W-:Y:S01]  /*48c0*/  HMMA.16816.F32 R96, R4, R18, R84 ;  /* 0x000000120460723c */ /* 0x000fe20000001854 */
[----:B-1----:R-:W-:-:S07]  /*48d0*/  FFMA.FTZ R14, R187, c[0x0][0x2d0], -R0 ;  /* 0x0000b400bb0e7a23 */ /* 0x002fce0000010800 */
[----:B------:R-:W-:Y:S01]  /*48e0*/  HMMA.16816.F32 R124, R4, R28, R112 ;  /* 0x0000001c047c723c */ /* 0x000fe20000001870 */
[----:B------:R-:W-:Y:S01]  /*48f0*/  IMAD.MOV.U32 R187, RZ, RZ, R67 ;  /* 0x000000ffffbb7224 */ /* 0x000fe200078e0043 */
[----:B------:R1:W-:Y:S01]  /*4900*/  MUFU.EX2 R106, R14 ;  /* 0x0000000e006a7308 */ /* 0x0003e20000000800 */
[----:B--2---:R-:W-:-:S05]  /*4910*/  FFMA.FTZ R8, R156, c[0x0][0x2d0], -R12 ;  /* 0x0000b4009c087a23 */ /* 0x004fca000001080c */
[C---:B------:R-:W-:Y:S02]  /*4920*/  HMMA.16816.F32 R92, R4.reuse, R30, R80 ;  /* 0x0000001e045c723c */ /* 0x040fe40000001850 */
[----:B------:R2:W-:Y:S06]  /*4930*/  MUFU.EX2 R200, R8 ;  /* 0x0000000800c87308 */ /* 0x0005ec0000000800 */
[----:B------:R-:W-:Y:S01]  /*4940*/  HMMA.16816.F32 R88, R4, R34, R76 ;  /* 0x000000220458723c */ /* 0x000fe2000000184c */
[----:B-1----:R-:W-:-:S04]  /*4950*/  FFMA.FTZ R14, R189, c[0x0][0x2d0], -R13 ;  /* 0x0000b400bd0e7a23 */ /* 0x002fc8000001080d */
[----:B------:R1:W-:Y:S03]  /*4960*/  MUFU.EX2 R100, R14 ;  /* 0x0000000e00647308 */ /* 0x0003e60000000800 */
[----:B------:R-:W-:Y:S01]  /*4970*/  HMMA.16816.F32 R84, R4, R38, R68 ;  /* 0x000000260454723c */ /* 0x000fe20000001844 */
[----:B--2---:R-:W-:-:S04]  /*4980*/  FFMA.FTZ R8, R159, c[0x0][0x2d0], -R3 ;  /* 0x0000b4009f087a23 */ /* 0x004fc80000010803 */
[----:B------:R2:W-:Y:S02]  /*4990*/  MUFU.EX2 R185, R8 ;  /* 0x0000000800b97308 */ /* 0x0005e40000000800 */
[----:B------:R-:W-:Y:S02]  /*49a0*/  F2FP.PACK_AB R4, R219, R229 ;  /* 0x000000e5db04723e */ /* 0x000fe400000000ff */
[----:B------:R-:W-:Y:S02]  /*49b0*/  F2FP.PACK_AB R5, R212, R211 ;  /* 0x000000d3d405723e */ /* 0x000fe400000000ff */
[----:B------:R-:W-:Y:S02]  /*49c0*/  F2FP.PACK_AB R6, R217, R218 ;  /* 0x000000dad906723e */ /* 0x000fe400000000ff */
[----:B-----5:R-:W-:Y:S01]  /*49d0*/  F2FP.PACK_AB R7, R209, R210 ;  /* 0x000000d2d107723e */ /* 0x020fe200000000ff */
[----:B-1----:R-:W-:-:S04]  /*49e0*/  FFMA.FTZ R14, R190, c[0x0][0x2d0], -R13 ;  /* 0x0000b400be0e7a23 */ /* 0x002fc8000001080d */
[----:B------:R1:W-:Y:S02]  /*49f0*/  MUFU.EX2 R67, R14 ;  /* 0x0000000e00437308 */ /* 0x0003e40000000800 */
[C---:B------:R-:W-:Y:S01]  /*4a00*/  HMMA.16816.F32 R80, R4.reuse, R24, R72 ;  /* 0x000000180450723c */ /* 0x040fe20000001848 */
[----:B--2---:R-:W-:Y:S02]  /*4a10*/  FFMA.FTZ R8, R172, c[0x0][0x2d0], -R3 ;  /* 0x0000b400ac087a23 */ /* 0x004fe40000010803 */
[----:B------:R-:W-:Y:S03]  /*4a20*/  LDSM.16.MT88.4 R172, [R222+0x1d00] ;  /* 0x001d0000deac783b */ /* 0x000fe60000004200 */
[----:B------:R2:W4:Y:S02]  /*4a30*/  MUFU.EX2 R182, R8 ;  /* 0x0000000800b67308 */ /* 0x0005240000000800 */
[----:B------:R-:W-:Y:S01]  /*4a40*/  HMMA.16816.F32 R76, R4, R20, R60 ;  /* 0x00000014044c723c */ /* 0x000fe2000000183c */
[----:B-1----:R-:W-:-:S07]  /*4a50*/  FFMA.FTZ R14, R191, c[0x0][0x2d0], -R13 ;  /* 0x0000b400bf0e7a23 */ /* 0x002fce000001080d */
[C---:B------:R-:W-:Y:S01]  /*4a60*/  HMMA.16816.F32 R72, R4.reuse, R16, R56 ;  /* 0x000000100448723c */ /* 0x040fe20000001838 */
[----:B------:R1:W-:Y:S01]  /*4a70*/  MUFU.EX2 R66, R14 ;  /* 0x0000000e00427308 */ /* 0x0003e20000000800 */
[----:B--2---:R-:W2:Y:S06]  /*4a80*/  LDSM.16.MT88.4 R8, [R222+0x900] ;  /* 0x00090000de08783b */ /* 0x004eac0000004200 */
[C---:B------:R-:W-:Y:S08]  /*4a90*/  HMMA.16816.F32 R68, R4.reuse, R28, R52 ;  /* 0x0000001c0444723c */ /* 0x040ff00000001834 */
[----:B------:R-:W-:Y:S01]  /*4aa0*/  HMMA.16816.F32 R60, R4, R32, R48 ;  /* 0x00000020043c723c */ /* 0x000fe20000001830 */
[----:B-1----:R-:W-:-:S04]  /*4ab0*/  FFMA.FTZ R14, R192, c[0x0][0x2d0], -R13 ;  /* 0x0000b400c00e7a23 */ /* 0x002fc8000001080d */
[----:B------:R-:W1:Y:S03]  /*4ac0*/  MUFU.EX2 R65, R14 ;  /* 0x0000000e00417308 */ /* 0x000e660000000800 */
[C---:B------:R-:W-:Y:S08]  /*4ad0*/  HMMA.16816.F32 R196, R4.reuse, R36, R44 ;  /* 0x0000002404c4723c */ /* 0x040ff0000000182c */
[C---:B------:R-:W-:Y:S01]  /*4ae0*/  HMMA.16816.F32 R40, R4.reuse, R30, R148 ;  /* 0x0000001e0428723c */ /* 0x040fe20000001894 */
[----:B------:R-:W5:Y:S07]  /*4af0*/  LDSM.16.MT88.4 R28, [R221+0x2900] ;  /* 0x00290000dd1c783b */ /* 0x000f6e0000004200 */
[C---:B------:R-:W-:Y:S01]  /*4b00*/  HMMA.16816.F32 R56, R4.reuse, R26, R144 ;  /* 0x0000001a0438723c */ /* 0x040fe20000001890 */
[----:B------:R-:W-:Y:S06]  /*4b10*/  LDSM.16.MT88.4 R24, [R222+0x1900] ;  /* 0x00190000de18783b */ /* 0x000fec0000004200 */
[----:B------:R-:W-:Y:S01]  /*4b20*/  IMAD.MOV.U32 R145, RZ, RZ, R195 ;  /* 0x000000ffff917224 */ /* 0x000fe200078e00c3 */
[----:B------:R-:W-:Y:S01]  /*4b30*/  HMMA.16816.F32 R48, R4, R22, R140 ;  /* 0x000000160430723c */ /* 0x000fe2000000188c */
[----:B------:R-:W-:Y:S01]  /*4b40*/  LDSM.16.MT88.4 R20, [R221+0x1900] ;  /* 0x00190000dd14783b */ /* 0x000fe20000004200 */
[----:B------:R-:W-:-:S02]  /*4b50*/  IMAD.MOV.U32 R146, RZ, RZ, R194 ;  /* 0x000000ffff927224 */ /* 0x000fc400078e00c2 */
[----:B------:R-:W-:Y:S01]  /*4b60*/  IMAD.MOV.U32 R147, RZ, RZ, R193 ;  /* 0x000000ffff937224 */ /* 0x000fe200078e00c1 */
[----:B------:R-:W-:Y:S03]  /*4b70*/  LDSM.16.MT88.4 R140, [R222+0xd00] ;  /* 0x000d0000de8c783b */ /* 0x000fe60000004200 */
[C---:B------:R-:W-:Y:S01]  /*4b80*/  HMMA.16816.F32 R44, R4.reuse, R18, R132 ;  /* 0x00000012042c723c */ /* 0x040fe20000001884 */
[----:B------:R-:W1:Y:S07]  /*4b90*/  LDSM.16.MT88.4 R16, [R221+0x900] ;  /* 0x00090000dd10783b */ /* 0x000e6e0000004200 */
[C---:B------:R-:W-:Y:S01]  /*4ba0*/  HMMA.16816.F32 R52, R4.reuse, R34, R160 ;  /* 0x000000220434723c */ /* 0x040fe200000018a0 */
[----:B------:R-:W1:Y:S07]  /*4bb0*/  LDSM.16.MT88.4 R32, [R222+0x2900] ;  /* 0x00290000de20783b */ /* 0x000e6e0000004200 */
[----:B------:R-:W-:Y:S07]  /*4bc0*/  HMMA.16816.F32 R36, R4, R38, R164 ;  /* 0x000000260424723c */ /* 0x000fee00000018a4 */
[----:B---3--:R-:W-:-:S02]  /*4bd0*/  F2FP.PACK_AB R4, R202, R203 ;  /* 0x000000cbca04723e */ /* 0x008fc400000000ff */
[----:B----4-:R-:W-:Y:S02]  /*4be0*/  F2FP.PACK_AB R5, R182, R185 ;  /* 0x000000b9b605723e */ /* 0x010fe400000000ff */
[----:B------:R-:W-:Y:S02]  /*4bf0*/  F2FP.PACK_AB R6, R200, R201 ;  /* 0x000000c9c806723e */ /* 0x000fe400000000ff */
[----:B------:R-:W-:-:S07]  /*4c00*/  F2FP.PACK_AB R7, R181, R180 ;  /* 0x000000b4b507723e */ /* 0x000fce00000000ff */
[C---:B--2---:R-:W-:Y:S08]  /*4c10*/  HMMA.16816.F32 R132, R4.reuse, R8, R168 ;  /* 0x000000080484723c */ /* 0x044ff000000018a8 */
[C---:B-----5:R-:W-:Y:S08]  /*4c20*/  HMMA.16816.F32 R188, R4.reuse, R28, R116 ;  /* 0x0000001c04bc723c */ /* 0x060ff00000001874 */
[C---:B-1----:R-:W-:Y:S08]  /*4c30*/  HMMA.16816.F32 R112, R4.reuse, R16, R176 ;  /* 0x000000100470723c */ /* 0x042ff000000018b0 */
[C---:B------:R-:W-:Y:S08]  /*4c40*/  HMMA.16816.F32 R152, R4.reuse, R20, R152 ;  /* 0x000000140498723c */ /* 0x040ff00000001898 */
[C---:B------:R-:W-:Y:S01]  /*4c50*/  HMMA.16816.F32 R164, R4.reuse, R24, R124 ;  /* 0x0000001804a4723c */ /* 0x040fe2000000187c */
[----:B------:R-:W-:Y:S07]  /*4c60*/  LDSM.16.MT88.4 R124, [R221+0xd00] ;  /* 0x000d0000dd7c783b */ /* 0x000fee0000004200 */
[C---:B------:R-:W-:Y:S08]  /*4c70*/  HMMA.16816.F32 R192, R4.reuse, R32, R108 ;  /* 0x0000002004c0723c */ /* 0x040ff0000000186c */
[C---:B------:R-:W-:Y:S08]  /*4c80*/  HMMA.16816.F32 R120, R4.reuse, R18, R120 ;  /* 0x000000120478723c */ /* 0x040ff00000001878 */
[C---:B------:R-:W-:Y:S08]  /*4c90*/  HMMA.16816.F32 R136, R4.reuse, R10, R136 ;  /* 0x0000000a0488723c */ /* 0x040ff00000001888 */
[C---:B------:R-:W-:Y:S08]  /*4ca0*/  HMMA.16816.F32 R96, R4.reuse, R22, R96 ;  /* 0x000000160460723c */ /* 0x040ff00000001860 */
[C---:B------:R-:W-:Y:S08]  /*4cb0*/  HMMA.16816.F32 R168, R4.reuse, R26, R92 ;  /* 0x0000001a04a8723c */ /* 0x040ff0000000185c */
[C---:B------:R-:W-:Y:S08]  /*4cc0*/  HMMA.16816.F32 R88, R4.reuse, R30, R88 ;  /* 0x0000001e0458723c */ /* 0x040ff00000001858 */
[----:B------:R-:W-:Y:S07]  /*4cd0*/  HMMA.16816.F32 R116, R4, R34, R84 ;  /* 0x000000220474723c */ /* 0x000fee0000001854 */
[----:B------:R-:W-:-:S02]  /*4ce0*/  F2FP.PACK_AB R4, R101, R107 ;  /* 0x0000006b6504723e */ /* 0x000fc400000000ff */
[----:B------:R-:W-:Y:S02]  /*4cf0*/  F2FP.PACK_AB R5, R67, R100 ;  /* 0x000000644305723e */ /* 0x000fe400000000ff */
[----:B------:R-:W-:Y:S02]  /*4d00*/  F2FP.PACK_AB R6, R106, R102 ;  /* 0x000000666a06723e */ /* 0x000fe400000000ff */
[----:B------:R-:W-:-:S07]  /*4d10*/  F2FP.PACK_AB R7, R65, R66 ;  /* 0x000000424107723e */ /* 0x000fce00000000ff */
[C---:B------:R-:W-:Y:S07]  /*4d20*/  HMMA.16816.F32 R128, R4.reuse, R8, R76 ;  /* 0x000000080480723c */ /* 0x040fee000000184c */
[----:B------:R-:W-:Y:S01]  /*4d30*/  FFMA.FTZ R8, R207, c[0x0][0x2d0], -R12 ;  /* 0x0000b400cf087a23 */ /* 0x000fe2000001080c */
[----:B------:R-:W-:Y:S01]  /*4d40*/  HMMA.16816.F32 R108, R4, R10, R48 ;  /* 0x0000000a046c723c */ /* 0x000fe20000001830 */
[----:B------:R-:W-:Y:S02]  /*4d50*/  IMAD.MOV.U32 R207, RZ, RZ, R158 ;  /* 0x000000ffffcf7224 */ /* 0x000fe400078e009e */
[----:B------:R1:W-:Y:S01]  /*4d60*/  MUFU.EX2 R49, R8 ;  /* 0x0000000800317308 */ /* 0x0003e20000000800 */
[----:B------:R-:W-:-:S03]  /*4d70*/  FADD.FTZ R9, R239, R238 ;  /* 0x000000eeef097221 */ /* 0x000fc60000010000 */
[----:B------:R-:W-:Y:S01]  /*4d80*/  IMAD.MOV.U32 R51, RZ, RZ, R145 ;  /* 0x000000ffff337224 */ /* 0x000fe200078e0091 */
[C---:B------:R-:W-:Y:S01]  /*4d90*/  HMMA.16816.F32 R160, R4.reuse, R18, R56 ;  /* 0x0000001204a0723c */ /* 0x040fe20000001838 */
[----:B------:R-:W-:Y:S02]  /*4da0*/  IMAD.MOV.U32 R50, RZ, RZ, R146 ;  /* 0x000000ffff327224 */ /* 0x000fe400078e0092 */
[----:B------:R-:W-:Y:S02]  /*4db0*/  IMAD.MOV.U32 R11, RZ, RZ, R147 ;  /* 0x000000ffff0b7224 */ /* 0x000fe400078e0093 */
[----:B------:R-:W-:Y:S02]  /*4dc0*/  IMAD.MOV.U32 R10, RZ, RZ, R157 ;  /* 0x000000ffff0a7224 */ /* 0x000fe400078e009d */
[----:B------:R-:W2:Y:S01]  /*4dd0*/  LDSM.16.MT88.4 R156, [R221+0x1d00] ;  /* 0x001d0000dd9c783b */ /* 0x000ea20000004200 */
[----:B------:R-:W-:Y:S01]  /*4de0*/  HMMA.16816.F32 R56, R4, R22, R44 ;  /* 0x000000160438723c */ /* 0x000fe2000000182c */
[----:B-1----:R-:W-:-:S02]  /*4df0*/  FFMA.FTZ R8, R206, c[0x0][0x2d0], -R12 ;  /* 0x0000b400ce087a23 */ /* 0x002fc4000001080c */
[----:B------:R-:W-:Y:S02]  /*4e00*/  IMAD.MOV.U32 R206, RZ, RZ, R15 ;  /* 0x000000ffffce7224 */ /* 0x000fe400078e000f */
[----:B------:R1:W3:Y:S03]  /*4e10*/  MUFU.EX2 R48, R8 ;  /* 0x0000000800307308 */ /* 0x0002e60000000800 */
[C---:B------:R-:W-:Y:S08]  /*4e20*/  HMMA.16816.F32 R68, R4.reuse, R24, R68 ;  /* 0x000000180444723c */ /* 0x040ff00000001844 */
[----:B------:R-:W-:Y:S01]  /*4e30*/  HMMA.16816.F32 R144, R4, R20, R72 ;  /* 0x000000140490723c */ /* 0x000fe20000001848 */
[----:B-1----:R-:W-:-:S07]  /*4e40*/  FFMA.FTZ R8, R205, c[0x0][0x2d0], -R12 ;  /* 0x0000b400cd087a23 */ /* 0x002fce000001080c */
[C---:B------:R-:W-:Y:S01]  /*4e50*/  HMMA.16816.F32 R176, R4.reuse, R16, R80 ;  /* 0x0000001004b0723c */ /* 0x040fe20000001850 */
[----:B------:R-:W1:Y:S01]  /*4e60*/  LDSM.16.MT88.4 R80, [R221+0x2d00] ;  /* 0x002d0000dd50783b */ /* 0x000e620000004200 */
[----:B---3--:R-:W-:Y:S01]  /*4e70*/  F2FP.PACK_AB R92, R48, R49 ;  /* 0x00000031305c723e */ /* 0x008fe200000000ff */
[----:B------:R3:W-:Y:S05]  /*4e80*/  MUFU.EX2 R44, R8 ;  /* 0x00000008002c7308 */ /* 0x0007ea0000000800 */
[C---:B------:R-:W-:Y:S08]  /*4e90*/  HMMA.16816.F32 R40, R4.reuse, R26, R40 ;  /* 0x0000001a0428723c */ /* 0x040ff00000001828 */
[----:B------:R-:W-:Y:S01]  /*4ea0*/  HMMA.16816.F32 R60, R4, R28, R60 ;  /* 0x0000001c043c723c */ /* 0x000fe2000000183c */
[----:B---3--:R-:W-:-:S04]  /*4eb0*/  FFMA.FTZ R8, R204, c[0x0][0x2d0], -R12 ;  /* 0x0000b400cc087a23 */ /* 0x008fc8000001080c */
[----:B------:R3:W4:Y:S03]  /*4ec0*/  MUFU.EX2 R24, R8 ;  /* 0x0000000800187308 */ /* 0x0007260000000800 */
[C---:B------:R-:W-:Y:S08]  /*4ed0*/  HMMA.16816.F32 R52, R4.reuse, R30, R52 ;  /* 0x0000001e0434723c */ /* 0x040ff00000001834 */
[----:B------:R-:W-:Y:S01]  /*4ee0*/  HMMA.16816.F32 R84, R4, R32, R196 ;  /* 0x000000200454723c */ /* 0x000fe200000018c4 */
[----:B---3--:R-:W-:-:S07]  /*4ef0*/  FFMA.FTZ R8, R214, c[0x0][0x2d0], -R3 ;  /* 0x0000b400d6087a23 */ /* 0x008fce0000010803 */
[----:B------:R-:W-:Y:S01]  /*4f00*/  HMMA.16816.F32 R36, R4, R34, R36 ;  /* 0x000000220424723c */ /* 0x000fe20000001824 */
[----:B------:R-:W3:Y:S01]  /*4f10*/  LDSM.16.MT88.4 R4, [R222+0x2d00] ;  /* 0x002d0000de04783b */ /* 0x000ee20000004200 */
[----:B----4-:R-:W-:Y:S01]  /*4f20*/  F2FP.PACK_AB R94, R24, R44 ;  /* 0x0000002c185e723e */ /* 0x010fe200000000ff */
[----:B------:R4:W-:Y:S02]  /*4f30*/  MUFU.EX2 R23, R8 ;  /* 0x0000000800177308 */ /* 0x0009e40000000800 */
[----:B----4-:R-:W-:-:S06]  /*4f40*/  FFMA.FTZ R8, R216, c[0x0][0x2d0], -R3 ;  /* 0x0000b400d8087a23 */ /* 0x010fcc0000010803 */
[----:B------:R4:W5:Y:S02]  /*4f50*/  MUFU.EX2 R22, R8 ;  /* 0x0000000800167308 */ /* 0x0009640000000800 */
[--C-:B----4-:R-:W-:Y:S01]  /*4f60*/  FFMA.FTZ R8, R213, c[0x0][0x2d0], -R3.reuse ;  /* 0x0000b400d5087a23 */ /* 0x110fe20000010803 */
[----:B-----5:R-:W-:Y:S01]  /*4f70*/  F2FP.PACK_AB R93, R22, R23 ;  /* 0x00000017165d723e */ /* 0x020fe200000000ff */
[----:B------:R-:W-:-:S04]  /*4f80*/  FFMA.FTZ R3, R208, c[0x0][0x2d0], -R3 ;  /* 0x0000b400d0037a23 */ /* 0x000fc80000010803 */
[----:B------:R4:W-:Y:S08]  /*4f90*/  MUFU.EX2 R20, R8 ;  /* 0x0000000800147308 */ /* 0x0009f00000000800 */
[----:B------:R5:W1:Y:S01]  /*4fa0*/  MUFU.EX2 R21, R3 ;  /* 0x0000000300157308 */ /* 0x000a620000000800 */
[----:B----4-:R-:W-:Y:S02]  /*4fb0*/  FADD.FTZ R8, R207, R206 ;  /* 0x000000cecf087221 */ /* 0x010fe40000010000 */
[----:B-----5:R-:W-:Y:S01]  /*4fc0*/  FFMA.FTZ R3, R232, c[0x0][0x2d0], -R0 ;  /* 0x0000b400e8037a23 */ /* 0x020fe20000010800 */
[----:B-1----:R-:W-:-:S04]  /*4fd0*/  F2FP.PACK_AB R95, R21, R20 ;  /* 0x00000014155f723e */ /* 0x002fc800000000ff */
[----:B------:R1:W-:Y:S03]  /*4fe0*/  MUFU.EX2 R19, R3 ;  /* 0x0000000300137308 */ /* 0x0003e60000000800 */
[C---:B--2---:R-:W-:Y:S08]  /*4ff0*/  HMMA.16816.F32 R148, R92.reuse, R156, R152 ;  /* 0x0000009c5c94723c */ /* 0x044ff00000001898 */
[----:B------:R-:W-:Y:S01]  /*5000*/  HMMA.16816.F32 R152, R92, R158, R96 ;  /* 0x0000009e5c98723c */ /* 0x000fe20000001860 */
[----:B-1----:R-:W-:-:S04]  /*5010*/  FFMA.FTZ R3, R231, c[0x0][0x2d0], -R0 ;  /* 0x0000b400e7037a23 */ /* 0x002fc80000010800 */
[----:B------:R1:W2:Y:S03]  /*5020*/  MUFU.EX2 R18, R3 ;  /* 0x0000000300127308 */ /* 0x0002a60000000800 */
[C---:B------:R-:W-:Y:S08]  /*5030*/  HMMA.16816.F32 R76, R92.reuse, R82, R88 ;  /* 0x000000525c4c723c */ /* 0x040ff00000001858 */
[----:B---3--:R-:W-:Y:S01]  /*5040*/  HMMA.16816.F32 R88, R92, R4, R192 ;  /* 0x000000045c58723c */ /* 0x008fe200000018c0 */
[--C-:B-1----:R-:W-:Y:S01]  /*5050*/  FFMA.FTZ R3, R237, c[0x0][0x2d0], -R0.reuse ;  /* 0x0000b400ed037a23 */ /* 0x102fe20000010800 */
[----:B--2---:R-:W-:Y:S01]  /*5060*/  F2FP.PACK_AB R96, R18, R19 ;  /* 0x000000131260723e */ /* 0x004fe200000000ff */
[----:B------:R-:W-:-:S05]  /*5070*/  FFMA.FTZ R0, R215, c[0x0][0x2d0], -R0 ;  /* 0x0000b400d7007a23 */ /* 0x000fca0000010800 */
[C---:B------:R-:W-:Y:S01]  /*5080*/  HMMA.16816.F32 R112, R92.reuse, R124, R112 ;  /* 0x0000007c5c70723c */ /* 0x040fe20000001870 */
[----:B------:R1:W-:Y:S07]  /*5090*/  MUFU.EX2 R17, R3 ;  /* 0x0000000300117308 */ /* 0x0003ee0000000800 */
[C---:B------:R-:W-:Y:S01]  /*50a0*/  HMMA.16816.F32 R120, R92.reuse, R126, R120 ;  /* 0x0000007e5c78723c */ /* 0x040fe20000001878 */
[----:B------:R2:W3:Y:S07]  /*50b0*/  MUFU.EX2 R16, R0 ;  /* 0x0000000000107308 */ /* 0x0004ee0000000800 */
[----:B------:R-:W-:Y:S01]  /*50c0*/  HMMA.16816.F32 R132, R92, R140, R132 ;  /* 0x0000008c5c84723c */ /* 0x000fe20000001884 */
[----:B-1----:R-:W-:-:S02]  /*50d0*/  FADD.FTZ R3, R11, R10 ;  /* 0x0000000a0b037221 */ /* 0x002fc40000010000 */
[----:B------:R-:W-:Y:S02]  /*50e0*/  FADD.FTZ R11, R241, R9 ;  /* 0x00000009f10b7221 */ /* 0x000fe40000010000 */
[----:B------:R-:W-:Y:S02]  /*50f0*/  FADD.FTZ R10, R50, R8 ;  /* 0x00000008320a7221 */ /* 0x000fe40000010000 */
[----:B------:R-:W-:Y:S01]  /*5100*/  FADD.FTZ R9, R51, R3 ;  /* 0x0000000333097221 */ /* 0x000fe20000010000 */
[C---:B------:R-:W-:Y:S01]  /*5110*/  HMMA.16816.F32 R136, R92.reuse, R142, R136 ;  /* 0x0000008e5c88723c */ /* 0x040fe20000001888 */
[--C-:B--2---:R-:W-:Y:S01]  /*5120*/  FFMA.FTZ R0, R252, c[0x0][0x2d0], -R13.reuse ;  /* 0x0000b400fc007a23 */ /* 0x104fe2000001080d */
[----:B---3--:R-:W-:Y:S01]  /*5130*/  F2FP.PACK_AB R98, R16, R17 ;  /* 0x000000111062723e */ /* 0x008fe200000000ff */
[----:B------:R-:W-:Y:S02]  /*5140*/  FADD.FTZ R3, R187, R10 ;  /* 0x0000000abb037221 */ /* 0x000fe40000010000 */
[----:B------:R1:W-:Y:S03]  /*5150*/  MUFU.EX2 R12, R0 ;  /* 0x00000000000c7308 */ /* 0x0003e60000000800 */
[C---:B------:R-:W-:Y:S08]  /*5160*/  HMMA.16816.F32 R164, R92.reuse, R172, R164 ;  /* 0x000000ac5ca4723c */ /* 0x040ff000000018a4 */
[----:B------:R-:W-:Y:S01]  /*5170*/  HMMA.16816.F32 R168, R92, R174, R168 ;  /* 0x000000ae5ca8723c */ /* 0x000fe200000018a8 */
[----:B-1----:R-:W-:-:S07]  /*5180*/  FFMA.FTZ R0, R251, c[0x0][0x2d0], -R13 ;  /* 0x0000b400fb007a23 */ /* 0x002fce000001080d */
[C---:B------:R-:W-:Y:S01]  /*5190*/  HMMA.16816.F32 R72, R92.reuse, R80, R188 ;  /* 0x000000505c48723c */ /* 0x040fe200000018bc */
[----:B------:R1:W2:Y:S07]  /*51a0*/  MUFU.EX2 R14, R0 ;  /* 0x00000000000e7308 */ /* 0x0002ae0000000800 */
[----:B------:R-:W-:Y:S01]  /*51b0*/  HMMA.16816.F32 R92, R92, R6, R116 ;  /* 0x000000065c5c723c */ /* 0x000fe20000001874 */
[----:B-1----:R-:W-:Y:S01]  /*51c0*/  FFMA.FTZ R0, R250, c[0x0][0x2d0], -R13 ;  /* 0x0000b400fa007a23 */ /* 0x002fe2000001080d */
[----:B--2---:R-:W-:-:S03]  /*51d0*/  F2FP.PACK_AB R97, R14, R12 ;  /* 0x0000000c0e61723e */ /* 0x004fc600000000ff */
[----:B------:R1:W-:Y:S02]  /*51e0*/  MUFU.EX2 R15, R0 ;  /* 0x00000000000f7308 */ /* 0x0003e40000000800 */
[----:B-1----:R-:W-:-:S06]  /*51f0*/  FFMA.FTZ R0, R230, c[0x0][0x2d0], -R13 ;  /* 0x0000b400e6007a23 */ /* 0x002fcc000001080d */
[----:B------:R1:W2:Y:S02]  /*5200*/  MUFU.EX2 R13, R0 ;  /* 0x00000000000d7308 */ /* 0x0002a40000000800 */
[----:B-1----:R-:W-:Y:S01]  /*5210*/  FADD.FTZ R0, R247, R242 ;  /* 0x000000f2f7007221 */ /* 0x002fe20000010000 */
[----:B--2---:R-:W-:-:S03]  /*5220*/  F2FP.PACK_AB R99, R13, R15 ;  /* 0x0000000f0d63723e */ /* 0x004fc600000000ff */
[----:B------:R-:W-:-:S04]  /*5230*/  FADD.FTZ R0, R248, R0 ;  /* 0x00000000f8007221 */ /* 0x000fc80000010000 */
[----:B------:R-:W-:Y:S01]  /*5240*/  FADD.FTZ R8, R249, R0 ;  /* 0x00000000f9087221 */ /* 0x000fe20000010000 */
[----:B------:R-:W-:Y:S01]  /*5250*/  HMMA.16816.F32 R84, R96, R4, R84 ;  /* 0x000000046054723c */ /* 0x000fe20000001854 */
[----:B------:R-:W-:Y:S02]  /*5260*/  FADD.FTZ R0, R186, R9 ;  /* 0x00000009ba007221 */ /* 0x000fe40000010000 */
[----:B------:R-:W-:-:S04]  /*5270*/  FADD.FTZ R9, R229, R8 ;  /* 0x00000008e5097221 */ /* 0x000fc80000010000 */
        /* <DEDUP_REMOVED lines=54> */
[----:B------:R-:W-:Y:S01]  /*55e0*/  FADD.FTZ R5, R20, R5 ;  /* 0x0000000514057221 */ /* 0x000fe20000010000 */
[----:B------:R1:W-:Y:S01]  /*55f0*/  STL [R1+0x8], R0 ;  /* 0x0000080001007387 */ /* 0x0003e20000100800 */
[----:B------:R-:W-:Y:S02]  /*5600*/  FADD.FTZ R4, R44, R4 ;  /* 0x000000042c047221 */ /* 0x000fe40000010000 */
[----:B------:R-:W-:Y:S02]  /*5610*/  FADD.FTZ R6, R13, R3 ;  /* 0x000000030d067221 */ /* 0x000fe40000010000 */
[----:B------:R-:W-:-:S03]  /*5620*/  FADD.FTZ R3, R24, R4 ;  /* 0x0000000418037221 */ /* 0x000fc60000010000 */
[----:B------:R2:W-:Y:S01]  /*5630*/  STL [R1+0xc], R6 ;  /* 0x00000c0601007387 */ /* 0x0005e20000100800 */
[----:B-1----:R-:W-:-:S05]  /*5640*/  FADD.FTZ R0, R21, R5 ;  /* 0x0000000515007221 */ /* 0x002fca0000010000 */
[----:B------:R2:W-:Y:S04]  /*5650*/  STL [R1+0x14], R0 ;  /* 0x0000140001007387 */ /* 0x0005e80000100800 */
[----:B------:R2:W-:Y:S01]  /*5660*/  STL [R1+0x10], R3 ;  /* 0x0000100301007387 */ /* 0x0005e20000100800 */
[----:B------:R-:W-:Y:S05]  /*5670*/  @!P2 BRA `(.L_x_32) ;  /* 0x00003f300000a947 */ /* 0x000fea0003800000 */
[----:B------:R-:W3:Y:S01]  /*5680*/  LDL.LU R187, [R1] ;  /* 0x0000000001bb7983 */ /* 0x000ee20000300800 */
[----:B------:R-:W-:Y:S01]  /*5690*/  SHF.R.S32.HI R186, RZ, 0x1f, R64 ;  /* 0x0000001fffba7819 */ /* 0x000fe20000011440 */
[----:B------:R-:W-:Y:S02]  /*56a0*/  IMAD.SHL.U32 R250, R64, 0x2, RZ ;  /* 0x0000000240fa7824 */ /* 0x000fe400078e00ff */
[----:B------:R-:W-:Y:S01]  /*56b0*/  IMAD.SHL.U32 R248, R184, 0x2, RZ ;  /* 0x00000002b8f87824 */ /* 0x000fe200078e00ff */
[----:B------:R-:W-:Y:S01]  /*56c0*/  SHF.L.U64.HI R251, R64, 0x1, R186 ;  /* 0x0000000140fb7819 */ /* 0x000fe200000102ba */
[----:B------:R-:W-:Y:S01]  /*56d0*/  IMAD.SHL.U32 R246, R183, 0x2, RZ ;  /* 0x00000002b7f67824 */ /* 0x000fe200078e00ff */
[----:B------:R-:W-:Y:S01]  /*56e0*/  SHF.R.S32.HI R186, RZ, 0x1f, R183 ;  /* 0x0000001fffba7819 */ /* 0x000fe200000114b7 */
[----:B------:R-:W-:-:S02]  /*56f0*/  IMAD.MOV.U32 R100, RZ, RZ, R104 ;  /* 0x000000ffff647224 */ /* 0x000fc400078e0068 */
[----:B--2---:R-:W-:Y:S01]  /*5700*/  IMAD.MOV.U32 R3, RZ, RZ, R105 ;  /* 0x000000ffff037224 */ /* 0x004fe200078e0069 */
[----:B------:R-:W-:Y:S01]  /*5710*/  SHF.L.U64.HI R247, R183, 0x1, R186 ;  /* 0x00000001b7f77819 */ /* 0x000fe200000102ba */
[----:B------:R-:W-:Y:S02]  /*5720*/  IMAD.MOV.U32 R107, RZ, RZ, R2 ;  /* 0x000000ffff6b7224 */ /* 0x000fe400078e0002 */
[----:B------:R-:W-:Y:S01]  /*5730*/  IMAD.MOV.U32 R106, RZ, RZ, R103 ;  /* 0x000000ffff6a7224 */ /* 0x000fe200078e0067 */
[----:B---3--:R-:W-:Y:S02]  /*5740*/  IADD3 R245, R187, -0x2, RZ ;  /* 0xfffffffebbf57810 */ /* 0x008fe40007ffe0ff */
[----:B------:R-:W-:-:S04]  /*5750*/  SHF.R.S32.HI R187, RZ, 0x1f, R184 ;  /* 0x0000001fffbb7819 */ /* 0x000fc800000114b8 */
[----:B------:R-:W-:Y:S01]  /*5760*/  SHF.L.U64.HI R249, R184, 0x1, R187 ;  /* 0x00000001b8f97819 */ /* 0x000fe200000102bb */
[----:B------:R-:W-:Y:S05]  /*5770*/  BRA `(.L_x_33) ;  /* 0x000003e000007947 */ /* 0x000fea0003800000 */
.L_x_35:
[----:B------:R-:W2:Y:S01]  /*5780*/  LDL R2, [R1+0x18] ;  /* 0x0000180001027983 */ /* 0x000ea20000100800 */
[----:B------:R-:W-:Y:S02]  /*5790*/  IMAD.MOV.U32 R227, RZ, RZ, RZ ;  /* 0x000000ffffe37224 */ /* 0x000fe400078e00ff */
[----:B------:R-:W-:Y:S01]  /*57a0*/  IMAD.MOV.U32 R103, RZ, RZ, c[0x0][0x2b8] ;  /* 0x0000ae00ff677624 */ /* 0x000fe200078e00ff */
[----:B------:R-:W3:Y:S04]  /*57b0*/  LDL R101, [R1+0x4] ;  /* 0x0000040001657983 */ /* 0x000ee80000100800 */
[----:B------:R-:W4:Y:S01]  /*57c0*/  LDL.64 R104, [R1+0x20] ;  /* 0x0000200001687983 */ /* 0x000f220000100a00 */
[----:B------:R-:W-:Y:S03]  /*57d0*/  ISETP.NE.AND P2, PT, R103, 0x1, PT ;  /* 0x000000016700780c */ /* 0x000fe60003f45270 */
[----:B------:R-:W5:Y:S01]  /*57e0*/  LDL R252, [R1+0x28] ;  /* 0x0000280001fc7983 */ /* 0x000f620000100800 */
[----:B--2---:R-:W-:Y:S05]  /*57f0*/  IMAD R2, R245, 0x40, R2 ;  /* 0x00000040f5027824 */ /* 0x004fea00078e0202 */
[----:B---3--:R-:W-:Y:S02]  /*5800*/  IADD3 R2, R2, -0x40, R101 ;  /* 0xffffffc002027810 */ /* 0x008fe40007ffe065 */
[----:B------:R-:W1:Y:S03]  /*5810*/  S2R R101, SR_CTAID.Y ;  /* 0x0000000000657919 */ /* 0x000e660000002600 */
[----:B------:R-:W-:Y:S04]  /*5820*/  @P2 IMAD.HI.U32 R4, R2, c[0x0][0x2bc], RZ ;  /* 0x0000af0002042a27 */ /* 0x000fe800078e00ff */
[----:B------:R-:W-:Y:S01]  /*5830*/  IMAD.MOV.U32 R0, RZ, RZ, R2 ;  /* 0x000000ffff007224 */ /* 0x000fe200078e0002 */
[----:B------:R-:W-:Y:S04]  /*5840*/  @P2 SHF.R.U32.HI R0, RZ, c[0x0][0x2c0], R4 ;  /* 0x0000b000ff002a19 */ /* 0x000fe80000011604 */
[C---:B----4-:R-:W-:Y:S04]  /*5850*/  @!P3 IADD3 R5, P0, R0.reuse, R104, RZ ;  /* 0x000000680005b210 */ /* 0x050fe80007f1e0ff */
[C---:B-----5:R-:W-:Y:S02]  /*5860*/  @!P3 LEA.HI.X.SX32 R6, R0.reuse, R252, 0x1, P0 ;  /* 0x000000fc0006b211 */ /* 0x060fe400000f0eff */
[----:B------:R-:W2:Y:S01]  /*5870*/  S2R R252, SR_CTAID.Y ;  /* 0x0000000000fc7919 */ /* 0x000ea20000002600 */
[C---:B------:R-:W-:Y:S02]  /*5880*/  @!P3 LEA R4, P0, R5.reuse, c[0x0][0x2a0], 0x2 ;  /* 0x0000a8000504ba11 */ /* 0x040fe400078010ff */
[----:B------:R-:W-:Y:S02]  /*5890*/  IADD3 R0, -R0, RZ, RZ ;  /* 0x000000ff00007210 */ /* 0x000fe40007ffe1ff */
[----:B------:R-:W-:Y:S01]  /*58a0*/  @!P3 LEA.HI.X R5, R5, c[0x0][0x2a4], R6, 0x2, P0 ;  /* 0x0000a9000505ba11 */ /* 0x000fe200000f1406 */
[C---:B-1----:R-:W-:Y:S04]  /*58b0*/  IMAD.WIDE.U32 R104, R101.reuse, c[0x0][0x1e8], RZ ;  /* 0x00007a0065687a25 */ /* 0x042fe800078e00ff */
[----:B------:R1:W3:Y:S01]  /*58c0*/  @!P3 LDG.E R227, [R4.64] ;  /* 0x0000000604e3b981 */ /* 0x0002e2000c1e1900 */
[----:B------:R-:W-:Y:S05]  /*58d0*/  IMAD R228, R0, c[0x0][0x2b8], R2 ;  /* 0x0000ae0000e47a24 */ /* 0x000fea00078e0202 */
[----:B------:R-:W-:Y:S05]  /*58e0*/  SHF.R.S32.HI R0, RZ, 0x1f, R228 ;  /* 0x0000001fff007819 */ /* 0x000fea00000114e4 */
[----:B------:R-:W-:Y:S01]  /*58f0*/  IMAD R0, R0, c[0x0][0x1e0], RZ ;  /* 0x0000780000007a24 */ /* 0x000fe200078e02ff */
[----:B--2---:R-:W-:Y:S03]  /*5900*/  SHF.R.S32.HI R252, RZ, 0x1f, R252 ;  /* 0x0000001ffffc7819 */ /* 0x004fe600000114fc */
[----:B------:R-:W-:Y:S02]  /*5910*/  IMAD R0, R228, c[0x0][0x1e4], R0 ;  /* 0x00007900e4007a24 */ /* 0x000fe400078e0200 */
[----:B------:R-:W-:Y:S04]  /*5920*/  IMAD R252, R252, c[0x0][0x1e8], RZ ;  /* 0x00007a00fcfc7a24 */ /* 0x000fe800078e02ff */
[----:B------:R-:W-:Y:S02]  /*5930*/  IMAD R252, R101, c[0x0][0x1ec], R252 ;  /* 0x00007b0065fc7a24 */ /* 0x000fe400078e02fc */
[----:B-1----:R-:W-:Y:S04]  /*5940*/  IMAD.WIDE.U32 R4, R228, c[0x0][0x1e0], RZ ;  /* 0x00007800e4047a25 */ /* 0x002fe800078e00ff */
[----:B------:R-:W-:Y:S02]  /*5950*/  IMAD.IADD R5, R5, 0x1, R0 ;  /* 0x0000000105057824 */ /* 0x000fe400078e0200 */
[----:B------:R-:W-:Y:S01]  /*5960*/  IMAD.IADD R252, R105, 0x1, R252 ;  /* 0x0000000169fc7824 */ /* 0x000fe200078e02fc */
[----:B---3--:R-:W-:Y:S01]  /*5970*/  SHF.R.S32.HI R2, RZ, 0x1f, R227 ;  /* 0x0000001fff027819 */ /* 0x008fe200000114e3 */
[C---:B------:R-:W-:Y:S04]  /*5980*/  IMAD.WIDE.U32 R4, R227.reuse, c[0x0][0x1f0], R4 ;  /* 0x00007c00e3047a25 */ /* 0x040fe800078e0004 */
[----:B------:R-:W-:Y:S01]  /*5990*/  IMAD R2, R2, c[0x0][0x1f0], RZ ;  /* 0x00007c0002027a24 */ /* 0x000fe200078e02ff */
[----:B------:R-:W-:Y:S03]  /*59a0*/  IADD3 R0, P0, R104, R4, RZ ;  /* 0x0000000468007210 */ /* 0x000fe60007f1e0ff */
[----:B------:R-:W-:Y:S05]  /*59b0*/  IMAD R2, R227, c[0x0][0x1f4], R2 ;  /* 0x00007d00e3027a24 */ /* 0x000fea00078e0202 */
[----:B------:R-:W-:Y:S02]  /*59c0*/  IADD3.X R2, R252, R5, R2, P0, !PT ;  /* 0x00000005fc027210 */ /* 0x000fe400007fe402 */
[C---:B------:R-:W-:Y:S04]  /*59d0*/  LEA R6, P0, R0.reuse, c[0x0][0x1c8], 0x1 ;  /* 0x0000720000067a11 */ /* 0x040fe800078008ff */
[----:B------:R-:W-:Y:S01]  /*59e0*/  LEA.HI.X R2, R0, c[0x0][0x1cc], R2, 0x1, P0 ;  /* 0x0000730000027a11 */ /* 0x000fe200000f0c02 */
[----:B------:R-:W1:Y:S04]  /*59f0*/  SHFL.IDX PT, R4, R6, RZ, 0x1c1f ;  /* 0x001c1fff06047589 */ /* 0x000e6800000e0000 */
[----:B------:R2:W3:Y:S04]  /*5a00*/  SHFL.IDX PT, R0, R6, 0x1, 0x1c1f ;  /* 0x003c1f0006007f89 */ /* 0x0004e800000e0000 */
[----:B------:R-:W4:Y:S04]  /*5a10*/  SHFL.IDX PT, R5, R2, RZ, 0x1c1f ;  /* 0x001c1fff02057589 */ /* 0x000f2800000e0000 */
[----:B------:R-:W5:Y:S01]  /*5a20*/  SHFL.IDX PT, R2, R2, 0x1, 0x1c1f ;  /* 0x003c1f0002027f89 */ /* 0x000f6200000e0000 */
[C---:B-1----:R-:W-:Y:S02]  /*5a30*/  IADD3 R12, P1, R4.reuse, R248, RZ ;  /* 0x000000f8040c7210 */ /* 0x042fe40007f3e0ff */
[-C--:B--2---:R-:W-:Y:S02]  /*5a40*/  IADD3 R6, P0, R4, R250.reuse, RZ ;  /* 0x000000fa04067210 */ /* 0x084fe40007f1e0ff */
[----:B---3--:R-:W-:Y:S03]  /*5a50*/  IADD3 R8, P2, R0, R250, RZ ;  /* 0x000000fa00087210 */ /* 0x008fe60007f5e0ff */
[C-C-:B----4-:R-:W-:Y:S01]  /*5a60*/  IMAD.X R7, R5.reuse, 0x1, R251.reuse, P0 ;  /* 0x0000000105077824 */ /* 0x150fe200000e06fb */
[-C--:B------:R-:W-:Y:S02]  /*5a70*/  IADD3 R10, P0, R4, R246.reuse, RZ ;  /* 0x000000f6040a7210 */ /* 0x080fe40007f1e0ff */
[CC--:B------:R-:W-:Y:S01]  /*5a80*/  IADD3.X R13, R5.reuse, R249.reuse, RZ, P1, !PT ;  /* 0x000000f9050d7210 */ /* 0x0c0fe20000ffe4ff */
[----:B-----5:R-:W-:Y:S01]  /*5a90*/  IMAD.X R9, R2, 0x1, R251, P2 ;  /* 0x0000000102097824 */ /* 0x020fe200010e06fb */
[----:B------:R1:W-:Y:S01]  /*5aa0*/  LDGSTS.E.BYPASS.LTC128B.128 [R226+0x3100], [R6.64], !P6 ;  /* 0x0310000006e27fae */ /* 0x0003e2000f101d46 */
[--C-:B------:R-:W-:Y:S01]  /*5ab0*/  IMAD.X R11, R5, 0x1, R247.reuse, P0 ;  /* 0x00000001050b7824 */ /* 0x100fe200000e06f7 */
[----:B------:R-:W-:Y:S02]  /*5ac0*/  IADD3 R4, P0, R0, R246, RZ ;  /* 0x000000f600047210 */ /* 0x000fe40007f1e0ff */
[----:B------:R2:W-:Y:S03]  /*5ad0*/  LDGSTS.E.BYPASS.LTC128B.128 [R226+0x4100], [R12.64], !P5 ;  /* 0x041000000ce27fae */ /* 0x0005e6000e901d46 */
[----:B------:R-:W-:Y:S01]  /*5ae0*/  IMAD.X R5, R2, 0x1, R247, P0 ;  /* 0x0000000102057824 */ /* 0x000fe200000e06f7 */
[----:B------:R2:W-:Y:S04]  /*5af0*/  LDGSTS.E.BYPASS.LTC128B.128 [R226+0x5100], [R10.64], !P4 ;  /* 0x051000000ae27fae */ /* 0x0005e8000e101d46 */
[----:B------:R2:W-:Y:S01]  /*5b00*/  LDGSTS.E.BYPASS.LTC128B.128 [R226+0x3900], [R8.64], !P6 ;  /* 0x0390000008e27fae */ /* 0x0005e2000f101d46 */
[----:B-1----:R-:W-:Y:S04]  /*5b10*/  IADD3 R6, P1, R0, R248, RZ ;  /* 0x000000f800067210 */ /* 0x002fe80007f3e0ff */
[----:B------:R-:W-:Y:S05]  /*5b20*/  IADD3.X R7, R2, R249, RZ, P1, !PT ;  /* 0x000000f902077210 */ /* 0x000fea0000ffe4ff */
[----:B------:R2:W-:Y:S04]  /*5b30*/  LDGSTS.E.BYPASS.LTC128B.128 [R226+0x4900], [R6.64], !P5 ;  /* 0x0490000006e27fae */ /* 0x0005e8000e901d46 */
[----:B------:R2:W-:Y:S01]  /*5b40*/  LDGSTS.E.BYPASS.LTC128B.128 [R226+0x5900], [R4.64], !P4 ;  /* 0x0590000004e27fae */ /* 0x0005e2000e101d46 */
[----:B------:R-:W-:-:S05]  /*5b50*/  BRA `(.L_x_34) ;  /* 0x0000138000007947 */ /* 0x000fca0003800000 */
.L_x_33:
[----:B------:R-:W-:Y:S04]  /*5b60*/  DEPBAR.LE SB0, 0x0 ;  /* 0x000080000000791a */ /* 0x000fe80000000000 */
[----:B------:R-:W-:Y:S01]  /*5b70*/  BAR.SYNC.DEFER_BLOCKING 0x0 ;  /* 0x0000000000007b1d */ /* 0x000fe20000010000 */
[----:B------:R-:W-:Y:S01]  /*5b80*/  SHF.R.S32.HI R0, RZ, 0x1f, R228 ;  /* 0x0000001fff007819 */ /* 0x000fe200000114e4 */
[----:B------:R-:W-:Y:S01]  /*5b90*/  IMAD.WIDE.U32 R102, R228, c[0x0][0x208], RZ ;  /* 0x00008200e4667a25 */ /* 0x000fe200078e00ff */
[----:B------:R-:W-:Y:S03]  /*5ba0*/  SHF.R.S32.HI R2, RZ, 0x1f, R227 ;  /* 0x0000001fff027819 */ /* 0x000fe600000114e3 */
[----:B------:R-:W-:Y:S02]  /*5bb0*/  IMAD R0, R0, c[0x0][0x208], RZ ;  /* 0x0000820000007a24 */ /* 0x000fe400078e02ff */
[----:B------:R-:W-:Y:S02]  /*5bc0*/  IMAD R2, R2, c[0x0][0x218], RZ ;  /* 0x0000860002027a24 */ /* 0x000fe400078e02ff */
[----:B------:R-:W-:Y:S02]  /*5bd0*/  IMAD R0, R228, c[0x0][0x20c], R0 ;  /* 0x00008300e4007a24 */ /* 0x000fe400078e0200 */
[----:B------:R-:W-:Y:S03]  /*5be0*/  IMAD R2, R227, c[0x0][0x21c], R2 ;  /* 0x00008700e3027a24 */ /* 0x000fe600078e0202 */
[----:B------:R-:W-:Y:S05]  /*5bf0*/  IADD3 R103, R103, R0, RZ ;  /* 0x0000000067677210 */ /* 0x000fea0007ffe0ff */
[----:B------:R-:W-:Y:S01]  /*5c00*/  IMAD.WIDE.U32 R102, R227, c[0x0][0x218], R102 ;  /* 0x00008600e3667a25 */ /* 0x000fe200078e0066 */
[----:B------:R-:W-:Y:S08]  /*5c10*/  LDSM.16.M88.4 R64, [R224+0x6100] ;  /* 0x00610000e040783b */ /* 0x000ff00000000200 */
[----:B------:R-:W1:Y:S08]  /*5c20*/  LDSM.16.M88.4 R16, [R220+0x3100] ;  /* 0x00310000dc10783b */ /* 0x000e700000000200 */
[----:B------:R-:W2:Y:S08]  /*5c30*/  LDSM.16.M88.4 R60, [R224+0x7100] ;  /* 0x00710000e03c783b */ /* 0x000eb00000000200 */
[----:B------:R-:W3:Y:S08]  /*5c40*/  LDSM.16.M88.4 R32, [R220+0x3500] ;  /* 0x00350000dc20783b */ /* 0x000ef00000000200 */
[----:B------:R-:W4:Y:S08]  /*5c50*/  LDSM.16.M88.4 R48, [R220+0x3900] ;  /* 0x00390000dc30783b */ /* 0x000f300000000200 */
[----:B------:R-:W5:Y:S01]  /*5c60*/  LDSM.16.M88.4 R108, [R220+0x3d00] ;  /* 0x003d0000dc6c783b */ /* 0x000f620000000200 */
[-C--:B-1----:R-:W-:Y:S07]  /*5c70*/  HMMA.16816.F32 R4, R64, R16.reuse, RZ ;  /* 0x000000104004723c */ /* 0x082fee00000018ff */
[----:B------:R-:W-:Y:S01]  /*5c80*/  LDSM.16.M88.4 R176, [R225+0x6100] ;  /* 0x00610000e1b0783b */ /* 0x000fe20000000200 */
[C---:B--2---:R-:W-:Y:S07]  /*5c90*/  HMMA.16816.F32 R8, R60.reuse, R16, RZ ;  /* 0x000000103c08723c */ /* 0x044fee00000018ff */
[----:B------:R-:W-:Y:S01]  /*5ca0*/  LDSM.16.M88.4 R180, [R223] ;  /* 0x00000000dfb4783b */ /* 0x000fe20000000200 */
[-C--:B------:R-:W-:Y:S07]  /*5cb0*/  HMMA.16816.F32 R12, R60, R18.reuse, RZ ;  /* 0x000000123c0c723c */ /* 0x080fee00000018ff */
[----:B------:R-:W-:Y:S01]  /*5cc0*/  LDSM.16.M88.4 R184, [R225+0x7100] ;  /* 0x00710000e1b8783b */ /* 0x000fe20000000200 */
[C---:B------:R-:W-:Y:S07]  /*5cd0*/  HMMA.16816.F32 R16, R64.reuse, R18, RZ ;  /* 0x000000124010723c */ /* 0x040fee00000018ff */
[----:B------:R-:W-:Y:S01]  /*5ce0*/  LDSM.16.M88.4 R188, [R223+0x400] ;  /* 0x00040000dfbc783b */ /* 0x000fe20000000200 */
[-C--:B---3--:R-:W-:Y:S07]  /*5cf0*/  HMMA.16816.F32 R20, R64, R32.reuse, RZ ;  /* 0x000000204014723c */ /* 0x088fee00000018ff */
[----:B------:R-:W1:Y:S01]  /*5d00*/  S2R R192, SR_CTAID.Y ;  /* 0x0000000000c07919 */ /* 0x000e620000002600 */
[C---:B------:R-:W-:Y:S07]  /*5d10*/  HMMA.16816.F32 R24, R60.reuse, R32, RZ ;  /* 0x000000203c18723c */ /* 0x040fee00000018ff */
[----:B------:R-:W2:Y:S01]  /*5d20*/  S2R R101, SR_CTAID.Y ;  /* 0x0000000000657919 */ /* 0x000ea20000002600 */
[-C--:B------:R-:W-:Y:S08]  /*5d30*/  HMMA.16816.F32 R28, R60, R34.reuse, RZ ;  /* 0x000000223c1c723c */ /* 0x080ff000000018ff */
[C---:B------:R-:W-:Y:S04]  /*5d40*/  HMMA.16816.F32 R32, R64.reuse, R34, RZ ;  /* 0x000000224020723c */ /* 0x040fe800000018ff */
[----:B-1----:R-:W-:Y:S04]  /*5d50*/  IMAD.WIDE.U32 R104, R192, c[0x0][0x210], RZ ;  /* 0x00008400c0687a25 */ /* 0x002fe800078e00ff */
[-C--:B----4-:R-:W-:Y:S01]  /*5d60*/  HMMA.16816.F32 R36, R64, R48.reuse, RZ ;  /* 0x000000304024723c */ /* 0x090fe200000018ff */
[----:B------:R-:W-:Y:S03]  /*5d70*/  IADD3 R0, P0, R104, R102, RZ ;  /* 0x0000006668007210 */ /* 0x000fe60007f1e0ff */
[----:B--2---:R-:W-:Y:S04]  /*5d80*/  SHF.R.S32.HI R101, RZ, 0x1f, R101 ;  /* 0x0000001fff657819 */ /* 0x004fe80000011465 */
[C---:B------:R-:W-:Y:S04]  /*5d90*/  HMMA.16816.F32 R40, R60.reuse, R48, RZ ;  /* 0x000000303c28723c */ /* 0x040fe800000018ff */
[----:B------:R-:W-:Y:S04]  /*5da0*/  IMAD R101, R101, c[0x0][0x210], RZ ;  /* 0x0000840065657a24 */ /* 0x000fe800078e02ff */
[-C--:B------:R-:W-:Y:S01]  /*5db0*/  HMMA.16816.F32 R44, R60, R50.reuse, RZ ;  /* 0x000000323c2c723c */ /* 0x080fe200000018ff */
[----:B------:R-:W-:Y:S05]  /*5dc0*/  IMAD R101, R192, c[0x0][0x214], R101 ;  /* 0x00008500c0657a24 */ /* 0x000fea00078e0265 */
[----:B------:R-:W-:Y:S02]  /*5dd0*/  IADD3 R101, R105, R101, RZ ;  /* 0x0000006569657210 */ /* 0x000fe40007ffe0ff */
[C---:B------:R-:W-:Y:S04]  /*5de0*/  HMMA.16816.F32 R48, R64.reuse, R50, RZ ;  /* 0x000000324030723c */ /* 0x040fe800000018ff */
[----:B------:R-:W-:Y:S02]  /*5df0*/  IADD3.X R102, R101, R103, R2, P0, !PT ;  /* 0x0000006765667210 */ /* 0x000fe400007fe402 */
[C---:B------:R-:W-:Y:S02]  /*5e00*/  LEA R2, P0, R0.reuse, c[0x0][0x1f8], 0x1 ;  /* 0x00007e0000027a11 */ /* 0x040fe400078008ff */
[-C--:B-----5:R-:W-:Y:S04]  /*5e10*/  HMMA.16816.F32 R52, R64, R108.reuse, RZ ;  /* 0x0000006c4034723c */ /* 0x0a0fe800000018ff */
[----:B------:R-:W-:Y:S02]  /*5e20*/  LEA.HI.X R0, R0, c[0x0][0x1fc], R102, 0x1, P0 ;  /* 0x00007f0000007a11 */ /* 0x000fe400000f0c66 */
[----:B------:R-:W1:Y:S02]  /*5e30*/  SHFL.IDX PT, R102, R2, RZ, 0x1c1f ;  /* 0x001c1fff02667589 */ /* 0x000e6400000e0000 */
[C---:B------:R-:W-:Y:S06]  /*5e40*/  HMMA.16816.F32 R56, R60.reuse, R108, RZ ;  /* 0x0000006c3c38723c */ /* 0x040fec00000018ff */
[----:B------:R-:W2:Y:S02]  /*5e50*/  SHFL.IDX PT, R101, R0, RZ, 0x1c1f ;  /* 0x001c1fff00657589 */ /* 0x000ea400000e0000 */
[-C--:B------:R-:W-:Y:S06]  /*5e60*/  HMMA.16816.F32 R60, R60, R110.reuse, RZ ;  /* 0x0000006e3c3c723c */ /* 0x080fec00000018ff */
[----:B------:R-:W3:Y:S02]  /*5e70*/  SHFL.IDX PT, R2, R2, 0x1, 0x1c1f ;  /* 0x003c1f0002027f89 */ /* 0x000ee400000e0000 */
[----:B------:R-:W-:Y:S04]  /*5e80*/  HMMA.16816.F32 R64, R64, R110, RZ ;  /* 0x0000006e4040723c */ /* 0x000fe800000018ff */
[C---:B-1----:R-:W-:Y:S02]  /*5e90*/  IADD3 R104, P1, R102.reuse, R250, RZ ;  /* 0x000000fa66687210 */ /* 0x042fe40007f3e0ff */
[----:B------:R-:W-:Y:S02]  /*5ea0*/  LDSM.16.M88.4 R108, [R223+0x800] ;  /* 0x00080000df6c783b */ /* 0x000fe40000000200 */
[-C--:B------:R-:W-:Y:S05]  /*5eb0*/  HMMA.16816.F32 R4, R176, R180.reuse, R4 ;  /* 0x000000b4b004723c */ /* 0x080fea0000001804 */
[C---:B------:R-:W-:Y:S02]  /*5ec0*/  IADD3 R192, P0, R102.reuse, R248, RZ ;  /* 0x000000f866c07210 */ /* 0x040fe40007f1e0ff */
[C---:B--2---:R-:W-:Y:S01]  /*5ed0*/  IADD3.X R105, R101.reuse, R251, RZ, P1, !PT ;  /* 0x000000fb65697210 */ /* 0x044fe20000ffe4ff */
[C---:B------:R-:W-:Y:S01]  /*5ee0*/  HMMA.16816.F32 R8, R184.reuse, R180, R8 ;  /* 0x000000b4b808723c */ /* 0x040fe20000001808 */
[----:B------:R-:W1:Y:S03]  /*5ef0*/  SHFL.IDX PT, R0, R0, 0x1, 0x1c1f ;  /* 0x003c1f0000007f89 */ /* 0x000e6600000e0000 */
[C---:B------:R-:W-:Y:S04]  /*5f00*/  IADD3.X R193, R101.reuse, R249, RZ, P0, !PT ;  /* 0x000000f965c17210 */ /* 0x040fe800007fe4ff */
[-C--:B------:R-:W-:Y:S08]  /*5f10*/  HMMA.16816.F32 R12, R184, R182.reuse, R12 ;  /* 0x000000b6b80c723c */ /* 0x080ff0000000180c */
[C---:B------:R-:W-:Y:S01]  /*5f20*/  HMMA.16816.F32 R16, R176.reuse, R182, R16 ;  /* 0x000000b6b010723c */ /* 0x040fe20000001810 */
[----:B------:R-:W2:Y:S07]  /*5f30*/  LDSM.16.M88.4 R180, [R223+0xc00] ;  /* 0x000c0000dfb4783b */ /* 0x000eae0000000200 */
[-C--:B------:R-:W-:Y:S01]  /*5f40*/  HMMA.16816.F32 R20, R176, R188.reuse, R20 ;  /* 0x000000bcb014723c */ /* 0x080fe20000001814 */
[----:B------:R-:W-:Y:S01]  /*5f50*/  @!PT LDS RZ, [RZ] ;  /* 0x00000000fffff984 */ /* 0x000fe20000000800 */
[----:B------:R-:W-:Y:S01]  /*5f60*/  @!PT LDS RZ, [RZ] ;  /* 0x00000000fffff984 */ /* 0x000fe20000000800 */
[----:B------:R-:W-:Y:S01]  /*5f70*/  @!PT LDS RZ, [RZ] ;  /* 0x00000000fffff984 */ /* 0x000fe20000000800 */
[----:B------:R4:W-:Y:S07]  /*5f80*/  LDGSTS.E.BYPASS.LTC128B.128 [R226+0x100], [R104.64], !P6 ;  /* 0x0010000068e27fae */ /* 0x0009ee000f101d46 */
[C---:B------:R-:W-:Y:S01]  /*5f90*/  HMMA.16816.F32 R24, R184.reuse, R188, R24 ;  /* 0x000000bcb818723c */ /* 0x040fe20000001818 */
[----:B------:R5:W-:Y:S06]  /*5fa0*/  LDGSTS.E.BYPASS.LTC128B.128 [R226+0x1100], [R192.64], !P5 ;  /* 0x01100000c0e27fae */ /* 0x000bec000e901d46 */
[-C--:B------:R-:W-:Y:S01]  /*5fb0*/  IADD3 R188, P0, R102, R246.reuse, RZ ;  /* 0x000000f666bc7210 */ /* 0x080fe20007f1e0ff */
[-C--:B------:R-:W-:Y:S04]  /*5fc0*/  HMMA.16816.F32 R28, R184, R190.reuse, R28 ;  /* 0x000000beb81c723c */ /* 0x080fe8000000181c */
[-C--:B------:R-:W-:Y:S02]  /*5fd0*/  IADD3.X R189, R101, R247.reuse, RZ, P0, !PT ;  /* 0x000000f765bd7210 */ /* 0x080fe400007fe4ff */
[C---:B---3--:R-:W-:Y:S02]  /*5fe0*/  IADD3 R102, P0, R2.reuse, R246, RZ ;  /* 0x000000f602667210 */ /* 0x048fe40007f1e0ff */
[C---:B------:R-:W-:Y:S01]  /*5ff0*/  HMMA.16816.F32 R32, R176.reuse, R190, R32 ;  /* 0x000000beb020723c */ /* 0x040fe20000001820 */
[----:B------:R3:W-:Y:S03]  /*6000*/  LDGSTS.E.BYPASS.LTC128B.128 [R226+0x2100], [R188.64], !P4 ;  /* 0x02100000bce27fae */ /* 0x0007e6000e101d46 */
[----:B----4-:R-:W-:Y:S02]  /*6010*/  IADD3 R104, P1, R2, R248, RZ ;  /* 0x000000f802687210 */ /* 0x010fe40007f3e0ff */
[----:B-1----:R-:W-:Y:S02]  /*6020*/  IADD3.X R103, R0, R247, RZ, P0, !PT ;  /* 0x000000f700677210 */ /* 0x002fe400007fe4ff */
[-C--:B------:R-:W-:Y:S03]  /*6030*/  HMMA.16816.F32 R36, R176, R108.reuse, R36 ;  /* 0x0000006cb024723c */ /* 0x080fe60000001824 */
[----:B------:R-:W-:Y:S02]  /*6040*/  ISETP.GE.AND P0, PT, R245, 0x1, PT ;  /* 0x00000001f500780c */ /* 0x000fe40003f06270 */
[----:B-----5:R-:W-:Y:S02]  /*6050*/  IADD3 R192, P2, R2, R250, RZ ;  /* 0x000000fa02c07210 */ /* 0x020fe40007f5e0ff */
[C---:B------:R-:W-:Y:S01]  /*6060*/  IADD3.X R105, R0.reuse, R249, RZ, P1, !PT ;  /* 0x000000f900697210 */ /* 0x040fe20000ffe4ff */
[C---:B------:R-:W-:Y:S04]  /*6070*/  HMMA.16816.F32 R40, R184.reuse, R108, R40 ;  /* 0x0000006cb828723c */ /* 0x040fe80000001828 */
[----:B------:R-:W-:Y:S04]  /*6080*/  IADD3.X R193, R0, R251, RZ, P2, !PT ;  /* 0x000000fb00c17210 */ /* 0x000fe800017fe4ff */
[-C--:B------:R-:W-:Y:S01]  /*6090*/  HMMA.16816.F32 R44, R184, R110.reuse, R44 ;  /* 0x0000006eb82c723c */ /* 0x080fe2000000182c */
[----:B------:R1:W-:Y:S07]  /*60a0*/  LDGSTS.E.BYPASS.LTC128B.128 [R226+0x900], [R192.64], !P6 ;  /* 0x00900000c0e27fae */ /* 0x0003ee000f101d46 */
[C---:B------:R-:W-:Y:S01]  /*60b0*/  HMMA.16816.F32 R48, R176.reuse, R110, R48 ;  /* 0x0000006eb030723c */ /* 0x040fe20000001830 */
[----:B------:R4:W-:Y:S07]  /*60c0*/  LDGSTS.E.BYPASS.LTC128B.128 [R226+0x1900], [R104.64], !P5 ;  /* 0x0190000068e27fae */ /* 0x0009ee000e901d46 */
[-C--:B--2---:R-:W-:Y:S01]  /*60d0*/  HMMA.16816.F32 R52, R176, R180.reuse, R52 ;  /* 0x000000b4b034723c */ /* 0x084fe20000001834 */
[----:B------:R4:W-:Y:S07]  /*60e0*/  LDGSTS.E.BYPASS.LTC128B.128 [R226+0x2900], [R102.64], !P4 ;  /* 0x0290000066e27fae */ /* 0x0009ee000e101d46 */
[C---:B------:R-:W-:Y:S01]  /*60f0*/  HMMA.16816.F32 R56, R184.reuse, R180, R56 ;  /* 0x000000b4b838723c */ /* 0x040fe20000001838 */
[----:B---3--:R-:W-:Y:S07]  /*6100*/  LDSM.16.M88.4 R188, [R224+0x8100] ;  /* 0x00810000e0bc783b */ /* 0x008fee0000000200 */
[-C--:B------:R-:W-:Y:S01]  /*6110*/  HMMA.16816.F32 R60, R184, R182.reuse, R60 ;  /* 0x000000b6b83c723c */ /* 0x080fe2000000183c */
[----:B-1----:R-:W1:Y:S07]  /*6120*/  LDSM.16.M88.4 R192, [R220+0x4100] ;  /* 0x00410000dcc0783b */ /* 0x002e6e0000000200 */
[----:B------:R-:W-:Y:S01]  /*6130*/  HMMA.16816.F32 R64, R176, R182, R64 ;  /* 0x000000b6b040723c */ /* 0x000fe20000001840 */
[----:B------:R-:W2:Y:S08]  /*6140*/  LDSM.16.M88.4 R196, [R224+0x9100] ;  /* 0x00910000e0c4783b */ /* 0x000eb00000000200 */
[----:B------:R-:W0:Y:S08]  /*6150*/  LDGDEPBAR ;  /* 0x00000000000079af */ /* 0x000e300000000000 */
[----:B------:R-:W3:Y:S08]  /*6160*/  LDSM.16.M88.4 R108, [R220+0x4500] ;  /* 0x00450000dc6c783b */ /* 0x000ef00000000200 */
[----:B------:R-:W5:Y:S08]  /*6170*/  LDSM.16.M88.4 R200, [R220+0x4900] ;  /* 0x00490000dcc8783b */ /* 0x000f700000000200 */
[----:B------:R-:W4:Y:S01]  /*6180*/  LDSM.16.M88.4 R204, [R220+0x4d00] ;  /* 0x004d0000dccc783b */ /* 0x000f220000000200 */
[-C--:B-1----:R-:W-:Y:S07]  /*6190*/  HMMA.16816.F32 R4, R188, R192.reuse, R4 ;  /* 0x000000c0bc04723c */ /* 0x082fee0000001804 */
[----:B------:R-:W-:Y:S01]  /*61a0*/  LDSM.16.M88.4 R208, [R225+0x8100] ;  /* 0x00810000e1d0783b */ /* 0x000fe20000000200 */
[C---:B--2---:R-:W-:Y:S07]  /*61b0*/  HMMA.16816.F32 R8, R196.reuse, R192, R8 ;  /* 0x000000c0c408723c */ /* 0x044fee0000001808 */
[----:B------:R-:W1:Y:S01]  /*61c0*/  LDSM.16.M88.4 R212, [R223+0x1000] ;  /* 0x00100000dfd4783b */ /* 0x000e620000000200 */
[-C--:B------:R-:W-:Y:S07]  /*61d0*/  HMMA.16816.F32 R12, R196, R194.reuse, R12 ;  /* 0x000000c2c40c723c */ /* 0x080fee000000180c */
[----:B------:R-:W2:Y:S01]  /*61e0*/  LDSM.16.M88.4 R184, [R225+0x9100] ;  /* 0x00910000e1b8783b */ /* 0x000ea20000000200 */
[C---:B------:R-:W-:Y:S07]  /*61f0*/  HMMA.16816.F32 R16, R188.reuse, R194, R16 ;  /* 0x000000c2bc10723c */ /* 0x040fee0000001810 */
[----:B------:R-:W1:Y:S01]  /*6200*/  LDSM.16.M88.4 R176, [R223+0x1400] ;  /* 0x00140000dfb0783b */ /* 0x000e620000000200 */
[-C--:B---3--:R-:W-:Y:S07]  /*6210*/  HMMA.16816.F32 R20, R188, R108.reuse, R20 ;  /* 0x0000006cbc14723c */ /* 0x088fee0000001814 */
[----:B------:R-:W-:Y:S01]  /*6220*/  LDSM.16.M88.4 R180, [R223+0x1c00] ;  /* 0x001c0000dfb4783b */ /* 0x000fe20000000200 */
[C---:B------:R-:W-:Y:S07]  /*6230*/  HMMA.16816.F32 R24, R196.reuse, R108, R24 ;  /* 0x0000006cc418723c */ /* 0x040fee0000001818 */
[----:B------:R-:W-:Y:S01]  /*6240*/  LDSM.16.M88.4 R192, [R220+0x5100] ;  /* 0x00510000dcc0783b */ /* 0x000fe20000000200 */
[-C--:B------:R-:W-:Y:S07]  /*6250*/  HMMA.16816.F32 R28, R196, R110.reuse, R28 ;  /* 0x0000006ec41c723c */ /* 0x080fee000000181c */
[----:B------:R-:W-:Y:S01]  /*6260*/  LDSM.16.M88.4 R216, [R223+0x2000] ;  /* 0x00200000dfd8783b */ /* 0x000fe20000000200 */
[C---:B------:R-:W-:Y:S07]  /*6270*/  HMMA.16816.F32 R32, R188.reuse, R110, R32 ;  /* 0x0000006ebc20723c */ /* 0x040fee0000001820 */
[----:B------:R-:W3:Y:S01]  /*6280*/  LDSM.16.M88.4 R108, [R223+0x1800] ;  /* 0x00180000df6c783b */ /* 0x000ee20000000200 */
[-C--:B-----5:R-:W-:Y:S08]  /*6290*/  HMMA.16816.F32 R36, R188, R200.reuse, R36 ;  /* 0x000000c8bc24723c */ /* 0x0a0ff00000001824 */
[C---:B------:R-:W-:Y:S08]  /*62a0*/  HMMA.16816.F32 R40, R196.reuse, R200, R40 ;  /* 0x000000c8c428723c */ /* 0x040ff00000001828 */
[-C--:B------:R-:W-:Y:S08]  /*62b0*/  HMMA.16816.F32 R44, R196, R202.reuse, R44 ;  /* 0x000000cac42c723c */ /* 0x080ff0000000182c */
[C---:B------:R-:W-:Y:S01]  /*62c0*/  HMMA.16816.F32 R48, R188.reuse, R202, R48 ;  /* 0x000000cabc30723c */ /* 0x040fe20000001830 */
[----:B------:R-:W-:Y:S07]  /*62d0*/  LDSM.16.M88.4 R200, [R220+0x5500] ;  /* 0x00550000dcc8783b */ /* 0x000fee0000000200 */
[-C--:B----4-:R-:W-:Y:S08]  /*62e0*/  HMMA.16816.F32 R52, R188, R204.reuse, R52 ;  /* 0x000000ccbc34723c */ /* 0x090ff00000001834 */
[C---:B------:R-:W-:Y:S08]  /*62f0*/  HMMA.16816.F32 R56, R196.reuse, R204, R56 ;  /* 0x000000ccc438723c */ /* 0x040ff00000001838 */
[-C--:B------:R-:W-:Y:S01]  /*6300*/  HMMA.16816.F32 R60, R196, R206.reuse, R60 ;  /* 0x000000cec43c723c */ /* 0x080fe2000000183c */
[----:B------:R-:W-:Y:S07]  /*6310*/  LDSM.16.M88.4 R196, [R224+0xb100] ;  /* 0x00b10000e0c4783b */ /* 0x000fee0000000200 */
[----:B------:R-:W-:Y:S01]  /*6320*/  HMMA.16816.F32 R64, R188, R206, R64 ;  /* 0x000000cebc40723c */ /* 0x000fe20000001840 */
[----:B------:R-:W4:Y:S07]  /*6330*/  LDSM.16.M88.4 R188, [R224+0xa100] ;  /* 0x00a10000e0bc783b */ /* 0x000f2e0000000200 */
[-C--:B-1----:R-:W-:Y:S01]  /*6340*/  HMMA.16816.F32 R4, R208, R212.reuse, R4 ;  /* 0x000000d4d004723c */ /* 0x082fe20000001804 */
[----:B------:R-:W1:Y:S07]  /*6350*/  LDSM.16.M88.4 R204, [R220+0x5900] ;  /* 0x00590000dccc783b */ /* 0x000e6e0000000200 */
[C---:B--2---:R-:W-:Y:S08]  /*6360*/  HMMA.16816.F32 R8, R184.reuse, R212, R8 ;  /* 0x000000d4b808723c */ /* 0x044ff00000001808 */
[-C--:B------:R-:W-:Y:S08]  /*6370*/  HMMA.16816.F32 R12, R184, R214.reuse, R12 ;  /* 0x000000d6b80c723c */ /* 0x080ff0000000180c */
[C---:B------:R-:W-:Y:S01]  /*6380*/  HMMA.16816.F32 R16, R208.reuse, R214, R16 ;  /* 0x000000d6d010723c */ /* 0x040fe20000001810 */
[----:B------:R-:W2:Y:S07]  /*6390*/  LDSM.16.M88.4 R212, [R220+0x5d00] ;  /* 0x005d0000dcd4783b */ /* 0x000eae0000000200 */
[-C--:B------:R-:W-:Y:S08]  /*63a0*/  HMMA.16816.F32 R20, R208, R176.reuse, R20 ;  /* 0x000000b0d014723c */ /* 0x080ff00000001814 */
[C---:B------:R-:W-:Y:S08]  /*63b0*/  HMMA.16816.F32 R24, R184.reuse, R176, R24 ;  /* 0x000000b0b818723c */ /* 0x040ff00000001818 */
[-C--:B------:R-:W-:Y:S08]  /*63c0*/  HMMA.16816.F32 R28, R184, R178.reuse, R28 ;  /* 0x000000b2b81c723c */ /* 0x080ff0000000181c */
[C---:B------:R-:W-:Y:S01]  /*63d0*/  HMMA.16816.F32 R32, R208.reuse, R178, R32 ;  /* 0x000000b2d020723c */ /* 0x040fe20000001820 */
[----:B------:R-:W5:Y:S07]  /*63e0*/  LDSM.16.M88.4 R176, [R225+0xa100] ;  /* 0x00a10000e1b0783b */ /* 0x000f6e0000000200 */
[-C--:B---3--:R-:W-:Y:S08]  /*63f0*/  HMMA.16816.F32 R36, R208, R108.reuse, R36 ;  /* 0x0000006cd024723c */ /* 0x088ff00000001824 */
[C---:B------:R-:W-:Y:S08]  /*6400*/  HMMA.16816.F32 R40, R184.reuse, R108, R40 ;  /* 0x0000006cb828723c */ /* 0x040ff00000001828 */
[-C--:B------:R-:W-:Y:S08]  /*6410*/  HMMA.16816.F32 R44, R184, R110.reuse, R44 ;  /* 0x0000006eb82c723c */ /* 0x080ff0000000182c */
[C---:B------:R-:W-:Y:S01]  /*6420*/  HMMA.16816.F32 R48, R208.reuse, R110, R48 ;  /* 0x0000006ed030723c */ /* 0x040fe20000001830 */
[----:B------:R-:W3:Y:S07]  /*6430*/  LDSM.16.M88.4 R108, [R225+0xb100] ;  /* 0x00b10000e16c783b */ /* 0x000eee0000000200 */
[-C--:B------:R-:W-:Y:S08]  /*6440*/  HMMA.16816.F32 R52, R208, R180.reuse, R52 ;  /* 0x000000b4d034723c */ /* 0x080ff00000001834 */
[C---:B------:R-:W-:Y:S08]  /*6450*/  HMMA.16816.F32 R56, R184.reuse, R180, R56 ;  /* 0x000000b4b838723c */ /* 0x040ff00000001838 */
[-C--:B------:R-:W-:Y:S08]  /*6460*/  HMMA.16816.F32 R60, R184, R182.reuse, R60 ;  /* 0x000000b6b83c723c */ /* 0x080ff0000000183c */
[----:B------:R-:W-:Y:S08]  /*6470*/  HMMA.16816.F32 R64, R208, R182, R64 ;  /* 0x000000b6d040723c */ /* 0x000ff00000001840 */
[-C--:B----4-:R-:W-:Y:S08]  /*6480*/  HMMA.16816.F32 R4, R188, R192.reuse, R4 ;  /* 0x000000c0bc04723c */ /* 0x090ff00000001804 */
[C---:B------:R-:W-:Y:S08]  /*6490*/  HMMA.16816.F32 R8, R196.reuse, R192, R8 ;  /* 0x000000c0c408723c */ /* 0x040ff00000001808 */
[-C--:B------:R-:W-:Y:S08]  /*64a0*/  HMMA.16816.F32 R12, R196, R194.reuse, R12 ;  /* 0x000000c2c40c723c */ /* 0x080ff0000000180c */
[C---:B------:R-:W-:Y:S08]  /*64b0*/  HMMA.16816.F32 R16, R188.reuse, R194, R16 ;  /* 0x000000c2bc10723c */ /* 0x040ff00000001810 */
[-C--:B------:R-:W-:Y:S08]  /*64c0*/  HMMA.16816.F32 R20, R188, R200.reuse, R20 ;  /* 0x000000c8bc14723c */ /* 0x080ff00000001814 */
[C---:B------:R-:W-:Y:S08]  /*64d0*/  HMMA.16816.F32 R24, R196.reuse, R200, R24 ;  /* 0x000000c8c418723c */ /* 0x040ff00000001818 */
[-C--:B------:R-:W-:Y:S08]  /*64e0*/  HMMA.16816.F32 R28, R196, R202.reuse, R28 ;  /* 0x000000cac41c723c */ /* 0x080ff0000000181c */
[C---:B------:R-:W-:Y:S08]  /*64f0*/  HMMA.16816.F32 R32, R188.reuse, R202, R32 ;  /* 0x000000cabc20723c */ /* 0x040ff00000001820 */
[-C--:B-1----:R-:W-:Y:S08]  /*6500*/  HMMA.16816.F32 R36, R188, R204.reuse, R36 ;  /* 0x000000ccbc24723c */ /* 0x082ff00000001824 */
[C---:B------:R-:W-:Y:S08]  /*6510*/  HMMA.16816.F32 R40, R196.reuse, R204, R40 ;  /* 0x000000ccc428723c */ /* 0x040ff00000001828 */
[-C--:B------:R-:W-:Y:S08]  /*6520*/  HMMA.16816.F32 R44, R196, R206.reuse, R44 ;  /* 0x000000cec42c723c */ /* 0x080ff0000000182c */
[C---:B------:R-:W-:Y:S08]  /*6530*/  HMMA.16816.F32 R48, R188.reuse, R206, R48 ;  /* 0x000000cebc30723c */ /* 0x040ff00000001830 */
[-C--:B--2---:R-:W-:Y:S08]  /*6540*/  HMMA.16816.F32 R52, R188, R212.reuse, R52 ;  /* 0x000000d4bc34723c */ /* 0x084ff00000001834 */
[C---:B------:R-:W-:Y:S08]  /*6550*/  HMMA.16816.F32 R56, R196.reuse, R212, R56 ;  /* 0x000000d4c438723c */ /* 0x040ff00000001838 */
[-C--:B------:R-:W-:Y:S08]  /*6560*/  HMMA.16816.F32 R60, R196, R214.reuse, R60 ;  /* 0x000000d6c43c723c */ /* 0x080ff0000000183c */
[----:B------:R-:W-:Y:S08]  /*6570*/  HMMA.16816.F32 R64, R188, R214, R64 ;  /* 0x000000d6bc40723c */ /* 0x000ff00000001840 */
[-C--:B-----5:R-:W-:Y:S08]  /*6580*/  HMMA.16816.F32 R4, R176, R216.reuse, R4 ;  /* 0x000000d8b004723c */ /* 0x0a0ff00000001804 */
[C---:B---3--:R-:W-:Y:S08]  /*6590*/  HMMA.16816.F32 R8, R108.reuse, R216, R8 ;  /* 0x000000d86c08723c */ /* 0x048ff00000001808 */
        /* <DEDUP_REMOVED lines=21> */
[----:B----4-:R-:W4:Y:S09]  /*66f0*/  LDSM.16.M88.4 R4, [R223+0x2400] ;  /* 0x00240000df04783b */ /* 0x010f320000000200 */
[----:B------:R-:W1:Y:S10]  /*6700*/  MUFU.TANH R185, R10 ;  /* 0x0000000a00b97308 */ /* 0x000e740000002400 */
[----:B------:R5:W1:Y:S10]  /*6710*/  MUFU.TANH R192, R11 ;  /* 0x0000000b00c07308 */ /* 0x000a740000002400 */
[----:B------:R1:W1:Y:S10]  /*6720*/  MUFU.TANH R190, R14 ;  /* 0x0000000e00be7308 */ /* 0x0002740000002400 */
[----:B------:R2:W2:Y:S01]  /*6730*/  MUFU.TANH R189, R15 ;  /* 0x0000000f00bd7308 */ /* 0x0004a20000002400 */
[----:B-----5:R-:W5:Y:S01]  /*6740*/  LDSM.16.M88.4 R8, [R223+0x2800] ;  /* 0x00280000df08783b */ /* 0x020f620000000200 */
[-C--:B----4-:R-:W-:Y:S08]  /*6750*/  HMMA.16816.F32 R20, R176, R4.reuse, R20 ;  /* 0x00000004b014723c */ /* 0x090ff00000001814 */
[----:B------:R4:W3:Y:S01]  /*6760*/  MUFU.TANH R180, R16 ;  /* 0x0000001000b47308 */ /* 0x0008e20000002400 */
[C---:B------:R-:W-:Y:S04]  /*6770*/  HMMA.16816.F32 R24, R108.reuse, R4, R24 ;  /* 0x000000046c18723c */ /* 0x040fe80000001818 */
[----:B-1----:R-:W-:Y:S05]  /*6780*/  FMUL.FTZ R14, R17, c[0x0][0x320] ;  /* 0x0000c800110e7a20 */ /* 0x002fea0000410000 */
[----:B------:R1:W1:Y:S01]  /*6790*/  MUFU.TANH R184, R12 ;  /* 0x0000000c00b87308 */ /* 0x0002620000002400 */
[-C--:B------:R-:W-:Y:S03]  /*67a0*/  HMMA.16816.F32 R28, R108, R6.reuse, R28 ;  /* 0x000000066c1c723c */ /* 0x080fe6000000181c */
[----:B--2---:R-:W-:Y:S05]  /*67b0*/  FMUL.FTZ R15, R18, c[0x0][0x320] ;  /* 0x0000c800120f7a20 */ /* 0x004fea0000410000 */
[C---:B------:R-:W-:Y:S01]  /*67c0*/  HMMA.16816.F32 R32, R176.reuse, R6, R32 ;  /* 0x00000006b020723c */ /* 0x040fe20000001820 */
[----:B------:R2:W1:Y:S01]  /*67d0*/  MUFU.TANH R183, R13 ;  /* 0x0000000d00b77308 */ /* 0x0004620000002400 */
[----:B------:R-:W1:Y:S01]  /*67e0*/  LDSM.16.M88.4 R4, [R223+0x2c00] ;  /* 0x002c0000df04783b */ /* 0x000e620000000200 */
[----:B------:R-:W-:Y:S04]  /*67f0*/  DEPBAR.LE SB0, 0x0 ;  /* 0x000080000000791a */ /* 0x000fe80000000000 */
[----:B----4-:R-:W-:Y:S02]  /*6800*/  FMUL.FTZ R16, R19, c[0x0][0x320] ;  /* 0x0000c80013107a20 */ /* 0x010fe40000410000 */
[----:B------:R-:W-:Y:S02]  /*6810*/  FMUL.FTZ R20, R20, c[0x0][0x320] ;  /* 0x0000c80014147a20 */ /* 0x000fe40000410000 */
[----:B------:R-:W4:Y:S01]  /*6820*/  MUFU.TANH R14, R14 ;  /* 0x0000000e000e7308 */ /* 0x000f220000002400 */
        /* <DEDUP_REMOVED lines=67> */
[----:B------:R-:W-:Y:S03]  /*6c60*/  FMUL.FTZ R67, R67, c[0x0][0x320] ;  /* 0x0000c80043437a20 */ /* 0x000fe60000410000 */
        /* <DEDUP_REMOVED lines=39> */
.L_x_34:
[----:B------:R-:W-:Y:S01]  /*6ee0*/  FMNMX.FTZ R0, R181, R3, !PT ;  /* 0x00000003b5007209 */ /* 0x000fe20007810000 */
[----:B------:R-:W-:Y:S01]  /*6ef0*/  STL [R1+0x30], R220 ;  /* 0x000030dc01007387 */ /* 0x000fe20000100800 */
        /* <DEDUP_REMOVED lines=26> */
[----:B--2---:R-:W-:Y:S02]  /*70a0*/  FMNMX.FTZ R4, R182, R100, !PT ;  /* 0x00000064b6047209 */ /* 0x004fe40007810000 */
        /* <DEDUP_REMOVED lines=9> */
[----:B------:R-:W1:Y:S01]  /*7140*/  SHFL.BFLY PT, R7, R0, 0x2, 0x1f ;  /* 0x0c401f0000077f89 */ /* 0x000e6200000e0000 */
        /* <DEDUP_REMOVED lines=8> */
[----:B------:R-:W2:Y:S01]  /*71d0*/  SHFL.BFLY PT, R103, R2, 0x2, 0x1f ;  /* 0x0c401f0002677f89 */ /* 0x000ea200000e0000 */
        /* <DEDUP_REMOVED lines=12> */
[----:B-1----:R-:W-:Y:S02]  /*72a0*/  FMNMX.FTZ R0, R0, R7, !PT ;  /* 0x0000000700007209 */ /* 0x002fe40007810000 */
[----:B--2---:R-:W-:Y:S02]  /*72b0*/  FMNMX.FTZ R103, R2, R103, !PT ;  /* 0x0000006702677209 */ /* 0x004fe40007810000 */
[----:B------:R-:W-:Y:S01]  /*72c0*/  FMNMX.FTZ R2, R229, R5, !PT ;  /* 0x00000005e5027209 */ /* 0x000fe20007810000 */
[----:B------:R-:W1:Y:S01]  /*72d0*/  SHFL.BFLY PT, R105, R0, 0x1, 0x1f ;  /* 0x0c201f0000697f89 */ /* 0x000e6200000e0000 */
[----:B------:R-:W-:Y:S02]  /*72e0*/  FMNMX.FTZ R4, R237, R4, !PT ;  /* 0x00000004ed047209 */ /* 0x000fe40007810000 */
[----:B------:R-:W-:Y:S02]  /*72f0*/  FMNMX.FTZ R2, R232, R2, !PT ;  /* 0x00000002e8027209 */ /* 0x000fe40007810000 */
[----:B------:R-:W-:Y:S02]  /*7300*/  FMNMX.FTZ R4, R238, R4, !PT ;  /* 0x00000004ee047209 */ /* 0x000fe40007810000 */
[----:B------:R-:W-:Y:S01]  /*7310*/  FMNMX.FTZ R2, R233, R2, !PT ;  /* 0x00000002e9027209 */ /* 0x000fe20007810000 */
[----:B------:R-:W2:Y:S01]  /*7320*/  SHFL.BFLY PT, R5, R103, 0x1, 0x1f ;  /* 0x0c201f0067057f89 */ /* 0x000ea200000e0000 */
[----:B------:R-:W-:Y:S02]  /*7330*/  FMNMX.FTZ R4, R179, R4, !PT ;  /* 0x00000004b3047209 */ /* 0x000fe40007810000 */
[----:B------:R-:W-:Y:S02]  /*7340*/  ISETP.GT.AND P0, PT, R245, RZ, PT ;  /* 0x000000fff500720c */ /* 0x000fe40003f04270 */
[----:B------:R-:W-:Y:S05]  /*7350*/  FMNMX.FTZ R4, R234, R4, !PT ;  /* 0x00000004ea047209 */ /* 0x000fea0007810000 */
[----:B------:R-:W3:Y:S01]  /*7360*/  SHFL.BFLY PT, R6, R4, 0x2, 0x1f ;  /* 0x0c401f0004067f89 */ /* 0x000ee200000e0000 */
[----:B-1----:R-:W-:Y:S05]  /*7370*/  FMNMX.FTZ R105, R0, R105, !PT ;  /* 0x0000006900697209 */ /* 0x002fea0007810000 */
[C---:B------:R-:W-:Y:S01]  /*7380*/  FADD.FTZ R0, -R105.reuse, R3 ;  /* 0x0000000369007221 */ /* 0x040fe20000010100 */
[----:B------:R-:W-:Y:S01]  /*7390*/  FMNMX.FTZ R3, R242, R2, !PT ;  /* 0x00000002f2037209 */ /* 0x000fe20007810000 */
[----:B------:R-:W-:Y:S01]  /*73a0*/  FMUL.FTZ R110, R105, c[0x0][0x2d0] ;  /* 0x0000b400696e7a20 */ /* 0x000fe20000410000 */
[----:B--2---:R-:W-:Y:S01]  /*73b0*/  FMNMX.FTZ R103, R103, R5, !PT ;  /* 0x0000000567677209 */ /* 0x004fe20007810000 */
[----:B------:R-:W-:Y:S01]  /*73c0*/  FMUL.FTZ R2, R0, c[0x0][0x2d0] ;  /* 0x0000b40000027a20 */ /* 0x000fe20000410000 */
[----:B------:R-:W-:Y:S01]  /*73d0*/  FMNMX.FTZ R0, R243, R3, !PT ;  /* 0x00000003f3007209 */ /* 0x000fe20007810000 */
[--C-:B------:R-:W-:Y:S02]  /*73e0*/  FFMA.FTZ R40, R194, c[0x0][0x2d0], -R110.reuse ;  /* 0x0000b400c2287a23 */ /* 0x100fe4000001086e */
[----:B------:R-:W1:Y:S01]  /*73f0*/  MUFU.EX2 R102, R2 ;  /* 0x0000000200667308 */ /* 0x000e620000000800 */
[----:B------:R-:W-:Y:S01]  /*7400*/  FMNMX.FTZ R0, R108, R0, !PT ;  /* 0x000000006c007209 */ /* 0x000fe20007810000 */
[----:B------:R-:W-:Y:S02]  /*7410*/  FMUL.FTZ R176, R103, c[0x0][0x2d0] ;  /* 0x0000b40067b07a20 */ /* 0x000fe40000410000 */
[--C-:B------:R-:W-:Y:S01]  /*7420*/  FFMA.FTZ R56, R195, c[0x0][0x2d0], -R110.reuse ;  /* 0x0000b400c3387a23 */ /* 0x100fe2000001086e */
[----:B------:R-:W-:Y:S02]  /*7430*/  FMNMX.FTZ R0, R109, R0, !PT ;  /* 0x000000006d007209 */ /* 0x000fe40007810000 */
[----:B---3--:R-:W-:Y:S03]  /*7440*/  FMNMX.FTZ R4, R4, R6, !PT ;  /* 0x0000000604047209 */ /* 0x008fe60007810000 */
[----:B------:R-:W2:Y:S08]  /*7450*/  SHFL.BFLY PT, R3, R0, 0x2, 0x1f ;  /* 0x0c401f0000037f89 */ /* 0x000eb000000e0000 */
[----:B------:R-:W3:Y:S01]  /*7460*/  SHFL.BFLY PT, R104, R4, 0x1, 0x1f ;  /* 0x0c201f0004687f89 */ /* 0x000ee200000e0000 */
[C---:B-1----:R-:W-:Y:S02]  /*7470*/  FMUL.FTZ R17, R102.reuse, R125 ;  /* 0x0000007d66117220 */ /* 0x042fe40000410000 */
[C---:B------:R-:W-:Y:S02]  /*7480*/  FMUL.FTZ R32, R102.reuse, R140 ;  /* 0x0000008c66207220 */ /* 0x040fe40000410000 */
[C---:B------:R-:W-:Y:S02]  /*7490*/  FMUL.FTZ R33, R102.reuse, R141 ;  /* 0x0000008d66217220 */ /* 0x040fe40000410000 */
[C---:B------:R-:W-:Y:S02]  /*74a0*/  FMUL.FTZ R49, R102.reuse, R157 ;  /* 0x0000009d66317220 */ /* 0x040fe40000410000 */
[----:B------:R-:W-:Y:S01]  /*74b0*/  FMUL.FTZ R65, R102, R173 ;  /* 0x000000ad66417220 */ /* 0x000fe20000410000 */
[----:B--2---:R-:W-:Y:S01]  /*74c0*/  FMNMX.FTZ R0, R0, R3, !PT ;  /* 0x0000000300007209 */ /* 0x004fe20007810000 */
[--C-:B------:R-:W-:Y:S02]  /*74d0*/  FFMA.FTZ R3, R14, c[0x0][0x2d0], -R110.reuse ;  /* 0x0000b4000e037a23 */ /* 0x100fe4000001086e */
[C---:B------:R-:W-:Y:S02]  /*74e0*/  FMUL.FTZ R68, R102.reuse, R68 ;  /* 0x0000004466447220 */ /* 0x040fe40000410000 */
[----:B------:R1:W-:Y:S01]  /*74f0*/  MUFU.EX2 R8, R3 ;  /* 0x0000000300087308 */ /* 0x0003e20000000800 */
[----:B------:R-:W-:Y:S01]  /*7500*/  FMUL.FTZ R69, R102, R69 ;  /* 0x0000004566457220 */ /* 0x000fe20000410000 */
[----:B---3--:R-:W-:Y:S01]  /*7510*/  FMNMX.FTZ R104, R4, R104, !PT ;  /* 0x0000006804687209 */ /* 0x008fe20007810000 */
[----:B------:R-:W-:Y:S02]  /*7520*/  FFMA.FTZ R4, R181, c[0x0][0x2d0], -R110 ;  /* 0x0000b400b5047a23 */ /* 0x000fe4000001086e */
[----:B------:R-:W-:Y:S02]  /*7530*/  FMUL.FTZ R80, R102, R80 ;  /* 0x0000005066507220 */ /* 0x000fe40000410000 */
[C---:B------:R-:W-:Y:S02]  /*7540*/  FMUL.FTZ R111, R104.reuse, c[0x0][0x2d0] ;  /* 0x0000b400686f7a20 */ /* 0x040fe40000410000 */
[----:B------:R-:W-:Y:S01]  /*7550*/  FADD.FTZ R2, -R104, R100 ;  /* 0x0000006468027221 */ /* 0x000fe20000010100 */
[----:B------:R-:W-:Y:S01]  /*7560*/  MUFU.EX2 R181, R4 ;  /* 0x0000000400b57308 */ /* 0x000fe20000000800 */
[--C-:B------:R-:W-:Y:S02]  /*7570*/  FFMA.FTZ R44, R197, c[0x0][0x2d0], -R111.reuse ;  /* 0x0000b400c52c7a23 */ /* 0x100fe4000001086f */
[----:B------:R-:W-:Y:S02]  /*7580*/  FMUL.FTZ R2, R2, c[0x0][0x2d0] ;  /* 0x0000b40002027a20 */ /* 0x000fe40000410000 */
[--C-:B------:R-:W-:Y:S02]  /*7590*/  FFMA.FTZ R48, R199, c[0x0][0x2d0], -R111.reuse ;  /* 0x0000b400c7307a23 */ /* 0x100fe4000001086f */
[--C-:B------:R-:W-:Y:S02]  /*75a0*/  FFMA.FTZ R60, R198, c[0x0][0x2d0], -R111.reuse ;  /* 0x0000b400c63c7a23 */ /* 0x100fe4000001086f */
[--C-:B------:R-:W-:Y:S01]  /*75b0*/  FFMA.FTZ R64, R200, c[0x0][0x2d0], -R111.reuse ;  /* 0x0000b400c8407a23 */ /* 0x100fe2000001086f */
[----:B------:R2:W3:Y:S01]  /*75c0*/  MUFU.EX2 R101, R2 ;  /* 0x0000000200657308 */ /* 0x0004e20000000800 */
[----:B------:R-:W-:Y:S02]  /*75d0*/  FMUL.FTZ R81, R102, R81 ;  /* 0x0000005166517220 */ /* 0x000fe40000410000 */
[--C-:B-1----:R-:W-:Y:S02]  /*75e0*/  FFMA.FTZ R3, R182, c[0x0][0x2d0], -R111.reuse ;  /* 0x0000b400b6037a23 */ /* 0x102fe4000001086f */
[C---:B------:R-:W-:Y:S02]  /*75f0*/  FMUL.FTZ R84, R102.reuse, R84 ;  /* 0x0000005466547220 */ /* 0x040fe40000410000 */
[C---:B------:R-:W-:Y:S02]  /*7600*/  FMUL.FTZ R85, R102.reuse, R85 ;  /* 0x0000005566557220 */ /* 0x040fe40000410000 */
[C---:B------:R-:W-:Y:S01]  /*7610*/  FMUL.FTZ R96, R102.reuse, R96 ;  /* 0x0000006066607220 */ /* 0x040fe20000410000 */
[----:B------:R1:W4:Y:S01]  /*7620*/  MUFU.EX2 R10, R3 ;  /* 0x00000003000a7308 */ /* 0x0003220000000800 */
[----:B------:R-:W-:Y:S09]  /*7630*/  FMUL.FTZ R97, R102, R97 ;  /* 0x0000006166617220 */ /* 0x000ff20000410000 */
[----:B------:R4:W-:Y:S01]  /*7640*/  MUFU.EX2 R140, R64 ;  /* 0x00000040008c7308 */ /* 0x0009e20000000800 */
[----:B--2---:R-:W-:Y:S02]  /*7650*/  FADD.FTZ R2, -R103, R106 ;  /* 0x0000006a67027221 */ /* 0x004fe40000010100 */
[C---:B---3--:R-:W-:Y:S02]  /*7660*/  FMUL.FTZ R7, R101.reuse, R119 ;  /* 0x0000007765077220 */ /* 0x048fe40000410000 */
[----:B------:R-:W-:Y:S02]  /*7670*/  FMUL.FTZ R2, R2, c[0x0][0x2d0] ;  /* 0x0000b40002027a20 */ /* 0x000fe40000410000 */
[C---:B------:R-:W-:Y:S03]  /*7680*/  FMUL.FTZ R18, R101.reuse, R126 ;  /* 0x0000007e65127220 */ /* 0x040fe60000410000 */
[----:B------:R2:W3:Y:S01]  /*7690*/  MUFU.EX2 R100, R2 ;  /* 0x0000000200647308 */ /* 0x0004e20000000800 */
[C---:B------:R-:W-:Y:S02]  /*76a0*/  FMUL.FTZ R19, R101.reuse, R127 ;  /* 0x0000007f65137220 */ /* 0x040fe40000410000 */
[--C-:B-1----:R-:W-:Y:S01]  /*76b0*/  FFMA.FTZ R3, R188, c[0x0][0x2d0], -R111.reuse ;  /* 0x0000b400bc037a23 */ /* 0x102fe2000001086f */
[----:B----4-:R-:W-:Y:S01]  /*76c0*/  MOV R188, R10 ;  /* 0x0000000a00bc7202 */ /* 0x010fe20000000f00 */
[----:B------:R-:W-:Y:S02]  /*76d0*/  FFMA.FTZ R106, R202, c[0x0][0x2d0], -R176 ;  /* 0x0000b400ca6a7a23 */ /* 0x000fe400000108b0 */
[C---:B------:R-:W-:Y:S02]  /*76e0*/  FMUL.FTZ R35, R101.reuse, R143 ;  /* 0x0000008f65237220 */ /* 0x040fe40000410000 */
[C---:B------:R-:W-:Y:S01]  /*76f0*/  FMUL.FTZ R34, R101.reuse, R142 ;  /* 0x0000008e65227220 */ /* 0x040fe20000410000 */
[----:B------:R1:W-:Y:S01]  /*7700*/  MUFU.EX2 R220, R3 ;  /* 0x0000000300dc7308 */ /* 0x0003e20000000800 */
[C---:B------:R-:W-:Y:S02]  /*7710*/  FMUL.FTZ R50, R101.reuse, R158 ;  /* 0x0000009e65327220 */ /* 0x040fe40000410000 */
[C---:B------:R-:W-:Y:S02]  /*7720*/  FMUL.FTZ R51, R101.reuse, R159 ;  /* 0x0000009f65337220 */ /* 0x040fe40000410000 */
[----:B------:R-:W-:Y:S02]  /*7730*/  FMUL.FTZ R64, R102, R172 ;  /* 0x000000ac66407220 */ /* 0x000fe40000410000 */
[C---:B------:R-:W-:Y:S02]  /*7740*/  FMUL.FTZ R66, R101.reuse, R174 ;  /* 0x000000ae65427220 */ /* 0x040fe40000410000 */
[C---:B------:R-:W-:Y:S02]  /*7750*/  FMUL.FTZ R67, R101.reuse, R175 ;  /* 0x000000af65437220 */ /* 0x040fe40000410000 */
[C---:B------:R-:W-:Y:S01]  /*7760*/  FMUL.FTZ R70, R101.reuse, R70 ;  /* 0x0000004665467220 */ /* 0x040fe20000410000 */
[----:B------:R-:W-:Y:S01]  /*7770*/  LDSM.16.MT88.4 R172, [R222+0x1d00] ;  /* 0x001d0000deac783b */ /* 0x000fe20000004200 */
[----:B------:R-:W-:Y:S02]  /*7780*/  FMUL.FTZ R71, R101, R71 ;  /* 0x0000004765477220 */ /* 0x000fe40000410000 */
[--C-:B--2---:R-:W-:Y:S02]  /*7790*/  FFMA.FTZ R2, R186, c[0x0][0x2d0], -R110.reuse ;  /* 0x0000b400ba027a23 */ /* 0x104fe4000001086e */
[C---:B---3--:R-:W-:Y:S02]  /*77a0*/  FMUL.FTZ R12, R100.reuse, R120 ;  /* 0x00000078640c7220 */ /* 0x048fe40000410000 */
[----:B------:R2:W-:Y:S01]  /*77b0*/  MUFU.EX2 R186, R2 ;  /* 0x0000000200ba7308 */ /* 0x0005e20000000800 */
[C---:B------:R-:W-:Y:S02]  /*77c0*/  FMUL.FTZ R13, R100.reuse, R121 ;  /* 0x00000079640d7220 */ /* 0x040fe40000410000 */
[C---:B------:R-:W-:Y:S02]  /*77d0*/  FMUL.FTZ R24, R100.reuse, R132 ;  /* 0x0000008464187220 */ /* 0x040fe40000410000 */
[--C-:B-1----:R-:W-:Y:S02]  /*77e0*/  FFMA.FTZ R3, R15, c[0x0][0x2d0], -R111.reuse ;  /* 0x0000b4000f037a23 */ /* 0x102fe4000001086f */
[C---:B------:R-:W-:Y:S02]  /*77f0*/  FMUL.FTZ R25, R100.reuse, R133 ;  /* 0x0000008564197220 */ /* 0x040fe40000410000 */
[C---:B------:R-:W-:Y:S01]  /*7800*/  FMUL.FTZ R41, R100.reuse, R149 ;  /* 0x0000009564297220 */ /* 0x040fe20000410000 */
[----:B------:R1:W-:Y:S01]  /*7810*/  MUFU.EX2 R6, R3 ;  /* 0x0000000300067308 */ /* 0x0003e20000000800 */
[C---:B------:R-:W-:Y:S02]  /*7820*/  FMUL.FTZ R45, R100.reuse, R153 ;  /* 0x00000099642d7220 */ /* 0x040fe40000410000 */
[C---:B------:R-:W-:Y:S02]  /*7830*/  FMUL.FTZ R57, R100.reuse, R165 ;  /* 0x000000a564397220 */ /* 0x040fe40000410000 */
[C---:B------:R-:W-:Y:S02]  /*7840*/  FMUL.FTZ R61, R100.reuse, R169 ;  /* 0x000000a9643d7220 */ /* 0x040fe40000410000 */
[C---:B------:R-:W-:Y:S02]  /*7850*/  FMUL.FTZ R72, R100.reuse, R72 ;  /* 0x0000004864487220 */ /* 0x040fe40000410000 */
[C---:B------:R-:W-:Y:S01]  /*7860*/  FMUL.FTZ R73, R100.reuse, R73 ;  /* 0x0000004964497220 */ /* 0x040fe20000410000 */
[----:B------:R3:W-:Y:S01]  /*7870*/  MUFU.EX2 R149, R48 ;  /* 0x0000003000957308 */ /* 0x0007e20000000800 */
[C---:B------:R-:W-:Y:S02]  /*7880*/  FMUL.FTZ R76, R100.reuse, R76 ;  /* 0x0000004c644c7220 */ /* 0x040fe40000410000 */
[----:B------:R-:W-:Y:S02]  /*7890*/  FMUL.FTZ R77, R100, R77 ;  /* 0x0000004d644d7220 */ /* 0x000fe40000410000 */
[----:B--2---:R-:W-:Y:S02]  /*78a0*/  FFMA.FTZ R2, R180, c[0x0][0x2d0], -R110 ;  /* 0x0000b400b4027a23 */ /* 0x004fe4000001086e */
[C---:B------:R-:W-:Y:S02]  /*78b0*/  FMUL.FTZ R82, R101.reuse, R82 ;  /* 0x0000005265527220 */ /* 0x040fe40000410000 */
[C---:B------:R-:W-:Y:S01]  /*78c0*/  FMUL.FTZ R83, R101.reuse, R83 ;  /* 0x0000005365537220 */ /* 0x040fe20000410000 */
[----:B------:R2:W4:Y:S01]  /*78d0*/  MUFU.EX2 R9, R2 ;  /* 0x0000000200097308 */ /* 0x0005220000000800 */
[C---:B------:R-:W-:Y:S02]  /*78e0*/  FMUL.FTZ R86, R101.reuse, R86 ;  /* 0x0000005665567220 */ /* 0x040fe40000410000 */
[----:B------:R-:W-:Y:S02]  /*78f0*/  FMUL.FTZ R87, R101, R87 ;  /* 0x0000005765577220 */ /* 0x000fe40000410000 */
[--C-:B-1----:R-:W-:Y:S02]  /*7900*/  FFMA.FTZ R3, R187, c[0x0][0x2d0], -R176.reuse ;  /* 0x0000b400bb037a23 */ /* 0x102fe400000108b0 */
[C---:B------:R-:W-:Y:S02]  /*7910*/  FMUL.FTZ R88, R100.reuse, R88 ;  /* 0x0000005864587220 */ /* 0x040fe40000410000 */
[C---:B------:R-:W-:Y:S01]  /*7920*/  FMUL.FTZ R89, R100.reuse, R89 ;  /* 0x0000005964597220 */ /* 0x040fe20000410000 */
[----:B------:R1:W-:Y:S01]  /*7930*/  MUFU.EX2 R182, R3 ;  /* 0x0000000300b67308 */ /* 0x0003e20000000800 */
[C---:B------:R-:W-:Y:S02]  /*7940*/  FMUL.FTZ R92, R100.reuse, R92 ;  /* 0x0000005c645c7220 */ /* 0x040fe40000410000 */
[----:B------:R-:W-:Y:S02]  /*7950*/  FMUL.FTZ R93, R100, R93 ;  /* 0x0000005d645d7220 */ /* 0x000fe40000410000 */
[----:B---3--:R-:W-:Y:S02]  /*7960*/  FMUL.FTZ R48, R102, R156 ;  /* 0x0000009c66307220 */ /* 0x008fe40000410000 */
[C---:B------:R-:W-:Y:S01]  /*7970*/  FMUL.FTZ R98, R101.reuse, R98 ;  /* 0x0000006265627220 */ /* 0x040fe20000410000 */
[----:B------:R-:W-:Y:S01]  /*7980*/  LDSM.16.MT88.4 R156, [R221+0x1d00] ;  /* 0x001d0000dd9c783b */ /* 0x000fe20000004200 */
[----:B------:R-:W-:Y:S07]  /*7990*/  FMUL.FTZ R99, R101, R99 ;  /* 0x0000006365637220 */ /* 0x000fee0000410000 */
[----:B--2---:R-:W2:Y:S01]  /*79a0*/  SHFL.BFLY PT, R2, R0, 0x1, 0x1f ;  /* 0x0c201f0000027f89 */ /* 0x004ea200000e0000 */
[--C-:B-1----:R-:W-:Y:S04]  /*79b0*/  FFMA.FTZ R3, R191, c[0x0][0x2d0], -R176.reuse ;  /* 0x0000b400bf037a23 */ /* 0x102fe800000108b0 */
[----:B------:R1:W-:Y:S01]  /*79c0*/  MUFU.EX2 R187, R3 ;  /* 0x0000000300bb7308 */ /* 0x0003e20000000800 */
[----:B--2---:R-:W-:Y:S01]  /*79d0*/  FMNMX.FTZ R2, R2, R0, !PT ;  /* 0x0000000002027209 */ /* 0x004fe20007810000 */
[----:B------:R-:W-:Y:S02]  /*79e0*/  FFMA.FTZ R0, R16, c[0x0][0x2d0], -R111 ;  /* 0x0000b40010007a23 */ /* 0x000fe4000001086f */
[----:B------:R-:W-:Y:S06]  /*79f0*/  FMUL.FTZ R16, R102, R124 ;  /* 0x0000007c66107220 */ /* 0x000fec0000410000 */
[----:B------:R2:W-:Y:S01]  /*7a00*/  MUFU.EX2 R29, R0 ;  /* 0x00000000001d7308 */ /* 0x0005e20000000800 */
[----:B------:R-:W-:Y:S01]  /*7a10*/  LDSM.16.MT88.4 R124, [R221+0x2100] ;  /* 0x00210000dd7c783b */ /* 0x000fe20000004200 */
[--C-:B-1----:R-:W-:Y:S01]  /*7a20*/  FFMA.FTZ R3, R184, c[0x0][0x2d0], -R176.reuse ;  /* 0x0000b400b8037a23 */ /* 0x102fe200000108b0 */
[----:B----4-:R-:W-:Y:S01]  /*7a30*/  MOV R184, R9 ;  /* 0x0000000900b87202 */ /* 0x010fe20000000f00 */
[----:B------:R-:W-:Y:S06]  /*7a40*/  FMUL.FTZ R9, R100, R113 ;  /* 0x0000007164097220 */ /* 0x000fec0000410000 */
[----:B------:R1:W-:Y:S01]  /*7a50*/  MUFU.EX2 R5, R3 ;  /* 0x0000000300057308 */ /* 0x0003e20000000800 */
[----:B--2---:R-:W-:Y:S04]  /*7a60*/  FADD.FTZ R0, -R2, R107 ;  /* 0x0000006b02007221 */ /* 0x004fe80000010100 */
[----:B------:R-:W-:Y:S06]  /*7a70*/  FMUL.FTZ R0, R0, c[0x0][0x2d0] ;  /* 0x0000b40000007a20 */ /* 0x000fec0000410000 */
[----:B------:R-:W2:Y:S01]  /*7a80*/  MUFU.EX2 R0, R0 ;  /* 0x0000000000007308 */ /* 0x000ea20000000800 */
[--C-:B-1----:R-:W-:Y:S09]  /*7a90*/  FFMA.FTZ R3, R183, c[0x0][0x2d0], -R176.reuse ;  /* 0x0000b400b7037a23 */ /* 0x102ff200000108b0 */
[----:B------:R1:W3:Y:S10]  /*7aa0*/  MUFU.EX2 R28, R3 ;  /* 0x00000003001c7308 */ /* 0x0002f40000000800 */
[----:B------:R4:W-:Y:S01]  /*7ab0*/  MUFU.EX2 R183, R40 ;  /* 0x0000002800b77308 */ /* 0x0009e20000000800 */
[C---:B--2---:R-:W-:Y:S02]  /*7ac0*/  FMUL.FTZ R10, R0.reuse, R114 ;  /* 0x00000072000a7220 */ /* 0x044fe40000410000 */
[C---:B------:R-:W-:Y:S02]  /*7ad0*/  FMUL.FTZ R11, R0.reuse, R115 ;  /* 0x00000073000b7220 */ /* 0x040fe40000410000 */
[C---:B------:R-:W-:Y:S02]  /*7ae0*/  FMUL.FTZ R14, R0.reuse, R122 ;  /* 0x0000007a000e7220 */ /* 0x040fe40000410000 */
[C---:B------:R-:W-:Y:S02]  /*7af0*/  FMUL.FTZ R15, R0.reuse, R123 ;  /* 0x0000007b000f7220 */ /* 0x040fe40000410000 */
[----:B------:R-:W-:Y:S01]  /*7b00*/  FMUL.FTZ R26, R0, R134 ;  /* 0x00000086001a7220 */ /* 0x000fe20000410000 */
[----:B------:R-:W-:Y:S01]  /*7b10*/  MOV R134, R29 ;  /* 0x0000001d00867202 */ /* 0x000fe20000000f00 */
[----:B-1----:R-:W-:Y:S01]  /*7b20*/  FMUL.FTZ R3, R2, c[0x0][0x2d0] ;  /* 0x0000b40002037a20 */ /* 0x002fe20000410000 */
[----:B---3--:R-:W-:Y:S01]  /*7b30*/  MOV R133, R28 ;  /* 0x0000001c00857202 */ /* 0x008fe20000000f00 */
[----:B------:R-:W-:Y:S01]  /*7b40*/  FMUL.FTZ R43, R0, R151 ;  /* 0x00000097002b7220 */ /* 0x000fe20000410000 */
[----:B------:R-:W1:Y:S01]  /*7b50*/  LDSM.16.MT88.4 R120, [R222+0x1100] ;  /* 0x00110000de78783b */ /* 0x000e620000004200 */
[--C-:B------:R-:W-:Y:S01]  /*7b60*/  FFMA.FTZ R4, R185, c[0x0][0x2d0], -R3.reuse ;  /* 0x0000b400b9047a23 */ /* 0x100fe20000010803 */
[----:B------:R-:W-:Y:S01]  /*7b70*/  MOV R185, R6 ;  /* 0x0000000600b97202 */ /* 0x000fe20000000f00 */
[----:B------:R-:W-:Y:S02]  /*7b80*/  FMUL.FTZ R6, R101, R118 ;  /* 0x0000007665067220 */ /* 0x000fe40000410000 */
[----:B------:R2:W-:Y:S01]  /*7b90*/  MUFU.EX2 R180, R4 ;  /* 0x0000000400b47308 */ /* 0x0005e20000000800 */
[----:B------:R-:W-:Y:S01]  /*7ba0*/  F2FP.PACK_AB R119, R29, R185 ;  /* 0x000000b91d77723e */ /* 0x000fe200000000ff */
[----:B------:R-:W-:Y:S02]  /*7bb0*/  FMUL.FTZ R29, R100, R137 ;  /* 0x00000089641d7220 */ /* 0x000fe40000410000 */
[C---:B------:R-:W-:Y:S02]  /*7bc0*/  FMUL.FTZ R30, R0.reuse, R138 ;  /* 0x0000008a001e7220 */ /* 0x040fe40000410000 */
[----:B------:R-:W-:Y:S02]  /*7bd0*/  FMUL.FTZ R31, R0, R139 ;  /* 0x0000008b001f7220 */ /* 0x000fe40000410000 */
[----:B----4-:R-:W-:Y:S01]  /*7be0*/  FMUL.FTZ R40, R100, R148 ;  /* 0x0000009464287220 */ /* 0x010fe20000410000 */
[----:B------:R-:W-:Y:S01]  /*7bf0*/  MOV R148, R187 ;  /* 0x000000bb00947202 */ /* 0x000fe20000000f00 */
[C---:B------:R-:W-:Y:S01]  /*7c00*/  FMUL.FTZ R42, R0.reuse, R150 ;  /* 0x00000096002a7220 */ /* 0x040fe20000410000 */
[----:B------:R3:W-:Y:S01]  /*7c10*/  MUFU.EX2 R139, R56 ;  /* 0x00000038008b7308 */ /* 0x0007e20000000800 */
[C---:B------:R-:W-:Y:S01]  /*7c20*/  FMUL.FTZ R46, R0.reuse, R154 ;  /* 0x0000009a002e7220 */ /* 0x040fe20000410000 */
[----:B------:R-:W-:Y:S01]  /*7c30*/  MOV R150, R188 ;  /* 0x000000bc00967202 */ /* 0x000fe20000000f00 */
[C---:B------:R-:W-:Y:S02]  /*7c40*/  FMUL.FTZ R47, R0.reuse, R155 ;  /* 0x0000009b002f7220 */ /* 0x040fe40000410000 */
[C---:B------:R-:W-:Y:S02]  /*7c50*/  FMUL.FTZ R58, R0.reuse, R166 ;  /* 0x000000a6003a7220 */ /* 0x040fe40000410000 */
[C---:B------:R-:W-:Y:S02]  /*7c60*/  FMUL.FTZ R59, R0.reuse, R167 ;  /* 0x000000a7003b7220 */ /* 0x040fe40000410000 */
[C---:B------:R-:W-:Y:S01]  /*7c70*/  FMUL.FTZ R62, R0.reuse, R170 ;  /* 0x000000aa003e7220 */ /* 0x040fe20000410000 */
[----:B------:R4:W-:Y:S01]  /*7c80*/  MUFU.EX2 R155, R60 ;  /* 0x0000003c009b7308 */ /* 0x0009e20000000800 */
[----:B------:R-:W-:Y:S02]  /*7c90*/  FMUL.FTZ R63, R0, R171 ;  /* 0x000000ab003f7220 */ /* 0x000fe40000410000 */
[--C-:B--2---:R-:W-:Y:S01]  /*7ca0*/  FFMA.FTZ R4, R192, c[0x0][0x2d0], -R3.reuse ;  /* 0x0000b400c0047a23 */ /* 0x104fe20000010803 */
[----:B------:R-:W-:Y:S01]  /*7cb0*/  MOV R192, R5 ;  /* 0x0000000500c07202 */ /* 0x000fe20000000f00 */
[----:B------:R-:W-:Y:S01]  /*7cc0*/  FMUL.FTZ R5, R102, R117 ;  /* 0x0000007566057220 */ /* 0x000fe20000410000 */
[----:B------:R-:W-:Y:S01]  /*7cd0*/  F2FP.PACK_AB R117, R220, R188 ;  /* 0x000000bcdc75723e */ /* 0x000fe200000000ff */
[----:B------:R-:W-:Y:S01]  /*7ce0*/  FMUL.FTZ R74, R0, R74 ;  /* 0x0000004a004a7220 */ /* 0x000fe20000410000 */
[----:B------:R-:W-:Y:S01]  /*7cf0*/  F2FP.PACK_AB R114, R28, R192 ;  /* 0x000000c01c72723e */ /* 0x000fe200000000ff */
[----:B------:R-:W-:Y:S01]  /*7d00*/  FMUL.FTZ R28, R100, R136 ;  /* 0x00000088641c7220 */ /* 0x000fe20000410000 */
[----:B------:R2:W1:Y:S01]  /*7d10*/  MUFU.EX2 R191, R4 ;  /* 0x0000000400bf7308 */ /* 0x0004620000000800 */
[C---:B------:R-:W-:Y:S02]  /*7d20*/  FMUL.FTZ R75, R0.reuse, R75 ;  /* 0x0000004b004b7220 */ /* 0x040fe40000410000 */
[----:B------:R-:W-:Y:S02]  /*7d30*/  FMUL.FTZ R78, R0, R78 ;  /* 0x0000004e004e7220 */ /* 0x000fe40000410000 */
[----:B---3--:R-:W-:Y:S02]  /*7d40*/  FMUL.FTZ R56, R100, R164 ;  /* 0x000000a464387220 */ /* 0x008fe40000410000 */
[C---:B------:R-:W-:Y:S02]  /*7d50*/  FMUL.FTZ R79, R0.reuse, R79 ;  /* 0x0000004f004f7220 */ /* 0x040fe40000410000 */
[C---:B------:R-:W-:Y:S01]  /*7d60*/  FMUL.FTZ R90, R0.reuse, R90 ;  /* 0x0000005a005a7220 */ /* 0x040fe20000410000 */
[----:B------:R3:W-:Y:S01]  /*7d70*/  MUFU.EX2 R136, R44 ;  /* 0x0000002c00887308 */ /* 0x0007e20000000800 */
[C---:B------:R-:W-:Y:S02]  /*7d80*/  FMUL.FTZ R91, R0.reuse, R91 ;  /* 0x0000005b005b7220 */ /* 0x040fe40000410000 */
[----:B------:R-:W-:Y:S02]  /*7d90*/  FMUL.FTZ R94, R0, R94 ;  /* 0x0000005e005e7220 */ /* 0x000fe40000410000 */
[----:B----4-:R-:W-:Y:S02]  /*7da0*/  FMUL.FTZ R60, R100, R168 ;  /* 0x000000a8643c7220 */ /* 0x010fe40000410000 */
[----:B------:R-:W-:Y:S02]  /*7db0*/  FMUL.FTZ R95, R0, R95 ;  /* 0x0000005f005f7220 */ /* 0x000fe40000410000 */
[--C-:B------:R-:W-:Y:S02]  /*7dc0*/  FFMA.FTZ R108, R108, c[0x0][0x2d0], -R3.reuse ;  /* 0x0000b4006c6c7a23 */ /* 0x100fe40000010803 */
[--C-:B--2---:R-:W-:Y:S01]  /*7dd0*/  FFMA.FTZ R4, R190, c[0x0][0x2d0], -R3.reuse ;  /* 0x0000b400be047a23 */ /* 0x104fe20000010803 */
[----:B-1----:R-:W-:Y:S03]  /*7de0*/  F2FP.PACK_AB R113, R191, R180 ;  /* 0x000000b4bf71723e */ /* 0x002fe600000000ff */
[----:B------:R1:W-:Y:S01]  /*7df0*/  MUFU.EX2 R190, R4 ;  /* 0x0000000400be7308 */ /* 0x0003e20000000800 */
[C---:B---3--:R-:W-:Y:S02]  /*7e00*/  FMUL.FTZ R44, R100.reuse, R152 ;  /* 0x00000098642c7220 */ /* 0x048fe40000410000 */
[--C-:B-1----:R-:W-:Y:S01]  /*7e10*/  FFMA.FTZ R4, R189, c[0x0][0x2d0], -R3.reuse ;  /* 0x0000b400bd047a23 */ /* 0x102fe20000010803 */
[----:B------:R-:W-:Y:S01]  /*7e20*/  MOV R189, R8 ;  /* 0x0000000800bd7202 */ /* 0x000fe20000000f00 */
[----:B------:R-:W-:Y:S01]  /*7e30*/  FMUL.FTZ R8, R100, R112 ;  /* 0x0000007064087220 */ /* 0x000fe20000410000 */
[----:B------:R-:W-:Y:S04]  /*7e40*/  F2FP.PACK_AB R112, R187, R182 ;  /* 0x000000b6bb70723e */ /* 0x000fe800000000ff */
[----:B------:R1:W2:Y:S01]  /*7e50*/  MUFU.EX2 R27, R4 ;  /* 0x00000004001b7308 */ /* 0x0002a20000000800 */
[----:B------:R-:W-:Y:S01]  /*7e60*/  F2FP.PACK_AB R118, R189, R184 ;  /* 0x000000b8bd76723e */ /* 0x000fe200000000ff */
[----:B-1----:R-:W-:Y:S01]  /*7e70*/  FMUL.FTZ R4, R102, R116 ;  /* 0x0000007466047220 */ /* 0x002fe20000410000 */
[----:B------:R-:W-:Y:S02]  /*7e80*/  F2FP.PACK_AB R116, R186, R181 ;  /* 0x000000b5ba74723e */ /* 0x000fe400000000ff */
[----:B--2---:R-:W-:Y:S02]  /*7e90*/  F2FP.PACK_AB R115, R27, R190 ;  /* 0x000000be1b73723e */ /* 0x004fe400000000ff */
[----:B------:R-:W-:Y:S01]  /*7ea0*/  MOV R132, R27 ;  /* 0x0000001b00847202 */ /* 0x000fe20000000f00 */
[----:B------:R-:W-:Y:S02]  /*7eb0*/  FMUL.FTZ R27, R0, R135 ;  /* 0x00000087001b7220 */ /* 0x000fe40000410000 */
[-C--:B------:R-:W-:Y:S01]  /*7ec0*/  HMMA.16816.F32 R4, R116, R20.reuse, R4 ;  /* 0x000000147404723c */ /* 0x080fe20000001804 */
[----:B------:R1:W-:Y:S07]  /*7ed0*/  MUFU.EX2 R135, R106 ;  /* 0x0000006a00877308 */ /* 0x0003ee0000000800 */
[C---:B------:R-:W-:Y:S07]  /*7ee0*/  HMMA.16816.F32 R8, R112.reuse, R20, R8 ;  /* 0x000000147008723c */ /* 0x040fee0000001808 */
[C---:B------:R-:W-:Y:S01]  /*7ef0*/  FMUL.FTZ R20, R102.reuse, R128 ;  /* 0x0000008066147220 */ /* 0x040fe20000410000 */
[-C--:B------:R-:W-:Y:S04]  /*7f00*/  HMMA.16816.F32 R12, R112, R22.reuse, R12 ;  /* 0x00000016700c723c */ /* 0x080fe8000000180c */
[C---:B------:R-:W-:Y:S04]  /*7f10*/  FMUL.FTZ R21, R102.reuse, R129 ;  /* 0x0000008166157220 */ /* 0x040fe80000410000 */
[C---:B------:R-:W-:Y:S04]  /*7f20*/  HMMA.16816.F32 R16, R116.reuse, R22, R16 ;  /* 0x000000167410723c */ /* 0x040fe80000001810 */
[----:B-1----:R-:W-:Y:S03]  /*7f30*/  FFMA.FTZ R106, R201, c[0x0][0x2d0], -R176 ;  /* 0x0000b400c96a7a23 */ /* 0x002fe600000108b0 */
[C---:B------:R-:W-:Y:S01]  /*7f40*/  FMUL.FTZ R22, R101.reuse, R130 ;  /* 0x0000008265167220 */ /* 0x040fe20000410000 */
[----:B------:R1:W-:Y:S01]  /*7f50*/  MUFU.EX2 R151, R106 ;  /* 0x0000006a00977308 */ /* 0x0003e20000000800 */
[----:B------:R-:W-:Y:S02]  /*7f60*/  FMUL.FTZ R23, R101, R131 ;  /* 0x0000008365177220 */ /* 0x000fe40000410000 */
[----:B------:R-:W-:Y:S05]  /*7f70*/  LDSM.16.MT88.4 R128, [R222+0x500] ;  /* 0x00050000de80783b */ /* 0x000fea0000004200 */
[-C--:B------:R-:W-:Y:S08]  /*7f80*/  HMMA.16816.F32 R20, R116, R36.reuse, R20 ;  /* 0x000000247414723c */ /* 0x080ff00000001814 */
[C---:B------:R-:W-:Y:S07]  /*7f90*/  HMMA.16816.F32 R24, R112.reuse, R36, R24 ;  /* 0x000000247018723c */ /* 0x040fee0000001818 */
[--C-:B------:R-:W-:Y:S01]  /*7fa0*/  FFMA.FTZ R36, R193, c[0x0][0x2d0], -R110.reuse ;  /* 0x0000b400c1247a23 */ /* 0x100fe2000001086e */
[-C--:B------:R-:W-:Y:S03]  /*7fb0*/  HMMA.16816.F32 R28, R112, R38.reuse, R28 ;  /* 0x00000026701c723c */ /* 0x080fe6000000181c */
[----:B------:R2:W3:Y:S01]  /*7fc0*/  MUFU.EX2 R137, R36 ;  /* 0x0000002400897308 */ /* 0x0004e20000000800 */
[--C-:B-1----:R-:W-:Y:S02]  /*7fd0*/  FFMA.FTZ R106, R203, c[0x0][0x2d0], -R3.reuse ;  /* 0x0000b400cb6a7a23 */ /* 0x102fe40000010803 */
[C---:B------:R-:W-:Y:S01]  /*7fe0*/  FMUL.FTZ R37, R102.reuse, R145 ;  /* 0x0000009166257220 */ /* 0x040fe20000410000 */
[----:B------:R-:W-:Y:S01]  /*7ff0*/  MOV R145, R185 ;  /* 0x000000b900917202 */ /* 0x000fe20000000f00 */
[C---:B------:R-:W-:Y:S05]  /*8000*/  HMMA.16816.F32 R32, R116.reuse, R38, R32 ;  /* 0x000000267420723c */ /* 0x040fea0000001820 */
[----:B------:R1:W-:Y:S02]  /*8010*/  MUFU.EX2 R152, R106 ;  /* 0x0000006a00987308 */ /* 0x0003e40000000800 */
[C---:B------:R-:W-:Y:S01]  /*8020*/  FMUL.FTZ R38, R101.reuse, R146 ;  /* 0x0000009265267220 */ /* 0x040fe20000410000 */
[----:B------:R-:W-:Y:S01]  /*8030*/  MOV R146, R184 ;  /* 0x000000b800927202 */ /* 0x000fe20000000f00 */
[----:B------:R-:W-:Y:S03]  /*8040*/  FMUL.FTZ R39, R101, R147 ;  /* 0x0000009365277220 */ /* 0x000fe60000410000 */
[----:B------:R-:W-:Y:S01]  /*8050*/  MOV R147, R191 ;  /* 0x000000bf00937202 */ /* 0x000fe20000000f00 */
[----:B--2---:R-:W-:Y:S01]  /*8060*/  FMUL.FTZ R36, R102, R144 ;  /* 0x0000009066247220 */ /* 0x004fe20000410000 */
[----:B------:R-:W-:Y:S06]  /*8070*/  MOV R144, R192 ;  /* 0x000000c000907202 */ /* 0x000fec0000000f00 */
[-C--:B------:R-:W-:Y:S03]  /*8080*/  HMMA.16816.F32 R36, R116, R52.reuse, R36 ;  /* 0x000000347424723c */ /* 0x080fe60000001824 */
[--C-:B-1----:R-:W-:Y:S04]  /*8090*/  FFMA.FTZ R106, R204, c[0x0][0x2d0], -R3.reuse ;  /* 0x0000b400cc6a7a23 */ /* 0x102fe80000010803 */
[----:B------:R1:W-:Y:S01]  /*80a0*/  MUFU.EX2 R153, R106 ;  /* 0x0000006a00997308 */ /* 0x0003e20000000800 */
[C---:B------:R-:W-:Y:S07]  /*80b0*/  HMMA.16816.F32 R40, R112.reuse, R52, R40 ;  /* 0x000000347028723c */ /* 0x040fee0000001828 */
[----:B------:R-:W-:Y:S01]  /*80c0*/  FFMA.FTZ R52, R196, c[0x0][0x2d0], -R110 ;  /* 0x0000b400c4347a23 */ /* 0x000fe2000001086e */
[-C--:B------:R-:W-:Y:S03]  /*80d0*/  HMMA.16816.F32 R44, R112, R54.reuse, R44 ;  /* 0x00000036702c723c */ /* 0x080fe6000000182c */
[----:B------:R2:W4:Y:S01]  /*80e0*/  MUFU.EX2 R154, R52 ;  /* 0x00000034009a7308 */ /* 0x0005220000000800 */
[C---:B------:R-:W-:Y:S01]  /*80f0*/  FMUL.FTZ R53, R102.reuse, R161 ;  /* 0x000000a166357220 */ /* 0x040fe20000410000 */
[----:B------:R-:W-:Y:S03]  /*8100*/  MOV R161, R186 ;  /* 0x000000ba00a17202 */ /* 0x000fe60000000f00 */
[C---:B------:R-:W-:Y:S04]  /*8110*/  HMMA.16816.F32 R48, R116.reuse, R54, R48 ;  /* 0x000000367430723c */ /* 0x040fe80000001830 */
[--C-:B-1----:R-:W-:Y:S03]  /*8120*/  FFMA.FTZ R106, R205, c[0x0][0x2d0], -R176.reuse ;  /* 0x0000b400cd6a7a23 */ /* 0x102fe600000108b0 */
[C---:B------:R-:W-:Y:S02]  /*8130*/  FMUL.FTZ R54, R101.reuse, R162 ;  /* 0x000000a265367220 */ /* 0x040fe40000410000 */
[----:B------:R-:W-:Y:S03]  /*8140*/  FMUL.FTZ R55, R101, R163 ;  /* 0x000000a365377220 */ /* 0x000fe60000410000 */
[----:B--2---:R-:W-:Y:S02]  /*8150*/  FMUL.FTZ R52, R102, R160 ;  /* 0x000000a066347220 */ /* 0x004fe40000410000 */
[----:B------:R1:W-:Y:S05]  /*8160*/  MUFU.EX2 R160, R106 ;  /* 0x0000006a00a07308 */ /* 0x0003ea0000000800 */
[-C--:B------:R-:W-:Y:S08]  /*8170*/  HMMA.16816.F32 R52, R116, R120.reuse, R52 ;  /* 0x000000787434723c */ /* 0x080ff00000001834 */
[C---:B------:R-:W-:Y:S08]  /*8180*/  HMMA.16816.F32 R56, R112.reuse, R120, R56 ;  /* 0x000000787038723c */ /* 0x040ff00000001838 */
[-C--:B------:R-:W-:Y:S04]  /*8190*/  HMMA.16816.F32 R60, R112, R122.reuse, R60 ;  /* 0x0000007a703c723c */ /* 0x080fe8000000183c */
[----:B-1----:R-:W-:Y:S04]  /*81a0*/  FFMA.FTZ R106, R206, c[0x0][0x2d0], -R176 ;  /* 0x0000b400ce6a7a23 */ /* 0x002fe800000108b0 */
[C---:B------:R-:W-:Y:S01]  /*81b0*/  HMMA.16816.F32 R64, R116.reuse, R122, R64 ;  /* 0x0000007a7440723c */ /* 0x040fe20000001840 */
[----:B------:R1:W2:Y:S01]  /*81c0*/  MUFU.EX2 R141, R106 ;  /* 0x0000006a008d7308 */ /* 0x0002a20000000800 */
[----:B------:R-:W2:Y:S06]  /*81d0*/  LDSM.16.MT88.4 R120, [R222+0x2100] ;  /* 0x00210000de78783b */ /* 0x000eac0000004200 */
[-C--:B------:R-:W-:Y:S08]  /*81e0*/  HMMA.16816.F32 R68, R116, R124.reuse, R68 ;  /* 0x0000007c7444723c */ /* 0x080ff00000001844 */
[C---:B------:R-:W-:Y:S08]  /*81f0*/  HMMA.16816.F32 R72, R112.reuse, R124, R72 ;  /* 0x0000007c7048723c */ /* 0x040ff00000001848 */
[-C--:B------:R-:W-:Y:S04]  /*8200*/  HMMA.16816.F32 R76, R112, R126.reuse, R76 ;  /* 0x0000007e704c723c */ /* 0x080fe8000000184c */
[--C-:B-1----:R-:W-:Y:S04]  /*8210*/  FFMA.FTZ R106, R207, c[0x0][0x2d0], -R3.reuse ;  /* 0x0000b400cf6a7a23 */ /* 0x102fe80000010803 */
[C---:B------:R-:W-:Y:S01]  /*8220*/  HMMA.16816.F32 R80, R116.reuse, R126, R80 ;  /* 0x0000007e7450723c */ /* 0x040fe20000001850 */
[----:B------:R1:W-:Y:S01]  /*8230*/  MUFU.EX2 R138, R106 ;  /* 0x0000006a008a7308 */ /* 0x0003e20000000800 */
[----:B------:R-:W4:Y:S06]  /*8240*/  LDSM.16.MT88.4 R124, [R221+0x500] ;  /* 0x00050000dd7c783b */ /* 0x000f2c0000004200 */
[-C--:B--2---:R-:W-:Y:S08]  /*8250*/  HMMA.16816.F32 R84, R116, R120.reuse, R84 ;  /* 0x000000787454723c */ /* 0x084ff00000001854 */
[C---:B------:R-:W-:Y:S04]  /*8260*/  HMMA.16816.F32 R88, R112.reuse, R120, R88 ;  /* 0x000000787058723c */ /* 0x040fe80000001858 */
[----:B-1----:R-:W-:Y:S04]  /*8270*/  FFMA.FTZ R106, R208, c[0x0][0x2d0], -R3 ;  /* 0x0000b400d06a7a23 */ /* 0x002fe80000010803 */
[-C--:B------:R-:W-:Y:S01]  /*8280*/  HMMA.16816.F32 R92, R112, R122.reuse, R92 ;  /* 0x0000007a705c723c */ /* 0x080fe2000000185c */
[----:B------:R1:W2:Y:S06]  /*8290*/  MUFU.EX2 R107, R106 ;  /* 0x0000006a006b7308 */ /* 0x0002ac0000000800 */
[----:B---3--:R-:W-:Y:S01]  /*82a0*/  F2FP.PACK_AB R112, R183, R137 ;  /* 0x00000089b770723e */ /* 0x008fe200000000ff */
[----:B------:R-:W-:Y:S01]  /*82b0*/  HMMA.16816.F32 R96, R116, R122, R96 ;  /* 0x0000007a7460723c */ /* 0x000fe20000001860 */
[----:B------:R-:W3:Y:S03]  /*82c0*/  LDSM.16.MT88.4 R120, [R221+0x1500] ;  /* 0x00150000dd78783b */ /* 0x000ee60000004200 */
[----:B------:R-:W-:Y:S02]  /*82d0*/  F2FP.PACK_AB R115, R140, R155 ;  /* 0x0000009b8c73723e */ /* 0x000fe400000000ff */
[----:B------:R-:W-:Y:S02]  /*82e0*/  F2FP.PACK_AB R113, R149, R136 ;  /* 0x000000889571723e */ /* 0x000fe400000000ff */
[----:B----4-:R-:W-:Y:S04]  /*82f0*/  F2FP.PACK_AB R114, R139, R154 ;  /* 0x0000009a8b72723e */ /* 0x010fe800000000ff */
[----:B------:R-:W-:Y:S02]  /*8300*/  F2FP.PACK_AB R118, R141, R160 ;  /* 0x000000a08d76723e */ /* 0x000fe400000000ff */
[----:B------:R-:W-:Y:S01]  /*8310*/  F2FP.PACK_AB R116, R151, R135 ;  /* 0x000000879774723e */ /* 0x000fe200000000ff */
[-C--:B------:R-:W-:Y:S05]  /*8320*/  HMMA.16816.F32 R4, R112, R124.reuse, R4 ;  /* 0x0000007c7004723c */ /* 0x080fea0000001804 */
[--C-:B-1----:R-:W-:Y:S01]  /*8330*/  FFMA.FTZ R106, R213, c[0x0][0x2d0], -R110.reuse ;  /* 0x0000b400d56a7a23 */ /* 0x102fe2000001086e */
[----:B------:R-:W-:Y:S02]  /*8340*/  F2FP.PACK_AB R117, R153, R152 ;  /* 0x000000989975723e */ /* 0x000fe400000000ff */
[----:B--2---:R-:W-:Y:S01]  /*8350*/  F2FP.PACK_AB R119, R107, R138 ;  /* 0x0000008a6b77723e */ /* 0x004fe200000000ff */
[----:B------:R1:W-:Y:S06]  /*8360*/  MUFU.EX2 R252, R106 ;  /* 0x0000006a00fc7308 */ /* 0x0003ec0000000800 */
[C---:B------:R-:W-:Y:S08]  /*8370*/  HMMA.16816.F32 R8, R116.reuse, R124, R8 ;  /* 0x0000007c7408723c */ /* 0x040ff00000001808 */
[-C--:B------:R-:W-:Y:S08]  /*8380*/  HMMA.16816.F32 R12, R116, R126.reuse, R12 ;  /* 0x0000007e740c723c */ /* 0x080ff0000000180c */
[C---:B------:R-:W-:Y:S01]  /*8390*/  HMMA.16816.F32 R16, R112.reuse, R126, R16 ;  /* 0x0000007e7010723c */ /* 0x040fe20000001810 */
[----:B------:R-:W2:Y:S03]  /*83a0*/  LDSM.16.MT88.4 R124, [R222+0x1500] ;  /* 0x00150000de7c783b */ /* 0x000ea60000004200 */
[--C-:B-1----:R-:W-:Y:S04]  /*83b0*/  FFMA.FTZ R106, R214, c[0x0][0x2d0], -R110.reuse ;  /* 0x0000b400d66a7a23 */ /* 0x102fe8000001086e */
[-C--:B------:R-:W-:Y:S01]  /*83c0*/  HMMA.16816.F32 R20, R112, R128.reuse, R20 ;  /* 0x000000807014723c */ /* 0x080fe20000001814 */
[----:B------:R1:W4:Y:S07]  /*83d0*/  MUFU.EX2 R142, R106 ;  /* 0x0000006a008e7308 */ /* 0x00032e0000000800 */
[C---:B------:R-:W-:Y:S08]  /*83e0*/  HMMA.16816.F32 R24, R116.reuse, R128, R24 ;  /* 0x000000807418723c */ /* 0x040ff00000001818 */
[-C--:B------:R-:W-:Y:S08]  /*83f0*/  HMMA.16816.F32 R28, R116, R130.reuse, R28 ;  /* 0x00000082741c723c */ /* 0x080ff0000000181c */
[C---:B------:R-:W-:Y:S01]  /*8400*/  HMMA.16816.F32 R32, R112.reuse, R130, R32 ;  /* 0x000000827020723c */ /* 0x040fe20000001820 */
[----:B------:R-:W2:Y:S03]  /*8410*/  LDSM.16.MT88.4 R128, [R221+0x2500] ;  /* 0x00250000dd80783b */ /* 0x000ea60000004200 */
[--C-:B-1----:R-:W-:Y:S01]  /*8420*/  FFMA.FTZ R106, R215, c[0x0][0x2d0], -R111.reuse ;  /* 0x0000b400d76a7a23 */ /* 0x102fe2000001086f */
[----:B----4-:R-:W-:Y:S03]  /*8430*/  MOV R215, R142 ;  /* 0x0000008e00d77202 */ /* 0x010fe60000000f00 */
[-C--:B---3--:R-:W-:Y:S01]  /*8440*/  HMMA.16816.F32 R36, R112, R120.reuse, R36 ;  /* 0x000000787024723c */ /* 0x088fe20000001824 */
[----:B------:R1:W-:Y:S07]  /*8450*/  MUFU.EX2 R213, R106 ;  /* 0x0000006a00d57308 */ /* 0x0003ee0000000800 */
[C---:B------:R-:W-:Y:S08]  /*8460*/  HMMA.16816.F32 R40, R116.reuse, R120, R40 ;  /* 0x000000787428723c */ /* 0x040ff00000001828 */
[-C--:B------:R-:W-:Y:S08]  /*8470*/  HMMA.16816.F32 R44, R116, R122.reuse, R44 ;  /* 0x0000007a742c723c */ /* 0x080ff0000000182c */
[C---:B------:R-:W-:Y:S01]  /*8480*/  HMMA.16816.F32 R48, R112.reuse, R122, R48 ;  /* 0x0000007a7030723c */ /* 0x040fe20000001830 */
[----:B------:R-:W3:Y:S03]  /*8490*/  LDSM.16.MT88.4 R120, [R222+0x2500] ;  /* 0x00250000de78783b */ /* 0x000ee60000004200 */
[--C-:B-1----:R-:W-:Y:S01]  /*84a0*/  FFMA.FTZ R106, R216, c[0x0][0x2d0], -R111.reuse ;  /* 0x0000b400d86a7a23 */ /* 0x102fe2000001086f */
[----:B------:R-:W-:Y:S01]  /*84b0*/  MOV R216, R107 ;  /* 0x0000006b00d87202 */ /* 0x000fe20000000f00 */
[--C-:B------:R-:W-:Y:S01]  /*84c0*/  FFMA.FTZ R107, R210, c[0x0][0x2d0], -R110.reuse ;  /* 0x0000b400d26b7a23 */ /* 0x100fe2000001086e */
[----:B------:R-:W-:Y:S01]  /*84d0*/  MOV R210, R141 ;  /* 0x0000008d00d27202 */ /* 0x000fe20000000f00 */
[-C--:B--2---:R-:W-:Y:S01]  /*84e0*/  HMMA.16816.F32 R52, R112, R124.reuse, R52 ;  /* 0x0000007c7034723c */ /* 0x084fe20000001834 */
[----:B------:R1:W2:Y:S07]  /*84f0*/  MUFU.EX2 R214, R106 ;  /* 0x0000006a00d67308 */ /* 0x0002ae0000000800 */
[C---:B------:R-:W-:Y:S08]  /*8500*/  HMMA.16816.F32 R56, R116.reuse, R124, R56 ;  /* 0x0000007c7438723c */ /* 0x040ff00000001838 */
[-C--:B------:R-:W-:Y:S08]  /*8510*/  HMMA.16816.F32 R60, R116, R126.reuse, R60 ;  /* 0x0000007e743c723c */ /* 0x080ff0000000183c */
[C---:B------:R-:W-:Y:S01]  /*8520*/  HMMA.16816.F32 R64, R112.reuse, R126, R64 ;  /* 0x0000007e7040723c */ /* 0x040fe20000001840 */
[----:B------:R-:W4:Y:S03]  /*8530*/  LDSM.16.MT88.4 R124, [R221+0x900] ;  /* 0x00090000dd7c783b */ /* 0x000f260000004200 */
[----:B-1----:R-:W-:Y:S02]  /*8540*/  FFMA.FTZ R106, R209, c[0x0][0x2d0], -R110 ;  /* 0x0000b400d16a7a23 */ /* 0x002fe4000001086e */
[----:B------:R1:W-:Y:S02]  /*8550*/  MUFU.EX2 R209, R107 ;  /* 0x0000006b00d17308 */ /* 0x0003e40000000800 */
[-C--:B------:R-:W-:Y:S08]  /*8560*/  HMMA.16816.F32 R68, R112, R128.reuse, R68 ;  /* 0x000000807044723c */ /* 0x080ff00000001844 */
[C---:B------:R-:W-:Y:S01]  /*8570*/  HMMA.16816.F32 R72, R116.reuse, R128, R72 ;  /* 0x000000807448723c */ /* 0x040fe20000001848 */
[----:B------:R2:W2:Y:S07]  /*8580*/  MUFU.EX2 R208, R106 ;  /* 0x0000006a00d07308 */ /* 0x0004ae0000000800 */
[-C--:B------:R-:W-:Y:S04]  /*8590*/  HMMA.16816.F32 R76, R116, R130.reuse, R76 ;  /* 0x00000082744c723c */ /* 0x080fe8000000184c */
[----:B-1----:R-:W-:Y:S01]  /*85a0*/  FFMA.FTZ R107, R218, c[0x0][0x2d0], -R176 ;  /* 0x0000b400da6b7a23 */ /* 0x002fe200000108b0 */
[----:B------:R-:W-:Y:S03]  /*85b0*/  MOV R218, R160 ;  /* 0x000000a000da7202 */ /* 0x000fe60000000f00 */
[C---:B------:R-:W-:Y:S01]  /*85c0*/  HMMA.16816.F32 R80, R112.reuse, R130, R80 ;  /* 0x000000827050723c */ /* 0x040fe20000001850 */
[----:B------:R-:W1:Y:S01]  /*85d0*/  LDSM.16.MT88.4 R128, [R222+0x900] ;  /* 0x00090000de80783b */ /* 0x000e620000004200 */
[----:B------:R4:W-:Y:S06]  /*85e0*/  MUFU.EX2 R204, R107 ;  /* 0x0000006b00cc7308 */ /* 0x0009ec0000000800 */
[-C--:B---3--:R-:W-:Y:S04]  /*85f0*/  HMMA.16816.F32 R84, R112, R120.reuse, R84 ;  /* 0x000000787054723c */ /* 0x088fe80000001854 */
[--C-:B--2---:R-:W-:Y:S01]  /*8600*/  FFMA.FTZ R106, R211, c[0x0][0x2d0], -R111.reuse ;  /* 0x0000b400d36a7a23 */ /* 0x104fe2000001086f */
[----:B------:R-:W-:Y:S02]  /*8610*/  MOV R211, R140 ;  /* 0x0000008c00d37202 */ /* 0x000fe40000000f00 */
[----:B------:R-:W-:Y:S01]  /*8620*/  LDSM.16.MT88.4 R140, [R222+0xd00] ;  /* 0x000d0000de8c783b */ /* 0x000fe20000004200 */
[C---:B------:R-:W-:Y:S01]  /*8630*/  HMMA.16816.F32 R88, R116.reuse, R120, R88 ;  /* 0x000000787458723c */ /* 0x040fe20000001858 */
[----:B------:R2:W-:Y:S07]  /*8640*/  MUFU.EX2 R207, R106 ;  /* 0x0000006a00cf7308 */ /* 0x0005ee0000000800 */
[-C--:B------:R-:W-:Y:S04]  /*8650*/  HMMA.16816.F32 R92, R116, R122.reuse, R92 ;  /* 0x0000007a745c723c */ /* 0x080fe8000000185c */
[----:B----4-:R-:W-:Y:S04]  /*8660*/  FFMA.FTZ R107, R178, c[0x0][0x2d0], -R110 ;  /* 0x0000b400b26b7a23 */ /* 0x010fe8000001086e */
[----:B------:R-:W-:Y:S01]  /*8670*/  HMMA.16816.F32 R96, R112, R122, R96 ;  /* 0x0000007a7060723c */ /* 0x000fe20000001860 */
[----:B------:R-:W3:Y:S01]  /*8680*/  LDSM.16.MT88.4 R120, [R221+0x1900] ;  /* 0x00190000dd78783b */ /* 0x000ee20000004200 */
[----:B------:R4:W-:Y:S05]  /*8690*/  MUFU.EX2 R192, R107 ;  /* 0x0000006b00c07308 */ /* 0x0009ea0000000800 */
[----:B------:R-:W-:Y:S01]  /*86a0*/  F2FP.PACK_AB R112, R215, R252 ;  /* 0x000000fcd770723e */ /* 0x000fe200000000ff */
[----:B--2---:R-:W-:Y:S01]  /*86b0*/  FFMA.FTZ R106, R212, c[0x0][0x2d0], -R111 ;  /* 0x0000b400d46a7a23 */ /* 0x004fe2000001086f */
[----:B------:R-:W-:Y:S03]  /*86c0*/  F2FP.PACK_AB R113, R214, R213 ;  /* 0x000000d5d671723e */ /* 0x000fe600000000ff */
[----:B------:R2:W1:Y:S01]  /*86d0*/  MUFU.EX2 R206, R106 ;  /* 0x0000006a00ce7308 */ /* 0x0004620000000800 */
[----:B------:R-:W-:Y:S02]  /*86e0*/  F2FP.PACK_AB R114, R209, R208 ;  /* 0x000000d0d172723e */ /* 0x000fe400000000ff */
[----:B------:R-:W-:Y:S02]  /*86f0*/  MOV R212, R139 ;  /* 0x0000008b00d47202 */ /* 0x000fe40000000f00 */
[----:B------:R-:W-:Y:S01]  /*8700*/  MOV R139, R190 ;  /* 0x000000be008b7202 */ /* 0x000fe20000000f00 */
[--C-:B----4-:R-:W-:Y:S04]  /*8710*/  FFMA.FTZ R107, R240, c[0x0][0x2d0], -R176.reuse ;  /* 0x0000b400f06b7a23 */ /* 0x110fe800000108b0 */
[----:B------:R-:W-:Y:S01]  /*8720*/  MUFU.EX2 R188, R107 ;  /* 0x0000006b00bc7308 */ /* 0x000fe20000000800 */
[--C-:B--2---:R-:W-:Y:S01]  /*8730*/  FFMA.FTZ R106, R217, c[0x0][0x2d0], -R176.reuse ;  /* 0x0000b400d96a7a23 */ /* 0x104fe200000108b0 */
[----:B-1----:R-:W-:Y:S08]  /*8740*/  F2FP.PACK_AB R115, R206, R207 ;  /* 0x000000cfce73723e */ /* 0x002ff000000000ff */
[----:B------:R-:W-:Y:S01]  /*8750*/  MUFU.EX2 R107, R108 ;  /* 0x0000006c006b7308 */ /* 0x000fe20000000800 */
[----:B------:R-:W-:Y:S02]  /*8760*/  MOV R217, R138 ;  /* 0x0000008a00d97202 */ /* 0x000fe40000000f00 */
[----:B------:R-:W-:Y:S01]  /*8770*/  MOV R138, R189 ;  /* 0x000000bd008a7202 */ /* 0x000fe20000000f00 */
[-C--:B------:R-:W-:Y:S06]  /*8780*/  HMMA.16816.F32 R4, R112, R124.reuse, R4 ;  /* 0x0000007c7004723c */ /* 0x080fec0000001804 */
[----:B------:R1:W2:Y:S02]  /*8790*/  MUFU.EX2 R205, R106 ;  /* 0x0000006a00cd7308 */ /* 0x0002a40000000800 */
[--C-:B-1----:R-:W-:Y:S01]  /*87a0*/  FFMA.FTZ R106, R219, c[0x0][0x2d0], -R3.reuse ;  /* 0x0000b400db6a7a23 */ /* 0x102fe20000010803 */
[----:B--2---:R-:W-:Y:S03]  /*87b0*/  F2FP.PACK_AB R116, R204, R205 ;  /* 0x000000cdcc74723e */ /* 0x004fe600000000ff */
[----:B------:R-:W-:Y:S04]  /*87c0*/  MOV R219, R155 ;  /* 0x0000009b00db7202 */ /* 0x000fe80000000f00 */
[----:B------:R1:W-:Y:S02]  /*87d0*/  MUFU.EX2 R203, R106 ;  /* 0x0000006a00cb7308 */ /* 0x0003e40000000800 */
[--C-:B-1----:R-:W-:Y:S01]  /*87e0*/  FFMA.FTZ R106, R229, c[0x0][0x2d0], -R3.reuse ;  /* 0x0000b400e56a7a23 */ /* 0x102fe20000010803 */
[----:B------:R-:W-:Y:S07]  /*87f0*/  MOV R229, R154 ;  /* 0x0000009a00e57202 */ /* 0x000fee0000000f00 */
[----:B------:R1:W2:Y:S02]  /*8800*/  MUFU.EX2 R202, R106 ;  /* 0x0000006a00ca7308 */ /* 0x0002a40000000800 */
[--C-:B-1----:R-:W-:Y:S01]  /*8810*/  FFMA.FTZ R106, R230, c[0x0][0x2d0], -R176.reuse ;  /* 0x0000b400e66a7a23 */ /* 0x102fe200000108b0 */
[----:B--2---:R-:W-:Y:S02]  /*8820*/  F2FP.PACK_AB R117, R202, R203 ;  /* 0x000000cbca75723e */ /* 0x004fe400000000ff */
[----:B------:R-:W-:Y:S05]  /*8830*/  MOV R230, R153 ;  /* 0x0000009900e67202 */ /* 0x000fea0000000f00 */
[----:B------:R1:W-:Y:S01]  /*8840*/  MUFU.EX2 R201, R106 ;  /* 0x0000006a00c97308 */ /* 0x0003e20000000800 */
[----:B------:R-:W-:Y:S02]  /*8850*/  MOV R153, R150 ;  /* 0x0000009600997202 */ /* 0x000fe40000000f00 */
[----:B------:R-:W-:Y:S02]  /*8860*/  MOV R150, R147 ;  /* 0x0000009300967202 */ /* 0x000fe40000000f00 */
[----:B------:R-:W-:Y:S02]  /*8870*/  MOV R147, R144 ;  /* 0x0000009000937202 */ /* 0x000fe40000000f00 */
[----:B------:R-:W-:Y:S02]  /*8880*/  MOV R144, R134 ;  /* 0x0000008600907202 */ /* 0x000fe40000000f00 */
[----:B------:R-:W-:Y:S02]  /*8890*/  MOV R134, R181 ;  /* 0x000000b500867202 */ /* 0x000fe40000000f00 */
[----:B------:R-:W-:Y:S01]  /*88a0*/  MOV R240, R144 ;  /* 0x0000009000f07202 */ /* 0x000fe20000000f00 */
[----:B-1----:R-:W-:Y:S01]  /*88b0*/  FFMA.FTZ R106, R231, c[0x0][0x2d0], -R176 ;  /* 0x0000b400e76a7a23 */ /* 0x002fe200000108b0 */
[----:B------:R-:W-:Y:S02]  /*88c0*/  MOV R231, R151 ;  /* 0x0000009700e77202 */ /* 0x000fe40000000f00 */
[----:B------:R-:W-:Y:S01]  /*88d0*/  MOV R151, R148 ;  /* 0x0000009400977202 */ /* 0x000fe20000000f00 */
[----:B------:R1:W2:Y:S01]  /*88e0*/  MUFU.EX2 R200, R106 ;  /* 0x0000006a00c87308 */ /* 0x0002a20000000800 */
[----:B------:R-:W-:Y:S02]  /*88f0*/  MOV R148, R145 ;  /* 0x0000009100947202 */ /* 0x000fe40000000f00 */
[----:B------:R-:W-:Y:S02]  /*8900*/  MOV R145, R138 ;  /* 0x0000008a00917202 */ /* 0x000fe40000000f00 */
[----:B------:R-:W-:Y:S02]  /*8910*/  MOV R138, R132 ;  /* 0x00000084008a7202 */ /* 0x000fe40000000f00 */
[----:B------:R-:W-:Y:S01]  /*8920*/  MOV R132, R182 ;  /* 0x000000b600847202 */ /* 0x000fe20000000f00 */
[--C-:B-1----:R-:W-:Y:S01]  /*8930*/  FFMA.FTZ R106, R232, c[0x0][0x2d0], -R3.reuse ;  /* 0x0000b400e86a7a23 */ /* 0x102fe20000010803 */
[----:B--2---:R-:W-:Y:S02]  /*8940*/  F2FP.PACK_AB R118, R200, R201 ;  /* 0x000000c9c876723e */ /* 0x004fe400000000ff */
[----:B------:R-:W-:Y:S01]  /*8950*/  MOV R232, R149 ;  /* 0x0000009500e87202 */ /* 0x000fe20000000f00 */
[----:B------:R1:W-:Y:S01]  /*8960*/  MUFU.EX2 R199, R106 ;  /* 0x0000006a00c77308 */ /* 0x0003e20000000800 */
[----:B------:R-:W-:Y:S02]  /*8970*/  MOV R149, R146 ;  /* 0x0000009200957202 */ /* 0x000fe40000000f00 */
[----:B------:R-:W-:Y:S02]  /*8980*/  MOV R146, R139 ;  /* 0x0000008b00927202 */ /* 0x000fe40000000f00 */
[----:B------:R-:W-:Y:S02]  /*8990*/  MOV R139, R133 ;  /* 0x00000085008b7202 */ /* 0x000fe40000000f00 */
[----:B------:R-:W-:Y:S01]  /*89a0*/  MOV R133, R180 ;  /* 0x000000b400857202 */ /* 0x000fe20000000f00 */
[----:B-1----:R-:W-:Y:S01]  /*89b0*/  FFMA.FTZ R106, R233, c[0x0][0x2d0], -R3 ;  /* 0x0000b400e96a7a23 */ /* 0x002fe20000010803 */
[----:B------:R-:W-:Y:S02]  /*89c0*/  MOV R233, R183 ;  /* 0x000000b700e97202 */ /* 0x000fe40000000f00 */
[----:B------:R-:W-:Y:S01]  /*89d0*/  LDSM.16.MT88.4 R180, [R221+0x2d00] ;  /* 0x002d0000ddb4783b */ /* 0x000fe20000004200 */
        /* <DEDUP_REMOVED lines=10> */
[----:B------:R-:W-:Y:S03]  /*8a80*/  MOV R235, R135 ;  /* 0x0000008700eb7202 */ /* 0x000fe60000000f00 */
[-C--:B------:R-:W-:Y:S01]  /*8a90*/  HMMA.16816.F32 R20, R112, R128.reuse, R20 ;  /* 0x000000807014723c */ /* 0x080fe20000001814 */
[----:B------:R1:W4:Y:S07]  /*8aa0*/  MUFU.EX2 R196, R106 ;  /* 0x0000006a00c47308 */ /* 0x00032e0000000800 */
[C---:B------:R-:W-:Y:S08]  /*8ab0*/  HMMA.16816.F32 R24, R116.reuse, R128, R24 ;  /* 0x000000807418723c */ /* 0x040ff00000001818 */
[-C--:B------:R-:W-:Y:S08]  /*8ac0*/  HMMA.16816.F32 R28, R116, R130.reuse, R28 ;  /* 0x00000082741c723c */ /* 0x080ff0000000181c */
[C---:B------:R-:W-:Y:S01]  /*8ad0*/  HMMA.16816.F32 R32, R112.reuse, R130, R32 ;  /* 0x000000827020723c */ /* 0x040fe20000001820 */
[----:B------:R-:W2:Y:S03]  /*8ae0*/  LDSM.16.MT88.4 R128, [R221+0x2900] ;  /* 0x00290000dd80783b */ /* 0x000ea60000004200 */
[--C-:B-1----:R-:W-:Y:S01]  /*8af0*/  FFMA.FTZ R106, R237, c[0x0][0x2d0], -R111.reuse ;  /* 0x0000b400ed6a7a23 */ /* 0x102fe2000001086f */
[----:B----4-:R-:W-:Y:S02]  /*8b00*/  F2FP.PACK_AB R108, R196, R197 ;  /* 0x000000c5c46c723e */ /* 0x010fe400000000ff */
[----:B------:R-:W-:Y:S01]  /*8b10*/  MOV R237, R136 ;  /* 0x0000008800ed7202 */ /* 0x000fe20000000f00 */
[-C--:B---3--:R-:W-:Y:S01]  /*8b20*/  HMMA.16816.F32 R36, R112, R120.reuse, R36 ;  /* 0x000000787024723c */ /* 0x088fe20000001824 */
[----:B------:R1:W-:Y:S07]  /*8b30*/  MUFU.EX2 R195, R106 ;  /* 0x0000006a00c37308 */ /* 0x0003ee0000000800 */
[C---:B------:R-:W-:Y:S08]  /*8b40*/  HMMA.16816.F32 R40, R116.reuse, R120, R40 ;  /* 0x000000787428723c */ /* 0x040ff00000001828 */
[-C--:B------:R-:W-:Y:S08]  /*8b50*/  HMMA.16816.F32 R44, R116, R122.reuse, R44 ;  /* 0x0000007a742c723c */ /* 0x080ff0000000182c */
[C---:B------:R-:W-:Y:S01]  /*8b60*/  HMMA.16816.F32 R48, R112.reuse, R122, R48 ;  /* 0x0000007a7030723c */ /* 0x040fe20000001830 */
[----:B------:R-:W3:Y:S03]  /*8b70*/  LDSM.16.MT88.4 R120, [R222+0x2900] ;  /* 0x00290000de78783b */ /* 0x000ee60000004200 */
[--C-:B-1----:R-:W-:Y:S01]  /*8b80*/  FFMA.FTZ R106, R238, c[0x0][0x2d0], -R111.reuse ;  /* 0x0000b400ee6a7a23 */ /* 0x102fe2000001086f */
[----:B------:R-:W-:Y:S03]  /*8b90*/  MOV R238, R137 ;  /* 0x0000008900ee7202 */ /* 0x000fe60000000f00 */
[-C--:B--2---:R-:W-:Y:S01]  /*8ba0*/  HMMA.16816.F32 R52, R112, R124.reuse, R52 ;  /* 0x0000007c7034723c */ /* 0x084fe20000001834 */
[----:B------:R1:W-:Y:S07]  /*8bb0*/  MUFU.EX2 R194, R106 ;  /* 0x0000006a00c27308 */ /* 0x0003ee0000000800 */
[C---:B------:R-:W-:Y:S08]  /*8bc0*/  HMMA.16816.F32 R56, R116.reuse, R124, R56 ;  /* 0x0000007c7438723c */ /* 0x040ff00000001838 */
[-C--:B------:R-:W-:Y:S08]  /*8bd0*/  HMMA.16816.F32 R60, R116, R126.reuse, R60 ;  /* 0x0000007e743c723c */ /* 0x080ff0000000183c */
[C---:B------:R-:W-:Y:S01]  /*8be0*/  HMMA.16816.F32 R64, R112.reuse, R126, R64 ;  /* 0x0000007e7040723c */ /* 0x040fe20000001840 */
[----:B------:R-:W2:Y:S03]  /*8bf0*/  LDSM.16.MT88.4 R124, [R221+0xd00] ;  /* 0x000d0000dd7c783b */ /* 0x000ea60000004200 */
[----:B-1----:R-:W-:Y:S04]  /*8c00*/  FFMA.FTZ R106, R177, c[0x0][0x2d0], -R110 ;  /* 0x0000b400b16a7a23 */ /* 0x002fe8000001086e */
[-C--:B------:R-:W-:Y:S01]  /*8c10*/  HMMA.16816.F32 R68, R112, R128.reuse, R68 ;  /* 0x000000807044723c */ /* 0x080fe20000001844 */
[----:B------:R1:W4:Y:S07]  /*8c20*/  MUFU.EX2 R193, R106 ;  /* 0x0000006a00c17308 */ /* 0x00032e0000000800 */
[C---:B------:R-:W-:Y:S08]  /*8c30*/  HMMA.16816.F32 R72, R116.reuse, R128, R72 ;  /* 0x000000807448723c */ /* 0x040ff00000001848 */
[-C--:B------:R-:W-:Y:S08]  /*8c40*/  HMMA.16816.F32 R76, R116, R130.reuse, R76 ;  /* 0x00000082744c723c */ /* 0x080ff0000000184c */
[C---:B------:R-:W-:Y:S04]  /*8c50*/  HMMA.16816.F32 R80, R112.reuse, R130, R80 ;  /* 0x000000827050723c */ /* 0x040fe80000001850 */
[--C-:B-1----:R-:W-:Y:S01]  /*8c60*/  FFMA.FTZ R106, R179, c[0x0][0x2d0], -R111.reuse ;  /* 0x0000b400b36a7a23 */ /* 0x102fe2000001086f */
[----:B----4-:R-:W-:Y:S03]  /*8c70*/  F2FP.PACK_AB R110, R192, R193 ;  /* 0x000000c1c06e723e */ /* 0x010fe600000000ff */
[-C--:B---3--:R-:W-:Y:S01]  /*8c80*/  HMMA.16816.F32 R84, R112, R120.reuse, R84 ;  /* 0x000000787054723c */ /* 0x088fe20000001854 */
[----:B------:R1:W-:Y:S07]  /*8c90*/  MUFU.EX2 R191, R106 ;  /* 0x0000006a00bf7308 */ /* 0x0003ee0000000800 */
[C---:B------:R-:W-:Y:S08]  /*8ca0*/  HMMA.16816.F32 R88, R116.reuse, R120, R88 ;  /* 0x000000787458723c */ /* 0x040ff00000001858 */
[-C--:B------:R-:W-:Y:S08]  /*8cb0*/  HMMA.16816.F32 R92, R116, R122.reuse, R92 ;  /* 0x0000007a745c723c */ /* 0x080ff0000000185c */
[----:B------:R-:W-:Y:S04]  /*8cc0*/  HMMA.16816.F32 R96, R112, R122, R96 ;  /* 0x0000007a7060723c */ /* 0x000fe80000001860 */
[----:B-1----:R-:W-:Y:S01]  /*8cd0*/  FFMA.FTZ R106, R234, c[0x0][0x2d0], -R111 ;  /* 0x0000b400ea6a7a23 */ /* 0x002fe2000001086f */
[----:B------:R-:W-:Y:S03]  /*8ce0*/  MOV R234, R138 ;  /* 0x0000008a00ea7202 */ /* 0x000fe60000000f00 */
[----:B------:R1:W3:Y:S04]  /*8cf0*/  MUFU.EX2 R190, R106 ;  /* 0x0000006a00be7308 */ /* 0x0002e80000000800 */
[--C-:B-1----:R-:W-:Y:S01]  /*8d00*/  FFMA.FTZ R106, R239, c[0x0][0x2d0], -R176.reuse ;  /* 0x0000b400ef6a7a23 */ /* 0x102fe200000108b0 */
[----:B---3--:R-:W-:Y:S02]  /*8d10*/  F2FP.PACK_AB R111, R190, R191 ;  /* 0x000000bfbe6f723e */ /* 0x008fe400000000ff */
[----:B------:R-:W-:Y:S03]  /*8d20*/  MOV R239, R139 ;  /* 0x0000008b00ef7202 */ /* 0x000fe60000000f00 */
[----:B------:R1:W-:Y:S02]  /*8d30*/  MUFU.EX2 R189, R106 ;  /* 0x0000006a00bd7308 */ /* 0x0003e40000000800 */
[--C-:B-1----:R-:W-:Y:S01]  /*8d40*/  FFMA.FTZ R106, R242, c[0x0][0x2d0], -R3.reuse ;  /* 0x0000b400f26a7a23 */ /* 0x102fe20000010803 */
[----:B------:R-:W-:Y:S07]  /*8d50*/  MOV R242, R145 ;  /* 0x0000009100f27202 */ /* 0x000fee0000000f00 */
[----:B------:R1:W-:Y:S02]  /*8d60*/  MUFU.EX2 R187, R106 ;  /* 0x0000006a00bb7308 */ /* 0x0003e40000000800 */
[--C-:B-1----:R-:W-:Y:S01]  /*8d70*/  FFMA.FTZ R106, R243, c[0x0][0x2d0], -R3.reuse ;  /* 0x0000b400f36a7a23 */ /* 0x102fe20000010803 */
[----:B------:R-:W-:Y:S01]  /*8d80*/  MOV R243, R146 ;  /* 0x0000009200f37202 */ /* 0x000fe20000000f00 */
[----:B------:R-:W-:Y:S01]  /*8d90*/  FFMA.FTZ R3, R109, c[0x0][0x2d0], -R3 ;  /* 0x0000b4006d037a23 */ /* 0x000fe20000010803 */
[----:B------:R-:W-:Y:S05]  /*8da0*/  F2FP.PACK_AB R109, R194, R195 ;  /* 0x000000c3c26d723e */ /* 0x000fea00000000ff */
[----:B------:R1:W3:Y:S02]  /*8db0*/  MUFU.EX2 R186, R106 ;  /* 0x0000006a00ba7308 */ /* 0x0002e40000000800 */
[-C--:B--2---:R-:W-:Y:S01]  /*8dc0*/  HMMA.16816.F32 R116, R108, R124.reuse, R4 ;  /* 0x0000007c6c74723c */ /* 0x084fe20000001804 */
[----:B------:R-:W2:Y:S04]  /*8dd0*/  LDSM.16.MT88.4 R4, [R222+0x2d00] ;  /* 0x002d0000de04783b */ /* 0x000ea80000004200 */
[--C-:B-1----:R-:W-:Y:S01]  /*8de0*/  FFMA.FTZ R106, R244, c[0x0][0x2d0], -R176.reuse ;  /* 0x0000b400f46a7a23 */ /* 0x102fe200000108b0 */
[----:B---3--:R-:W-:Y:S02]  /*8df0*/  F2FP.PACK_AB R177, R186, R187 ;  /* 0x000000bbbab1723e */ /* 0x008fe400000000ff */
[----:B------:R-:W-:Y:S01]  /*8e00*/  MOV R244, R147 ;  /* 0x0000009300f47202 */ /* 0x000fe20000000f00 */
[----:B------:R1:W-:Y:S03]  /*8e10*/  MUFU.EX2 R185, R106 ;  /* 0x0000006a00b97308 */ /* 0x0003e60000000800 */
[----:B-1----:R-:W-:Y:S01]  /*8e20*/  FFMA.FTZ R106, R241, c[0x0][0x2d0], -R176 ;  /* 0x0000b400f16a7a23 */ /* 0x002fe200000108b0 */
[----:B------:R-:W-:Y:S02]  /*8e30*/  F2FP.PACK_AB R176, R188, R189 ;  /* 0x000000bdbcb0723e */ /* 0x000fe400000000ff */
[----:B------:R-:W-:Y:S04]  /*8e40*/  MOV R241, R148 ;  /* 0x0000009400f17202 */ /* 0x000fe80000000f00 */
[----:B------:R-:W1:Y:S10]  /*8e50*/  MUFU.EX2 R184, R106 ;  /* 0x0000006a00b87308 */ /* 0x000e740000000800 */
[----:B------:R-:W3:Y:S01]  /*8e60*/  MUFU.EX2 R106, R3 ;  /* 0x00000003006a7308 */ /* 0x000ee20000000800 */
[----:B-1----:R-:W-:Y:S02]  /*8e70*/  F2FP.PACK_AB R178, R184, R185 ;  /* 0x000000b9b8b2723e */ /* 0x002fe400000000ff */
[----:B---3--:R-:W-:Y:S02]  /*8e80*/  F2FP.PACK_AB R179, R106, R107 ;  /* 0x0000006b6ab3723e */ /* 0x008fe400000000ff */
[----:B------:R-:W-:Y:S05]  /*8e90*/  MOV R3, R161 ;  /* 0x000000a100037202 */ /* 0x000fea0000000f00 */
[C---:B------:R-:W-:Y:S07]  /*8ea0*/  HMMA.16816.F32 R112, R176.reuse, R124, R8 ;  /* 0x0000007cb070723c */ /* 0x040fee0000001808 */
[----:B------:R-:W-:Y:S01]  /*8eb0*/  MOV R8, R153 ;  /* 0x0000009900087202 */ /* 0x000fe20000000f00 */
[-C--:B------:R-:W-:Y:S01]  /*8ec0*/  HMMA.16816.F32 R120, R176, R126.reuse, R12 ;  /* 0x0000007eb078723c */ /* 0x080fe2000000180c */
[----:B------:R-:W3:Y:S03]  /*8ed0*/  LDL.LU R13, [R1+0x8] ;  /* 0x00000800010d7983 */ /* 0x000ee60000300800 */
[----:B------:R-:W-:Y:S02]  /*8ee0*/  MOV R11, R149 ;  /* 0x00000095000b7202 */ /* 0x000fe40000000f00 */
[----:B------:R-:W-:Y:S02]  /*8ef0*/  MOV R9, R150 ;  /* 0x0000009600097202 */ /* 0x000fe40000000f00 */
[C---:B------:R-:W-:Y:S04]  /*8f00*/  HMMA.16816.F32 R124, R108.reuse, R126, R16 ;  /* 0x0000007e6c7c723c */ /* 0x040fe80000001810 */
[----:B------:R-:W-:Y:S02]  /*8f10*/  MOV R12, R134 ;  /* 0x00000086000c7202 */ /* 0x000fe40000000f00 */
[----:B------:R-:W-:Y:S02]  /*8f20*/  MOV R15, R133 ;  /* 0x00000085000f7202 */ /* 0x000fe40000000f00 */
[-C--:B------:R-:W-:Y:S04]  /*8f30*/  HMMA.16816.F32 R128, R108, R140.reuse, R20 ;  /* 0x0000008c6c80723c */ /* 0x080fe80000001814 */
[----:B------:R-:W-:Y:S02]  /*8f40*/  MOV R19, R8 ;  /* 0x0000000800137202 */ /* 0x000fe40000000f00 */
[----:B------:R-:W-:Y:S02]  /*8f50*/  MOV R8, R3 ;  /* 0x0000000300087202 */ /* 0x000fe40000000f00 */
[----:B------:R-:W-:Y:S02]  /*8f60*/  MOV R3, R220 ;  /* 0x000000dc00037202 */ /* 0x000fe40000000f00 */
[----:B------:R1:W5:Y:S02]  /*8f70*/  LDL.LU R220, [R1+0x30] ;  /* 0x0000300001dc7983 */ /* 0x0003640000300800 */
[----:B------:R-:W-:Y:S02]  /*8f80*/  MOV R14, R132 ;  /* 0x00000084000e7202 */ /* 0x000fe40000000f00 */
[C---:B------:R-:W-:Y:S01]  /*8f90*/  HMMA.16816.F32 R132, R176.reuse, R140, R24 ;  /* 0x0000008cb084723c */ /* 0x040fe20000001818 */
[----:B------:R-:W4:Y:S03]  /*8fa0*/  LDL.LU R16, [R1+0xc] ;  /* 0x00000c0001107983 */ /* 0x000f260000300800 */
[----:B------:R-:W-:Y:S04]  /*8fb0*/  MOV R10, R151 ;  /* 0x00000097000a7202 */ /* 0x000fe80000000f00 */
        /* <DEDUP_REMOVED lines=14> */
[-C--:B--2---:R-:W-:Y:S08]  /*90a0*/  HMMA.16816.F32 R84, R108, R4.reuse, R84 ;  /* 0x000000046c54723c */ /* 0x084ff00000001854 */
[C---:B------:R-:W-:Y:S08]  /*90b0*/  HMMA.16816.F32 R88, R176.reuse, R4, R88 ;  /* 0x00000004b058723c */ /* 0x040ff00000001858 */
[-C--:B------:R-:W-:Y:S08]  /*90c0*/  HMMA.16816.F32 R92, R176, R6.reuse, R92 ;  /* 0x00000006b05c723c */ /* 0x080ff0000000185c */
[----:B------:R-:W-:Y:S04]  /*90d0*/  HMMA.16816.F32 R96, R108, R6, R96 ;  /* 0x000000066c60723c */ /* 0x000fe80000001860 */
[----:B---3--:R-:W-:Y:S02]  /*90e0*/  FFMA.FTZ R102, R102, R13, R12 ;  /* 0x0000000d66667223 */ /* 0x008fe4000001000c */
[----:B------:R-:W2:Y:S02]  /*90f0*/  LDL.LU R13, [R1+0x10] ;  /* 0x00001000010d7983 */ /* 0x000ea40000300800 */
[----:B------:R-:W-:Y:S02]  /*9100*/  FADD.FTZ R8, R8, R102 ;  /* 0x0000006608087221 */ /* 0x000fe40000010000 */
[----:B------:R-:W3:Y:S02]  /*9110*/  LDL.LU R12, [R1+0x14] ;  /* 0x00001400010c7983 */ /* 0x000ee40000300800 */
[----:B------:R-:W-:Y:S04]  /*9120*/  FADD.FTZ R8, R11, R8 ;  /* 0x000000080b087221 */ /* 0x000fe80000010000 */
[----:B------:R-:W-:Y:S04]  /*9130*/  FADD.FTZ R8, R242, R8 ;  /* 0x00000008f2087221 */ /* 0x000fe80000010000 */
[----:B------:R-:W-:Y:S04]  /*9140*/  FADD.FTZ R8, R238, R8 ;  /* 0x00000008ee087221 */ /* 0x000fe80000010000 */
[----:B------:R-:W-:Y:S04]  /*9150*/  FADD.FTZ R8, R233, R8 ;  /* 0x00000008e9087221 */ /* 0x000fe80000010000 */
[----:B------:R-:W-:Y:S02]  /*9160*/  FADD.FTZ R11, R229, R8 ;  /* 0x00000008e50b7221 */ /* 0x000fe40000010000 */
[----:B----4-:R-:W-:Y:S04]  /*9170*/  FFMA.FTZ R101, R101, R16, R19 ;  /* 0x0000001065657223 */ /* 0x010fe80000010013 */
[----:B------:R-:W-:Y:S04]  /*9180*/  FADD.FTZ R3, R3, R101 ;  /* 0x0000006503037221 */ /* 0x000fe80000010000 */
[----:B------:R-:W-:Y:S04]  /*9190*/  FADD.FTZ R3, R241, R3 ;  /* 0x00000003f1037221 */ /* 0x000fe80000010000 */
[----:B------:R-:W-:Y:S04]  /*91a0*/  FADD.FTZ R3, R240, R3 ;  /* 0x00000003f0037221 */ /* 0x000fe80000010000 */
[----:B------:R-:W-:Y:S04]  /*91b0*/  FADD.FTZ R3, R237, R3 ;  /* 0x00000003ed037221 */ /* 0x000fe80000010000 */
[----:B------:R-:W-:Y:S02]  /*91c0*/  FADD.FTZ R3, R232, R3 ;  /* 0x00000003e8037221 */ /* 0x000fe40000010000 */
[----:B--2---:R-:W-:Y:S02]  /*91d0*/  FFMA.FTZ R100, R100, R13, R14 ;  /* 0x0000000d64647223 */ /* 0x004fe4000001000e */
[----:B---3--:R-:W-:Y:S02]  /*91e0*/  FFMA.FTZ R0, R0, R12, R15 ;  /* 0x0000000c00007223 */ /* 0x008fe4000001000f */
        /* <DEDUP_REMOVED lines=41> */
[----:B------:R2:W-:Y:S01]  /*9480*/  STL [R1+0x8], R4 ;  /* 0x0000080401007387 */ /* 0x0005e20000100800 */
[----:B------:R-:W-:Y:S02]  /*9490*/  FADD.FTZ R8, R187, R8 ;  /* 0x00000008bb087221 */ /* 0x000fe40000010000 */
[----:B------:R-:W-:Y:S02]  /*94a0*/  FADD.FTZ R5, R188, R0 ;  /* 0x00000000bc057221 */ /* 0x000fe40000010000 */
[----:B------:R-:W-:Y:S02]  /*94b0*/  FADD.FTZ R6, R191, R3 ;  /* 0x00000003bf067221 */ /* 0x000fe40000010000 */
[----:B------:R-:W-:Y:S02]  /*94c0*/  FADD.FTZ R5, R185, R5 ;  /* 0x00000005b9057221 */ /* 0x000fe40000010000 */
[----:B------:R-:W-:Y:S02]  /*94d0*/  FADD.FTZ R6, R190, R6 ;  /* 0x00000006be067221 */ /* 0x000fe40000010000 */
[----:B------:R-:W-:Y:S03]  /*94e0*/  FADD.FTZ R0, R186, R8 ;  /* 0x00000008ba007221 */ /* 0x000fe60000010000 */
[----:B------:R-:W-:Y:S01]  /*94f0*/  STL [R1+0xc], R6 ;  /* 0x00000c0601007387 */ /* 0x000fe20000100800 */
[----:B------:R-:W-:Y:S01]  /*9500*/  FADD.FTZ R3, R107, R0 ;  /* 0x000000006b037221 */ /* 0x000fe20000010000 */
[----:B------:R-:W-:Y:S02]  /*9510*/  IADD3 R0, R245, -0x1, RZ ;  /* 0xfffffffff5007810 */ /* 0x000fe40007ffe0ff */
[----:B------:R-:W-:Y:S01]  /*9520*/  MOV R107, R2 ;  /* 0x00000002006b7202 */ /* 0x000fe20000000f00 */
[----:B------:R-:W-:Y:S01]  /*9530*/  FADD.FTZ R3, R106, R3 ;  /* 0x000000036a037221 */ /* 0x000fe20000010000 */
[----:B------:R-:W-:Y:S02]  /*9540*/  MOV R245, R0 ;  /* 0x0000000000f57202 */ /* 0x000fe40000000f00 */
[----:B------:R-:W-:Y:S01]  /*9550*/  MOV R106, R103 ;  /* 0x00000067006a7202 */ /* 0x000fe20000000f00 */
[----:B--2---:R-:W-:Y:S05]  /*9560*/  FADD.FTZ R4, R184, R5 ;  /* 0x00000005b8047221 */ /* 0x004fea0000010000 */
[----:B------:R-:W-:Y:S04]  /*9570*/  STL [R1+0x10], R4 ;  /* 0x0000100401007387 */ /* 0x000fe80000100800 */
[----:B------:R2:W-:Y:S02]  /*9580*/  STL [R1+0x14], R3 ;  /* 0x0000140301007387 */ /* 0x0005e40000100800 */
[----:B--2---:R-:W-:Y:S01]  /*9590*/  MOV R3, R105 ;  /* 0x0000006900037202 */ /* 0x004fe20000000f00 */
[----:B-1---5:R-:W-:-:S05]  /*95a0*/  @P0 BRA `(.L_x_33) ;  /* 0xffffc5b000000947 */ /* 0x022fca000383ffff */
.L_x_32:
[----:B--2---:R-:W2:Y:S04]  /*95b0*/  LDL.LU R0, [R1+0x8] ;  /* 0x0000080001007983 */ /* 0x004ea80000300800 */
[----:B------:R-:W3:Y:S04]  /*95c0*/  LDL.LU R4, [R1+0xc] ;  /* 0x00000c0001047983 */ /* 0x000ee80000300800 */
[----:B------:R-:W4:Y:S04]  /*95d0*/  LDL.LU R10, [R1+0x10] ;  /* 0x00001000010a7983 */ /* 0x000f280000300800 */
[----:B------:R-:W5:Y:S01]  /*95e0*/  LDL.LU R8, [R1+0x14] ;  /* 0x0000140001087983 */ /* 0x000f620000300800 */
[----:B------:R-:W-:-:S02]  /*95f0*/  MOV R50, 0xff800000 ;  /* 0xff80000000327802 */ /* 0x000fc40000000f00 */
[----:B------:R-:W-:Y:S02]  /*9600*/  MOV R51, 0xff800000 ;  /* 0xff80000000337802 */ /* 0x000fe40000000f00 */
[----:B------:R-:W-:Y:S02]  /*9610*/  MOV R53, 0xff800000 ;  /* 0xff80000000357802 */ /* 0x000fe40000000f00 */
[----:B------:R-:W-:Y:S02]  /*9620*/  MOV R54, 0xff800000 ;  /* 0xff80000000367802 */ /* 0x000fe40000000f00 */
[----:B------:R-:W-:Y:S01]  /*9630*/  PLOP3.LUT P4, PT, PT, PT, PT, 0x8, 0x0 ;  /* 0x000000000000781c */ /* 0x000fe20003f8e170 */
[----:B--2---:R-:W1:Y:S04]  /*9640*/  SHFL.BFLY PT, R5, R0, 0x2, 0x1f ;  /* 0x0c401f0000057f89 */ /* 0x004e6800000e0000 */
[----:B---3--:R-:W2:Y:S04]  /*9650*/  SHFL.BFLY PT, R9, R4, 0x2, 0x1f ;  /* 0x0c401f0004097f89 */ /* 0x008ea800000e0000 */
[----:B----4-:R-:W3:Y:S04]  /*9660*/  SHFL.BFLY PT, R7, R10, 0x2, 0x1f ;  /* 0x0c401f000a077f89 */ /* 0x010ee800000e0000 */
[----:B-----5:R-:W4:Y:S01]  /*9670*/  SHFL.BFLY PT, R6, R8, 0x2, 0x1f ;  /* 0x0c401f0008067f89 */ /* 0x020f2200000e0000 */
[----:B-1----:R-:W-:-:S02]  /*9680*/  FADD.FTZ R5, R5, R0 ;  /* 0x0000000005057221 */ /* 0x002fc40000010000 */
[----:B--2---:R-:W-:-:S03]  /*9690*/  FADD.FTZ R9, R9, R4 ;  /* 0x0000000409097221 */ /* 0x004fc60000010000 */
[----:B------:R-:W1:Y:S01]  /*96a0*/  SHFL.BFLY PT, R0, R5, 0x1, 0x1f ;  /* 0x0c201f0005007f89 */ /* 0x000e6200000e0000 */
[----:B---3--:R-:W-:-:S03]  /*96b0*/  FADD.FTZ R7, R7, R10 ;  /* 0x0000000a07077221 */ /* 0x008fc60000010000 */
[----:B------:R-:W2:Y:S01]  /*96c0*/  SHFL.BFLY PT, R4, R9, 0x1, 0x1f ;  /* 0x0c201f0009047f89 */ /* 0x000ea200000e0000 */
[----:B----4-:R-:W-:-:S03]  /*96d0*/  FADD.FTZ R6, R6, R8 ;  /* 0x0000000806067221 */ /* 0x010fc60000010000 */
[----:B------:R-:W3:Y:S04]  /*96e0*/  SHFL.BFLY PT, R3, R7, 0x1, 0x1f ;  /* 0x0c201f0007037f89 */ /* 0x000ee800000e0000 */
[----:B------:R-:W4:Y:S01]  /*96f0*/  SHFL.BFLY PT, R8, R6, 0x1, 0x1f ;  /* 0x0c201f0006087f89 */ /* 0x000f2200000e0000 */
[----:B-1----:R-:W-:Y:S01]  /*9700*/  FADD.FTZ R5, R5, R0 ;  /* 0x0000000005057221 */ /* 0x002fe20000010000 */
[----:B------:R-:W-:Y:S01]  /*9710*/  MOV R0, RZ ;  /* 0x000000ff00007202 */ /* 0x000fe20000000f00 */
[----:B--2---:R-:W-:-:S03]  /*9720*/  FADD.FTZ R9, R9, R4 ;  /* 0x0000000409097221 */ /* 0x004fc60000010000 */
[----:B------:R-:W-:Y:S02]  /*9730*/  FSETP.NE.FTZ.AND P3, PT, R5, RZ, PT ;  /* 0x000000ff0500720b */ /* 0x000fe40003f75000 */
[----:B------:R-:W-:Y:S01]  /*9740*/  MOV R4, RZ ;  /* 0x000000ff00047202 */ /* 0x000fe20000000f00 */
[----:B---3--:R-:W-:Y:S01]  /*9750*/  FADD.FTZ R7, R7, R3 ;  /* 0x0000000307077221 */ /* 0x008fe20000010000 */
[----:B------:R-:W-:Y:S02]  /*9760*/  FSETP.NE.FTZ.AND P2, PT, R9, RZ, PT ;  /* 0x000000ff0900720b */ /* 0x000fe40003f55000 */
[----:B------:R-:W-:Y:S01]  /*9770*/  MOV R3, RZ ;  /* 0x000000ff00037202 */ /* 0x000fe20000000f00 */
[----:B----4-:R-:W-:Y:S01]  /*9780*/  FADD.FTZ R6, R8, R6 ;  /* 0x0000000608067221 */ /* 0x010fe20000010000 */
[----:B------:R-:W-:-:S04]  /*9790*/  FSETP.NE.FTZ.AND P1, PT, R7, RZ, PT ;  /* 0x000000ff0700720b */ /* 0x000fc80003f35000 */
[----:B------:R-:W-:Y:S01]  /*97a0*/  FSETP.NE.FTZ.AND P0, PT, R6, RZ, PT ;  /* 0x000000ff0600720b */ /* 0x000fe20003f15000 */
[----:B------:R-:W1:Y:S08]  /*97b0*/  @P3 MUFU.RCP R0, R5 ;  /* 0x0000000500003308 */ /* 0x000e700000001000 */
[----:B------:R-:W2:Y:S04]  /*97c0*/  @P1 MUFU.RCP R3, R7 ;  /* 0x0000000700031308 */ /* 0x000ea80000001000 */
[----:B------:R-:W-:Y:S01]  /*97d0*/  @P0 MOV R8, 0x3f317218 ;  /* 0x3f31721800080802 */ /* 0x000fe20000000f00 */
[----:B-1----:R-:W-:-:S03]  /*97e0*/  FMUL.FTZ R116, R0, R116 ;  /* 0x0000007400747220 */ /* 0x002fc60000410000 */
[----:B------:R-:W1:Y:S01]  /*97f0*/  @P2 MUFU.RCP R4, R9 ;  /* 0x0000000900042308 */ /* 0x000e620000001000 */
[C---:B------:R-:W-:Y:S02]  /*9800*/  FMUL.FTZ R45, R0.reuse, R117 ;  /* 0x00000075002d7220 */ /* 0x040fe40000410000 */
[C---:B------:R-:W-:Y:S02]  /*9810*/  FMUL.FTZ R124, R0.reuse, R124 ;  /* 0x0000007c007c7220 */ /* 0x040fe40000410000 */
[C---:B------:R-:W-:Y:S02]  /*9820*/  FMUL.FTZ R43, R0.reuse, R125 ;  /* 0x0000007d002b7220 */ /* 0x040fe40000410000 */
[C---:B------:R-:W-:Y:S01]  /*9830*/  FMUL.FTZ R128, R0.reuse, R128 ;  /* 0x0000008000807220 */ /* 0x040fe20000410000 */
[----:B------:R-:W-:Y:S01]  /*9840*/  @P3 MUFU.LG2 R11, R5 ;  /* 0x00000005000b3308 */ /* 0x000fe20000000c00 */
[C---:B------:R-:W-:Y:S02]  /*9850*/  FMUL.FTZ R41, R0.reuse, R129 ;  /* 0x0000008100297220 */ /* 0x040fe40000410000 */
[----:B------:R-:W-:-:S02]  /*9860*/  FMUL.FTZ R140, R0, R140 ;  /* 0x0000008c008c7220 */ /* 0x000fc40000410000 */
[C---:B------:R-:W-:Y:S02]  /*9870*/  FMUL.FTZ R38, R0.reuse, R141 ;  /* 0x0000008d00267220 */ /* 0x040fe40000410000 */
[C---:B------:R-:W-:Y:S01]  /*9880*/  FMUL.FTZ R144, R0.reuse, R144 ;  /* 0x0000009000907220 */ /* 0x040fe20000410000 */
[----:B------:R-:W-:Y:S01]  /*9890*/  @P2 MUFU.LG2 R9, R9 ;  /* 0x0000000900092308 */ /* 0x000fe20000000c00 */
[C---:B------:R-:W-:Y:S02]  /*98a0*/  FMUL.FTZ R35, R0.reuse, R145 ;  /* 0x0000009100237220 */ /* 0x040fe40000410000 */
[C---:B------:R-:W-:Y:S02]  /*98b0*/  FMUL.FTZ R156, R0.reuse, R156 ;  /* 0x0000009c009c7220 */ /* 0x040fe40000410000 */
[C---:B------:R-:W-:Y:S02]  /*98c0*/  FMUL.FTZ R32, R0.reuse, R157 ;  /* 0x0000009d00207220 */ /* 0x040fe40000410000 */
[C---:B------:R-:W-:Y:S01]  /*98d0*/  FMUL.FTZ R160, R0.reuse, R160 ;  /* 0x000000a000a07220 */ /* 0x040fe20000410000 */
[----:B------:R-:W-:Y:S01]  /*98e0*/  @P1 MUFU.LG2 R7, R7 ;  /* 0x0000000700071308 */ /* 0x000fe20000000c00 */
        /* <DEDUP_REMOVED lines=11> */
[----:B------:R-:W-:Y:S01]  /*99a0*/  MOV R0, RZ ;  /* 0x000000ff00007202 */ /* 0x000fe20000000f00 */
[C---:B--2---:R-:W-:Y:S02]  /*99b0*/  FMUL.FTZ R112, R3.reuse, R112 ;  /* 0x0000007003707220 */ /* 0x044fe40000410000 */
[----:B------:R-:W-:-:S02]  /*99c0*/  FMUL.FTZ R47, R3, R113 ;  /* 0x00000071032f7220 */ /* 0x000fc40000410000 */
[C---:B------:R-:W-:Y:S01]  /*99d0*/  FMUL.FTZ R120, R3.reuse, R120 ;  /* 0x0000007803787220 */ /* 0x040fe20000410000 */
[----:B------:R-:W2:Y:S01]  /*99e0*/  @P0 MUFU.RCP R0, R6 ;  /* 0x0000000600000308 */ /* 0x000ea20000001000 */
[C---:B------:R-:W-:Y:S02]  /*99f0*/  FMUL.FTZ R46, R3.reuse, R121 ;  /* 0x00000079032e7220 */ /* 0x040fe40000410000 */
[C---:B------:R-:W-:Y:S02]  /*9a00*/  FMUL.FTZ R132, R3.reuse, R132 ;  /* 0x0000008403847220 */ /* 0x040fe40000410000 */
[C---:B------:R-:W-:Y:S02]  /*9a10*/  FMUL.FTZ R39, R3.reuse, R133 ;  /* 0x0000008503277220 */ /* 0x040fe40000410000 */
[C---:B------:R-:W-:Y:S01]  /*9a20*/  FMUL.FTZ R136, R3.reuse, R136 ;  /* 0x0000008803887220 */ /* 0x040fe20000410000 */
[----:B------:R-:W3:Y:S01]  /*9a30*/  @P0 MUFU.LG2 R6, R6 ;  /* 0x0000000600060308 */ /* 0x000ee20000000c00 */
        /* <DEDUP_REMOVED lines=17> */
[----:B------:R-:W-:Y:S01]  /*9b50*/  @P2 MOV R3, 0x3f317218 ;  /* 0x3f31721800032802 */ /* 0x000fe20000000f00 */
[C---:B-1----:R-:W-:Y:S02]  /*9b60*/  FMUL.FTZ R118, R4.reuse, R118 ;  /* 0x0000007604767220 */ /* 0x042fe40000410000 */
        /* <DEDUP_REMOVED lines=24> */
[C---:B--2---:R-:W-:Y:S02]  /*9cf0*/  FMUL.FTZ R114, R0.reuse, R114 ;  /* 0x0000007200727220 */ /* 0x044fe40000410000 */
        /* <DEDUP_REMOVED lines=24> */
[----:B------:R-:W-:Y:S02]  /*9e80*/  @P2 FMUL.FTZ R5, R3, c[0x0][0x2d0] ;  /* 0x0000b40003052a20 */ /* 0x000fe40000410000 */
[----:B------:R-:W-:-:S02]  /*9e90*/  @P3 FMUL.FTZ R10, R4, c[0x0][0x2d0] ;  /* 0x0000b400040a3a20 */ /* 0x000fc40000410000 */
[----:B------:R-:W-:Y:S02]  /*9ea0*/  @P1 FMUL.FTZ R3, R0, c[0x0][0x2d0] ;  /* 0x0000b40000031a20 */ /* 0x000fe40000410000 */
[----:B------:R-:W-:Y:S02]  /*9eb0*/  @P3 FMUL.FTZ R11, R11, 0.69314718246459960938 ;  /* 0x3f3172180b0b3820 */ /* 0x000fe40000410000 */
[----:B------:R-:W-:Y:S02]  /*9ec0*/  @P2 FMUL.FTZ R9, R9, 0.69314718246459960938 ;  /* 0x3f31721809092820 */ /* 0x000fe40000410000 */
[----:B------:R-:W-:Y:S02]  /*9ed0*/  @P1 FMUL.FTZ R7, R7, 0.69314718246459960938 ;  /* 0x3f31721807071820 */ /* 0x000fe40000410000 */
[----:B---3--:R-:W-:Y:S02]  /*9ee0*/  @P0 FMUL.FTZ R4, R6, 0.69314718246459960938 ;  /* 0x3f31721806040820 */ /* 0x008fe40000410000 */
[----:B------:R-:W-:-:S02]  /*9ef0*/  @P0 FMUL.FTZ R0, R8, c[0x0][0x2d0] ;  /* 0x0000b40008000a20 */ /* 0x000fc40000410000 */
[----:B------:R-:W-:Y:S02]  /*9f00*/  @P3 FFMA.FTZ R50, R10, R105, R11 ;  /* 0x000000690a323223 */ /* 0x000fe4000001000b */
[----:B------:R-:W-:Y:S02]  /*9f10*/  @P2 FFMA.FTZ R51, R5, R104, R9 ;  /* 0x0000006805332223 */ /* 0x000fe40000010009 */
[----:B------:R-:W-:Y:S02]  /*9f20*/  @P1 FFMA.FTZ R53, R3, R103, R7 ;  /* 0x0000006703351223 */ /* 0x000fe40000010007 */
[----:B------:R-:W-:Y:S02]  /*9f30*/  @P0 FFMA.FTZ R54, R0, R2, R4 ;  /* 0x0000000200360223 */ /* 0x000fe40000010004 */
.L_x_24:
[----:B------:R-:W-:Y:S05]  /*9f40*/  @P4 BRA `(.L_x_36) ;  /* 0x0000176000004947 */ /* 0x000fea0003800000 */
[----:B------:R-:W2:Y:S01]  /*9f50*/  LDL R57, [R1+0x2c] ;  /* 0x00002c0001397983 */ /* 0x000ea20000100800 */
[----:B------:R-:W-:Y:S02]  /*9f60*/  F2FP.PACK_AB R45, R45, R116 ;  /* 0x000000742d2d723e */ /* 0x000fe400000000ff */
[----:B------:R-:W-:Y:S01]  /*9f70*/  F2FP.PACK_AB R44, R44, R118 ;  /* 0x000000762c2c723e */ /* 0x000fe200000000ff */
[----:B------:R-:W1:Y:S01]  /*9f80*/  S2R R55, SR_TID.X ;  /* 0x0000000000377919 */ /* 0x000e620000002100 */
[----:B------:R-:W-:-:S02]  /*9f90*/  F2FP.PACK_AB R43, R43, R124 ;  /* 0x0000007c2b2b723e */ /* 0x000fc400000000ff */
[----:B------:R-:W-:Y:S02]  /*9fa0*/  F2FP.PACK_AB R42, R42, R126 ;  /* 0x0000007e2a2a723e */ /* 0x000fe400000000ff */
[----:B------:R-:W-:Y:S02]  /*9fb0*/  F2FP.PACK_AB R47, R47, R112 ;  /* 0x000000702f2f723e */ /* 0x000fe400000000ff */
[----:B------:R-:W-:Y:S02]  /*9fc0*/  F2FP.PACK_AB R114, R115, R114 ;  /* 0x000000727372723e */ /* 0x000fe400000000ff */
[----:B------:R-:W-:Y:S02]  /*9fd0*/  F2FP.PACK_AB R46, R46, R120 ;  /* 0x000000782e2e723e */ /* 0x000fe400000000ff */
[----:B------:R-:W-:Y:S02]  /*9fe0*/  F2FP.PACK_AB R122, R123, R122 ;  /* 0x0000007a7b7a723e */ /* 0x000fe400000000ff */
[----:B------:R-:W-:-:S02]  /*9ff0*/  F2FP.PACK_AB R41, R41, R128 ;  /* 0x000000802929723e */ /* 0x000fc400000000ff */
[----:B------:R-:W-:Y:S02]  /*a000*/  F2FP.PACK_AB R40, R40, R130 ;  /* 0x000000822828723e */ /* 0x000fe400000000ff */
[----:B------:R-:W-:Y:S02]  /*a010*/  F2FP.PACK_AB R38, R38, R140 ;  /* 0x0000008c2626723e */ /* 0x000fe400000000ff */
[----:B------:R-:W-:Y:S02]  /*a020*/  F2FP.PACK_AB R37, R37, R142 ;  /* 0x0000008e2525723e */ /* 0x000fe400000000ff */
[----:B------:R-:W-:Y:S02]  /*a030*/  F2FP.PACK_AB R39, R39, R132 ;  /* 0x000000842727723e */ /* 0x000fe400000000ff */
[----:B------:R-:W-:Y:S02]  /*a040*/  F2FP.PACK_AB R134, R135, R134 ;  /* 0x000000868786723e */ /* 0x000fe400000000ff */
[----:B-1----:R-:W-:-:S02]  /*a050*/  SHF.R.S32.HI R56, RZ, 0x1f, R55 ;  /* 0x0000001fff387819 */ /* 0x002fc40000011437 */
[----:B------:R-:W-:Y:S02]  /*a060*/  F2FP.PACK_AB R36, R36, R136 ;  /* 0x000000882424723e */ /* 0x000fe400000000ff */
[CC--:B------:R-:W-:Y:S02]  /*a070*/  LEA.HI R3, R56.reuse, R55.reuse, RZ, 0x2 ;  /* 0x0000003738037211 */ /* 0x0c0fe400078f10ff */
[----:B------:R-:W-:Y:S02]  /*a080*/  LEA.HI R48, R56, R55, RZ, 0x5 ;  /* 0x0000003738307211 */ /* 0x000fe400078f28ff */
[--C-:B------:R-:W-:Y:S02]  /*a090*/  SHF.R.S32.HI R52, RZ, 0x2, R3.reuse ;  /* 0x00000002ff347819 */ /* 0x100fe40000011403 */
[----:B------:R-:W-:Y:S02]  /*a0a0*/  SHF.R.S32.HI R0, RZ, 0x1f, R3 ;  /* 0x0000001fff007819 */ /* 0x000fe40000011403 */
[----:B------:R-:W-:-:S02]  /*a0b0*/  LOP3.LUT R3, R3, 0xfffffffc, RZ, 0xc0, !PT ;  /* 0xfffffffc03037812 */ /* 0x000fc400078ec0ff */
[----:B------:R-:W-:Y:S02]  /*a0c0*/  LEA.HI R0, R0, R52, RZ, 0x3 ;  /* 0x0000003400007211 */ /* 0x000fe400078f18ff */
[----:B------:R-:W-:Y:S01]  /*a0d0*/  SHF.R.S32.HI R49, RZ, 0x5, R48 ;  /* 0x00000005ff317819 */ /* 0x000fe20000011430 */
[----:B------:R-:W-:Y:S01]  /*a0e0*/  IMAD.IADD R29, R55, 0x1, -R3 ;  /* 0x00000001371d7824 */ /* 0x000fe200078e0a03 */
[----:B------:R-:W-:Y:S02]  /*a0f0*/  LOP3.LUT R0, R0, 0xfffffff8, RZ, 0xc0, !PT ;  /* 0xfffffff800007812 */ /* 0x000fe400078ec0ff */
[----:B------:R-:W-:Y:S02]  /*a100*/  F2FP.PACK_AB R138, R139, R138 ;  /* 0x0000008a8b8a723e */ /* 0x000fe400000000ff */
[----:B------:R-:W-:Y:S01]  /*a110*/  F2FP.PACK_AB R35, R35, R144 ;  /* 0x000000902323723e */ /* 0x000fe200000000ff */
[----:B------:R-:W-:Y:S01]  /*a120*/  IMAD.IADD R2, R52, 0x1, -R0 ;  /* 0x0000000134027824 */ /* 0x000fe200078e0a00 */
[----:B------:R-:W-:-:S02]  /*a130*/  F2FP.PACK_AB R34, R34, R146 ;  /* 0x000000922222723e */ /* 0x000fc400000000ff */
[----:B------:R-:W-:Y:S02]  /*a140*/  F2FP.PACK_AB R32, R32, R156 ;  /* 0x0000009c2020723e */ /* 0x000fe400000000ff */
[----:B------:R-:W-:Y:S02]  /*a150*/  LEA.HI R0, R2, R2, RZ, 0x1 ;  /* 0x0000000202007211 */ /* 0x000fe400078f08ff */
[----:B------:R-:W-:Y:S02]  /*a160*/  F2FP.PACK_AB R31, R31, R158 ;  /* 0x0000009e1f1f723e */ /* 0x000fe400000000ff */
[----:B------:R-:W-:Y:S02]  /*a170*/  SHF.R.S32.HI R13, RZ, 0x1, R0 ;  /* 0x00000001ff0d7819 */ /* 0x000fe40000011400 */
[----:B------:R-:W-:Y:S02]  /*a180*/  LOP3.LUT R0, R0, 0x3fffffe, RZ, 0xc0, !PT ;  /* 0x03fffffe00007812 */ /* 0x000fe400078ec0ff */
[C---:B------:R-:W-:Y:S01]  /*a190*/  LOP3.LUT R3, R13.reuse, 0x1, RZ, 0xc0, !PT ;  /* 0x000000010d037812 */ /* 0x040fe200078ec0ff */
[C---:B------:R-:W-:Y:S01]  /*a1a0*/  IMAD.SHL.U32 R4, R13.reuse, 0x40, RZ ;  /* 0x000000400d047824 */ /* 0x040fe200078e00ff */
[----:B------:R-:W-:Y:S01]  /*a1b0*/  LOP3.LUT P0, RZ, R13, 0x2, RZ, 0xc0, !PT ;  /* 0x000000020dff7812 */ /* 0x000fe2000780c0ff */
[----:B------:R-:W-:Y:S01]  /*a1c0*/  IMAD.IADD R2, R2, 0x1, -R0 ;  /* 0x0000000102027824 */ /* 0x000fe200078e0a00 */
[----:B------:R-:W-:Y:S01]  /*a1d0*/  ISETP.NE.U32.AND P1, PT, R3, 0x1, PT ;  /* 0x000000010300780c */ /* 0x000fe20003f25070 */
[----:B------:R-:W-:Y:S01]  /*a1e0*/  IMAD R0, R49, 0x100, R29 ;  /* 0x0000010031007824 */ /* 0x000fe200078e021d */
[----:B------:R-:W-:-:S02]  /*a1f0*/  LOP3.LUT R4, R4, 0xc0, RZ, 0xc0, !PT ;  /* 0x000000c004047812 */ /* 0x000fc400078ec0ff */
[----:B------:R-:W-:Y:S01]  /*a200*/  F2FP.PACK_AB R33, R33, R148 ;  /* 0x000000942121723e */ /* 0x000fe200000000ff */
[----:B------:R-:W-:Y:S01]  /*a210*/  IMAD R0, R2, 0x10, R0 ;  /* 0x0000001002007824 */ /* 0x000fe200078e0200 */
[----:B------:R-:W-:Y:S01]  /*a220*/  LEA.HI R2, R4, R4, RZ, 0x1d ;  /* 0x0000000404027211 */ /* 0x000fe200078fe8ff */
[----:B------:R-:W-:Y:S01]  /*a230*/  IMAD.MOV.U32 R4, RZ, RZ, 0x20 ;  /* 0x00000020ff047424 */ /* 0x000fe200078e00ff */
[----:B------:R-:W-:Y:S02]  /*a240*/  F2FP.PACK_AB R150, R151, R150 ;  /* 0x000000969796723e */ /* 0x000fe400000000ff */
[----:B------:R-:W-:Y:S01]  /*a250*/  F2FP.PACK_AB R30, R30, R152 ;  /* 0x000000981e1e723e */ /* 0x000fe200000000ff */
[----:B------:R-:W-:Y:S01]  /*a260*/  IMAD.U32 R0, R0, 0x2, R2 ;  /* 0x0000000200007824 */ /* 0x000fe200078e0002 */
[----:B------:R-:W-:Y:S02]  /*a270*/  SEL R4, R4, 0xffffffe0, !P0 ;  /* 0xffffffe004047807 */ /* 0x000fe40004000000 */
[----:B------:R-:W-:Y:S01]  /*a280*/  F2FP.PACK_AB R154, R155, R154 ;  /* 0x0000009a9b9a723e */ /* 0x000fe200000000ff */
[----:B------:R-:W-:Y:S01]  /*a290*/  IMAD.SHL.U32 R0, R0, 0x2, RZ ;  /* 0x0000000200007824 */ /* 0x000fe200078e00ff */
[----:B------:R-:W-:Y:S01]  /*a2a0*/  BAR.SYNC.DEFER_BLOCKING 0x1, 0x80 ;  /* 0x0042000000007b1d */ /* 0x000fe20000010000 */
[----:B------:R-:W-:-:S02]  /*a2b0*/  F2FP.PACK_AB R28, R28, R160 ;  /* 0x000000a01c1c723e */ /* 0x000fc400000000ff */
[----:B------:R-:W-:Y:S02]  /*a2c0*/  F2FP.PACK_AB R27, R27, R162 ;  /* 0x000000a21b1b723e */ /* 0x000fe400000000ff */
[C---:B------:R-:W-:Y:S02]  /*a2d0*/  IADD3 R3, R0.reuse, 0x80, RZ ;  /* 0x0000008000037810 */ /* 0x040fe40007ffe0ff */
[C---:B------:R-:W-:Y:S02]  /*a2e0*/  IADD3 R2, R0.reuse, 0x70, RZ ;  /* 0x0000007000027810 */ /* 0x040fe40007ffe0ff */
[----:B------:R-:W-:Y:S01]  /*a2f0*/  @P1 IADD3 R2, R3, 0x10, RZ ;  /* 0x0000001003021810 */ /* 0x000fe20007ffe0ff */
[----:B------:R-:W-:Y:S01]  /*a300*/  IMAD.IADD R3, R0, 0x1, R4 ;  /* 0x0000000100037824 */ /* 0x000fe200078e0204 */
[----:B------:R-:W-:Y:S02]  /*a310*/  F2FP.PACK_AB R25, R25, R172 ;  /* 0x000000ac1919723e */ /* 0x000fe400000000ff */
[----:B------:R-:W-:Y:S01]  /*a320*/  F2FP.PACK_AB R24, R24, R174 ;  /* 0x000000ae1818723e */ /* 0x000fe200000000ff */
[----:B------:R-:W-:Y:S01]  /*a330*/  IMAD.IADD R4, R4, 0x1, R2 ;  /* 0x0000000104047824 */ /* 0x000fe200078e0202 */
[----:B------:R-:W-:-:S02]  /*a340*/  F2FP.PACK_AB R26, R26, R164 ;  /* 0x000000a41a1a723e */ /* 0x000fc400000000ff */
[----:B------:R-:W-:Y:S02]  /*a350*/  F2FP.PACK_AB R166, R167, R166 ;  /* 0x000000a6a7a6723e */ /* 0x000fe400000000ff */
[----:B------:R-:W-:Y:S02]  /*a360*/  F2FP.PACK_AB R23, R23, R168 ;  /* 0x000000a81717723e */ /* 0x000fe400000000ff */
[----:B------:R-:W-:Y:S02]  /*a370*/  F2FP.PACK_AB R22, R22, R170 ;  /* 0x000000aa1616723e */ /* 0x000fe400000000ff */
[----:B------:R-:W-:Y:S01]  /*a380*/  F2FP.PACK_AB R21, R21, R68 ;  /* 0x000000441515723e */ /* 0x000fe200000000ff */
[----:B------:R-:W-:Y:S01]  /*a390*/  STS [R0+0x80], R45 ;  /* 0x0000802d00007388 */ /* 0x000fe20000000800 */
[----:B------:R-:W-:Y:S02]  /*a3a0*/  F2FP.PACK_AB R20, R20, R70 ;  /* 0x000000461414723e */ /* 0x000fe400000000ff */
[----:B------:R-:W-:Y:S01]  /*a3b0*/  F2FP.PACK_AB R17, R17, R80 ;  /* 0x000000501111723e */ /* 0x000fe200000000ff */
[----:B------:R-:W-:Y:S01]  /*a3c0*/  STS [R0+0x280], R44 ;  /* 0x0002802c00007388 */ /* 0x000fe20000000800 */
[----:B------:R-:W-:-:S02]  /*a3d0*/  F2FP.PACK_AB R16, R16, R82 ;  /* 0x000000521010723e */ /* 0x000fc400000000ff */
[----:B------:R-:W-:Y:S01]  /*a3e0*/  F2FP.PACK_AB R19, R19, R72 ;  /* 0x000000481313723e */ /* 0x000fe200000000ff */
[----:B------:R-:W-:Y:S01]  /*a3f0*/  STS [R2], R43 ;  /* 0x0000002b02007388 */ /* 0x000fe20000000800 */
        /* <DEDUP_REMOVED lines=15> */
[----:B------:R-:W-:-:S02]  /*a4f0*/  F2FP.PACK_AB R10, R95, R94 ;  /* 0x0000005e5f0a723e */ /* 0x000fc400000000ff */
[----:B------:R-:W-:Y:S01]  /*a500*/  ISETP.NE.U32.AND P0, PT, RZ, c[0x0][0x500], PT ;  /* 0x00014000ff007a0c */ /* 0x000fe20003f05070 */
[----:B------:R-:W-:Y:S03]  /*a510*/  STS [R3+0x80], R41 ;  /* 0x0000802903007388 */ /* 0x000fe60000000800 */
[----:B------:R-:W-:Y:S01]  /*a520*/  ISETP.NE.AND.EX P1, PT, RZ, c[0x0][0x504], PT, P0 ;  /* 0x00014100ff007a0c */ /* 0x000fe20003f25300 */
[----:B------:R-:W-:Y:S01]  /*a530*/  STS [R3+0x280], R40 ;  /* 0x0002802803007388 */ /* 0x000fe20000000800 */
[----:B------:R-:W-:-:S03]  /*a540*/  ISETP.NE.U32.AND P0, PT, RZ, c[0x0][0x508], PT ;  /* 0x00014200ff007a0c */ /* 0x000fc60003f05070 */
[----:B------:R-:W-:Y:S01]  /*a550*/  STS [R4], R38 ;  /* 0x0000002604007388 */ /* 0x000fe20000000800 */
[----:B------:R-:W-:-:S03]  /*a560*/  ISETP.NE.AND.EX P0, PT, RZ, c[0x0][0x50c], PT, P0 ;  /* 0x00014300ff007a0c */ /* 0x000fc60003f05300 */
        /* <DEDUP_REMOVED lines=31> */
[----:B------:R-:W-:Y:S04]  /*a760*/  STS [R4+0x4000], R6 ;  /* 0x0040000604007388 */ /* 0x000fe80000000800 */
[----:B------:R-:W-:Y:S04]  /*a770*/  STS [R4+0x4200], R5 ;  /* 0x0042000504007388 */ /* 0x000fe80000000800 */
[----:B------:R2:W-:Y:S04]  /*a780*/  STS [R3+0x5080], R7 ;  /* 0x0050800703007388 */ /* 0x0005e80000000800 */
[----:B------:R3:W-:Y:S01]  /*a790*/  STS [R3+0x5280], R12 ;  /* 0x0052800c03007388 */ /* 0x0007e20000000800 */
[----:B-1----:R-:W-:-:S03]  /*a7a0*/  IMAD.MOV.U32 R2, RZ, RZ, 0x4 ;  /* 0x00000004ff027424 */ /* 0x002fc600078e00ff */
[----:B------:R1:W-:Y:S04]  /*a7b0*/  STS [R4+0x5000], R11 ;  /* 0x0050000b04007388 */ /* 0x0003e80000000800 */
[----:B------:R1:W-:Y:S01]  /*a7c0*/  STS [R4+0x5200], R10 ;  /* 0x0052000a04007388 */ /* 0x0003e20000000800 */
[----:B--2---:R-:W-:-:S03]  /*a7d0*/  IMAD.WIDE R6, R57, R2, c[0x0][0x500] ;  /* 0x0001400039067625 */ /* 0x004fc600078e0202 */
[----:B------:R-:W-:Y:S06]  /*a7e0*/  BAR.SYNC.DEFER_BLOCKING 0x1, 0x80 ;  /* 0x0042000000007b1d */ /* 0x000fec0000010000 */
[----:B------:R-:W2:Y:S01]  /*a7f0*/  @P1 LDG.E R0, [R6.64] ;  /* 0x0000000606001981 */ /* 0x000ea2000c1e1900 */
[----:B------:R-:W-:Y:S02]  /*a800*/  IMAD.MOV.U32 R24, RZ, RZ, c[0x0][0x388] ;  /* 0x0000e200ff187624 */ /* 0x000fe400078e00ff */
[----:B---3--:R-:W-:-:S05]  /*a810*/  @P0 IMAD.WIDE R2, R57, R2, c[0x0][0x508] ;  /* 0x0001420039020625 */ /* 0x008fca00078e0202 */
[----:B------:R3:W5:Y:S02]  /*a820*/  @P0 LDG.E R24, [R2.64] ;  /* 0x0000000602180981 */ /* 0x000764000c1e1900 */
[----:B---3--:R-:W-:Y:S02]  /*a830*/  CS2R R2, SRZ ;  /* 0x0000000000027805 */ /* 0x008fe4000001ff00 */
[--C-:B--2---:R-:W-:Y:S01]  /*a840*/  @P1 SHF.R.S32.HI R3, RZ, 0x1f, R0.reuse ;  /* 0x0000001fff031819 */ /* 0x104fe20000011400 */
[----:B------:R-:W-:Y:S01]  /*a850*/  @P1 IMAD.MOV.U32 R2, RZ, RZ, R0 ;  /* 0x000000ffff021224 */ /* 0x000fe200078e0000 */
[----:B------:R-:W-:Y:S05]  /*a860*/  @P0 BRA `(.L_x_37) ;  /* 0x0000004000000947 */ /* 0x000fea0003800000 */
[----:B-1----:R-:W-:Y:S05]  /*a870*/  @!P1 BRA `(.L_x_37) ;  /* 0x0000003000009947 */ /* 0x002fea0003800000 */
[----:B------:R-:W2:Y:S04]  /*a880*/  LDG.E R4, [R6.64] ;  /* 0x0000000606047981 */ /* 0x000ea8000c1e1900 */
[----:B------:R-:W2:Y:S02]  /*a890*/  LDG.E R0, [R6.64+0x4] ;  /* 0x0000040606007981 */ /* 0x000ea4000c1e1900 */
[----:B--2--5:R-:W-:-:S02]  /*a8a0*/  IADD3 R24, -R4, R0, RZ ;  /* 0x0000000004187210 */ /* 0x024fc40007ffe1ff */
.L_x_37:
[----:B-1----:R-:W-:Y:S01]  /*a8b0*/  LOP3.LUT R4, R48, 0xffffffe0, RZ, 0xc0, !PT ;  /* 0xffffffe030047812 */ /* 0x002fe200078ec0ff */
[----:B------:R-:W1:Y:S01]  /*a8c0*/  S2R R10, SR_CTAID.Y ;  /* 0x00000000000a7919 */ /* 0x000e620000002600 */
[----:B------:R-:W-:Y:S01]  /*a8d0*/  SHF.R.S32.HI R5, RZ, 0x1f, R49 ;  /* 0x0000001fff057819 */ /* 0x000fe20000011431 */
[----:B------:R-:W-:Y:S01]  /*a8e0*/  IMAD.MOV.U32 R9, RZ, RZ, c[0x0][0x4e8] ;  /* 0x00013a00ff097624 */ /* 0x000fe200078e00ff */
[----:B------:R-:W-:Y:S01]  /*a8f0*/  LEA.HI R0, R29, R29, RZ, 0x1 ;  /* 0x0000001d1d007211 */ /* 0x000fe200078f08ff */
[----:B------:R-:W-:Y:S01]  /*a900*/  IMAD.IADD R7, R55, 0x1, -R4 ;  /* 0x0000000137077824 */ /* 0x000fe200078e0a04 */
[----:B------:R-:W2:Y:S01]  /*a910*/  S2R R14, SR_CTAID.Y ;  /* 0x00000000000e7919 */ /* 0x000ea20000002600 */
[----:B------:R-:W-:Y:S01]  /*a920*/  LEA.HI R4, R5, R49, RZ, 0x2 ;  /* 0x0000003105047211 */ /* 0x000fe200078f10ff */
[C---:B------:R-:W-:Y:S01]  /*a930*/  IMAD R12, R29.reuse, 0x20, R52 ;  /* 0x000000201d0c7824 */ /* 0x040fe200078e0234 */
[C---:B------:R-:W-:Y:S01]  /*a940*/  LOP3.LUT R6, R0.reuse, 0x1ffffffe, RZ, 0xc0, !PT ;  /* 0x1ffffffe00067812 */ /* 0x040fe200078ec0ff */
[----:B------:R-:W3:Y:S01]  /*a950*/  S2R R21, SR_CTAID.X ;  /* 0x0000000000157919 */ /* 0x000ee20000002500 */
[----:B------:R-:W-:Y:S01]  /*a960*/  SHF.R.S32.HI R8, RZ, 0x1f, R7 ;  /* 0x0000001fff087819 */ /* 0x000fe20000011407 */
[----:B------:R-:W-:Y:S01]  /*a970*/  IMAD.SHL.U32 R5, R0, 0x20, RZ ;  /* 0x0000002000057824 */ /* 0x000fe200078e00ff */
[----:B------:R-:W-:Y:S01]  /*a980*/  LOP3.LUT R4, R4, 0xffffffc, RZ, 0xc0, !PT ;  /* 0x0ffffffc04047812 */ /* 0x000fe200078ec0ff */
[----:B-----5:R-:W-:Y:S01]  /*a990*/  IMAD R24, R24, c[0x0][0x4e8], RZ ;  /* 0x00013a0018187a24 */ /* 0x020fe200078e02ff */
[----:B------:R-:W-:Y:S01]  /*a9a0*/  LEA.HI R0, R8, R7, RZ, 0x2 ;  /* 0x0000000708007211 */ /* 0x000fe200078f10ff */
[----:B------:R-:W-:Y:S01]  /*a9b0*/  BSSY B0, `(.L_x_38) ;  /* 0x0000087000007945 */ /* 0x000fe20003800000 */
[----:B------:R-:W-:Y:S01]  /*a9c0*/  IADD3 R6, R29, -R6, RZ ;  /* 0x800000061d067210 */ /* 0x000fe20007ffe0ff */
[----:B------:R-:W-:Y:S01]  /*a9d0*/  IMAD.IADD R4, R49, 0x1, -R4 ;  /* 0x0000000131047824 */ /* 0x000fe200078e0a04 */
[----:B------:R-:W-:-:S02]  /*a9e0*/  LOP3.LUT R5, R5, 0xffffffc0, RZ, 0xc0, !PT ;  /* 0xffffffc005057812 */ /* 0x000fc400078ec0ff */
[----:B------:R-:W-:Y:S02]  /*a9f0*/  SHF.R.S32.HI R0, RZ, 0x2, R0 ;  /* 0x00000002ff007819 */ /* 0x000fe40000011400 */
[----:B------:R-:W-:Y:S01]  /*aa00*/  ISETP.NE.AND P2, PT, R9, 0x1, PT ;  /* 0x000000010900780c */ /* 0x000fe20003f45270 */
[----:B------:R-:W-:Y:S01]  /*aa10*/  IMAD R6, R6, 0x8, R5 ;  /* 0x0000000806067824 */ /* 0x000fe200078e0205 */
[----:B------:R-:W-:Y:S01]  /*aa20*/  LEA R16, R4, R0, 0x4 ;  /* 0x0000000004107211 */ /* 0x000fe200078e20ff */
[----:B------:R-:W-:Y:S01]  /*aa30*/  IMAD R0, R3, c[0x0][0x3a0], RZ ;  /* 0x0000e80003007a24 */ /* 0x000fe200078e02ff */
[----:B-1----:R-:W-:Y:S02]  /*aa40*/  SHF.R.S32.HI R11, RZ, 0x1f, R10 ;  /* 0x0000001fff0b7819 */ /* 0x002fe4000001140a */
[----:B------:R-:W-:Y:S01]  /*aa50*/  LEA.HI R10, R52, R52, RZ, 0x1 ;  /* 0x00000034340a7211 */ /* 0x000fe200078f08ff */
[----:B------:R-:W-:Y:S01]  /*aa60*/  IMAD.IADD R6, R16, 0x1, R6 ;  /* 0x0000000110067824 */ /* 0x000fe200078e0206 */
[----:B------:R-:W-:Y:S01]  /*aa70*/  LOP3.LUT P0, RZ, R7, 0x3, RZ, 0xc0, !PT ;  /* 0x0000000307ff7812 */ /* 0x000fe2000780c0ff */
[----:B--2---:R-:W-:Y:S01]  /*aa80*/  IMAD.WIDE.U32 R4, R14, c[0x0][0x490], R2 ;  /* 0x000124000e047a25 */ /* 0x004fe200078e0002 */
[----:B------:R-:W-:-:S02]  /*aa90*/  LOP3.LUT R10, R10, 0x3fffffe, RZ, 0xc0, !PT ;  /* 0x03fffffe0a0a7812 */ /* 0x000fc400078ec0ff */
[----:B------:R-:W-:Y:S01]  /*aaa0*/  LEA.HI R13, R56, R55, RZ, 0x3 ;  /* 0x00000037380d7211 */ /* 0x000fe200078f18ff */
[C---:B------:R-:W-:Y:S02]  /*aab0*/  IMAD R8, R2.reuse, c[0x0][0x3a4], R0 ;  /* 0x0000e90002087a24 */ /* 0x040fe400078e0200 */
[----:B------:R-:W-:-:S04]  /*aac0*/  IMAD.WIDE.U32 R2, R2, c[0x0][0x3a0], RZ ;  /* 0x0000e80002027a25 */ /* 0x000fc800078e00ff */
[----:B---3--:R-:W-:Y:S02]  /*aad0*/  IMAD R0, R21, 0x80, R6 ;  /* 0x0000008015007824 */ /* 0x008fe400078e0206 */
[----:B------:R-:W-:Y:S02]  /*aae0*/  IMAD.IADD R3, R3, 0x1, R8 ;  /* 0x0000000103037824 */ /* 0x000fe400078e0208 */
[----:B------:R-:W-:Y:S01]  /*aaf0*/  IMAD R9, R11, c[0x0][0x490], RZ ;  /* 0x000124000b097a24 */ /* 0x000fe200078e02ff */
[----:B------:R-:W-:Y:S01]  /*ab00*/  MOV R6, R0 ;  /* 0x0000000000067202 */ /* 0x000fe20000000f00 */
[----:B------:R-:W-:-:S04]  /*ab10*/  @P2 IMAD.HI.U32 R8, R0, c[0x0][0x4ec], RZ ;  /* 0x00013b0000082a27 */ /* 0x000fc800078e00ff */
[----:B------:R-:W-:Y:S01]  /*ab20*/  IMAD.IADD R7, R52, 0x1, -R10 ;  /* 0x0000000134077824 */ /* 0x000fe200078e0a0a */
[----:B------:R-:W-:Y:S01]  /*ab30*/  @P2 SHF.R.U32.HI R6, RZ, c[0x0][0x4f0], R8 ;  /* 0x00013c00ff062a19 */ /* 0x000fe20000011608 */
[C---:B------:R-:W-:Y:S02]  /*ab40*/  IMAD R9, R14.reuse, c[0x0][0x494], R9 ;  /* 0x000125000e097a24 */ /* 0x040fe400078e0209 */
[----:B------:R-:W-:Y:S01]  /*ab50*/  IMAD R20, R49, 0x8, R7 ;  /* 0x0000000831147824 */ /* 0x000fe200078e0207 */
[----:B------:R-:W-:Y:S01]  /*ab60*/  SHF.R.S32.HI R7, RZ, 0x1f, R57 ;  /* 0x0000001fff077819 */ /* 0x000fe20000011439 */
[----:B------:R-:W-:Y:S01]  /*ab70*/  IMAD R11, R11, c[0x0][0x3e8], RZ ;  /* 0x0000fa000b0b7a24 */ /* 0x000fe200078e02ff */
[----:B------:R-:W-:Y:S01]  /*ab80*/  IADD3 R5, R5, R9, RZ ;  /* 0x0000000905057210 */ /* 0x000fe20007ffe0ff */
[----:B------:R-:W-:Y:S01]  /*ab90*/  IMAD.WIDE.U32 R2, R14, c[0x0][0x3e8], R2 ;  /* 0x0000fa000e027a25 */ /* 0x000fe200078e0002 */
[----:B------:R-:W-:Y:S02]  /*aba0*/  IADD3 R8, -R6, RZ, RZ ;  /* 0x000000ff06087210 */ /* 0x000fe40007ffe1ff */
[----:B------:R-:W-:Y:S01]  /*abb0*/  SEL R9, R57, RZ, !P1 ;  /* 0x000000ff39097207 */ /* 0x000fe20004800000 */
[----:B------:R-:W-:Y:S01]  /*abc0*/  IMAD R12, R21, 0x80, R12 ;  /* 0x00000080150c7824 */ /* 0x000fe200078e020c */
[----:B------:R-:W-:Y:S01]  /*abd0*/  SEL R10, R7, RZ, !P1 ;  /* 0x000000ff070a7207 */ /* 0x000fe20004800000 */
[----:B------:R-:W-:-:S02]  /*abe0*/  IMAD R7, R14, c[0x0][0x3ec], R11 ;  /* 0x0000fb000e077a24 */ /* 0x000fc400078e020b */
[----:B------:R-:W-:Y:S02]  /*abf0*/  IMAD R11, R8, c[0x0][0x4e8], R0 ;  /* 0x00013a00080b7a24 */ /* 0x000fe400078e0200 */
[----:B------:R-:W-:Y:S01]  /*ac00*/  IMAD R0, R10, c[0x0][0x498], RZ ;  /* 0x000126000a007a24 */ /* 0x000fe200078e02ff */
[----:B------:R-:W-:Y:S01]  /*ac10*/  IADD3 R3, R3, R7, RZ ;  /* 0x0000000703037210 */ /* 0x000fe20007ffe0ff */
[----:B------:R-:W-:-:S04]  /*ac20*/  IMAD.WIDE.U32 R4, R9, c[0x0][0x498], R4 ;  /* 0x0001260009047a25 */ /* 0x000fc800078e0004 */
[----:B------:R-:W-:Y:S01]  /*ac30*/  IMAD R7, R9, c[0x0][0x49c], R0 ;  /* 0x0001270009077a24 */ /* 0x000fe200078e0200 */
[----:B------:R-:W-:Y:S01]  /*ac40*/  SHF.R.S32.HI R0, RZ, 0x1f, R6 ;  /* 0x0000001fff007819 */ /* 0x000fe20000011406 */
[----:B------:R-:W-:Y:S01]  /*ac50*/  @P2 IMAD.HI.U32 R8, R12, c[0x0][0x4ec], RZ ;  /* 0x00013b000c082a27 */ /* 0x000fe200078e00ff */
[----:B------:R-:W-:-:S03]  /*ac60*/  IADD3 R4, P1, R6, R4, RZ ;  /* 0x0000000406047210 */ /* 0x000fc60007f3e0ff */
[----:B------:R-:W-:Y:S01]  /*ac70*/  IMAD R6, R10, c[0x0][0x3f0], RZ ;  /* 0x0000fc000a067a24 */ /* 0x000fe200078e02ff */
[----:B------:R-:W-:Y:S01]  /*ac80*/  IADD3.X R5, R0, R5, R7, P1, !PT ;  /* 0x0000000500057210 */ /* 0x000fe20000ffe407 */
[----:B------:R-:W-:Y:S01]  /*ac90*/  IMAD.SHL.U32 R10, R13, 0x8, RZ ;  /* 0x000000080d0a7824 */ /* 0x000fe200078e00ff */
[----:B------:R-:W-:Y:S01]  /*aca0*/  SHF.R.S32.HI R0, RZ, 0x1f, R11 ;  /* 0x0000001fff007819 */ /* 0x000fe2000001140b */
[----:B------:R-:W-:Y:S01]  /*acb0*/  IMAD.MOV.U32 R18, RZ, RZ, R12 ;  /* 0x000000ffff127224 */ /* 0x000fe200078e000c */
[----:B------:R-:W-:Y:S01]  /*acc0*/  @P2 SHF.R.U32.HI R18, RZ, c[0x0][0x4f0], R8 ;  /* 0x00013c00ff122a19 */ /* 0x000fe20000011608 */
[----:B------:R-:W-:Y:S02]  /*acd0*/  IMAD R13, R9, c[0x0][0x3f4], R6 ;  /* 0x0000fd00090d7a24 */ /* 0x000fe400078e0206 */
[----:B------:R-:W-:Y:S01]  /*ace0*/  IMAD R7, R0, c[0x0][0x488], RZ ;  /* 0x0001220000077a24 */ /* 0x000fe200078e02ff */
[----:B------:R-:W-:Y:S01]  /*acf0*/  LOP3.LUT R0, R10, 0xc0, RZ, 0xc0, !PT ;  /* 0x000000c00a007812 */ /* 0x000fe200078ec0ff */
[----:B------:R-:W-:-:S02]  /*ad00*/  IMAD.SHL.U32 R6, R29, 0x8, RZ ;  /* 0x000000081d067824 */ /* 0x000fc400078e00ff */
[----:B------:R-:W-:-:S03]  /*ad10*/  IMAD.WIDE.U32 R8, R9, c[0x0][0x3f0], R2 ;  /* 0x0000fc0009087a25 */ /* 0x000fc600078e0002 */
[----:B------:R-:W-:Y:S01]  /*ad20*/  LOP3.LUT R10, R0, 0x18, R6, 0xf8, !PT ;  /* 0x00000018000a7812 */ /* 0x000fe200078ef806 */
[----:B------:R-:W-:-:S04]  /*ad30*/  IMAD.WIDE.U32 R2, R11, c[0x0][0x488], R4 ;  /* 0x000122000b027a25 */ /* 0x000fc800078e0004 */
[----:B------:R-:W-:Y:S01]  /*ad40*/  IMAD R4, R11, c[0x0][0x48c], R7 ;  /* 0x000123000b047a24 */ /* 0x000fe200078e0207 */
[----:B------:R-:W-:Y:S01]  /*ad50*/  SHF.R.U32.HI R11, RZ, 0x3, R0 ;  /* 0x00000003ff0b7819 */ /* 0x000fe20000011600 */
[----:B------:R-:W-:Y:S01]  /*ad60*/  IMAD.IADD R5, R9, 0x1, R13 ;  /* 0x0000000109057824 */ /* 0x000fe200078e020d */
[----:B------:R-:W-:Y:S01]  /*ad70*/  IADD3 R0, -R18, RZ, RZ ;  /* 0x000000ff12007210 */ /* 0x000fe20007ffe1ff */
[----:B------:R-:W-:Y:S01]  /*ad80*/  IMAD.IADD R3, R3, 0x1, R4 ;  /* 0x0000000103037824 */ /* 0x000fe200078e0204 */
[----:B------:R-:W-:Y:S02]  /*ad90*/  LEA R7, P1, R2, c[0x0][0x450], 0x2 ;  /* 0x0001140002077a11 */ /* 0x000fe400078210ff */
[----:B------:R-:W-:Y:S01]  /*ada0*/  LOP3.LUT R19, R10, R11, RZ, 0x3c, !PT ;  /* 0x0000000b0a137212 */ /* 0x000fe200078e3cff */
[----:B------:R-:W-:Y:S01]  /*adb0*/  IMAD R9, R0, c[0x0][0x4e8], R12 ;  /* 0x00013a0000097a24 */ /* 0x000fe200078e020c */
[----:B------:R-:W-:Y:S01]  /*adc0*/  LEA.HI.X R0, R2, c[0x0][0x454], R3, 0x2, P1 ;  /* 0x0001150002007a11 */ /* 0x000fe200008f1403 */
[----:B------:R-:W-:Y:S01]  /*add0*/  SHFL.IDX PT, R14, R7, RZ, 0x1c1f ;  /* 0x001c1fff070e7589 */ /* 0x000fe200000e0000 */
[----:B------:R-:W-:-:S02]  /*ade0*/  SHF.R.S32.HI R10, RZ, 0x1f, R18 ;  /* 0x0000001fff0a7819 */ /* 0x000fc40000011412 */
[----:B------:R-:W-:Y:S01]  /*adf0*/  MOV R4, R8 ;  /* 0x0000000800047202 */ /* 0x000fe20000000f00 */
[----:B------:R-:W1:Y:S01]  /*ae00*/  SHFL.IDX PT, R15, R0, RZ, 0x1c1f ;  /* 0x001c1fff000f7589 */ /* 0x000e6200000e0000 */
[----:B------:R-:W-:Y:S02]  /*ae10*/  IMAD R8, R21, 0x80, R16 ;  /* 0x0000008015087824 */ /* 0x000fe400078e0210 */
[----:B------:R-:W-:Y:S01]  /*ae20*/  IMAD R2, R10, c[0x0][0x3e0], RZ ;  /* 0x0000f8000a027a24 */ /* 0x000fe200078e02ff */
[----:B------:R-:W-:Y:S02]  /*ae30*/  SHFL.IDX PT, R12, R7, 0x1, 0x1c1f ;  /* 0x003c1f00070c7f89 */ /* 0x000fe400000e0000 */
[----:B------:R-:W-:Y:S02]  /*ae40*/  ISETP.GE.OR P3, PT, R8, R24, P0 ;  /* 0x000000180800720c */ /* 0x000fe40000766670 */
[----:B------:R-:W2:Y:S04]  /*ae50*/  SHFL.IDX PT, R13, R0, 0x1, 0x1c1f ;  /* 0x003c1f00000d7f89 */ /* 0x000ea800000e0000 */
[----:B------:R-:W-:Y:S04]  /*ae60*/  SHFL.IDX PT, R16, R7, 0x2, 0x1c1f ;  /* 0x005c1f0007107f89 */ /* 0x000fe800000e0000 */
[----:B------:R-:W3:Y:S04]  /*ae70*/  SHFL.IDX PT, R17, R0, 0x2, 0x1c1f ;  /* 0x005c1f0000117f89 */ /* 0x000ee800000e0000 */
[----:B------:R4:W-:Y:S04]  /*ae80*/  SHFL.IDX PT, R10, R7, 0x3, 0x1c1f ;  /* 0x007c1f00070a7f89 */ /* 0x0009e800000e0000 */
[----:B------:R2:W2:Y:S04]  /*ae90*/  SHFL.IDX PT, R11, R0, 0x3, 0x1c1f ;  /* 0x007c1f00000b7f89 */ /* 0x0004a800000e0000 */
[----:B-1----:R-:W-:Y:S01]  /*aea0*/  @!P3 ST.E [R14.64], R50 ;  /* 0x000000320e00b985 */ /* 0x002fe2000c101906 */
[----:B----4-:R-:W-:-:S02]  /*aeb0*/  IMAD R7, R18, c[0x0][0x3e4], R2 ;  /* 0x0000f90012077a24 */ /* 0x010fc400078e0202 */
[----:B------:R-:W-:Y:S01]  /*aec0*/  IMAD.WIDE.U32 R2, R18, c[0x0][0x3e0], R4 ;  /* 0x0000f80012027a25 */ /* 0x000fe200078e0004 */
[C---:B------:R-:W-:Y:S02]  /*aed0*/  IADD3 R5, R8.reuse, 0x40, RZ ;  /* 0x0000004008057810 */ /* 0x040fe40007ffe0ff */
[C---:B--2---:R-:W-:Y:S01]  /*aee0*/  IADD3 R0, R8.reuse, 0x8, RZ ;  /* 0x0000000808007810 */ /* 0x044fe20007ffe0ff */
[----:B------:R-:W-:Y:S01]  /*aef0*/  IMAD.IADD R3, R3, 0x1, R7 ;  /* 0x0000000103037824 */ /* 0x000fe200078e0207 */
[----:B------:R-:W-:Y:S02]  /*af00*/  IADD3 R8, R8, 0x48, RZ ;  /* 0x0000004808087810 */ /* 0x000fe40007ffe0ff */
[-C--:B------:R-:W-:Y:S01]  /*af10*/  ISETP.GE.OR P2, PT, R0, R24.reuse, P0 ;  /* 0x000000180000720c */ /* 0x080fe20000746670 */
[----:B------:R-:W-:Y:S01]  /*af20*/  IMAD.WIDE.U32 R2, R9, c[0x0][0x3d8], R2 ;  /* 0x0000f60009027a25 */ /* 0x000fe200078e0002 */
[----:B------:R-:W-:Y:S02]  /*af30*/  SHF.R.S32.HI R4, RZ, 0x1f, R9 ;  /* 0x0000001fff047819 */ /* 0x000fe40000011409 */
[----:B------:R-:W-:-:S02]  /*af40*/  ISETP.GE.OR P1, PT, R5, R24, P0 ;  /* 0x000000180500720c */ /* 0x000fc40000726670 */
[----:B------:R-:W-:Y:S01]  /*af50*/  ISETP.GE.OR P0, PT, R8, R24, P0 ;  /* 0x000000180800720c */ /* 0x000fe20000706670 */
[----:B------:R-:W-:Y:S01]  /*af60*/  IMAD R0, R4, c[0x0][0x3d8], RZ ;  /* 0x0000f60004007a24 */ /* 0x000fe200078e02ff */
[----:B------:R-:W-:-:S03]  /*af70*/  LEA R5, R20, R19, 0x5 ;  /* 0x0000001314057211 */ /* 0x000fc600078e28ff */
[----:B------:R-:W-:Y:S02]  /*af80*/  IMAD R4, R9, c[0x0][0x3dc], R0 ;  /* 0x0000f70009047a24 */ /* 0x000fe400078e0200 */
[----:B------:R-:W-:Y:S01]  /*af90*/  IMAD.SHL.U32 R0, R5, 0x2, RZ ;  /* 0x0000000205007824 */ /* 0x000fe200078e00ff */
[----:B------:R-:W-:Y:S01]  /*afa0*/  @!P2 ST.E [R12.64], R51 ;  /* 0x000000330c00a985 */ /* 0x000fe2000c101906 */
[----:B------:R-:W-:-:S03]  /*afb0*/  IMAD.IADD R3, R3, 0x1, R4 ;  /* 0x0000000103037824 */ /* 0x000fc600078e0204 */
[----:B---3--:R-:W-:Y:S04]  /*afc0*/  @!P1 ST.E [R16.64], R53 ;  /* 0x0000003510009985 */ /* 0x008fe8000c101906 */
[----:B------:R1:W-:Y:S01]  /*afd0*/  @!P0 ST.E [R10.64], R54 ;  /* 0x000000360a008985 */ /* 0x0003e2000c101906 */
[----:B------:R-:W-:-:S03]  /*afe0*/  LEA R25, P0, R2, c[0x0][0x380], 0x1 ;  /* 0x0000e00002197a11 */ /* 0x000fc600078008ff */
[----:B------:R2:W3:Y:S04]  /*aff0*/  LDS.128 R36, [R0+0x880] ;  /* 0x0008800000247984 */ /* 0x0004e80000000c00 */
[----:B------:R2:W4:Y:S04]  /*b000*/  LDS.128 R48, [R0+0x1080] ;  /* 0x0010800000307984 */ /* 0x0005280000000c00 */
[----:B------:R2:W2:Y:S04]  /*b010*/  LDS.128 R60, [R0+0x1880] ;  /* 0x00188000003c7984 */ /* 0x0004a80000000c00 */
[----:B------:R2:W2:Y:S04]  /*b020*/  LDS.128 R32, [R0+0x2880] ;  /* 0x0028800000207984 */ /* 0x0004a80000000c00 */
[----:B------:R2:W2:Y:S04]  /*b030*/  LDS.128 R44, [R0+0x3080] ;  /* 0x00308000002c7984 */ /* 0x0004a80000000c00 */
[----:B------:R2:W2:Y:S01]  /*b040*/  LDS.128 R56, [R0+0x3880] ;  /* 0x0038800000387984 */ /* 0x0004a20000000c00 */
[----:B-1----:R-:W-:-:S03]  /*b050*/  LEA R11, R21, R52, 0x7 ;  /* 0x00000034150b7211 */ /* 0x002fc600078e38ff */
[----:B------:R1:W1:Y:S01]  /*b060*/  LDS.128 R28, [R0+0x4880] ;  /* 0x00488000001c7984 */ /* 0x0002620000000c00 */
[----:B------:R-:W-:Y:S02]  /*b070*/  LEA.HI.X R10, R2, c[0x0][0x384], R3, 0x1, P0 ;  /* 0x0000e100020a7a11 */ /* 0x000fe400000f0c03 */
[----:B------:R-:W-:Y:S01]  /*b080*/  ISETP.GE.AND P0, PT, R11, R24, PT ;  /* 0x000000180b00720c */ /* 0x000fe20003f06270 */
[----:B------:R1:W1:Y:S04]  /*b090*/  LDS.128 R40, [R0+0x5080] ;  /* 0x0050800000287984 */ /* 0x0002680000000c00 */
[----:B------:R1:W1:Y:S04]  /*b0a0*/  LDS.128 R64, [R0+0x5880] ;  /* 0x0058800000407984 */ /* 0x0002680000000c00 */
[----:B------:R1:W1:Y:S04]  /*b0b0*/  SHFL.IDX PT, R2, R25, RZ, 0x1c1f ;  /* 0x001c1fff19027589 */ /* 0x00026800000e0000 */
[----:B------:R1:W1:Y:S01]  /*b0c0*/  SHFL.IDX PT, R3, R10, RZ, 0x1c1f ;  /* 0x001c1fff0a037589 */ /* 0x00026200000e0000 */
[----:B------:R-:W-:Y:S05]  /*b0d0*/  @P0 BRA `(.L_x_39) ;  /* 0x0000014000000947 */ /* 0x000fea0003800000 */
[----:B---3--:R-:W3:Y:S01]  /*b0e0*/  LDS.128 R20, [R0+0x80] ;  /* 0x0000800000147984 */ /* 0x008ee20000000c00 */
[----:B------:R-:W-:-:S02]  /*b0f0*/  IADD3 R5, R6, 0x20, RZ ;  /* 0x0000002006057810 */ /* 0x000fc40007ffe0ff */
[C---:B------:R-:W-:Y:S01]  /*b100*/  IADD3 R7, R6.reuse, 0x40, RZ ;  /* 0x0000004006077810 */ /* 0x040fe20007ffe0ff */
[----:B------:R-:W5:Y:S01]  /*b110*/  LDS.128 R16, [R0+0x2080] ;  /* 0x0020800000107984 */ /* 0x000f620000000c00 */
[----:B------:R-:W-:Y:S02]  /*b120*/  ISETP.GE.AND P1, PT, R5, c[0x0][0x3c8], PT ;  /* 0x0000f20005007a0c */ /* 0x000fe40003f26270 */
[----:B------:R-:W-:Y:S01]  /*b130*/  ISETP.GE.AND P0, PT, R7, c[0x0][0x3c8], PT ;  /* 0x0000f20007007a0c */ /* 0x000fe20003f06270 */
[----:B------:R4:W2:Y:S01]  /*b140*/  LDS.128 R12, [R0+0x4080] ;  /* 0x00408000000c7984 */ /* 0x0008a20000000c00 */
[----:B------:R-:W-:-:S09]  /*b150*/  ISETP.GE.AND P2, PT, R6, c[0x0][0x3c8], PT ;  /* 0x0000f20006007a0c */ /* 0x000fd20003f46270 */
[----:B------:R-:W-:-:S04]  /*b160*/  @!P1 SHF.R.S32.HI R4, RZ, 0x1f, R5 ;  /* 0x0000001fff049819 */ /* 0x000fc80000011405 */
[----:B------:R-:W-:Y:S01]  /*b170*/  @!P1 LEA.HI R4, R4, R5, RZ, 0x3 ;  /* 0x0000000504049211 */ /* 0x000fe200078f18ff */
[----:B-1----:R-:W-:-:S03]  /*b180*/  @!P2 IMAD.WIDE R8, R6, 0x2, R2 ;  /* 0x000000020608a825 */ /* 0x002fc600078e0202 */
[----:B------:R-:W-:Y:S02]  /*b190*/  @!P1 LOP3.LUT R4, R4, 0xfffffff8, RZ, 0xc0, !PT ;  /* 0xfffffff804049812 */ /* 0x000fe400078ec0ff */
[----:B--2-4-:R-:W-:-:S03]  /*b1a0*/  @!P0 SHF.R.S32.HI R0, RZ, 0x1f, R7 ;  /* 0x0000001fff008819 */ /* 0x014fc60000011407 */
[----:B------:R-:W-:Y:S01]  /*b1b0*/  @!P1 IMAD.WIDE R4, R4, 0x2, R2 ;  /* 0x0000000204049825 */ /* 0x000fe200078e0202 */
[----:B------:R-:W-:-:S04]  /*b1c0*/  @!P0 LEA.HI R0, R0, R7, RZ, 0x3 ;  /* 0x0000000700008211 */ /* 0x000fc800078f18ff */
[----:B------:R-:W-:Y:S01]  /*b1d0*/  @!P0 LOP3.LUT R0, R0, 0xfffffff8, RZ, 0xc0, !PT ;  /* 0xfffffff800008812 */ /* 0x000fe200078ec0ff */
[----:B---3--:R1:W-:Y:S04]  /*b1e0*/  @!P2 ST.E.128 [R8.64], R20 ;  /* 0x000000140800a985 */ /* 0x0083e8000c101d06 */
[----:B------:R-:W-:Y:S01]  /*b1f0*/  @!P0 IMAD.WIDE R2, R0, 0x2, R2 ;  /* 0x0000000200028825 */ /* 0x000fe200078e0202 */
[----:B-----5:R1:W-:Y:S04]  /*b200*/  @!P1 ST.E.128 [R4.64], R16 ;  /* 0x0000001004009985 */ /* 0x0203e8000c101d06 */
[----:B------:R1:W-:Y:S02]  /*b210*/  @!P0 ST.E.128 [R2.64], R12 ;  /* 0x0000000c02008985 */ /* 0x0003e4000c101d06 */
.L_x_39:
[----:B---3--:R-:W-:Y:S05]  /*b220*/  BSYNC B0 ;  /* 0x0000000000007941 */ /* 0x008fea0003800000 */
.L_x_38:
[----:B-12---:R-:W-:Y:S01]  /*b230*/  IADD3 R0, R11, 0x20, RZ ;  /* 0x000000200b007810 */ /* 0x006fe20007ffe0ff */
[----:B------:R1:W2:Y:S01]  /*b240*/  SHFL.IDX PT, R3, R10, 0x1, 0x1c1f ;  /* 0x003c1f000a037f89 */ /* 0x0002a200000e0000 */
[----:B------:R-:W-:Y:S02]  /*b250*/  BSSY B0, `(.L_x_40) ;  /* 0x0000015000007945 */ /* 0x000fe40003800000 */
[----:B------:R-:W-:Y:S01]  /*b260*/  ISETP.GE.AND P0, PT, R0, R24, PT ;  /* 0x000000180000720c */ /* 0x000fe20003f06270 */
[----:B------:R1:W3:-:S12]  /*b270*/  SHFL.IDX PT, R2, R25, 0x1, 0x1c1f ;  /* 0x003c1f0019027f89 */ /* 0x0002d800000e0000 */
[----:B------:R-:W-:Y:S05]  /*b280*/  @P0 BRA `(.L_x_41) ;  /* 0x0000011000000947 */ /* 0x000fea0003800000 */
[C---:B------:R-:W-:Y:S02]  /*b290*/  IADD3 R5, R6.reuse, 0x20, RZ ;  /* 0x0000002006057810 */ /* 0x040fe40007ffe0ff */
[C---:B------:R-:W-:Y:S02]  /*b2a0*/  IADD3 R7, R6.reuse, 0x40, RZ ;  /* 0x0000004006077810 */ /* 0x040fe40007ffe0ff */
[----:B------:R-:W-:Y:S02]  /*b2b0*/  ISETP.GE.AND P1, PT, R5, c[0x0][0x3c8], PT ;  /* 0x0000f20005007a0c */ /* 0x000fe40003f26270 */
        /* <DEDUP_REMOVED lines=14> */
.L_x_41:
[----:B------:R-:W-:Y:S05]  /*b3a0*/  BSYNC B0 ;  /* 0x0000000000007941 */ /* 0x000fea0003800000 */
.L_x_40:
[----:B------:R-:W-:Y:S01]  /*b3b0*/  IADD3 R0, R11, 0x40, RZ ;  /* 0x000000400b007810 */ /* 0x000fe20007ffe0ff */
[----:B--2---:R2:W1:Y:S01]  /*b3c0*/  SHFL.IDX PT, R3, R10, 0x2, 0x1c1f ;  /* 0x005c1f000a037f89 */ /* 0x00446200000e0000 */
[----:B------:R-:W-:Y:S02]  /*b3d0*/  BSSY B0, `(.L_x_42) ;  /* 0x0000015000007945 */ /* 0x000fe40003800000 */
[----:B------:R-:W-:Y:S01]  /*b3e0*/  ISETP.GE.AND P0, PT, R0, R24, PT ;  /* 0x000000180000720c */ /* 0x000fe20003f06270 */
[----:B---3--:R2:W3:-:S12]  /*b3f0*/  SHFL.IDX PT, R2, R25, 0x2, 0x1c1f ;  /* 0x005c1f0019027f89 */ /* 0x0084d800000e0000 */
        /* <DEDUP_REMOVED lines=9> */
[--C-:B-1-3--:R-:W-:Y:S01]  /*b490*/  @!P2 IMAD.WIDE R8, R6, 0x2, R2.reuse ;  /* 0x000000020608a825 */ /* 0x10afe200078e0202 */
[----:B------:R-:W-:Y:S02]  /*b4a0*/  @!P0 LEA.HI R0, R0, R7, RZ, 0x3 ;  /* 0x0000000700008211 */ /* 0x000fe400078f18ff */
[----:B------:R-:W-:Y:S02]  /*b4b0*/  @!P1 LOP3.LUT R4, R4, 0xfffffff8, RZ, 0xc0, !PT ;  /* 0xfffffff804049812 */ /* 0x000fe400078ec0ff */
[----:B------:R-:W-:Y:S01]  /*b4c0*/  @!P0 LOP3.LUT R0, R0, 0xfffffff8, RZ, 0xc0, !PT ;  /* 0xfffffff800008812 */ /* 0x000fe200078ec0ff */
[----:B----4-:R1:W-:Y:S02]  /*b4d0*/  @!P2 ST.E.128 [R8.64], R48 ;  /* 0x000000300800a985 */ /* 0x0103e4000c101d06 */
[----:B------:R-:W-:-:S04]  /*b4e0*/  @!P1 IMAD.WIDE R4, R4, 0x2, R2 ;  /* 0x0000000204049825 */ /* 0x000fc800078e0202 */
[----:B------:R-:W-:Y:S01]  /*b4f0*/  @!P0 IMAD.WIDE R2, R0, 0x2, R2 ;  /* 0x0000000200028825 */ /* 0x000fe200078e0202 */
[----:B------:R1:W-:Y:S04]  /*b500*/  @!P1 ST.E.128 [R4.64], R44 ;  /* 0x0000002c04009985 */ /* 0x0003e8000c101d06 */
[----:B------:R1:W-:Y:S02]  /*b510*/  @!P0 ST.E.128 [R2.64], R40 ;  /* 0x0000002802008985 */ /* 0x0003e4000c101d06 */
.L_x_43:
[----:B------:R-:W-:Y:S05]  /*b520*/  BSYNC B0 ;  /* 0x0000000000007941 */ /* 0x000fea0003800000 */
.L_x_42:
[----:B------:R-:W-:Y:S01]  /*b530*/  IADD3 R0, R11, 0x60, RZ ;  /* 0x000000600b007810 */ /* 0x000fe20007ffe0ff */
[----:B-1----:R1:W2:Y:S03]  /*b540*/  SHFL.IDX PT, R3, R10, 0x3, 0x1c1f ;  /* 0x007c1f000a037f89 */ /* 0x0022a600000e0000 */
[----:B------:R-:W-:Y:S01]  /*b550*/  ISETP.GE.AND P0, PT, R0, R24, PT ;  /* 0x000000180000720c */ /* 0x000fe20003f06270 */
[----:B---3--:R1:W3:-:S12]  /*b560*/  SHFL.IDX PT, R2, R25, 0x3, 0x1c1f ;  /* 0x007c1f0019027f89 */ /* 0x0082d800000e0000 */
[----:B------:R-:W-:Y:S05]  /*b570*/  @P0 EXIT ;  /* 0x000000000000094d */ /* 0x000fea0003800000 */
[C---:B------:R-:W-:Y:S02]  /*b580*/  IADD3 R4, R6.reuse, 0x20, RZ ;  /* 0x0000002006047810 */ /* 0x040fe40007ffe0ff */
[----:B------:R-:W-:Y:S02]  /*b590*/  ISETP.GE.AND P1, PT, R6, c[0x0][0x3c8], PT ;  /* 0x0000f20006007a0c */ /* 0x000fe40003f26270 */
[----:B------:R-:W-:-:S11]  /*b5a0*/  ISETP.GE.AND P0, PT, R4, c[0x0][0x3c8], PT ;  /* 0x0000f20004007a0c */ /* 0x000fd60003f06270 */
[----:B--23--:R-:W-:Y:S02]  /*b5b0*/  @!P1 IMAD.WIDE R8, R6, 0x2, R2 ;  /* 0x0000000206089825 */ /* 0x00cfe400078e0202 */
[----:B------:R-:W-:-:S03]  /*b5c0*/  @!P0 SHF.R.S32.HI R0, RZ, 0x1f, R4 ;  /* 0x0000001fff008819 */ /* 0x000fc60000011404 */
[----:B------:R2:W-:Y:S01]  /*b5d0*/  @!P1 ST.E.128 [R8.64], R60 ;  /* 0x0000003c08009985 */ /* 0x0005e2000c101d06 */
[----:B------:R-:W-:-:S04]  /*b5e0*/  @!P0 LEA.HI R0, R0, R4, RZ, 0x3 ;  /* 0x0000000400008211 */ /* 0x000fc800078f18ff */
[----:B------:R-:W-:-:S05]  /*b5f0*/  @!P0 LOP3.LUT R0, R0, 0xfffffff8, RZ, 0xc0, !PT ;  /* 0xfffffff800008812 */ /* 0x000fca00078ec0ff */
[----:B------:R-:W-:Y:S01]  /*b600*/  @!P0 IMAD.WIDE R4, R0, 0x2, R2 ;  /* 0x0000000200048825 */ /* 0x000fe200078e0202 */
[----:B------:R-:W-:-:S04]  /*b610*/  IADD3 R0, R6, 0x40, RZ ;  /* 0x0000004006007810 */ /* 0x000fc80007ffe0ff */
[----:B------:R2:W-:Y:S01]  /*b620*/  @!P0 ST.E.128 [R4.64], R56 ;  /* 0x0000003804008985 */ /* 0x0005e2000c101d06 */
[----:B------:R-:W-:-:S13]  /*b630*/  ISETP.GE.AND P0, PT, R0, c[0x0][0x3c8], PT ;  /* 0x0000f20000007a0c */ /* 0x000fda0003f06270 */
[----:B------:R-:W-:Y:S05]  /*b640*/  @P0 EXIT ;  /* 0x000000000000094d */ /* 0x000fea0003800000 */
[----:B--2---:R-:W-:-:S04]  /*b650*/  SHF.R.S32.HI R4, RZ, 0x1f, R0 ;  /* 0x0000001fff047819 */ /* 0x004fc80000011400 */
[----:B------:R-:W-:-:S04]  /*b660*/  LEA.HI R0, R4, R0, RZ, 0x3 ;  /* 0x0000000004007211 */ /* 0x000fc800078f18ff */
[----:B------:R-:W-:-:S05]  /*b670*/  LOP3.LUT R0, R0, 0xfffffff8, RZ, 0xc0, !PT ;  /* 0xfffffff800007812 */ /* 0x000fca00078ec0ff */
[----:B------:R-:W-:-:S05]  /*b680*/  IMAD.WIDE R2, R0, 0x2, R2 ;  /* 0x0000000200027825 */ /* 0x000fca00078e0202 */
[----:B------:R-:W-:Y:S01]  /*b690*/  ST.E.128 [R2.64], R64 ;  /* 0x0000004002007985 */ /* 0x000fe2000c101d06 */
[----:B------:R-:W-:Y:S05]  /*b6a0*/  EXIT ;  /* 0x000000000000794d */ /* 0x000fea0003800000 */
.L_x_36:
[----:B------:R-:W2:Y:S01]  /*b6b0*/  LDL R8, [R1+0x2c] ;  /* 0x00002c0001087983 */ /* 0x000ea20000100800 */
[----:B------:R-:W-:Y:S01]  /*b6c0*/  ISETP.NE.U32.AND P1, PT, RZ, c[0x0][0x508], PT ;  /* 0x00014200ff007a0c */ /* 0x000fe20003f25070 */
[----:B------:R-:W-:Y:S01]  /*b6d0*/  IMAD.MOV.U32 R2, RZ, RZ, 0x4 ;  /* 0x00000004ff027424 */ /* 0x000fe200078e00ff */
[----:B------:R-:W-:Y:S02]  /*b6e0*/  ISETP.NE.U32.AND P0, PT, RZ, c[0x0][0x500], PT ;  /* 0x00014000ff007a0c */ /* 0x000fe40003f05070 */
[----:B------:R-:W-:Y:S02]  /*b6f0*/  ISETP.NE.AND.EX P1, PT, RZ, c[0x0][0x50c], PT, P1 ;  /* 0x00014300ff007a0c */ /* 0x000fe40003f25310 */
[----:B------:R-:W-:Y:S01]  /*b700*/  ISETP.NE.AND.EX P0, PT, RZ, c[0x0][0x504], PT, P0 ;  /* 0x00014100ff007a0c */ /* 0x000fe20003f05300 */
[----:B------:R-:W-:Y:S02]  /*b710*/  IMAD.MOV.U32 R13, RZ, RZ, c[0x0][0x388] ;  /* 0x0000e200ff0d7624 */ /* 0x000fe400078e00ff */
[----:B--2---:R-:W-:-:S08]  /*b720*/  IMAD.WIDE R6, R8, R2, c[0x0][0x500] ;  /* 0x0001400008067625 */ /* 0x004fd000078e0202 */
[----:B------:R-:W-:Y:S02]  /*b730*/  @P1 IMAD.WIDE R2, R8, R2, c[0x0][0x508] ;  /* 0x0001420008021625 */ /* 0x000fe400078e0202 */
[----:B------:R-:W2:Y:S04]  /*b740*/  @P0 LDG.E R0, [R6.64] ;  /* 0x0000000606000981 */ /* 0x000ea8000c1e1900 */
[----:B------:R1:W5:Y:S01]  /*b750*/  @P1 LDG.E R13, [R2.64] ;  /* 0x00000006020d1981 */ /* 0x000362000c1e1900 */
[----:B------:R-:W-:Y:S02]  /*b760*/  CS2R R4, SRZ ;  /* 0x0000000000047805 */ /* 0x000fe4000001ff00 */
[--C-:B--2---:R-:W-:Y:S01]  /*b770*/  @P0 SHF.R.S32.HI R5, RZ, 0x1f, R0.reuse ;  /* 0x0000001fff050819 */ /* 0x104fe20000011400 */
[----:B------:R-:W-:Y:S01]  /*b780*/  @P0 IMAD.MOV.U32 R4, RZ, RZ, R0 ;  /* 0x000000ffff040224 */ /* 0x000fe200078e0000 */
[----:B------:R-:W-:Y:S05]  /*b790*/  @P1 BRA `(.L_x_44) ;  /* 0x0000004000001947 */ /* 0x000fea0003800000 */
[----:B-1----:R-:W-:Y:S05]  /*b7a0*/  @!P0 BRA `(.L_x_44) ;  /* 0x0000003000008947 */ /* 0x002fea0003800000 */
[----:B------:R1:W2:Y:S04]  /*b7b0*/  LDG.E R0, [R6.64] ;  /* 0x0000000606007981 */ /* 0x0002a8000c1e1900 */
[----:B-1----:R-:W2:Y:S02]  /*b7c0*/  LDG.E R6, [R6.64+0x4] ;  /* 0x0000040606067981 */ /* 0x002ea4000c1e1900 */
[----:B--2--5:R-:W-:-:S02]  /*b7d0*/  IADD3 R13, -R0, R6, RZ ;  /* 0x00000006000d7210 */ /* 0x024fc40007ffe1ff */
.L_x_44:
[----:B-1----:R-:W1:Y:S01]  /*b7e0*/  S2R R11, SR_TID.X ;  /* 0x00000000000b7919 */ /* 0x002e620000002100 */
[----:B------:R-:W-:Y:S01]  /*b7f0*/  SHF.R.S32.HI R0, RZ, 0x1f, R8 ;  /* 0x0000001fff007819 */ /* 0x000fe20000011408 */
[----:B------:R-:W-:Y:S01]  /*b800*/  BSSY B0, `(.L_x_45) ;  /* 0x0000029000007945 */ /* 0x000fe20003800000 */
[----:B------:R-:W-:Y:S01]  /*b810*/  SEL R9, R8, RZ, !P0 ;  /* 0x000000ff08097207 */ /* 0x000fe20004000000 */
[----:B------:R-:W2:Y:S01]  /*b820*/  S2R R2, SR_CTAID.Y ;  /* 0x0000000000027919 */ /* 0x000ea20000002600 */
[----:B------:R-:W-:-:S03]  /*b830*/  SEL R10, R0, RZ, !P0 ;  /* 0x000000ff000a7207 */ /* 0x000fc60004000000 */
[----:B------:R-:W3:Y:S01]  /*b840*/  S2R R12, SR_CTAID.Y ;  /* 0x00000000000c7919 */ /* 0x000ee20000002600 */
[----:B-1----:R-:W-:Y:S02]  /*b850*/  ISETP.GE.AND P1, PT, R11, 0x80, PT ;  /* 0x000000800b00780c */ /* 0x002fe40003f26270 */
[----:B--2---:R-:W-:-:S11]  /*b860*/  SHF.R.S32.HI R14, RZ, 0x1f, R2 ;  /* 0x0000001fff0e7819 */ /* 0x004fd60000011402 */
[----:B------:R-:W-:Y:S05]  /*b870*/  @P1 BRA `(.L_x_46) ;  /* 0x0000021000001947 */ /* 0x000fea0003800000 */
[----:B---3--:R-:W1:Y:S01]  /*b880*/  S2R R8, SR_CTAID.X ;  /* 0x0000000000087919 */ /* 0x008e620000002500 */
[----:B-----5:R-:W-:Y:S01]  /*b890*/  IMAD R0, R13, c[0x0][0x4e8], RZ ;  /* 0x00013a000d007a24 */ /* 0x020fe200078e02ff */
[----:B-1----:R-:W-:-:S04]  /*b8a0*/  LEA R8, R8, R11, 0x7 ;  /* 0x0000000b08087211 */ /* 0x002fc800078e38ff */
[----:B------:R-:W-:-:S13]  /*b8b0*/  ISETP.GE.AND P0, PT, R8, R0, PT ;  /* 0x000000000800720c */ /* 0x000fda0003f06270 */
[----:B------:R-:W-:Y:S05]  /*b8c0*/  @P0 BRA `(.L_x_46) ;  /* 0x000001c000000947 */ /* 0x000fea0003800000 */
[----:B------:R-:W-:Y:S01]  /*b8d0*/  MOV R0, c[0x0][0x4e8] ;  /* 0x00013a0000007a02 */ /* 0x000fe20000000f00 */
[----:B------:R-:W-:Y:S01]  /*b8e0*/  IMAD R6, R14, c[0x0][0x490], RZ ;  /* 0x000124000e067a24 */ /* 0x000fe200078e02ff */
[----:B------:R-:W-:Y:S01]  /*b8f0*/  MOV R2, R4 ;  /* 0x0000000400027202 */ /* 0x000fe20000000f00 */
[----:B------:R-:W-:Y:S01]  /*b900*/  IMAD.MOV.U32 R3, RZ, RZ, R5 ;  /* 0x000000ffff037224 */ /* 0x000fe200078e0005 */
[----:B------:R-:W-:Y:S01]  /*b910*/  ISETP.NE.AND P0, PT, R0, 0x1, PT ;  /* 0x000000010000780c */ /* 0x000fe20003f05270 */
[C---:B------:R-:W-:Y:S01]  /*b920*/  IMAD R6, R12.reuse, c[0x0][0x494], R6 ;  /* 0x000125000c067a24 */ /* 0x040fe200078e0206 */
[----:B------:R-:W-:Y:S01]  /*b930*/  MOV R0, R8 ;  /* 0x0000000800007202 */ /* 0x000fe20000000f00 */
[----:B------:R-:W-:-:S05]  /*b940*/  IMAD.WIDE.U32 R2, R12, c[0x0][0x490], R2 ;  /* 0x000124000c027a25 */ /* 0x000fca00078e0002 */
[----:B------:R-:W-:-:S05]  /*b950*/  IADD3 R3, R6, R3, RZ ;  /* 0x0000000306037210 */ /* 0x000fca0007ffe0ff */
[----:B------:R-:W-:-:S04]  /*b960*/  @P0 IMAD.HI.U32 R7, R8, c[0x0][0x4ec], RZ ;  /* 0x00013b0008070a27 */ /* 0x000fc800078e00ff */
[----:B------:R-:W-:Y:S01]  /*b970*/  IMAD.WIDE.U32 R2, R9, c[0x0][0x498], R2 ;  /* 0x0001260009027a25 */ /* 0x000fe200078e0002 */
[----:B------:R-:W-:-:S03]  /*b980*/  @P0 SHF.R.U32.HI R0, RZ, c[0x0][0x4f0], R7 ;  /* 0x00013c00ff000a19 */ /* 0x000fc60000011607 */
[----:B------:R-:W-:Y:S01]  /*b990*/  IMAD R7, R10, c[0x0][0x498], RZ ;  /* 0x000126000a077a24 */ /* 0x000fe200078e02ff */
[----:B------:R-:W-:Y:S01]  /*b9a0*/  IADD3 R2, P0, R0, R2, RZ ;  /* 0x0000000200027210 */ /* 0x000fe20007f1e0ff */
[----:B------:R-:W-:Y:S02]  /*b9b0*/  IMAD.MOV R6, RZ, RZ, -R0 ;  /* 0x000000ffff067224 */ /* 0x000fe400078e0a00 */
[----:B------:R-:W-:Y:S02]  /*b9c0*/  IMAD R7, R9, c[0x0][0x49c], R7 ;  /* 0x0001270009077a24 */ /* 0x000fe400078e0207 */
[----:B------:R-:W-:Y:S01]  /*b9d0*/  IMAD R6, R6, c[0x0][0x4e8], R8 ;  /* 0x00013a0006067a24 */ /* 0x000fe200078e0208 */
[----:B------:R-:W-:-:S04]  /*b9e0*/  SHF.R.S32.HI R8, RZ, 0x1f, R0 ;  /* 0x0000001fff087819 */ /* 0x000fc80000011400 */
[----:B------:R-:W-:Y:S02]  /*b9f0*/  SHF.R.S32.HI R0, RZ, 0x1f, R6 ;  /* 0x0000001fff007819 */ /* 0x000fe40000011406 */
[----:B------:R-:W-:-:S03]  /*ba00*/  IADD3.X R3, R8, R3, R7, P0, !PT ;  /* 0x0000000308037210 */ /* 0x000fc600007fe407 */
[----:B------:R-:W-:Y:S02]  /*ba10*/  IMAD R0, R0, c[0x0][0x488], RZ ;  /* 0x0001220000007a24 */ /* 0x000fe400078e02ff */
[----:B------:R-:W-:-:S04]  /*ba20*/  IMAD.WIDE.U32 R2, R6, c[0x0][0x488], R2 ;  /* 0x0001220006027a25 */ /* 0x000fc800078e0002 */
[----:B------:R-:W-:Y:S01]  /*ba30*/  IMAD R0, R6, c[0x0][0x48c], R0 ;  /* 0x0001230006007a24 */ /* 0x000fe200078e0200 */
[----:B------:R-:W-:-:S04]  /*ba40*/  LEA R6, P0, R2, c[0x0][0x450], 0x2 ;  /* 0x0001140002067a11 */ /* 0x000fc800078010ff */
[----:B------:R-:W-:-:S04]  /*ba50*/  IADD3 R0, R3, R0, RZ ;  /* 0x0000000003007210 */ /* 0x000fc80007ffe0ff */
[----:B------:R-:W-:Y:S02]  /*ba60*/  LEA.HI.X R7, R2, c[0x0][0x454], R0, 0x2, P0 ;  /* 0x0001150002077a11 */ /* 0x000fe400000f1400 */
[----:B------:R-:W-:-:S05]  /*ba70*/  MOV R0, 0xff800000 ;  /* 0xff80000000007802 */ /* 0x000fca0000000f00 */
[----:B------:R1:W-:Y:S02]  /*ba80*/  STG.E [R6.64], R0 ;  /* 0x0000000006007986 */ /* 0x0003e4000c101906 */
.L_x_46:
[----:B---3--:R-:W-:Y:S05]  /*ba90*/  BSYNC B0 ;  /* 0x0000000000007941 */ /* 0x008fea0003800000 */
.L_x_45:
[----:B------:R-:W2:Y:S01]  /*baa0*/  S2R R15, SR_CTAID.X ;  /* 0x00000000000f7919 */ /* 0x000ea20000002500 */
[----:B-1----:R-:W-:Y:S01]  /*bab0*/  IMAD R0, R5, c[0x0][0x3a0], RZ ;  /* 0x0000e80005007a24 */ /* 0x002fe200078e02ff */
[----:B------:R-:W-:Y:S01]  /*bac0*/  SHF.R.S32.HI R5, RZ, 0x1f, R11 ;  /* 0x0000001fff057819 */ /* 0x000fe2000001140b */
[C---:B------:R-:W-:Y:S01]  /*bad0*/  IMAD.WIDE.U32 R2, R4.reuse, c[0x0][0x3a0], RZ ;  /* 0x0000e80004027a25 */ /* 0x040fe200078e00ff */
[----:B------:R-:W-:Y:S01]  /*bae0*/  MOV R6, c[0x0][0x4e8] ;  /* 0x00013a0000067a02 */ /* 0x000fe20000000f00 */
[----:B------:R-:W-:Y:S01]  /*baf0*/  BSSY B0, `(.L_x_47) ;  /* 0x000003b000007945 */ /* 0x000fe20003800000 */
[----:B------:R-:W-:Y:S01]  /*bb00*/  LEA.HI R5, R5, R11, RZ, 0x2 ;  /* 0x0000000b05057211 */ /* 0x000fe200078f10ff */
[----:B------:R-:W-:Y:S01]  /*bb10*/  IMAD R0, R4, c[0x0][0x3a4], R0 ;  /* 0x0000e90004007a24 */ /* 0x000fe200078e0200 */
[----:B------:R-:W-:Y:S01]  /*bb20*/  ISETP.NE.AND P0, PT, R6, 0x1, PT ;  /* 0x000000010600780c */ /* 0x000fe20003f05270 */
[----:B------:R-:W-:Y:S01]  /*bb30*/  IMAD R6, R10, c[0x0][0x3f0], RZ ;  /* 0x0000fc000a067a24 */ /* 0x000fe200078e02ff */
[----:B------:R-:W-:Y:S01]  /*bb40*/  LOP3.LUT R4, R5, 0xfffffffc, RZ, 0xc0, !PT ;  /* 0xfffffffc05047812 */ /* 0x000fe200078ec0ff */
[----:B-----5:R-:W-:Y:S01]  /*bb50*/  IMAD R13, R13, c[0x0][0x4e8], RZ ;  /* 0x00013a000d0d7a24 */ /* 0x020fe200078e02ff */
[----:B------:R-:W-:Y:S01]  /*bb60*/  IADD3 R3, R3, R0, RZ ;  /* 0x0000000003037210 */ /* 0x000fe20007ffe0ff */
[----:B------:R-:W-:-:S02]  /*bb70*/  IMAD R0, R14, c[0x0][0x3e8], RZ ;  /* 0x0000fa000e007a24 */ /* 0x000fc400078e02ff */
[----:B------:R-:W-:Y:S01]  /*bb80*/  IMAD.IADD R8, R11, 0x1, -R4 ;  /* 0x000000010b087824 */ /* 0x000fe200078e0a04 */
[----:B------:R-:W-:Y:S01]  /*bb90*/  SHF.R.S32.HI R11, RZ, 0x2, R5 ;  /* 0x00000002ff0b7819 */ /* 0x000fe20000011405 */
[C---:B------:R-:W-:Y:S02]  /*bba0*/  IMAD R0, R12.reuse, c[0x0][0x3ec], R0 ;  /* 0x0000fb000c007a24 */ /* 0x040fe400078e0200 */
[----:B------:R-:W-:Y:S01]  /*bbb0*/  IMAD.WIDE.U32 R2, R12, c[0x0][0x3e8], R2 ;  /* 0x0000fa000c027a25 */ /* 0x000fe200078e0002 */
[----:B------:R-:W-:-:S03]  /*bbc0*/  LEA R4, R8, R11, 0x5 ;  /* 0x0000000b08047211 */ /* 0x000fc600078e28ff */
[----:B------:R-:W-:Y:S01]  /*bbd0*/  IMAD R7, R9, c[0x0][0x3f4], R6 ;  /* 0x0000fd0009077a24 */ /* 0x000fe200078e0206 */
[----:B------:R-:W-:Y:S01]  /*bbe0*/  IADD3 R3, R0, R3, RZ ;  /* 0x0000000300037210 */ /* 0x000fe20007ffe0ff */
[C---:B--2---:R-:W-:Y:S01]  /*bbf0*/  IMAD R4, R15.reuse, 0x80, R4 ;  /* 0x000000800f047824 */ /* 0x044fe200078e0204 */
[----:B------:R-:W-:-:S03]  /*bc00*/  LEA R11, R15, R11, 0x7 ;  /* 0x0000000b0f0b7211 */ /* 0x000fc600078e38ff */
[----:B------:R-:W-:Y:S01]  /*bc10*/  @P0 IMAD.HI.U32 R5, R4, c[0x0][0x4ec], RZ ;  /* 0x00013b0004050a27 */ /* 0x000fe200078e00ff */
[----:B------:R-:W-:-:S03]  /*bc20*/  MOV R0, R4 ;  /* 0x0000000400007202 */ /* 0x000fc60000000f00 */
[----:B------:R-:W-:Y:S01]  /*bc30*/  IMAD.WIDE.U32 R2, R9, c[0x0][0x3f0], R2 ;  /* 0x0000fc0009027a25 */ /* 0x000fe200078e0002 */
[----:B------:R-:W-:-:S04]  /*bc40*/  @P0 SHF.R.U32.HI R0, RZ, c[0x0][0x4f0], R5 ;  /* 0x00013c00ff000a19 */ /* 0x000fc80000011605 */
[--C-:B------:R-:W-:Y:S01]  /*bc50*/  SHF.R.S32.HI R6, RZ, 0x1f, R0.reuse ;  /* 0x0000001fff067819 */ /* 0x100fe20000011400 */
[----:B------:R-:W-:Y:S01]  /*bc60*/  IMAD.MOV R5, RZ, RZ, -R0 ;  /* 0x000000ffff057224 */ /* 0x000fe200078e0a00 */
[----:B------:R-:W-:-:S03]  /*bc70*/  IADD3 R3, R3, R7, RZ ;  /* 0x0000000703037210 */ /* 0x000fc60007ffe0ff */
[----:B------:R-:W-:Y:S02]  /*bc80*/  IMAD R6, R6, c[0x0][0x3e0], RZ ;  /* 0x0000f80006067a24 */ /* 0x000fe400078e02ff */
[----:B------:R-:W-:Y:S02]  /*bc90*/  IMAD R5, R5, c[0x0][0x4e8], R4 ;  /* 0x00013a0005057a24 */ /* 0x000fe400078e0204 */
[----:B------:R-:W-:-:S03]  /*bca0*/  IMAD.WIDE.U32 R2, R0, c[0x0][0x3e0], R2 ;  /* 0x0000f80000027a25 */ /* 0x000fc600078e0002 */
[----:B------:R-:W-:Y:S01]  /*bcb0*/  SHF.R.S32.HI R4, RZ, 0x1f, R5 ;  /* 0x0000001fff047819 */ /* 0x000fe20000011405 */
[----:B------:R-:W-:-:S05]  /*bcc0*/  IMAD R0, R0, c[0x0][0x3e4], R6 ;  /* 0x0000f90000007a24 */ /* 0x000fca00078e0206 */
[----:B------:R-:W-:Y:S01]  /*bcd0*/  IADD3 R3, R3, R0, RZ ;  /* 0x0000000003037210 */ /* 0x000fe20007ffe0ff */
[----:B------:R-:W-:-:S04]  /*bce0*/  IMAD R0, R4, c[0x0][0x3d8], RZ ;  /* 0x0000f60004007a24 */ /* 0x000fc800078e02ff */
[C---:B------:R-:W-:Y:S02]  /*bcf0*/  IMAD R0, R5.reuse, c[0x0][0x3dc], R0 ;  /* 0x0000f70005007a24 */ /* 0x040fe400078e0200 */
[----:B------:R-:W-:-:S04]  /*bd00*/  IMAD.WIDE.U32 R2, R5, c[0x0][0x3d8], R2 ;  /* 0x0000f60005027a25 */ /* 0x000fc800078e0002 */
[----:B------:R-:W-:Y:S01]  /*bd10*/  IMAD.IADD R0, R3, 0x1, R0 ;  /* 0x0000000103007824 */ /* 0x000fe200078e0200 */
[----:B------:R-:W-:-:S04]  /*bd20*/  LEA R14, P0, R2, c[0x0][0x380], 0x1 ;  /* 0x0000e000020e7a11 */ /* 0x000fc800078008ff */
[----:B------:R-:W-:Y:S02]  /*bd30*/  LEA.HI.X R12, R2, c[0x0][0x384], R0, 0x1, P0 ;  /* 0x0000e100020c7a11 */ /* 0x000fe400000f0c00 */
[----:B------:R-:W-:Y:S01]  /*bd40*/  ISETP.GE.AND P0, PT, R11, R13, PT ;  /* 0x0000000d0b00720c */ /* 0x000fe20003f06270 */
[----:B------:R1:W2:Y:S01]  /*bd50*/  SHFL.IDX PT, R2, R14, RZ, 0x1c1f ;  /* 0x001c1fff0e027589 */ /* 0x0002a200000e0000 */
[----:B------:R-:W-:-:S03]  /*bd60*/  SHF.L.U32 R0, R8, 0x3, RZ ;  /* 0x0000000308007819 */ /* 0x000fc600000006ff */
[----:B------:R1:W3:Y:S01]  /*bd70*/  SHFL.IDX PT, R3, R12, RZ, 0x1c1f ;  /* 0x001c1fff0c037589 */ /* 0x0002e200000e0000 */
[C---:B------:R-:W-:Y:S02]  /*bd80*/  IADD3 R9, R0.reuse, 0x20, RZ ;  /* 0x0000002000097810 */ /* 0x040fe40007ffe0ff */
[----:B------:R-:W-:-:S05]  /*bd90*/  IADD3 R10, R0, 0x40, RZ ;  /* 0x00000040000a7810 */ /* 0x000fca0007ffe0ff */
[----:B------:R-:W-:Y:S05]  /*bda0*/  @P0 BRA `(.L_x_48) ;  /* 0x000000f000000947 */ /* 0x000fea0003800000 */
        /* <DEDUP_REMOVED lines=10> */
[----:B------:R2:W-:Y:S02]  /*be50*/  @!P2 ST.E.128 [R6.64], RZ ;  /* 0x000000ff0600a985 */ /* 0x0005e4000c101d06 */
[----:B------:R-:W-:-:S04]  /*be60*/  @!P1 IMAD.WIDE R4, R5, 0x2, R2 ;  /* 0x0000000205049825 */ /* 0x000fc800078e0202 */
[----:B------:R-:W-:Y:S01]  /*be70*/  @!P0 IMAD.WIDE R2, R8, 0x2, R2 ;  /* 0x0000000208028825 */ /* 0x000fe200078e0202 */
[----:B------:R2:W-:Y:S04]  /*be80*/  @!P1 ST.E.128 [R4.64], RZ ;  /* 0x000000ff04009985 */ /* 0x0005e8000c101d06 */
[----:B------:R2:W-:Y:S02]  /*be90*/  @!P0 ST.E.128 [R2.64], RZ ;  /* 0x000000ff02008985 */ /* 0x0005e4000c101d06 */
.L_x_48:
[----:B------:R-:W-:Y:S05]  /*bea0*/  BSYNC B0 ;  /* 0x0000000000007941 */ /* 0x000fea0003800000 */
.L_x_47:
[----:B--2---:R-:W-:Y:S01]  /*beb0*/  IADD3 R4, R11, 0x20, RZ ;  /* 0x000000200b047810 */ /* 0x004fe20007ffe0ff */
[----:B---3--:R2:W3:Y:S01]  /*bec0*/  SHFL.IDX PT, R3, R12, 0x1, 0x1c1f ;  /* 0x003c1f000c037f89 */ /* 0x0084e200000e0000 */
[----:B------:R-:W-:Y:S02]  /*bed0*/  BSSY B0, `(.L_x_49) ;  /* 0x0000013000007945 */ /* 0x000fe40003800000 */
[----:B------:R-:W-:Y:S01]  /*bee0*/  ISETP.GE.AND P0, PT, R4, R13, PT ;  /* 0x0000000d0400720c */ /* 0x000fe20003f06270 */
[----:B------:R2:W4:-:S12]  /*bef0*/  SHFL.IDX PT, R2, R14, 0x1, 0x1c1f ;  /* 0x003c1f000e027f89 */ /* 0x00051800000e0000 */
[----:B------:R-:W-:Y:S05]  /*bf00*/  @P0 BRA `(.L_x_50) ;  /* 0x000000f000000947 */ /* 0x000fea0003800000 */
[----:B------:R-:W-:Y:S02]  /*bf10*/  ISETP.GE.AND P1, PT, R9, c[0x0][0x3c8], PT ;  /* 0x0000f20009007a0c */ /* 0x000fe40003f26270 */
        /* <DEDUP_REMOVED lines=14> */
.L_x_50:
[----:B------:R-:W-:Y:S05]  /*c000*/  BSYNC B0 ;  /* 0x0000000000007941 */ /* 0x000fea0003800000 */
.L_x_49:
[----:B---3--:R-:W-:Y:S01]  /*c010*/  IADD3 R4, R11, 0x40, RZ ;  /* 0x000000400b047810 */ /* 0x008fe20007ffe0ff */
[----:B------:R3:W1:Y:S01]  /*c020*/  SHFL.IDX PT, R3, R12, 0x2, 0x1c1f ;  /* 0x005c1f000c037f89 */ /* 0x00066200000e0000 */
[----:B------:R-:W-:Y:S02]  /*c030*/  BSSY B0, `(.L_x_51) ;  /* 0x0000013000007945 */ /* 0x000fe40003800000 */
[----:B------:R-:W-:Y:S01]  /*c040*/  ISETP.GE.AND P0, PT, R4, R13, PT ;  /* 0x0000000d0400720c */ /* 0x000fe20003f06270 */
[----:B----4-:R3:W4:-:S12]  /*c050*/  SHFL.IDX PT, R2, R14, 0x2, 0x1c1f ;  /* 0x005c1f000e027f89 */ /* 0x01071800000e0000 */
[----:B------:R-:W-:Y:S05]  /*c060*/  @P0 BRA `(.L_x_52) ;  /* 0x000000f000000947 */ /* 0x000fea0003800000 */
[----:B------:R-:W-:Y:S02]  /*c070*/  ISETP.GE.AND P1, PT, R9, c[0x0][0x3c8], PT ;  /* 0x0000f20009007a0c */ /* 0x000fe40003f26270 */
[----:B------:R-:W-:Y:S02]  /*c080*/  ISETP.GE.AND P0, PT, R10, c[0x0][0x3c8], PT ;  /* 0x0000f2000a007a0c */ /* 0x000fe40003f06270 */
[----:B------:R-:W-:-:S09]  /*c090*/  ISETP.GE.AND P2, PT, R0, c[0x0][0x3c8], PT ;  /* 0x0000f20000007a0c */ /* 0x000fd20003f46270 */
[----:B------:R-:W-:Y:S02]  /*c0a0*/  @!P1 SHF.R.S32.HI R5, RZ, 0x1f, R9 ;  /* 0x0000001fff059819 */ /* 0x000fe40000011409 */
[----:B------:R-:W-:Y:S02]  /*c0b0*/  @!P0 SHF.R.S32.HI R4, RZ, 0x1f, R10 ;  /* 0x0000001fff048819 */ /* 0x000fe4000001140a */
[----:B------:R-:W-:Y:S01]  /*c0c0*/  @!P1 LEA.HI R5, R5, R9, RZ, 0x3 ;  /* 0x0000000905059211 */ /* 0x000fe200078f18ff */
[--C-:B-1--4-:R-:W-:Y:S01]  /*c0d0*/  @!P2 IMAD.WIDE R6, R0, 0x2, R2.reuse ;  /* 0x000000020006a825 */ /* 0x112fe200078e0202 */
        /* <DEDUP_REMOVED lines=8> */
.L_x_52:
[----:B------:R-:W-:Y:S05]  /*c160*/  BSYNC B0 ;  /* 0x0000000000007941 */ /* 0x000fea0003800000 */
.L_x_51:
[----:B-1----:R-:W-:Y:S01]  /*c170*/  IADD3 R4, R11, 0x60, RZ ;  /* 0x000000600b047810 */ /* 0x002fe20007ffe0ff */
[----:B------:R1:W2:Y:S03]  /*c180*/  SHFL.IDX PT, R3, R12, 0x3, 0x1c1f ;  /* 0x007c1f000c037f89 */ /* 0x0002a600000e0000 */
[----:B------:R-:W-:Y:S01]  /*c190*/  ISETP.GE.AND P0, PT, R4, R13, PT ;  /* 0x0000000d0400720c */ /* 0x000fe20003f06270 */
[----:B----4-:R1:W4:-:S12]  /*c1a0*/  SHFL.IDX PT, R2, R14, 0x3, 0x1c1f ;  /* 0x007c1f000e027f89 */ /* 0x01031800000e0000 */
[----:B------:R-:W-:Y:S05]  /*c1b0*/  @P0 EXIT ;  /* 0x000000000000094d */ /* 0x000fea0003800000 */
[----:B------:R-:W-:Y:S02]  /*c1c0*/  ISETP.GE.AND P0, PT, R9, c[0x0][0x3c8], PT ;  /* 0x0000f20009007a0c */ /* 0x000fe40003f06270 */
[----:B------:R-:W-:-:S11]  /*c1d0*/  ISETP.GE.AND P1, PT, R0, c[0x0][0x3c8], PT ;  /* 0x0000f20000007a0c */ /* 0x000fd60003f26270 */
[----:B------:R-:W-:Y:S02]  /*c1e0*/  @!P0 SHF.R.S32.HI R4, RZ, 0x1f, R9 ;  /* 0x0000001fff048819 */ /* 0x000fe40000011409 */
[----:B--2-4-:R-:W-:Y:S02]  /*c1f0*/  @!P1 IMAD.WIDE R6, R0, 0x2, R2 ;  /* 0x0000000200069825 */ /* 0x014fe400078e0202 */
[----:B------:R-:W-:-:S03]  /*c200*/  @!P0 LEA.HI R4, R4, R9, RZ, 0x3 ;  /* 0x0000000904048211 */ /* 0x000fc600078f18ff */
[----:B------:R2:W-:Y:S01]  /*c210*/  @!P1 ST.E.128 [R6.64], RZ ;  /* 0x000000ff06009985 */ /* 0x0005e2000c101d06 */
[----:B------:R-:W-:-:S05]  /*c220*/  @!P0 LOP3.LUT R4, R4, 0xfffffff8, RZ, 0xc0, !PT ;  /* 0xfffffff804048812 */ /* 0x000fca00078ec0ff */
[----:B------:R-:W-:-:S05]  /*c230*/  @!P0 IMAD.WIDE R4, R4, 0x2, R2 ;  /* 0x0000000204048825 */ /* 0x000fca00078e0202 */
[----:B------:R2:W-:Y:S01]  /*c240*/  @!P0 ST.E.128 [R4.64], RZ ;  /* 0x000000ff04008985 */ /* 0x0005e2000c101d06 */
[----:B------:R-:W-:-:S13]  /*c250*/  ISETP.GE.AND P0, PT, R10, c[0x0][0x3c8], PT ;  /* 0x0000f2000a007a0c */ /* 0x000fda0003f06270 */
[----:B------:R-:W-:Y:S05]  /*c260*/  @P0 EXIT ;  /* 0x000000000000094d */ /* 0x000fea0003800000 */
[----:B------:R-:W-:-:S04]  /*c270*/  SHF.R.S32.HI R0, RZ, 0x1f, R10 ;  /* 0x0000001fff007819 */ /* 0x000fc8000001140a */
[----:B------:R-:W-:-:S04]  /*c280*/  LEA.HI R0, R0, R10, RZ, 0x3 ;  /* 0x0000000a00007211 */ /* 0x000fc800078f18ff */
[----:B------:R-:W-:-:S05]  /*c290*/  LOP3.LUT R0, R0, 0xfffffff8, RZ, 0xc0, !PT ;  /* 0xfffffff800007812 */ /* 0x000fca00078ec0ff */
[----:B------:R-:W-:-:S05]  /*c2a0*/  IMAD.WIDE R2, R0, 0x2, R2 ;  /* 0x0000000200027825 */ /* 0x000fca00078e0202 */
[----:B------:R-:W-:Y:S01]  /*c2b0*/  ST.E.128 [R2.64], RZ ;  /* 0x000000ff02007985 */ /* 0x000fe2000c101d06 */
[----:B------:R-:W-:Y:S05]  /*c2c0*/  EXIT ;  /* 0x000000000000794d */ /* 0x000fea0003800000 */
.L_x_53:
        /* <DEDUP_REMOVED lines=11> */
.L_x_1711:


//--------------------- .text._ZN7cutlass13device_kernelIN5flash19enable_sm80_to_sm89INS1_16FlashAttnFwdSm80INS1_25CollectiveMainloopFwdSm80ILi4ELi1ELb0EN4cute5tupleIJNS5_1CILi128EEENS7_ILi64EEENS7_ILi96EEEEEELi96ENS_6half_tEfNS_4arch4Sm80ELb0ELb0ELb1ELb1ELb1ELb1ELb1ELb0EEENS1_21CollectiveEpilogueFwdINS6_IJS8_SA_S9_EEENS6_IJNS7_ILi1EEESI_SI_EEESC_SE_Li128ELb1ELb1ELb0ELb0EEENS1_19SingleTileSchedulerILb1ELb0ELb1ELi128EEEEEEEEEvNT_6ParamsE --------------------------
	.section	.text._ZN7cutlass13device_kernelIN5flash19enable_sm80_to_sm89INS1_16FlashAttnFwdSm80INS1_25CollectiveMainloopFwdSm80ILi4ELi1ELb0EN4cute5tupleIJNS5_1CILi128EEENS7_ILi64EEENS7_ILi96EEEEEELi96ENS_6half_tEfNS_4arch4Sm80ELb0ELb0ELb1ELb1ELb1ELb1ELb1ELb0EEENS1_21CollectiveEpilogueFwdINS6_IJS8_SA_S9_EEENS6_IJNS7_ILi1EEESI_SI_EEESC_SE_Li128ELb1ELb1ELb0ELb0EEENS1_19SingleTileSchedulerILb1ELb0ELb1ELi128EEEEEEEEEvNT_6ParamsE,"ax",@progbits
	.sectioninfo	@"SHI_REGISTERS=255"
	.align	128
.text._ZN7cutlass13device_kernelIN5flash19enable_sm80_to_sm89INS1_16FlashAttnFwdSm80INS1_25CollectiveMainloopFwdSm80ILi4ELi1ELb0EN4cute5tupleIJNS5_1CILi128EEENS7_ILi64EEENS7_ILi96EEEEEELi96ENS_6half_tEfNS_4arch4Sm80ELb0ELb0ELb1ELb1ELb1ELb1ELb1ELb0EEENS1_21CollectiveEpilogueFwdINS6_IJS8_SA_S9_EEENS6_IJNS7_ILi1EEESI_SI_EEESC_SE_Li128ELb1ELb1ELb0ELb0EEENS1_19SingleTileSchedulerILb1ELb0ELb1ELi128EEEEEEEEEvNT_6ParamsE:
        .type           _ZN7cutlass13device_kernelIN5flash19enable_sm80_to_sm89INS1_16FlashAttnFwdSm80INS1_25CollectiveMainloopFwdSm80ILi4ELi1ELb0EN4cute5tupleIJNS5_1CILi128EEENS7_ILi64EEENS7_ILi96EEEEEELi96ENS_6half_tEfNS_4arch4Sm80ELb0ELb0ELb1ELb1ELb1ELb1ELb1ELb0EEENS1_21CollectiveEpilogueFwdINS6_IJS8_SA_S9_EEENS6_IJNS7_ILi1EEESI_SI_EEESC_SE_Li128ELb1ELb1ELb0ELb0EEENS1_19SingleTileSchedulerILb1ELb0ELb1ELi128EEEEEEEEEvNT_6ParamsE,@function
        .size           _ZN7cutlass13device_kernelIN5flash19enable_sm80_to_sm89INS1_16FlashAttnFwdSm80INS1_25CollectiveMainloopFwdSm80ILi4ELi1ELb0EN4cute5tupleIJNS5_1CILi128EEENS7_ILi64EEENS7_ILi96EEEEEELi96ENS_6half_tEfNS_4arch4Sm80ELb0ELb0ELb1ELb1ELb1ELb1ELb1ELb0EEENS1_21CollectiveEpilogueFwdINS6_IJS8_SA_S9_EEENS6_IJNS7_ILi1EEESI_SI_EEESC_SE_Li128ELb1ELb1ELb0ELb0EEENS1_19SingleTileSchedulerILb1ELb0ELb1ELi128EEEEEEEEEvNT_6ParamsE,(.L_x_1712 - _ZN7cutlass13device_kernelIN5flash19enable_sm80_to_sm89INS1_16FlashAttnFwdSm80INS1_25CollectiveMainloopFwdSm80ILi4ELi1ELb0EN4cute5tupleIJNS5_1CILi128EEENS7_ILi64EEENS7_ILi96EEEEEELi96ENS_6half_tEfNS_4arch4Sm80ELb0ELb0ELb1ELb1ELb1ELb1ELb1ELb0EEENS1_21CollectiveEpilogueFwdINS6_IJS8_SA_S9_EEENS6_IJNS7_ILi1EEESI_SI_EEESC_SE_Li128ELb1ELb1ELb0ELb0EEENS1_19SingleTileSchedulerILb1ELb0ELb1ELi128EEEEEEEEEvNT_6ParamsE)
        .other          _ZN7cutlass13device_kernelIN5flash19enable_sm80_to_sm89INS1_16FlashAttnFwdSm80INS1_25CollectiveMainloopFwdSm80ILi4ELi1ELb0EN4cute5tupleIJNS5_1CILi128EEENS7_ILi64EEENS7_ILi96EEEEEELi96ENS_6half_tEfNS_4arch4Sm80ELb0ELb0ELb1ELb1ELb1ELb1ELb1ELb0EEENS1_21CollectiveEpilogueFwdINS6_IJS8_SA_S9_EEENS6_IJNS7_ILi1EEESI_SI_EEESC_SE_Li128ELb1ELb1ELb0ELb0EEENS1_19SingleTileSchedulerILb1ELb0ELb1ELi128EEEEEEEEEvNT_6ParamsE,@"STO_CUDA_ENTRY STV_DEFAULT"
_ZN7cutlass13device_kernelIN5flash19enable_sm80_to_sm89INS1_16FlashAttnFwdSm80INS1_25CollectiveMainloopFwdSm80ILi4ELi1ELb0EN4cute5tupleIJNS5_1CILi128EEENS7_ILi64EEENS7_ILi96EEEEEELi96ENS_6half_tEfNS_4arch4Sm80ELb0ELb0ELb1ELb1ELb1ELb1ELb1ELb0EEENS1_21CollectiveEpilogueFwdINS6_IJS8_SA_S9_EEENS6_IJNS7_ILi1EEESI_SI_EEESC_SE_Li128ELb1ELb1ELb0ELb0EEENS1_19SingleTileSchedulerILb1ELb0ELb1ELi128EEEEEEEEEvNT_6ParamsE:
        /* <DEDUP_REMOVED lines=17> */
.L_x_55:
        /* <DEDUP_REMOVED lines=8> */
.L_x_57:
[----:B------:R-:W-:-:S05]  /*0190*/  MOV R0, c[0x0][0x54c] ;  /* 0x0001530000007a02 */ /* 0x000fca0000000f00 */
.L_x_56:
[----:B-----5:R-:W-:Y:S01]  /*01a0*/  IMAD R0, R0, c[0x0][0x548], RZ ;  /* 0x0001520000007a24 */ /* 0x020fe200078e02ff */
[----:B-1----:R-:W-:-:S04]  /*01b0*/  SHF.L.U32 R2, R175, 0x7, RZ ;  /* 0x00000007af027819 */ /* 0x002fc800000006ff */
[----:B------:R-:W-:-:S04]  /*01c0*/  ISETP.GE.AND P0, PT, R2, R0, PT ;  /* 0x000000000200720c */ /* 0x000fc80003f06270 */
[----:B------:R-:W-:-:S05]  /*01d0*/  SEL R0, R5, 0xffffffff, !P0 ;  /* 0xffffffff05007807 */ /* 0x000fca0004000000 */
[----:B------:R1:W-:Y:S01]  /*01e0*/  STL [R1+0x20], R0 ;  /* 0x0000200001007387 */ /* 0x0003e20000100800 */
[----:B------:R-:W-:Y:S05]  /*01f0*/  BRA `(.L_x_58) ;  /* 0x0000013000007947 */ /* 0x000fea0003800000 */
.L_x_54:
[----:B---3--:R-:W-:-:S04]  /*0200*/  ISETP.NE.U32.AND P0, PT, RZ, c[0x0][0x568], PT ;  /* 0x00015a00ff007a0c */ /* 0x008fc80003f05070 */
[----:B------:R-:W-:-:S13]  /*0210*/  ISETP.NE.AND.EX P0, PT, RZ, c[0x0][0x56c], PT, P0 ;  /* 0x00015b00ff007a0c */ /* 0x000fda0003f05300 */
[----:B------:R-:W-:Y:S05]  /*0220*/  @!P0 BRA `(.L_x_59) ;  /* 0x0000002000008947 */ /* 0x000fea0003800000 */
[----:B------:R1:W5:Y:S01]  /*0230*/  LDG.E R0, [R2.64] ;  /* 0x0000000602007981 */ /* 0x000362000c1e1900 */
[----:B------:R-:W-:Y:S05]  /*0240*/  BRA `(.L_x_60) ;  /* 0x0000009000007947 */ /* 0x000fea0003800000 */
.L_x_59:
        /* <DEDUP_REMOVED lines=8> */
.L_x_61:
[----:B------:R-:W-:-:S05]  /*02d0*/  MOV R0, c[0x0][0x54c] ;  /* 0x0001530000007a02 */ /* 0x000fca0000000f00 */
.L_x_60:
[----:B-----5:R-:W-:Y:S01]  /*02e0*/  IMAD R0, R0, c[0x0][0x548], RZ ;  /* 0x0001520000007a24 */ /* 0x020fe200078e02ff */
[----:B-1----:R-:W-:-:S04]  /*02f0*/  SHF.L.U32 R2, R175, 0x7, RZ ;  /* 0x00000007af027819 */ /* 0x002fc800000006ff */
[----:B------:R-:W-:-:S04]  /*0300*/  ISETP.GE.AND P0, PT, R2, R0, PT ;  /* 0x000000000200720c */ /* 0x000fc80003f06270 */
[----:B------:R-:W-:-:S05]  /*0310*/  SEL R0, R5, 0xffffffff, !P0 ;  /* 0xffffffff05007807 */ /* 0x000fca0004000000 */
[----:B------:R1:W-:Y:S04]  /*0320*/  STL [R1+0x20], R0 ;  /* 0x0000200001007387 */ /* 0x0003e80000100800 */
.L_x_58:
[----:B------:R-:W2:Y:S02]  /*0330*/  LDL R38, [R1+0x20] ;  /* 0x0000200001267983 */ /* 0x000ea40000100800 */
[----:B--2---:R-:W-:-:S13]  /*0340*/  ISETP.GE.AND P0, PT, R38, RZ, PT ;  /* 0x000000ff2600720c */ /* 0x004fda0003f06270 */
[----:B------:R-:W-:Y:S05]  /*0350*/  @!P0 EXIT ;  /* 0x000000000000894d */ /* 0x000fea0003800000 */
[----:B------:R-:W-:Y:S01]  /*0360*/  ISETP.NE.U32.AND P0, PT, RZ, c[0x0][0x370], PT ;  /* 0x0000dc00ff007a0c */ /* 0x000fe20003f05070 */
[----:B------:R-:W-:Y:S01]  /*0370*/  CS2R R14, SRZ ;  /* 0x00000000000e7805 */ /* 0x000fe2000001ff00 */
[----:B------:R-:W-:Y:S01]  /*0380*/  ISETP.NE.U32.AND P1, PT, RZ, c[0x0][0x360], PT ;  /* 0x0000d800ff007a0c */ /* 0x000fe20003f25070 */
[----:B------:R-:W-:Y:S01]  /*0390*/  IMAD.MOV.U32 R157, RZ, RZ, RZ ;  /* 0x000000ffff9d7224 */ /* 0x000fe200078e00ff */
[----:B------:R-:W-:Y:S01]  /*03a0*/  ISETP.NE.AND.EX P2, PT, RZ, c[0x0][0x374], PT, P0 ;  /* 0x0000dd00ff007a0c */ /* 0x000fe20003f45300 */
[----:B------:R-:W-:Y:S01]  /*03b0*/  IMAD.MOV.U32 R12, RZ, RZ, RZ ;  /* 0x000000ffff0c7224 */ /* 0x000fe200078e00ff */
[----:B------:R-:W-:Y:S01]  /*03c0*/  ISETP.NE.AND.EX P0, PT, RZ, c[0x0][0x364], PT, P1 ;  /* 0x0000d900ff007a0c */ /* 0x000fe20003f05310 */
[CC--:B------:R-:W-:Y:S01]  /*03d0*/  IMAD.WIDE R6, R38.reuse, R13.reuse, c[0x0][0x348] ;  /* 0x0000d20026067625 */ /* 0x0c0fe200078e020d */
[----:B------:R-:W-:Y:S02]  /*03e0*/  ISETP.NE.U32.AND P1, PT, RZ, c[0x0][0x348], PT ;  /* 0x0000d200ff007a0c */ /* 0x000fe40003f25070 */
[----:B------:R-:W-:Y:S01]  /*03f0*/  ISETP.NE.U32.AND P3, PT, RZ, c[0x0][0x350], PT ;  /* 0x0000d400ff007a0c */ /* 0x000fe20003f65070 */
[----:B------:R-:W-:Y:S01]  /*0400*/  IMAD.WIDE R4, R38, R13, c[0x0][0x350] ;  /* 0x0000d40026047625 */ /* 0x000fe200078e020d */
[----:B------:R-:W-:-:S02]  /*0410*/  ISETP.NE.U32.AND P4, PT, RZ, c[0x0][0x358], PT ;  /* 0x0000d600ff007a0c */ /* 0x000fc40003f85070 */
[----:B------:R-:W-:Y:S01]  /*0420*/  ISETP.NE.AND.EX P1, PT, RZ, c[0x0][0x34c], PT, P1 ;  /* 0x0000d300ff007a0c */ /* 0x000fe20003f25310 */
[CC--:B------:R-:W-:Y:S01]  /*0430*/  IMAD.WIDE R2, R38.reuse, R13.reuse, c[0x0][0x358] ;  /* 0x0000d60026027625 */ /* 0x0c0fe200078e020d */
[----:B------:R-:W-:Y:S02]  /*0440*/  ISETP.NE.AND.EX P3, PT, RZ, c[0x0][0x354], PT, P3 ;  /* 0x0000d500ff007a0c */ /* 0x000fe40003f65330 */
[----:B------:R-:W-:Y:S01]  /*0450*/  ISETP.NE.AND.EX P4, PT, RZ, c[0x0][0x35c], PT, P4 ;  /* 0x0000d700ff007a0c */ /* 0x000fe20003f85340 */
[----:B------:R-:W-:Y:S01]  /*0460*/  @P2 IMAD.WIDE R10, R38, R13, c[0x0][0x370] ;  /* 0x0000dc00260a2625 */ /* 0x000fe200078e020d */
[----:B------:R-:W2:Y:S01]  /*0470*/  S2R R34, SR_CTAID.Y ;  /* 0x0000000000227919 */ /* 0x000ea20000002600 */
[----:B------:R-:W-:Y:S02]  /*0480*/  ULDC UR5, c[0x0][0x2ac] ;  /* 0x0000ab0000057ab9 */ /* 0x000fe40000000800 */
[----:B------:R-:W-:Y:S01]  /*0490*/  ULDC UR4, c[0x0][0x1d0] ;  /* 0x0000740000047ab9 */ /* 0x000fe20000000800 */
[----:B------:R-:W3:Y:S01]  /*04a0*/  @P2 LDG.E R14, [R10.64] ;  /* 0x000000060a0e2981 */ /* 0x000ee2000c1e1900 */
[----:B------:R-:W-:-:S02]  /*04b0*/  IMAD.MOV.U32 R159, RZ, RZ, c[0x0][0x168] ;  /* 0x00005a00ff9f7624 */ /* 0x000fc400078e00ff */
[----:B------:R-:W-:Y:S01]  /*04c0*/  @P0 IMAD.WIDE R8, R38, R13, c[0x0][0x360] ;  /* 0x0000d80026080625 */ /* 0x000fe200078e020d */
[----:B------:R4:W5:Y:S04]  /*04d0*/  @P1 LDG.E R157, [R6.64] ;  /* 0x00000006069d1981 */ /* 0x000968000c1e1900 */
[----:B------:R4:W5:Y:S04]  /*04e0*/  @P3 LDG.E R15, [R4.64] ;  /* 0x00000006040f3981 */ /* 0x000968000c1e1900 */
[----:B------:R4:W5:Y:S01]  /*04f0*/  @P4 LDG.E R12, [R2.64] ;  /* 0x00000006020c4981 */ /* 0x000962000c1e1900 */
[----:B------:R-:W-:-:S03]  /*0500*/  UIMAD UR4, UR5, UR4, URZ ;  /* 0x00000004050472a4 */ /* 0x000fc6000f8e023f */
[----:B------:R1:W5:Y:S01]  /*0510*/  @P0 LDG.E R159, [R8.64] ;  /* 0x00000006089f0981 */ /* 0x000362000c1e1900 */
[----:B------:R-:W-:Y:S01]  /*0520*/  IMAD.MOV.U32 R105, RZ, RZ, c[0x0][0x228] ;  /* 0x00008a00ff697624 */ /* 0x000fe200078e00ff */
[----:B--2---:R-:W-:Y:S01]  /*0530*/  SHF.R.S32.HI R37, RZ, 0x1f, R34 ;  /* 0x0000001fff257819 */ /* 0x004fe20000011422 */
[----:B-1----:R-:W-:Y:S01]  /*0540*/  IMAD.U32 R8, RZ, RZ, UR4 ;  /* 0x00000004ff087e24 */ /* 0x002fe2000f8e00ff */
[----:B---3--:R4:W-:Y:S01]  /*0550*/  STL [R1+0x28], R14 ;  /* 0x0000280e01007387 */ /* 0x0089e20000100800 */
[----:B------:R-:W-:Y:S05]  /*0560*/  @P0 BRA `(.L_x_62) ;  /* 0x0000004000000947 */ /* 0x000fea0003800000 */
[----:B------:R-:W-:Y:S05]  /*0570*/  @!P1 BRA `(.L_x_62) ;  /* 0x0000003000009947 */ /* 0x000fea0003800000 */
[----:B------:R1:W2:Y:S04]  /*0580*/  LDG.E R0, [R6.64] ;  /* 0x0000000606007981 */ /* 0x0002a8000c1e1900 */
[----:B-1--4-:R-:W2:Y:S02]  /*0590*/  LDG.E R6, [R6.64+0x4] ;  /* 0x0000040606067981 */ /* 0x012ea4000c1e1900 */
[----:B--2--5:R-:W-:-:S02]  /*05a0*/  IADD3 R159, -R0, R6, RZ ;  /* 0x00000006009f7210 */ /* 0x024fc40007ffe1ff */
.L_x_62:
[----:B------:R-:W-:-:S04]  /*05b0*/  ISETP.NE.U32.AND P0, PT, RZ, c[0x0][0x368], PT ;  /* 0x0000da00ff007a0c */ /* 0x000fc80003f05070 */
[----:B------:R-:W-:-:S13]  /*05c0*/  ISETP.NE.AND.EX P0, PT, RZ, c[0x0][0x36c], PT, P0 ;  /* 0x0000db00ff007a0c */ /* 0x000fda0003f05300 */
[----:B------:R-:W-:Y:S05]  /*05d0*/  @!P0 BRA `(.L_x_63) ;  /* 0x0000003000008947 */ /* 0x000fea0003800000 */
[----:B----4-:R-:W-:-:S05]  /*05e0*/  IMAD.WIDE R4, R38, R13, c[0x0][0x368] ;  /* 0x0000da0026047625 */ /* 0x010fca00078e020d */
[----:B------:R1:W5:Y:S01]  /*05f0*/  LDG.E R8, [R4.64] ;  /* 0x0000000604087981 */ /* 0x000362000c1e1900 */
[----:B------:R-:W-:Y:S05]  /*0600*/  BRA `(.L_x_64) ;  /* 0x0000004000007947 */ /* 0x000fea0003800000 */
.L_x_63:
[----:B------:R-:W-:Y:S05]  /*0610*/  @!P3 BRA `(.L_x_64) ;  /* 0x000000300000b947 */ /* 0x000fea0003800000 */
[----:B------:R1:W2:Y:S04]  /*0620*/  LDG.E R0, [R4.64] ;  /* 0x0000000604007981 */ /* 0x0002a8000c1e1900 */
[----:B-1--4-:R-:W2:Y:S02]  /*0630*/  LDG.E R4, [R4.64+0x4] ;  /* 0x0000040604047981 */ /* 0x012ea4000c1e1900 */
[----:B--2---:R-:W-:Y:S02]  /*0640*/  IADD3 R8, -R0, R4, RZ ;  /* 0x0000000400087210 */ /* 0x004fe40007ffe1ff */
.L_x_64:
[----:B-1--4-:R1:W2:Y:S04]  /*0650*/  @P4 LDG.E R5, [R2.64] ;  /* 0x0000000602054981 */ /* 0x0122a8000c1e1900 */
[----:B------:R1:W2:Y:S01]  /*0660*/  @P4 LDG.E R4, [R2.64+0x4] ;  /* 0x0000040602044981 */ /* 0x0002a2000c1e1900 */
[----:B------:R-:W-:Y:S01]  /*0670*/  ISETP.NE.U32.AND P0, PT, RZ, c[0x0][0x378], PT ;  /* 0x0000de00ff007a0c */ /* 0x000fe20003f05070 */
[----:B-----5:R-:W-:-:S03]  /*0680*/  IMAD.MOV.U32 R153, RZ, RZ, R8 ;  /* 0x000000ffff997224 */ /* 0x020fc600078e0008 */
[----:B------:R-:W-:Y:S01]  /*0690*/  ISETP.NE.AND.EX P0, PT, RZ, c[0x0][0x37c], PT, P0 ;  /* 0x0000df00ff007a0c */ /* 0x000fe20003f05300 */
[----:B------:R-:W-:-:S12]  /*06a0*/  IMAD.IADD R0, R8, 0x1, -R14 ;  /* 0x0000000108007824 */ /* 0x000fd800078e0a0e */
[----:B-1----:R-:W-:-:S05]  /*06b0*/  @P0 IMAD.WIDE R2, R38, R13, c[0x0][0x378] ;  /* 0x0000de0026020625 */ /* 0x002fca00078e020d */
[----:B------:R1:W5:Y:S01]  /*06c0*/  @P0 LDG.E R153, [R2.64] ;  /* 0x0000000602990981 */ /* 0x000362000c1e1900 */
[----:B--2---:R-:W-:-:S04]  /*06d0*/  @P4 IMAD.IADD R105, R4, 0x1, -R5 ;  /* 0x0000000104694824 */ /* 0x004fc800078e0a05 */
[----:B------:R-:W-:-:S05]  /*06e0*/  IMAD.IADD R165, R0, 0x1, R105 ;  /* 0x0000000100a57824 */ /* 0x000fca00078e0269 */
[----:B-1----:R-:W-:-:S04]  /*06f0*/  IADD3 R2, R165, 0x3f, RZ ;  /* 0x0000003fa5027810 */ /* 0x002fc80007ffe0ff */
[----:B------:R-:W-:-:S04]  /*0700*/  SHF.R.S32.HI R3, RZ, 0x1f, R2 ;  /* 0x0000001fff037819 */ /* 0x000fc80000011402 */
[----:B------:R-:W-:Y:S01]  /*0710*/  LEA.HI R6, R3, R2, RZ, 0x6 ;  /* 0x0000000203067211 */ /* 0x000fe200078f30ff */
[----:B------:R-:W-:-:S03]  /*0720*/  IMAD.MOV R2, RZ, RZ, -R0 ;  /* 0x000000ffff027224 */ /* 0x000fc600078e0a00 */
[----:B------:R-:W-:Y:S01]  /*0730*/  LOP3.LUT R171, R6, 0xffffffc0, RZ, 0xc0, !PT ;  /* 0xffffffc006ab7812 */ /* 0x000fe200078ec0ff */
[----:B------:R1:W-:Y:S01]  /*0740*/  STL [R1], R6 ;  /* 0x0000000601007387 */ /* 0x0003e20000100800 */
[----:B------:R-:W-:-:S03]  /*0750*/  IMNMX R2, RZ, R2, !PT ;  /* 0x00000002ff027217 */ /* 0x000fc60007800200 */
[----:B------:R-:W-:Y:S01]  /*0760*/  IMAD.IADD R0, R171, 0x1, -R0 ;  /* 0x00000001ab007824 */ /* 0x000fe200078e0a00 */
[----:B------:R-:W-:-:S04]  /*0770*/  SHF.R.U32.HI R144, RZ, 0x6, R2 ;  /* 0x00000006ff907819 */ /* 0x000fc80000011602 */
[----:B------:R-:W-:Y:S01]  /*0780*/  IMNMX R0, R0, R105, PT ;  /* 0x0000006900007217 */ /* 0x000fe20003800200 */
[----:B------:R-:W-:-:S03]  /*0790*/  IMAD.MOV.U32 R4, RZ, RZ, R144 ;  /* 0x000000ffff047224 */ /* 0x000fc600078e0090 */
[----:B------:R-:W-:-:S13]  /*07a0*/  ISETP.GT.AND P0, PT, R0, R2, PT ;  /* 0x000000020000720c */ /* 0x000fda0003f04270 */
[----:B------:R-:W-:-:S04]  /*07b0*/  @P0 IADD3 R0, R0, 0x3f, RZ ;  /* 0x0000003f00000810 */ /* 0x000fc80007ffe0ff */
[----:B------:R-:W-:-:S04]  /*07c0*/  @P0 SHF.R.S32.HI R2, RZ, 0x1f, R0 ;  /* 0x0000001fff020819 */ /* 0x000fc80000011400 */
[----:B------:R-:W-:-:S04]  /*07d0*/  @P0 LEA.HI R0, R2, R0, RZ, 0x6 ;  /* 0x0000000002000211 */ /* 0x000fc800078f30ff */
[----:B------:R-:W-:-:S04]  /*07e0*/  @P0 SHF.R.S32.HI R4, RZ, 0x6, R0 ;  /* 0x00000006ff040819 */ /* 0x000fc80000011400 */
[----:B------:R-:W-:-:S13]  /*07f0*/  ISETP.GT.AND P0, PT, R4, R144, PT ;  /* 0x000000900400720c */ /* 0x000fda0003f04270 */
[----:B------:R-:W-:Y:S05]  /*0800*/  @!P0 BRA `(.L_x_65) ;  /* 0x000055c000008947 */ /* 0x000fea0003800000 */
[----:B-1----:R-:W-:-:S04]  /*0810*/  ISETP.NE.U32.AND P3, PT, RZ, c[0x0][0x340], PT ;  /* 0x0000d000ff007a0c */ /* 0x002fc80003f65070 */
[----:B------:R-:W-:-:S13]  /*0820*/  ISETP.NE.AND.EX P3, PT, RZ, c[0x0][0x344], PT, P3 ;  /* 0x0000d100ff007a0c */ /* 0x000fda0003f65330 */
[----:B------:R-:W-:-:S05]  /*0830*/  @P3 IMAD.WIDE R2, R38, R13, c[0x0][0x340] ;  /* 0x0000d00026023625 */ /* 0x000fca00078e020d */
[----:B------:R1:W2:Y:S01]  /*0840*/  @P3 LDG.E R31, [R2.64] ;  /* 0x00000006021f3981 */ /* 0x0002a2000c1e1900 */
[----:B------:R-:W-:Y:S01]  /*0850*/  SHF.R.S32.HI R16, RZ, 0x1f, R173 ;  /* 0x0000001fff107819 */ /* 0x000fe200000114ad */
[----:B------:R-:W-:Y:S01]  /*0860*/  IMAD.MOV.U32 R17, RZ, RZ, c[0x0][0x238] ;  /* 0x00008e00ff117624 */ /* 0x000fe200078e00ff */
[----:B------:R-:W-:Y:S01]  /*0870*/  IADD3 R78, R4, -0x1, RZ ;  /* 0xffffffff044e7810 */ /* 0x000fe20007ffe0ff */
[----:B------:R-:W-:Y:S01]  /*0880*/  IMAD.MOV.U32 R156, RZ, RZ, 0x6 ;  /* 0x00000006ff9c7424 */ /* 0x000fe200078e00ff */
[CC--:B------:R-:W-:Y:S01]  /*0890*/  LEA.HI R14, R16.reuse, R173.reuse, RZ, 0x2 ;  /* 0x000000ad100e7211 */ /* 0x0c0fe200078f10ff */
[----:B------:R-:W-:Y:S01]  /*08a0*/  IMAD.IADD R151, R15, 0x1, R8 ;  /* 0x000000010f977824 */ /* 0x000fe200078e0208 */
[-C--:B------:R-:W-:Y:S01]  /*08b0*/  LEA.HI R4, R16, R173.reuse, RZ, 0x3 ;  /* 0x000000ad10047211 */ /* 0x080fe200078f18ff */
[C---:B------:R-:W-:Y:S01]  /*08c0*/  IMAD.SHL.U32 R164, R17.reuse, 0x40, RZ ;  /* 0x0000004011a47824 */ /* 0x040fe200078e00ff */
[----:B------:R-:W-:Y:S01]  /*08d0*/  LOP3.LUT R0, R14, 0x1ffffffc, RZ, 0xc0, !PT ;  /* 0x1ffffffc0e007812 */ /* 0x000fe200078ec0ff */
[----:B------:R-:W-:Y:S01]  /*08e0*/  IMAD.MOV.U32 R158, RZ, RZ, 0x5 ;  /* 0x00000005ff9e7424 */ /* 0x000fe200078e00ff */
[----:B------:R-:W-:Y:S01]  /*08f0*/  SHF.R.S32.HI R7, RZ, 0x2, R14 ;  /* 0x00000002ff077819 */ /* 0x000fe2000001140e */
[----:B------:R-:W-:Y:S01]  /*0900*/  IMAD.SHL.U32 R163, R17, 0x20, RZ ;  /* 0x0000002011a37824 */ /* 0x000fe200078e00ff */
[----:B------:R-:W-:Y:S01]  /*0910*/  LEA.HI R6, R16, R173, RZ, 0x5 ;  /* 0x000000ad10067211 */ /* 0x000fe200078f28ff */
[----:B------:R-:W-:Y:S01]  /*0920*/  IMAD.WIDE.U32 R166, R34, c[0x0][0x210], RZ ;  /* 0x0000840022a67a25 */ /* 0x000fe200078e00ff */
[----:B------:R-:W-:Y:S01]  /*0930*/  IADD3 R108, P0, R7, R12, RZ ;  /* 0x0000000c076c7210 */ /* 0x000fe20007f1e0ff */
[----:B------:R-:W-:Y:S01]  /*0940*/  ULDC.U8 UR4, c[0x0][0x298] ;  /* 0x0000a60000047ab9 */ /* 0x000fe20000000000 */
[----:B------:R-:W-:Y:S01]  /*0950*/  LEA.HI R5, R14, R7, RZ, 0x1 ;  /* 0x000000070e057211 */ /* 0x000fe200078f08ff */
[----:B------:R-:W-:Y:S01]  /*0960*/  IMAD.SHL.U32 R6, R6, 0x8, RZ ;  /* 0x0000000806067824 */ /* 0x000fe200078e00ff */
[----:B------:R-:W-:Y:S01]  /*0970*/  SHF.R.S32.HI R29, RZ, 0x1f, R38 ;  /* 0x0000001fff1d7819 */ /* 0x000fe20000011426 */
[----:B------:R-:W-:Y:S01]  /*0980*/  IMAD.IADD R147, R105, 0x1, -R7 ;  /* 0x0000000169937824 */ /* 0x000fe200078e0a07 */
[----:B------:R-:W-:Y:S01]  /*0990*/  LOP3.LUT R5, R5, 0x7fffffe, RZ, 0xc0, !PT ;  /* 0x07fffffe05057812 */ /* 0x000fe200078ec0ff */
[----:B------:R-:W-:Y:S01]  /*09a0*/  IMAD.WIDE.U32 R168, R34, c[0x0][0x1e8], RZ ;  /* 0x00007a0022a87a25 */ /* 0x000fe200078e00ff */
[----:B------:R-:W-:-:S02]  /*09b0*/  LOP3.LUT R9, R6, 0xffffff00, RZ, 0xc0, !PT ;  /* 0xffffff0006097812 */ /* 0x000fc400078ec0ff */
[----:B-1----:R-:W-:Y:S01]  /*09c0*/  SHF.R.S32.HI R3, RZ, 0x1f, R12 ;  /* 0x0000001fff037819 */ /* 0x002fe2000001140c */
[----:B------:R-:W-:Y:S01]  /*09d0*/  IMAD.IADD R2, R173, 0x1, -R0 ;  /* 0x00000001ad027824 */ /* 0x000fe200078e0a00 */
[----:B------:R-:W-:Y:S01]  /*09e0*/  SHF.R.S32.HI R0, RZ, 0x3, R4 ;  /* 0x00000003ff007819 */ /* 0x000fe20000011404 */
[C---:B------:R-:W-:Y:S01]  /*09f0*/  IMAD.IADD R5, R7.reuse, 0x1, -R5 ;  /* 0x0000000107057824 */ /* 0x040fe200078e0a05 */
[----:B------:R-:W-:Y:S01]  /*0a00*/  LEA.HI.X.SX32 R109, R7, R3, 0x1, P0 ;  /* 0x00000003076d7211 */ /* 0x000fe200000f0eff */
[----:B------:R-:W-:Y:S01]  /*0a10*/  IMAD.SHL.U32 R12, R2, 0x8, RZ ;  /* 0x00000008020c7824 */ /* 0x000fe200078e00ff */
[----:B------:R-:W-:Y:S01]  /*0a20*/  SEL R30, R29, RZ, !P4 ;  /* 0x000000ff1d1e7207 */ /* 0x000fe20006000000 */
[----:B------:R-:W-:Y:S01]  /*0a30*/  IMAD.SHL.U32 R0, R0, 0x40, RZ ;  /* 0x0000004000007824 */ /* 0x000fe200078e00ff */
[----:B------:R-:W-:Y:S01]  /*0a40*/  SEL R106, R38, RZ, !P4 ;  /* 0x000000ff266a7207 */ /* 0x000fe20006000000 */
[----:B------:R-:W-:Y:S01]  /*0a50*/  IMAD R2, R109, c[0x0][0x238], RZ ;  /* 0x00008e006d027a24 */ /* 0x000fe200078e02ff */
[----:B------:R-:W-:Y:S01]  /*0a60*/  SHF.R.S32.HI R13, RZ, 0x1f, R12 ;  /* 0x0000001fff0d7819 */ /* 0x000fe2000001140c */
[----:B------:R-:W-:Y:S01]  /*0a70*/  IMAD R9, R5, 0x20, R9 ;  /* 0x0000002005097824 */ /* 0x000fe200078e0209 */
[----:B------:R-:W-:Y:S01]  /*0a80*/  LOP3.LUT R0, R0, 0xc0, RZ, 0xc0, !PT ;  /* 0x000000c000007812 */ /* 0x000fe200078ec0ff */
[C---:B------:R-:W-:Y:S01]  /*0a90*/  IMAD R4, R108.reuse, c[0x0][0x23c], R2 ;  /* 0x00008f006c047a24 */ /* 0x040fe200078e0202 */
[----:B------:R-:W-:Y:S01]  /*0aa0*/  SHF.L.U64.HI R160, R17, R156, c[0x0][0x23c] ;  /* 0x00008f0011a07619 */ /* 0x000fe2000001029c */
[----:B------:R-:W-:Y:S01]  /*0ab0*/  IMAD.WIDE.U32 R2, R108, c[0x0][0x238], R12 ;  /* 0x00008e006c027a25 */ /* 0x000fe200078e000c */
[----:B------:R-:W-:-:S02]  /*0ac0*/  LOP3.LUT R6, R0, 0x18, R12, 0xf8, !PT ;  /* 0x0000001800067812 */ /* 0x000fc400078ef80c */
[----:B------:R-:W-:Y:S01]  /*0ad0*/  SHF.R.U32.HI R0, RZ, 0x3, R0 ;  /* 0x00000003ff007819 */ /* 0x000fe20000011600 */
[----:B------:R-:W-:Y:S01]  /*0ae0*/  IMAD.IADD R3, R3, 0x1, R4 ;  /* 0x0000000103037824 */ /* 0x000fe200078e0204 */
[----:B------:R-:W-:Y:S01]  /*0af0*/  IADD3 R4, R12, 0x20, RZ ;  /* 0x000000200c047810 */ /* 0x000fe20007ffe0ff */
[----:B------:R-:W-:Y:S01]  /*0b00*/  IMAD R5, R37, c[0x0][0x240], RZ ;  /* 0x0000900025057a24 */ /* 0x000fe200078e02ff */
[----:B------:R-:W-:Y:S01]  /*0b10*/  LOP3.LUT R6, R6, R0, RZ, 0x3c, !PT ;  /* 0x0000000006067212 */ /* 0x000fe200078e3cff */
[----:B------:R-:W-:Y:S01]  /*0b20*/  IMAD.WIDE.U32 R2, R34, c[0x0][0x240], R2 ;  /* 0x0000900022027a25 */ /* 0x000fe200078e0002 */
[----:B------:R-:W-:Y:S02]  /*0b30*/  ISETP.GE.AND P6, PT, R4, c[0x0][0x1d4], PT ;  /* 0x0000750004007a0c */ /* 0x000fe40003fc6270 */
[----:B------:R-:W-:Y:S01]  /*0b40*/  SHF.R.S32.HI R4, RZ, 0x1f, R14 ;  /* 0x0000001fff047819 */ /* 0x000fe2000001140e */
[----:B------:R-:W-:Y:S01]  /*0b50*/  IMAD R5, R34, c[0x0][0x244], R5 ;  /* 0x0000910022057a24 */ /* 0x000fe200078e0205 */
[----:B------:R-:W-:Y:S01]  /*0b60*/  IADD3 R0, R12, 0x40, RZ ;  /* 0x000000400c007810 */ /* 0x000fe20007ffe0ff */
[----:B------:R-:W-:Y:S01]  /*0b70*/  IMAD R8, R78, -0x40, R147 ;  /* 0xffffffc04e087824 */ /* 0x000fe200078e0293 */
[----:B------:R-:W-:Y:S01]  /*0b80*/  LEA.HI R4, R4, R7, RZ, 0x2 ;  /* 0x0000000704047211 */ /* 0x000fe200078f10ff */
[----:B------:R-:W-:Y:S01]  /*0b90*/  IMAD.IADD R3, R3, 0x1, R5 ;  /* 0x0000000103037824 */ /* 0x000fe200078e0205 */
[----:B------:R-:W-:Y:S01]  /*0ba0*/  ISETP.GE.AND P5, PT, R0, c[0x0][0x1d4], PT ;  /* 0x0000750000007a0c */ /* 0x000fe20003fa6270 */
[----:B------:R-:W-:Y:S01]  /*0bb0*/  IMAD R0, R30, c[0x0][0x248], RZ ;  /* 0x000092001e007a24 */ /* 0x000fe200078e02ff */
[----:B------:R-:W-:Y:S01]  /*0bc0*/  LOP3.LUT R4, R4, 0xfffffffc, RZ, 0xc0, !PT ;  /* 0xfffffffc04047812 */ /* 0x000fe200078ec0ff */
[----:B------:R-:W-:Y:S01]  /*0bd0*/  IMAD.IADD R79, R9, 0x1, R6 ;  /* 0x00000001094f7824 */ /* 0x000fe200078e0206 */
[----:B------:R-:W-:Y:S01]  /*0be0*/  LEA.HI R9, R173, R173, RZ, 0x1 ;  /* 0x000000adad097211 */ /* 0x000fe200078f08ff */
[----:B------:R-:W-:Y:S01]  /*0bf0*/  IMAD.WIDE.U32 R116, R106, c[0x0][0x248], R2 ;  /* 0x000092006a747a25 */ /* 0x000fe200078e0002 */
[----:B------:R-:W-:-:S02]  /*0c00*/  ISETP.GE.AND P1, PT, R8, 0x1, PT ;  /* 0x000000010800780c */ /* 0x000fc40003f26270 */
[----:B------:R-:W-:Y:S01]  /*0c10*/  ISETP.GE.AND P0, PT, R12, c[0x0][0x1d4], PT ;  /* 0x000075000c007a0c */ /* 0x000fe20003f06270 */
[----:B------:R-:W-:Y:S01]  /*0c20*/  IMAD.IADD R21, R7, 0x1, -R4 ;  /* 0x0000000107157824 */ /* 0x000fe200078e0a04 */
[----:B------:R-:W-:Y:S01]  /*0c30*/  LOP3.LUT R5, R9, 0xfffffffe, RZ, 0xc0, !PT ;  /* 0xfffffffe09057812 */ /* 0x000fe200078ec0ff */
[----:B------:R-:W-:Y:S01]  /*0c40*/  IMAD R4, R106, c[0x0][0x24c], R0 ;  /* 0x000093006a047a24 */ /* 0x000fe200078e0200 */
[----:B------:R-:W-:Y:S01]  /*0c50*/  LEA.HI R6, R16, R173, RZ, 0x4 ;  /* 0x000000ad10067211 */ /* 0x000fe200078f20ff */
[----:B------:R-:W-:Y:S01]  /*0c60*/  IMAD R10, R160, R78, RZ ;  /* 0x0000004ea00a7224 */ /* 0x000fe200078e02ff */
[----:B------:R-:W-:Y:S01]  /*0c70*/  SHF.R.S32.HI R11, RZ, 0x1f, R78 ;  /* 0x0000001fff0b7819 */ /* 0x000fe2000001144e */
[----:B------:R-:W-:Y:S01]  /*0c80*/  IMAD.IADD R115, R117, 0x1, R4 ;  /* 0x0000000175737824 */ /* 0x000fe200078e0204 */
[----:B------:R-:W-:Y:S01]  /*0c90*/  SHF.R.S32.HI R91, RZ, 0x1, R9 ;  /* 0x00000001ff5b7819 */ /* 0x000fe20000011409 */
[----:B------:R-:W-:Y:S01]  /*0ca0*/  IMAD.MOV.U32 R114, RZ, RZ, R116 ;  /* 0x000000ffff727224 */ /* 0x000fe200078e0074 */
[----:B------:R-:W-:Y:S01]  /*0cb0*/  P2R R112, PR, RZ, 0x1 ;  /* 0x00000001ff707803 */ /* 0x000fe20000000000 */
[----:B------:R-:W-:Y:S01]  /*0cc0*/  IMAD.IADD R26, R173, 0x1, -R5 ;  /* 0x00000001ad1a7824 */ /* 0x000fe200078e0a05 */
[----:B------:R-:W-:Y:S01]  /*0cd0*/  LEA.HI R0, R9, R91, RZ, 0x1 ;  /* 0x0000005b09007211 */ /* 0x000fe200078f08ff */
[----:B------:R-:W-:Y:S01]  /*0ce0*/  IMAD.SHL.U32 R2, R6, 0x10, RZ ;  /* 0x0000001006027824 */ /* 0x000fe200078e00ff */
[----:B------:R-:W-:Y:S01]  /*0cf0*/  ISETP.NE.AND P4, PT, R112, RZ, PT ;  /* 0x000000ff7000720c */ /* 0x000fe20003f85270 */
[-C--:B------:R-:W-:Y:S01]  /*0d00*/  IMAD R10, R11, R164.reuse, R10 ;  /* 0x000000a40b0a7224 */ /* 0x080fe200078e020a */
[----:B------:R-:W-:Y:S01]  /*0d10*/  SHF.R.S32.HI R11, RZ, 0x1f, R91 ;  /* 0x0000001fff0b7819 */ /* 0x000fe2000001145b */
[----:B------:R-:W-:Y:S01]  /*0d20*/  IMAD.WIDE.U32 R4, R78, R164, R114 ;  /* 0x000000a44e047225 */ /* 0x000fe200078e0072 */
[----:B------:R-:W-:-:S02]  /*0d30*/  LOP3.LUT R9, R2, 0xffffff00, RZ, 0xc0, !PT ;  /* 0xffffff0002097812 */ /* 0x000fc400078ec0ff */
[----:B------:R-:W-:Y:S01]  /*0d40*/  LOP3.LUT R0, R0, 0x7fffffe, RZ, 0xc0, !PT ;  /* 0x07fffffe00007812 */ /* 0x000fe200078ec0ff */
[----:B------:R-:W-:Y:S01]  /*0d50*/  IMAD.SHL.U32 R32, R26, 0x4, RZ ;  /* 0x000000041a207824 */ /* 0x000fe200078e00ff */
[----:B------:R-:W-:Y:S01]  /*0d60*/  @P1 LEA R2, P2, R4, c[0x0][0x220], 0x1 ;  /* 0x0000880004021a11 */ /* 0x000fe200078408ff */
[----:B------:R-:W-:Y:S01]  /*0d70*/  IMAD.IADD R14, R5, 0x1, R10 ;  /* 0x00000001050e7824 */ /* 0x000fe200078e020a */
[----:B------:R-:W-:Y:S01]  /*0d80*/  ISETP.GT.AND P0, PT, R8, 0x20, PT ;  /* 0x000000200800780c */ /* 0x000fe20003f04270 */
[----:B------:R-:W-:Y:S01]  /*0d90*/  IMAD.SHL.U32 R24, R26, 0x8, RZ ;  /* 0x000000081a187824 */ /* 0x000fe200078e00ff */
[----:B------:R-:W-:Y:S01]  /*0da0*/  SHF.R.S32.HI R33, RZ, 0x1f, R32 ;  /* 0x0000001fff217819 */ /* 0x000fe20000011420 */
[----:B------:R-:W-:Y:S01]  /*0db0*/  IMAD R15, R11, c[0x0][0x280], RZ ;  /* 0x0000a0000b0f7a24 */ /* 0x000fe200078e02ff */
[----:B------:R-:W-:Y:S01]  /*0dc0*/  @P1 LEA.HI.X R3, R4, c[0x0][0x224], R14, 0x1, P2 ;  /* 0x0000890004031a11 */ /* 0x000fe200010f0c0e */
[----:B------:R-:W-:Y:S01]  /*0dd0*/  IMAD.IADD R0, R91, 0x1, -R0 ;  /* 0x000000015b007824 */ /* 0x000fe200078e0a00 */
[----:B------:R-:W-:Y:S01]  /*0de0*/  ISETP.GE.AND P2, PT, R24, c[0x0][0x27c], PT ;  /* 0x00009f0018007a0c */ /* 0x000fe20003f46270 */
[----:B------:R-:W-:Y:S01]  /*0df0*/  IMAD.SHL.U32 R79, R79, 0x2, RZ ;  /* 0x000000024f4f7824 */ /* 0x000fe200078e00ff */
[----:B------:R-:W-:Y:S01]  /*0e00*/  SHF.R.S32.HI R25, RZ, 0x1f, R24 ;  /* 0x0000001fff197819 */ /* 0x000fe20000011418 */
[C---:B------:R-:W-:Y:S01]  /*0e10*/  IMAD R15, R91.reuse, c[0x0][0x284], R15 ;  /* 0x0000a1005b0f7a24 */ /* 0x040fe200078e020f */
[----:B------:R-:W-:Y:S01]  /*0e20*/  SEL R5, RZ, c[0x0][0x27c], !P2 ;  /* 0x00009f00ff057a07 */ /* 0x000fe20005000000 */
[----:B------:R-:W-:Y:S01]  /*0e30*/  IMAD.WIDE.U32 R6, R91, c[0x0][0x280], R32 ;  /* 0x0000a0005b067a25 */ /* 0x000fe200078e0020 */
[----:B------:R-:W-:Y:S01]  /*0e40*/  @!PT LDS RZ, [RZ] ;  /* 0x00000000fffff984 */ /* 0x000fe20000000800 */
[----:B------:R-:W-:Y:S01]  /*0e50*/  @!PT LDS RZ, [RZ] ;  /* 0x00000000fffff984 */ /* 0x000fe20000000800 */
[----:B------:R-:W-:Y:S01]  /*0e60*/  @!PT LDS RZ, [RZ] ;  /* 0x00000000fffff984 */ /* 0x000fe20000000800 */
[----:B------:R1:W-:Y:S01]  /*0e70*/  @P1 LDGSTS.E.BYPASS.LTC128B.128 [R79+0x3100], [R2.64], !P4 ;  /* 0x03100000024f1fae */ /* 0x0003e2000e101d46 */
[----:B------:R-:W-:-:S02]  /*0e80*/  SHF.L.U64.HI R158, R17, R158, c[0x0][0x23c] ;  /* 0x00008f00119e7619 */ /* 0x000fc4000001029e */
[----:B------:R-:W-:Y:S01]  /*0e90*/  IMAD R99, R0, 0x20, R9 ;  /* 0x0000002000637824 */ /* 0x000fe200078e0209 */
[----:B------:R1:W-:Y:S01]  /*0ea0*/  @P1 LDGSTS.E.BYPASS.LTC128B.128 [R79+0x4100], [R2.64+0x40], !P6 ;  /* 0x04100040024f1fae */ /* 0x0003e2000f101d46 */
[----:B------:R-:W-:Y:S01]  /*0eb0*/  IMAD R0, R11, c[0x0][0x290], RZ ;  /* 0x0000a4000b007a24 */ /* 0x000fe200078e02ff */
[C---:B------:R-:W-:Y:S01]  /*0ec0*/  IADD3 R36, R32.reuse, 0x10, RZ ;  /* 0x0000001020247810 */ /* 0x040fe20007ffe0ff */
[----:B------:R-:W-:Y:S01]  /*0ed0*/  IMAD.IADD R23, R7, 0x1, R15 ;  /* 0x0000000107177824 */ /* 0x000fe200078e020f */
[----:B------:R1:W-:Y:S01]  /*0ee0*/  @P1 LDGSTS.E.BYPASS.LTC128B.128 [R79+0x5100], [R2.64+0x80], !P5 ;  /* 0x05100080024f1fae */ /* 0x0003e2000e901d46 */
[----:B------:R-:W-:Y:S01]  /*0ef0*/  IMAD.MOV.U32 R22, RZ, RZ, R6 ;  /* 0x000000ffff167224 */ /* 0x000fe200078e0006 */
[----:B------:R-:W-:Y:S01]  /*0f00*/  @P0 IADD3 R4, P1, R163, R4, RZ ;  /* 0x00000004a3040210 */ /* 0x000fe20007f3e0ff */
[C---:B------:R-:W-:Y:S01]  /*0f10*/  IMAD.WIDE.U32 R8, R91.reuse, c[0x0][0x280], R24 ;  /* 0x0000a0005b087a25 */ /* 0x040fe200078e0018 */
[----:B------:R-:W-:Y:S02]  /*0f20*/  IADD3 R35, R32, 0x20, RZ ;  /* 0x0000002020237810 */ /* 0x000fe40007ffe0ff */
[C---:B------:R-:W-:Y:S01]  /*0f30*/  IADD3 R94, R24.reuse, 0x30, RZ ;  /* 0x00000030185e7810 */ /* 0x040fe20007ffe0ff */
[C---:B------:R-:W-:Y:S01]  /*0f40*/  IMAD R0, R91.reuse, c[0x0][0x294], R0 ;  /* 0x0000a5005b007a24 */ /* 0x040fe200078e0200 */
[C---:B------:R-:W-:Y:S01]  /*0f50*/  IADD3 R93, R24.reuse, 0x40, RZ ;  /* 0x00000040185d7810 */ /* 0x040fe20007ffe0ff */
[----:B------:R-:W-:Y:S01]  /*0f60*/  IMAD.WIDE.U32 R10, R91, c[0x0][0x290], R32 ;  /* 0x0000a4005b0a7a25 */ /* 0x000fe200078e0020 */
[----:B------:R-:W-:-:S02]  /*0f70*/  IADD3 R92, R24, 0x50, RZ ;  /* 0x00000050185c7810 */ /* 0x000fc40007ffe0ff */
[----:B------:R-:W-:Y:S01]  /*0f80*/  P2R R150, PR, RZ, 0x4 ;  /* 0x00000004ff967803 */ /* 0x000fe20000000000 */
[----:B------:R-:W-:Y:S01]  /*0f90*/  IMAD.WIDE.U32 R6, R91, c[0x0][0x290], R24 ;  /* 0x0000a4005b067a25 */ /* 0x000fe200078e0018 */
[----:B------:R-:W-:-:S03]  /*0fa0*/  IADD3 R39, R32, 0x28, RZ ;  /* 0x0000002820277810 */ /* 0x000fc60007ffe0ff */
[----:B------:R-:W-:Y:S02]  /*0fb0*/  IMAD.IADD R5, R24, 0x1, R5 ;  /* 0x0000000118057824 */ /* 0x000fe400078e0205 */
[----:B------:R-:W-:Y:S02]  /*0fc0*/  IMAD.IADD R17, R15, 0x1, R9 ;  /* 0x000000010f117824 */ /* 0x000fe400078e0209 */
[----:B------:R-:W-:Y:S02]  /*0fd0*/  IMAD.IADD R19, R11, 0x1, R0 ;  /* 0x000000010b137824 */ /* 0x000fe400078e0200 */
[----:B------:R-:W-:Y:S01]  /*0fe0*/  IMAD.IADD R15, R0, 0x1, R7 ;  /* 0x00000001000f7824 */ /* 0x000fe200078e0207 */
[----:B------:R-:W-:Y:S01]  /*0ff0*/  SHF.R.S32.HI R0, RZ, 0x1f, R5 ;  /* 0x0000001fff007819 */ /* 0x000fe20000011405 */
[----:B------:R-:W-:Y:S01]  /*1000*/  @P0 IMAD.X R14, R158, 0x1, R14, P1 ;  /* 0x000000019e0e0824 */ /* 0x000fe200008e060e */
[----:B-1----:R-:W-:Y:S01]  /*1010*/  @P0 LEA R2, P1, R4, c[0x0][0x220], 0x1 ;  /* 0x0000880004020a11 */ /* 0x002fe200078208ff */
[----:B------:R-:W-:Y:S01]  /*1020*/  IMAD.IADD R28, R32, 0x1, R36 ;  /* 0x00000001201c7824 */ /* 0x000fe200078e0224 */
[-C--:B------:R-:W-:Y:S01]  /*1030*/  LEA.HI R20, R0, R5.reuse, RZ, 0x3 ;  /* 0x0000000500147211 */ /* 0x080fe200078f18ff */
[----:B------:R-:W-:Y:S01]  /*1040*/  IMAD.MOV.U32 R16, RZ, RZ, R8 ;  /* 0x000000ffff107224 */ /* 0x000fe200078e0008 */
[----:B------:R-:W-:Y:S01]  /*1050*/  @P0 LEA.HI.X R3, R4, c[0x0][0x224], R14, 0x1, P1 ;  /* 0x0000890004030a11 */ /* 0x000fe200008f0c0e */
[----:B------:R-:W-:Y:S01]  /*1060*/  IMAD.IADD R27, R32, 0x1, R35 ;  /* 0x00000001201b7824 */ /* 0x000fe200078e0223 */
[----:B------:R-:W-:Y:S01]  /*1070*/  LEA.HI R8, R0, R5, RZ, 0x5 ;  /* 0x0000000500087211 */ /* 0x000fe200078f28ff */
[----:B------:R-:W-:Y:S01]  /*1080*/  IMAD R0, R37, c[0x0][0x260], RZ ;  /* 0x0000980025007a24 */ /* 0x000fe200078e02ff */
[----:B------:R-:W-:Y:S01]  /*1090*/  ISETP.GE.AND P1, PT, R28, c[0x0][0x27c], PT ;  /* 0x00009f001c007a0c */ /* 0x000fe20003f26270 */
[----:B------:R-:W-:Y:S01]  /*10a0*/  IMAD.MOV.U32 R14, RZ, RZ, R6 ;  /* 0x000000ffff0e7224 */ /* 0x000fe200078e0006 */
[----:B------:R2:W-:Y:S01]  /*10b0*/  @P0 LDGSTS.E.BYPASS.LTC128B.128 [R79+0x3900], [R2.64], !P4 ;  /* 0x03900000024f0fae */ /* 0x0005e2000e101d46 */
[C---:B------:R-:W-:Y:S01]  /*10c0*/  IMAD R0, R34.reuse, c[0x0][0x264], R0 ;  /* 0x0000990022007a24 */ /* 0x040fe200078e0200 */
[----:B------:R-:W-:Y:S01]  /*10d0*/  SEL R6, RZ, c[0x0][0x27c], !P1 ;  /* 0x00009f00ff067a07 */ /* 0x000fe20004800000 */
[----:B------:R-:W-:Y:S01]  /*10e0*/  IMAD.WIDE.U32 R4, R34, c[0x0][0x260], R12 ;  /* 0x0000980022047a25 */ /* 0x000fe200078e000c */
[----:B------:R-:W-:Y:S01]  /*10f0*/  P2R R149, PR, RZ, 0x2 ;  /* 0x00000002ff957803 */ /* 0x000fe20000000000 */
[----:B------:R2:W-:Y:S01]  /*1100*/  @P0 LDGSTS.E.BYPASS.LTC128B.128 [R79+0x4900], [R2.64+0x40], !P6 ;  /* 0x04900040024f0fae */ /* 0x0005e2000f101d46 */
[----:B------:R-:W-:Y:S01]  /*1110*/  ISETP.GE.AND P1, PT, R27, c[0x0][0x27c], PT ;  /* 0x00009f001b007a0c */ /* 0x000fe20003f26270 */
[----:B------:R-:W-:Y:S01]  /*1120*/  IMAD.IADD R5, R5, 0x1, R0 ;  /* 0x0000000105057824 */ /* 0x000fe200078e0200 */
[----:B------:R-:W-:Y:S01]  /*1130*/  SHF.R.S32.HI R143, RZ, 0x3, R20 ;  /* 0x00000003ff8f7819 */ /* 0x000fe20000011414 */
[----:B------:R-:W-:Y:S01]  /*1140*/  IMAD.IADD R0, R6, 0x1, R28 ;  /* 0x0000000106007824 */ /* 0x000fe200078e021c */
[----:B------:R-:W-:Y:S01]  /*1150*/  SEL R6, RZ, c[0x0][0x27c], !P1 ;  /* 0x00009f00ff067a07 */ /* 0x000fe20004800000 */
[----:B------:R-:W-:Y:S01]  /*1160*/  IMAD.SHL.U32 R7, R21, 0x40, RZ ;  /* 0x0000004015077824 */ /* 0x000fe200078e00ff */
[----:B------:R2:W-:Y:S01]  /*1170*/  @P0 LDGSTS.E.BYPASS.LTC128B.128 [R79+0x5900], [R2.64+0x80], !P5 ;  /* 0x05900080024f0fae */ /* 0x0005e2000e901d46 */
[----:B------:R-:W-:Y:S01]  /*1180*/  IMAD.SHL.U32 R8, R8, 0x40, RZ ;  /* 0x0000004008087824 */ /* 0x000fe200078e00ff */
[----:B------:R-:W-:Y:S01]  /*1190*/  SHF.R.S32.HI R9, RZ, 0x1f, R0 ;  /* 0x0000001fff097819 */ /* 0x000fe20000011400 */
[----:B------:R-:W-:Y:S01]  /*11a0*/  IMAD.IADD R6, R6, 0x1, R27 ;  /* 0x0000000106067824 */ /* 0x000fe200078e021b */
[----:B------:R-:W-:Y:S01]  /*11b0*/  LOP3.LUT R97, R7, 0xc0, RZ, 0xc0, !PT ;  /* 0x000000c007617812 */ /* 0x000fe200078ec0ff */
[----:B------:R-:W-:Y:S01]  /*11c0*/  IMAD.MOV.U32 R18, RZ, RZ, R10 ;  /* 0x000000ffff127224 */ /* 0x000fe200078e000a */
[CC--:B------:R-:W-:Y:S01]  /*11d0*/  LEA.HI R135, R9.reuse, R0.reuse, RZ, 0x3 ;  /* 0x0000000009877211 */ /* 0x0c0fe200078f18ff */
[----:B------:R-:W-:Y:S01]  /*11e0*/  IMAD R7, R30, c[0x0][0x268], RZ ;  /* 0x00009a001e077a24 */ /* 0x000fe200078e02ff */
[----:B------:R-:W-:Y:S01]  /*11f0*/  LEA.HI R12, R9, R0, RZ, 0x5 ;  /* 0x00000000090c7211 */ /* 0x000fe200078f28ff */
[----:B------:R-:W0:Y:S01]  /*1200*/  LDGDEPBAR ;  /* 0x00000000000079af */ /* 0x000e220000000000 */
[----:B------:R-:W-:Y:S01]  /*1210*/  SHF.R.S32.HI R0, RZ, 0x1f, R6 ;  /* 0x0000001fff007819 */ /* 0x000fe20000011406 */
[----:B------:R-:W-:Y:S01]  /*1220*/  IMAD R110, R106, c[0x0][0x26c], R7 ;  /* 0x00009b006a6e7a24 */ /* 0x000fe200078e0207 */
[----:B------:R-:W-:Y:S01]  /*1230*/  LOP3.LUT R10, R8, 0x7ffff800, RZ, 0xc0, !PT ;  /* 0x7ffff800080a7812 */ /* 0x000fe200078ec0ff */
[----:B------:R-:W-:Y:S01]  /*1240*/  IMAD.SHL.U32 R8, R12, 0x40, RZ ;  /* 0x000000400c087824 */ /* 0x000fe200078e00ff */
[-C--:B------:R-:W-:Y:S01]  /*1250*/  LEA.HI R11, R0, R6.reuse, RZ, 0x3 ;  /* 0x00000006000b7211 */ /* 0x080fe200078f18ff */
[----:B------:R-:W-:Y:S01]  /*1260*/  IMAD.WIDE.U32 R106, R106, c[0x0][0x268], R4 ;  /* 0x00009a006a6a7a25 */ /* 0x000fe200078e0004 */
[----:B------:R-:W-:-:S02]  /*1270*/  LEA.HI R0, R0, R6, RZ, 0x5 ;  /* 0x0000000600007211 */ /* 0x000fc400078f28ff */
[----:B------:R-:W-:Y:S01]  /*1280*/  SHF.R.U32.HI R98, RZ, 0x3, R97 ;  /* 0x00000003ff627819 */ /* 0x000fe20000011661 */
[----:B------:R-:W-:Y:S01]  /*1290*/  IMAD R4, R37, c[0x0][0x1e8], RZ ;  /* 0x00007a0025047a24 */ /* 0x000fe200078e02ff */
[C---:B------:R-:W-:Y:S01]  /*12a0*/  LOP3.LUT R6, R97.reuse, 0x18, R135, 0xf8, !PT ;  /* 0x0000001861067812 */ /* 0x040fe200078ef887 */
[----:B------:R-:W-:Y:S01]  /*12b0*/  IMAD.SHL.U32 R0, R0, 0x40, RZ ;  /* 0x0000004000007824 */ /* 0x000fe200078e00ff */
[C---:B------:R-:W-:Y:S01]  /*12c0*/  LOP3.LUT R9, R97.reuse, 0x18, R20, 0xf8, !PT ;  /* 0x0000001861097812 */ /* 0x040fe200078ef814 */
[----:B------:R-:W-:Y:S01]  /*12d0*/  IMAD R4, R34, c[0x0][0x1ec], R4 ;  /* 0x00007b0022047a24 */ /* 0x000fe200078e0204 */
[----:B------:R-:W-:Y:S01]  /*12e0*/  LOP3.LUT R7, R97, 0x18, R11, 0xf8, !PT ;  /* 0x0000001861077812 */ /* 0x000fe200078ef80b */
[----:B------:R-:W-:Y:S01]  /*12f0*/  IMAD.MOV.U32 R161, RZ, RZ, c[0x0][0x280] ;  /* 0x0000a000ffa17624 */ /* 0x000fe200078e00ff */
[----:B------:R-:W-:Y:S01]  /*1300*/  LOP3.LUT R12, R8, 0x7ffff800, RZ, 0xc0, !PT ;  /* 0x7ffff800080c7812 */ /* 0x000fe200078ec0ff */
[----:B------:R-:W-:Y:S01]  /*1310*/  IMAD.IADD R146, R169, 0x1, R4 ;  /* 0x00000001a9927824 */ /* 0x000fe200078e0204 */
[-C--:B------:R-:W-:Y:S01]  /*1320*/  LOP3.LUT R8, R6, R98.reuse, RZ, 0x3c, !PT ;  /* 0x0000006206087212 */ /* 0x080fe200078e3cff */
[----:B------:R-:W-:Y:S01]  /*1330*/  IMAD.MOV.U32 R162, RZ, RZ, c[0x0][0x290] ;  /* 0x0000a400ffa27624 */ /* 0x000fe200078e00ff */
[-C--:B------:R-:W-:Y:S01]  /*1340*/  LOP3.LUT R9, R9, R98.reuse, RZ, 0x3c, !PT ;  /* 0x0000006209097212 */ /* 0x080fe200078e3cff */
[----:B------:R-:W-:Y:S01]  /*1350*/  IMAD.MOV.U32 R172, RZ, RZ, c[0x0][0x2b8] ;  /* 0x0000ae00ffac7624 */ /* 0x000fe200078e00ff */
[----:B------:R-:W-:Y:S01]  /*1360*/  LOP3.LUT R6, R0, 0x7ffff800, RZ, 0xc0, !PT ;  /* 0x7ffff80000067812 */ /* 0x000fe200078ec0ff */
[----:B------:R-:W-:Y:S01]  /*1370*/  IMAD.MOV.U32 R170, RZ, RZ, c[0x0][0x27c] ;  /* 0x00009f00ffaa7624 */ /* 0x000fe200078e00ff */
[----:B------:R-:W-:Y:S01]  /*1380*/  LOP3.LUT R0, R7, R98, RZ, 0x3c, !PT ;  /* 0x0000006207007212 */ /* 0x000fe200078e3cff */
[----:B------:R-:W-:Y:S01]  /*1390*/  IMAD R7, R37, c[0x0][0x210], RZ ;  /* 0x0000840025077a24 */ /* 0x000fe200078e02ff */
[--C-:B------:R-:W-:Y:S01]  /*13a0*/  IADD3 R10, R9, R10, R99.reuse ;  /* 0x0000000a090a7210 */ /* 0x100fe20007ffe063 */
[----:B------:R-:W-:Y:S01]  /*13b0*/  IMAD.MOV.U32 R154, RZ, RZ, c[0x0][0x27c] ;  /* 0x00009f00ff9a7624 */ /* 0x000fe200078e00ff */
[----:B------:R-:W-:Y:S01]  /*13c0*/  IADD3 R9, R0, R6, R99 ;  /* 0x0000000600097210 */ /* 0x000fe20007ffe063 */
[----:B-----5:R-:W-:Y:S01]  /*13d0*/  IMAD.WIDE.U32 R124, R153, c[0x0][0x280], R22 ;  /* 0x0000a000997c7a25 */ /* 0x020fe200078e0016 */
[----:B------:R-:W-:-:S02]  /*13e0*/  SHF.R.S32.HI R0, RZ, 0x1f, R153 ;  /* 0x0000001fff007819 */ /* 0x000fc40000011499 */
[----:B------:R-:W-:Y:S01]  /*13f0*/  LOP3.LUT P0, RZ, R21, 0x2, RZ, 0xc0, !PT ;  /* 0x0000000215ff7812 */ /* 0x000fe2000780c0ff */
[----:B------:R-:W-:Y:S01]  /*1400*/  IMAD.WIDE.U32 R122, R153, c[0x0][0x290], R18 ;  /* 0x0000a400997a7a25 */ /* 0x000fe200078e0012 */
[----:B------:R-:W-:Y:S02]  /*1410*/  IADD3 R12, R8, R12, R99 ;  /* 0x0000000c080c7210 */ /* 0x000fe40007ffe063 */
[----:B------:R-:W-:Y:S01]  /*1420*/  SHF.R.S32.HI R4, RZ, 0x1f, R28 ;  /* 0x0000001fff047819 */ /* 0x000fe2000001141c */
[C---:B------:R-:W-:Y:S01]  /*1430*/  IMAD R6, R0.reuse, c[0x0][0x280], RZ ;  /* 0x0000a00000067a24 */ /* 0x040fe200078e02ff */
[----:B------:R-:W-:Y:S01]  /*1440*/  SHF.L.U64.HI R155, R161, R156, c[0x0][0x284] ;  /* 0x0000a100a19b7619 */ /* 0x000fe2000001029c */
[----:B------:R-:W-:Y:S01]  /*1450*/  IMAD R5, R0, c[0x0][0x290], RZ ;  /* 0x0000a40000057a24 */ /* 0x000fe200078e02ff */
[----:B------:R-:W-:Y:S01]  /*1460*/  LEA.HI R4, R4, R28, RZ, 0x3 ;  /* 0x0000001c04047211 */ /* 0x000fe200078f18ff */
[----:B------:R-:W-:Y:S01]  /*1470*/  IMAD R0, R34, c[0x0][0x214], R7 ;  /* 0x0000850022007a24 */ /* 0x000fe200078e0207 */
[----:B------:R-:W-:Y:S01]  /*1480*/  P2R R148, PR, RZ, 0x2 ;  /* 0x00000002ff947803 */ /* 0x000fe20000000000 */
[----:B------:R-:W-:Y:S01]  /*1490*/  IMAD R8, R153, c[0x0][0x284], R6 ;  /* 0x0000a10099087a24 */ /* 0x000fe200078e0206 */
[----:B------:R-:W-:Y:S01]  /*14a0*/  SHF.R.S32.HI R6, RZ, 0x1f, R93 ;  /* 0x0000001fff067819 */ /* 0x000fe2000001145d */
[----:B------:R-:W-:Y:S01]  /*14b0*/  IMAD.IADD R145, R167, 0x1, R0 ;  /* 0x00000001a7917824 */ /* 0x000fe200078e0200 */
[----:B------:R-:W-:Y:S01]  /*14c0*/  SHF.R.S32.HI R0, RZ, 0x1f, R94 ;  /* 0x0000001fff007819 */ /* 0x000fe2000001145e */
[C---:B------:R-:W-:Y:S01]  /*14d0*/  IMAD R7, R153.reuse, c[0x0][0x294], R5 ;  /* 0x0000a50099077a24 */ /* 0x040fe200078e0205 */
[----:B------:R-:W-:Y:S01]  /*14e0*/  SHF.R.S32.HI R5, RZ, 0x1f, R92 ;  /* 0x0000001fff057819 */ /* 0x000fe2000001145c */
[----:B------:R-:W-:Y:S01]  /*14f0*/  IMAD.WIDE.U32 R120, R153, c[0x0][0x280], R16 ;  /* 0x0000a00099787a25 */ /* 0x000fe200078e0010 */
[----:B------:R-:W-:-:S02]  /*1500*/  LEA.HI R89, R0, R94, RZ, 0x3 ;  /* 0x0000005e00597211 */ /* 0x000fc400078f18ff */
[----:B------:R-:W-:Y:S01]  /*1510*/  SHF.R.S32.HI R0, RZ, 0x1f, R27 ;  /* 0x0000001fff007819 */ /* 0x000fe2000001141b */
[----:B------:R-:W-:Y:S01]  /*1520*/  IMAD.WIDE.U32 R118, R153, c[0x0][0x290], R14 ;  /* 0x0000a40099767a25 */ /* 0x000fe200078e000e */
[----:B------:R-:W-:Y:S02]  /*1530*/  LEA.HI R6, R6, R93, RZ, 0x3 ;  /* 0x0000005d06067211 */ /* 0x000fe400078f18ff */
[----:B------:R-:W-:Y:S01]  /*1540*/  LEA.HI R85, R0, R27, RZ, 0x3 ;  /* 0x0000001b00557211 */ /* 0x000fe200078f18ff */
[----:B------:R-:W-:Y:S01]  /*1550*/  IMAD.SHL.U32 R161, R161, 0x40, RZ ;  /* 0x00000040a1a17824 */ /* 0x000fe200078e00ff */
[----:B------:R-:W-:Y:S01]  /*1560*/  LEA.HI R5, R5, R92, RZ, 0x3 ;  /* 0x0000005c05057211 */ /* 0x000fe200078f18ff */
[----:B------:R-:W-:Y:S01]  /*1570*/  IMAD.SHL.U32 R154, R154, 0x2, RZ ;  /* 0x000000029a9a7824 */ /* 0x000fe200078e00ff */
[----:B------:R-:W-:Y:S01]  /*1580*/  LOP3.LUT R86, R4, 0xfffffff8, RZ, 0xc0, !PT ;  /* 0xfffffff804567812 */ /* 0x000fe200078ec0ff */
[----:B------:R-:W-:Y:S01]  /*1590*/  IMAD R111, R26, 0x40, R91 ;  /* 0x000000401a6f7824 */ /* 0x000fe200078e025b */
[----:B------:R-:W-:Y:S01]  /*15a0*/  LOP3.LUT R89, R89, 0xfffffff8, RZ, 0xc0, !PT ;  /* 0xfffffff859597812 */ /* 0x000fe200078ec0ff */
[----:B------:R-:W-:Y:S01]  /*15b0*/  IMAD.IADD R141, R125, 0x1, R8 ;  /* 0x000000017d8d7824 */ /* 0x000fe200078e0208 */
[----:B------:R-:W-:Y:S01]  /*15c0*/  LOP3.LUT R88, R6, 0xfffffff8, RZ, 0xc0, !PT ;  /* 0xfffffff806587812 */ /* 0x000fe200078ec0ff */
[----:B------:R-:W-:Y:S01]  /*15d0*/  IMAD.IADD R139, R8, 0x1, R121 ;  /* 0x00000001088b7824 */ /* 0x000fe200078e0279 */
[----:B------:R-:W-:Y:S01]  /*15e0*/  LOP3.LUT R87, R5, 0xfffffff8, RZ, 0xc0, !PT ;  /* 0xfffffff805577812 */ /* 0x000fe200078ec0ff */
[----:B------:R-:W-:Y:S01]  /*15f0*/  IMAD.IADD R140, R123, 0x1, R7 ;  /* 0x000000017b8c7824 */ /* 0x000fe200078e0207 */
[----:B------:R-:W-:Y:S01]  /*1600*/  LOP3.LUT R85, R85, 0xfffffff8, RZ, 0xc0, !PT ;  /* 0xfffffff855557812 */ /* 0x000fe200078ec0ff */
[----:B------:R-:W-:Y:S01]  /*1610*/  IMAD.IADD R138, R7, 0x1, R119 ;  /* 0x00000001078a7824 */ /* 0x000fe200078e0277 */
[C---:B------:R-:W-:Y:S01]  /*1620*/  SHF.L.U64.HI R156, R162.reuse, R156, c[0x0][0x294] ;  /* 0x0000a500a29c7619 */ /* 0x040fe2000001029c */
[----:B------:R-:W-:Y:S01]  /*1630*/  IMAD.SHL.U32 R162, R162, 0x40, RZ ;  /* 0x00000040a2a27824 */ /* 0x000fe200078e00ff */
[----:B------:R-:W-:Y:S01]  /*1640*/  IADD3 R37, R32, 0x18, RZ ;  /* 0x0000001820257810 */ /* 0x000fe20007ffe0ff */
[----:B------:R-:W-:Y:S01]  /*1650*/  IMAD.IADD R110, R107, 0x1, R110 ;  /* 0x000000016b6e7824 */ /* 0x000fe200078e026e */
[----:B------:R-:W-:Y:S01]  /*1660*/  SHF.R.S32.HI R104, RZ, 0x1f, R89 ;  /* 0x0000001fff687819 */ /* 0x000fe20000011459 */
[----:B------:R-:W-:Y:S01]  /*1670*/  IMAD.SHL.U32 R133, R10, 0x2, RZ ;  /* 0x000000020a857824 */ /* 0x000fe200078e00ff */
[----:B------:R-:W-:Y:S01]  /*1680*/  SHF.R.S32.HI R103, RZ, 0x1f, R88 ;  /* 0x0000001fff677819 */ /* 0x000fe20000011458 */
[----:B------:R-:W-:Y:S01]  /*1690*/  IMAD.SHL.U32 R128, R12, 0x2, RZ ;  /* 0x000000020c807824 */ /* 0x000fe200078e00ff */
[----:B------:R-:W-:Y:S01]  /*16a0*/  SHF.R.S32.HI R102, RZ, 0x1f, R87 ;  /* 0x0000001fff667819 */ /* 0x000fe20000011457 */
[----:B------:R-:W-:Y:S01]  /*16b0*/  IMAD.SHL.U32 R113, R9, 0x2, RZ ;  /* 0x0000000209717824 */ /* 0x000fe200078e00ff */
[----:B------:R-:W-:-:S02]  /*16c0*/  SHF.R.S32.HI R101, RZ, 0x1f, R86 ;  /* 0x0000001fff657819 */ /* 0x000fc40000011456 */
[----:B------:R-:W-:Y:S02]  /*16d0*/  SHF.R.S32.HI R100, RZ, 0x1f, R85 ;  /* 0x0000001fff647819 */ /* 0x000fe40000011455 */
[----:B------:R-:W-:Y:S01]  /*16e0*/  SHF.R.S32.HI R134, RZ, 0x3, R11 ;  /* 0x00000003ff867819 */ /* 0x000fe2000001140b */
[----:B------:R-:W-:Y:S01]  /*16f0*/  BAR.SYNC.DEFER_BLOCKING 0x0 ;  /* 0x0000000000007b1d */ /* 0x000fe20000010000 */
[----:B------:R-:W-:Y:S02]  /*1700*/  ISETP.NE.AND P1, PT, R172, 0x1, PT ;  /* 0x00000001ac00780c */ /* 0x000fe40003f25270 */
[----:B--2---:R-:W-:Y:S01]  /*1710*/  @P3 SHF.R.S32.HI R3, RZ, 0x1f, R31 ;  /* 0x0000001fff033819 */ /* 0x004fe2000001141f */
[----:B------:R-:W-:Y:S02]  /*1720*/  @!P3 IMAD.MOV.U32 R3, RZ, RZ, R29 ;  /* 0x000000ffff03b224 */ /* 0x000fe400078e001d */
[----:B------:R-:W-:Y:S02]  /*1730*/  @P3 IMAD.MOV.U32 R2, RZ, RZ, R31 ;  /* 0x000000ffff023224 */ /* 0x000fe400078e001f */
[----:B------:R-:W-:Y:S01]  /*1740*/  @!P3 IMAD.MOV.U32 R2, RZ, RZ, R38 ;  /* 0x000000ffff02b224 */ /* 0x000fe200078e0026 */
[----:B------:R-:W-:Y:S01]  /*1750*/  IADD3 R38, R32, 0x8, RZ ;  /* 0x0000000820267810 */ /* 0x000fe20007ffe0ff */
[----:B------:R-:W-:-:S02]  /*1760*/  IMAD R0, R3, c[0x0][0x2b0], RZ ;  /* 0x0000ac0003007a24 */ /* 0x000fc400078e02ff */
[----:B------:R-:W-:-:S04]  /*1770*/  IMAD.WIDE.U32 R126, R2, c[0x0][0x2b0], RZ ;  /* 0x0000ac00027e7a25 */ /* 0x000fc800078e00ff */
[----:B------:R-:W-:Y:S01]  /*1780*/  IMAD R3, R2, c[0x0][0x2b4], R0 ;  /* 0x0000ad0002037a24 */ /* 0x000fe200078e0200 */
[----:B------:R-:W-:Y:S02]  /*1790*/  LOP3.LUT R2, R97, 0x8, R24, 0xf8, !PT ;  /* 0x0000000861027812 */ /* 0x000fe400078ef818 */
[----:B------:R-:W-:Y:S01]  /*17a0*/  LOP3.LUT R0, R20, 0xfffffff8, RZ, 0xc0, !PT ;  /* 0xfffffff814007812 */ /* 0x000fe200078ec0ff */
[----:B------:R-:W-:Y:S01]  /*17b0*/  IMAD.IADD R142, R127, 0x1, R3 ;  /* 0x000000017f8e7824 */ /* 0x000fe200078e0203 */
[----:B------:R-:W-:Y:S02]  /*17c0*/  LOP3.LUT R2, R2, R98, RZ, 0x3c, !PT ;  /* 0x0000006202027212 */ /* 0x000fe400078e3cff */
[----:B------:R-:W-:Y:S01]  /*17d0*/  LOP3.LUT R3, R135, 0xfffffff8, RZ, 0xc0, !PT ;  /* 0xfffffff887037812 */ /* 0x000fe200078ec0ff */
[----:B------:R-:W-:Y:S01]  /*17e0*/  IMAD.SHL.U32 R136, R0, 0x2, RZ ;  /* 0x0000000200887824 */ /* 0x000fe200078e00ff */
[----:B------:R-:W-:Y:S01]  /*17f0*/  SHF.R.S32.HI R135, RZ, 0x3, R135 ;  /* 0x00000003ff877819 */ /* 0x000fe20000011487 */
[----:B------:R-:W-:Y:S01]  /*1800*/  IMAD.IADD R80, R99, 0x1, R2 ;  /* 0x0000000163507824 */ /* 0x000fe200078e0202 */
[----:B------:R-:W-:Y:S01]  /*1810*/  SHF.R.S32.HI R2, RZ, 0x1f, R0 ;  /* 0x0000001fff027819 */ /* 0x000fe20000011400 */
[----:B------:R-:W-:Y:S01]  /*1820*/  IMAD.SHL.U32 R131, R3, 0x2, RZ ;  /* 0x0000000203837824 */ /* 0x000fe200078e00ff */
[----:B------:R-:W-:-:S02]  /*1830*/  SHF.R.S32.HI R4, RZ, 0x1f, R3 ;  /* 0x0000001fff047819 */ /* 0x000fc40000011403 */
[----:B------:R-:W-:Y:S02]  /*1840*/  SHF.L.U64.HI R137, R0, 0x1, R2 ;  /* 0x0000000100897819 */ /* 0x000fe40000010202 */
[----:B------:R-:W-:Y:S02]  /*1850*/  LOP3.LUT R0, R11, 0xfffffff8, RZ, 0xc0, !PT ;  /* 0xfffffff80b007812 */ /* 0x000fe400078ec0ff */
[----:B------:R-:W-:Y:S02]  /*1860*/  LEA R80, R80, 0x100, 0x1 ;  /* 0x0000010050507811 */ /* 0x000fe400078e08ff */
[----:B------:R-:W-:Y:S01]  /*1870*/  SHF.R.S32.HI R2, RZ, 0x1f, R0 ;  /* 0x0000001fff027819 */ /* 0x000fe20000011400 */
[----:B------:R-:W-:Y:S01]  /*1880*/  IMAD.SHL.U32 R129, R0, 0x2, RZ ;  /* 0x0000000200817824 */ /* 0x000fe200078e00ff */
[C---:B------:R-:W-:Y:S02]  /*1890*/  IADD3 R81, R80.reuse, 0x20, RZ ;  /* 0x0000002050517810 */ /* 0x040fe40007ffe0ff */
[----:B------:R-:W-:-:S02]  /*18a0*/  @P0 IADD3 R81, R80, -0x20, RZ ;  /* 0xffffffe050510810 */ /* 0x000fc40007ffe0ff */
[----:B------:R-:W-:Y:S02]  /*18b0*/  SHF.L.U64.HI R132, R3, 0x1, R4 ;  /* 0x0000000103847819 */ /* 0x000fe40000010204 */
[----:B------:R-:W-:Y:S02]  /*18c0*/  SHF.L.U64.HI R130, R0, 0x1, R2 ;  /* 0x0000000100827819 */ /* 0x000fe40000010202 */
[----:B------:R-:W-:Y:S02]  /*18d0*/  ISETP.GE.AND P0, PT, R170, 0x1, PT ;  /* 0x00000001aa00780c */ /* 0x000fe40003f06270 */
.L_x_90:
[----:B------:R-:W-:Y:S01]  /*18e0*/  IMAD.SHL.U32 R90, R78, 0x40, RZ ;  /* 0x000000404e5a7824 */ /* 0x000fe200078e00ff */
[----:B------:R-:W-:Y:S04]  /*18f0*/  DEPBAR.LE SB0, 0x0 ;  /* 0x000080000000791a */ /* 0x000fe80000000000 */
[----:B-1----:R-:W-:Y:S01]  /*1900*/  IMAD.IADD R2, R111, 0x1, R90 ;  /* 0x000000016f027824 */ /* 0x002fe200078e025a */
[----:B------:R-:W-:Y:S01]  /*1910*/  ISETP.NE.AND P1, PT, R172, 0x1, PT ;  /* 0x00000001ac00780c */ /* 0x000fe20003f25270 */
[----:B------:R-:W-:Y:S01]  /*1920*/  IMAD.MOV.U32 R82, RZ, RZ, RZ ;  /* 0x000000ffff527224 */ /* 0x000fe200078e00ff */
[----:B------:R-:W-:Y:S01]  /*1930*/  ISETP.GE.AND P2, PT, R170, 0x1, PT ;  /* 0x00000001aa00780c */ /* 0x000fe20003f46270 */
[----:B------:R-:W-:Y:S01]  /*1940*/  IMAD.IADD R0, R151, 0x1, R2 ;  /* 0x0000000197007824 */ /* 0x000fe200078e0202 */
[----:B------:R-:W-:Y:S01]  /*1950*/  ISETP.GE.AND P0, PT, R2, R105, PT ;  /* 0x000000690200720c */ /* 0x000fe20003f06270 */
[----:B------:R-:W-:Y:S02]  /*1960*/  BSSY B1, `(.L_x_66) ;  /* 0x00003d7000017945 */ /* 0x000fe40003800000 */
[----:B------:R-:W-:Y:S01]  /*1970*/  IMAD.MOV.U32 R2, RZ, RZ, R0 ;  /* 0x000000ffff027224 */ /* 0x000fe200078e0000 */
[----:B------:R-:W-:Y:S05]  /*1980*/  ISETP.GT.OR P0, PT, R111, 0x3f, P0 ;  /* 0x0000003f6f00780c */ /* 0x000fea0000704670 */
[----:B------:R-:W-:Y:S05]  /*1990*/  @P1 IMAD.HI.U32 R3, R0, c[0x0][0x2bc], RZ ;  /* 0x0000af0000031a27 */ /* 0x000fea00078e00ff */
[----:B------:R-:W-:Y:S04]  /*19a0*/  @P1 SHF.R.U32.HI R2, RZ, c[0x0][0x2c0], R3 ;  /* 0x0000b000ff021a19 */ /* 0x000fe80000011603 */
[C---:B------:R-:W-:Y:S04]  /*19b0*/  @!P0 IADD3 R3, P1, R2.reuse, R126, RZ ;  /* 0x0000007e02038210 */ /* 0x040fe80007f3e0ff */
[----:B------:R-:W-:Y:S01]  /*19c0*/  @!P0 LEA.HI.X.SX32 R5, R2, R142, 0x1, P1 ;  /* 0x0000008e02058211 */ /* 0x000fe200008f0eff */
[----:B------:R-:W-:Y:S01]  /*19d0*/  IMAD.MOV R2, RZ, RZ, -R2 ;  /* 0x000000ffff027224 */ /* 0x000fe200078e0a02 */
[C---:B------:R-:W-:Y:S03]  /*19e0*/  @!P0 LEA R4, P1, R3.reuse, c[0x0][0x2a0], 0x2 ;  /* 0x0000a80003048a11 */ /* 0x040fe600078210ff */
[----:B------:R-:W-:Y:S01]  /*19f0*/  IMAD R83, R2, c[0x0][0x2b8], R0 ;  /* 0x0000ae0002537a24 */ /* 0x000fe200078e0200 */
[----:B------:R-:W-:Y:S03]  /*1a00*/  @!P0 LEA.HI.X R5, R3, c[0x0][0x2a4], R5, 0x2, P1 ;  /* 0x0000a90003058a11 */ /* 0x000fe600008f1405 */
[----:B------:R-:W-:Y:S01]  /*1a10*/  IMAD.WIDE.U32 R2, R83, c[0x0][0x1e0], RZ ;  /* 0x0000780053027a25 */ /* 0x000fe200078e00ff */
[----:B------:R-:W-:Y:S01]  /*1a20*/  SHF.R.S32.HI R95, RZ, 0x1f, R83 ;  /* 0x0000001fff5f7819 */ /* 0x000fe20000011453 */
[----:B------:R-:W2:Y:S04]  /*1a30*/  @!P0 LDG.E R82, [R4.64] ;  /* 0x0000000604528981 */ /* 0x000ea8000c1e1900 */
[----:B------:R-:W-:Y:S01]  /*1a40*/  IMAD R0, R95, c[0x0][0x1e0], RZ ;  /* 0x000078005f007a24 */ /* 0x000fe200078e02ff */
[----:B------:R-:W-:Y:S03]  /*1a50*/  BAR.SYNC.DEFER_BLOCKING 0x0 ;  /* 0x0000000000007b1d */ /* 0x000fe60000010000 */
[----:B------:R-:W-:Y:S04]  /*1a60*/  IMAD R0, R83, c[0x0][0x1e4], R0 ;  /* 0x0000790053007a24 */ /* 0x000fe800078e0200 */
[----:B------:R-:W-:Y:S01]  /*1a70*/  IMAD.IADD R3, R3, 0x1, R0 ;  /* 0x0000000103037824 */ /* 0x000fe200078e0200 */
[----:B--2---:R-:W-:Y:S03]  /*1a80*/  SHF.R.S32.HI R96, RZ, 0x1f, R82 ;  /* 0x0000001fff607819 */ /* 0x004fe60000011452 */
[----:B------:R-:W-:Y:S04]  /*1a90*/  IMAD.WIDE.U32 R2, R82, c[0x0][0x1f0], R2 ;  /* 0x00007c0052027a25 */ /* 0x000fe800078e0002 */
[----:B------:R-:W-:Y:S01]  /*1aa0*/  IMAD R4, R96, c[0x0][0x1f0], RZ ;  /* 0x00007c0060047a24 */ /* 0x000fe200078e02ff */
[----:B------:R-:W-:Y:S03]  /*1ab0*/  IADD3 R0, P0, R168, R2, RZ ;  /* 0x00000002a8007210 */ /* 0x000fe60007f1e0ff */
[----:B------:R-:W-:Y:S05]  /*1ac0*/  IMAD R4, R82, c[0x0][0x1f4], R4 ;  /* 0x00007d0052047a24 */ /* 0x000fea00078e0204 */
[----:B------:R-:W-:Y:S02]  /*1ad0*/  IADD3.X R2, R146, R3, R4, P0, !PT ;  /* 0x0000000392027210 */ /* 0x000fe400007fe404 */
[C---:B------:R-:W-:Y:S04]  /*1ae0*/  LEA R29, P0, R0.reuse, c[0x0][0x1c8], 0x1 ;  /* 0x00007200001d7a11 */ /* 0x040fe800078008ff */
[----:B------:R-:W-:Y:S01]  /*1af0*/  LEA.HI.X R26, R0, c[0x0][0x1cc], R2, 0x1, P0 ;  /* 0x00007300001a7a11 */ /* 0x000fe200000f0c02 */
[----:B----4-:R-:W-:-:S05]  /*1b00*/  @!P2 BRA `(.L_x_67) ;  /* 0x000039600000a947 */ /* 0x010fca0003800000 */
[-C--:B------:R-:W-:Y:S01]  /*1b10*/  IMAD R3, R155, R78.reuse, RZ ;  /* 0x0000004e9b037224 */ /* 0x080fe200078e02ff */
[----:B------:R-:W-:Y:S01]  /*1b20*/  ISETP.NE.AND P0, PT, RZ, UR4, PT ;  /* 0x00000004ff007c0c */ /* 0x000fe2000bf05270 */
[-C--:B------:R-:W-:Y:S01]  /*1b30*/  IMAD R2, R156, R78.reuse, RZ ;  /* 0x0000004e9c027224 */ /* 0x080fe200078e02ff */
[----:B------:R-:W-:Y:S01]  /*1b40*/  SHF.R.S32.HI R0, RZ, 0x1f, R78 ;  /* 0x0000001fff007819 */ /* 0x000fe2000001144e */
[----:B------:R-:W-:Y:S01]  /*1b50*/  IMAD.WIDE.U32 R8, R161, R78, RZ ;  /* 0x0000004ea1087225 */ /* 0x000fe200078e00ff */
[----:B------:R-:W-:Y:S03]  /*1b60*/  IADD3 R4, -R90, R105, RZ ;  /* 0x000000695a047210 */ /* 0x000fe60007ffe1ff */
[----:B------:R-:W-:Y:S01]  /*1b70*/  IMAD R3, R0, R161, R3 ;  /* 0x000000a100037224 */ /* 0x000fe200078e0203 */
[----:B------:R-:W-:Y:S01]  /*1b80*/  IMNMX R84, R4, 0x40, PT ;  /* 0x0000004004547817 */ /* 0x000fe20003800200 */
[----:B------:R-:W-:Y:S02]  /*1b90*/  IMAD R0, R0, R162, R2 ;  /* 0x000000a200007224 */ /* 0x000fe400078e0202 */
[----:B------:R-:W-:Y:S01]  /*1ba0*/  IMAD.WIDE.U32 R10, R162, R78, RZ ;  /* 0x0000004ea20a7225 */ /* 0x000fe200078e00ff */
[----:B------:R-:W-:Y:S04]  /*1bb0*/  IADD3 R30, R9, R3, RZ ;  /* 0x00000003091e7210 */ /* 0x000fe80007ffe0ff */
[----:B------:R-:W-:Y:S01]  /*1bc0*/  IADD3 R31, R11, R0, RZ ;  /* 0x000000000b1f7210 */ /* 0x000fe20007ffe0ff */
[----:B------:R-:W-:-:S05]  /*1bd0*/  @!P0 BRA `(.L_x_68) ;  /* 0x00001c0000008947 */ /* 0x000fca0003800000 */
[----:B------:R-:W-:Y:S01]  /*1be0*/  ISETP.GE.AND P1, PT, R91, R84, PT ;  /* 0x000000545b00720c */ /* 0x000fe20003f26270 */
[----:B------:R-:W-:Y:S01]  /*1bf0*/  BSSY B0, `(.L_x_69) ;  /* 0x000003a000007945 */ /* 0x000fe20003800000 */
[----:B------:R-:W-:Y:S01]  /*1c00*/  CS2R R52, SRZ ;  /* 0x0000000000347805 */ /* 0x000fe2000001ff00 */
        /* <DEDUP_REMOVED lines=11> */
[----:B------:R-:W-:-:S05]  /*1cc0*/  @P1 BRA `(.L_x_70) ;  /* 0x000002c000001947 */ /* 0x000fca0003800000 */
[----:B------:R-:W-:Y:S01]  /*1cd0*/  IADD3 R0, P0, R124, R8, RZ ;  /* 0x000000087c007210 */ /* 0x000fe20007f1e0ff */
[----:B------:R-:W-:Y:S01]  /*1ce0*/  CS2R R40, SRZ ;  /* 0x0000000000287805 */ /* 0x000fe2000001ff00 */
[----:B------:R-:W-:Y:S01]  /*1cf0*/  CS2R R44, SRZ ;  /* 0x00000000002c7805 */ /* 0x000fe2000001ff00 */
[----:B------:R-:W-:Y:S01]  /*1d00*/  CS2R R12, SRZ ;  /* 0x00000000000c7805 */ /* 0x000fe2000001ff00 */
[----:B------:R-:W-:Y:S01]  /*1d10*/  CS2R R46, SRZ ;  /* 0x00000000002e7805 */ /* 0x000fe2000001ff00 */
[----:B------:R-:W-:Y:S01]  /*1d20*/  IMAD.X R3, R30, 0x1, R141, P0 ;  /* 0x000000011e037824 */ /* 0x000fe200000e068d */
[----:B------:R-:W-:Y:S01]  /*1d30*/  IADD3 R2, P0, R122, R10, RZ ;  /* 0x0000000a7a027210 */ /* 0x000fe20007f1e0ff */
[----:B------:R-:W-:Y:S01]  /*1d40*/  CS2R R14, SRZ ;  /* 0x00000000000e7805 */ /* 0x000fe2000001ff00 */
[----:B------:R-:W-:Y:S01]  /*1d50*/  CS2R R48, SRZ ;  /* 0x0000000000307805 */ /* 0x000fe2000001ff00 */
[----:B------:R-:W-:Y:S01]  /*1d60*/  CS2R R16, SRZ ;  /* 0x0000000000107805 */ /* 0x000fe2000001ff00 */
[----:B------:R-:W-:Y:S01]  /*1d70*/  CS2R R50, SRZ ;  /* 0x0000000000327805 */ /* 0x000fe2000001ff00 */
[----:B------:R-:W-:Y:S01]  /*1d80*/  IMAD.X R5, R31, 0x1, R140, P0 ;  /* 0x000000011f057824 */ /* 0x000fe200000e068c */
[C---:B------:R-:W-:Y:S01]  /*1d90*/  LEA R6, P0, R0.reuse, c[0x0][0x270], 0x1 ;  /* 0x00009c0000067a11 */ /* 0x040fe200078008ff */
[----:B------:R-:W-:Y:S01]  /*1da0*/  CS2R R18, SRZ ;  /* 0x0000000000127805 */ /* 0x000fe2000001ff00 */
[----:B------:R-:W-:Y:S01]  /*1db0*/  CS2R R52, SRZ ;  /* 0x0000000000347805 */ /* 0x000fe2000001ff00 */
[----:B------:R-:W-:Y:S01]  /*1dc0*/  CS2R R20, SRZ ;  /* 0x0000000000147805 */ /* 0x000fe2000001ff00 */
[----:B------:R-:W-:Y:S02]  /*1dd0*/  LEA.HI.X R7, R0, c[0x0][0x274], R3, 0x1, P0 ;  /* 0x00009d0000077a11 */ /* 0x000fe400000f0c03 */
[C---:B------:R-:W-:Y:S04]  /*1de0*/  LEA R4, P0, R2.reuse, c[0x0][0x288], 0x1 ;  /* 0x0000a20002047a11 */ /* 0x040fe800078008ff */
[----:B------:R-:W-:Y:S02]  /*1df0*/  LEA.HI.X R5, R2, c[0x0][0x28c], R5, 0x1, P0 ;  /* 0x0000a30002057a11 */ /* 0x000fe400000f0c05 */
[----:B------:R-:W-:Y:S01]  /*1e00*/  ISETP.GE.AND P0, PT, R32, c[0x0][0x27c], PT ;  /* 0x00009f0020007a0c */ /* 0x000fe20003f06270 */
[----:B------:R-:W-:Y:S11]  /*1e10*/  CS2R R2, SRZ ;  /* 0x0000000000027805 */ /* 0x000ff6000001ff00 */
[----:B------:R-:W-:Y:S01]  /*1e20*/  @!UPT UIADD3 URZ, URZ, URZ, URZ ;  /* 0x0000003f3f3ff290 */ /* 0x000fe2000fffe03f */
[----:B------:R1:W5:Y:S04]  /*1e30*/  @!P0 LDG.E.64 R40, [R6.64] ;  /* 0x0000000606288981 */ /* 0x000368000c1e1b00 */
[----:B------:R1:W5:Y:S01]  /*1e40*/  @!P0 LDG.E.64 R2, [R4.64] ;  /* 0x0000000604028981 */ /* 0x000362000c1e1b00 */
[----:B------:R-:W-:Y:S11]  /*1e50*/  ISETP.GE.AND P0, PT, R38, c[0x0][0x27c], PT ;  /* 0x00009f0026007a0c */ /* 0x000ff60003f06270 */
[----:B------:R-:W-:Y:S02]  /*1e60*/  @!UPT UIADD3 URZ, URZ, URZ, URZ ;  /* 0x0000003f3f3ff290 */ /* 0x000fe4000fffe03f */
[----:B------:R1:W5:Y:S04]  /*1e70*/  @!P0 LDG.E.64 R44, [R6.64+0x10] ;  /* 0x00001006062c8981 */ /* 0x000368000c1e1b00 */
[----:B------:R1:W5:Y:S01]  /*1e80*/  @!P0 LDG.E.64 R12, [R4.64+0x10] ;  /* 0x00001006040c8981 */ /* 0x000362000c1e1b00 */
        /* <DEDUP_REMOVED lines=15> */
[----:B------:R1:W5:Y:S02]  /*1f80*/  @!P0 LDG.E.64 R20, [R4.64+0x50] ;  /* 0x0000500604148981 */ /* 0x000364000c1e1b00 */
.L_x_70:
[----:B------:R-:W-:Y:S05]  /*1f90*/  BSYNC B0 ;  /* 0x0000000000007941 */ /* 0x000fea0003800000 */
.L_x_69:
[----:B------:R2:W3:Y:S04]  /*1fa0*/  SHFL.IDX PT, R65, R26, RZ, 0x1e1f ;  /* 0x001e1fff1a417589 */ /* 0x0004e800000e0000 */
[----:B------:R2:W4:Y:S01]  /*1fb0*/  SHFL.IDX PT, R64, R29, RZ, 0x1e1f ;  /* 0x001e1fff1d407589 */ /* 0x00052200000e0000 */
[----:B------:R-:W-:-:S05]  /*1fc0*/  @P1 BRA `(.L_x_71) ;  /* 0x0000370000001947 */ /* 0x000fca0003800000 */
[----:B-----5:R-:W-:Y:S01]  /*1fd0*/  MOV R0, R51 ;  /* 0x0000003300007202 */ /* 0x020fe20000000f00 */
[----:B-1----:R-:W-:Y:S01]  /*1fe0*/  IMAD.MOV.U32 R6, RZ, RZ, R52 ;  /* 0x000000ffff067224 */ /* 0x002fe200078e0034 */
[----:B------:R-:W-:Y:S01]  /*1ff0*/  ISETP.GE.AND P0, PT, R24, c[0x0][0x1d4], PT ;  /* 0x0000750018007a0c */ /* 0x000fe20003f06270 */
[----:B------:R-:W-:Y:S01]  /*2000*/  IMAD.MOV.U32 R5, RZ, RZ, R53 ;  /* 0x000000ffff057224 */ /* 0x000fe200078e0035 */
[----:B------:R-:W-:Y:S01]  /*2010*/  BSSY B0, `(.L_x_72) ;  /* 0x0000056000007945 */ /* 0x000fe20003800000 */
[----:B------:R-:W-:Y:S03]  /*2020*/  IMAD.MOV.U32 R4, RZ, RZ, R50 ;  /* 0x000000ffff047224 */ /* 0x000fe600078e0032 */
[----:B------:R-:W-:Y:S01]  /*2030*/  PRMT R59, R6, 0x5410, R5 ;  /* 0x00005410063b7816 */ /* 0x000fe20000000005 */
[----:B------:R-:W-:Y:S01]  /*2040*/  IMAD.MOV.U32 R6, RZ, RZ, R48 ;  /* 0x000000ffff067224 */ /* 0x000fe200078e0030 */
[----:B------:R-:W-:Y:S01]  /*2050*/  PRMT R58, R4, 0x5410, R0 ;  /* 0x00005410043a7816 */ /* 0x000fe20000000000 */
[----:B------:R-:W-:Y:S01]  /*2060*/  IMAD.MOV.U32 R5, RZ, RZ, R49 ;  /* 0x000000ffff057224 */ /* 0x000fe200078e0031 */
[----:B------:R-:W-:Y:S01]  /*2070*/  MOV R4, R46 ;  /* 0x0000002e00047202 */ /* 0x000fe20000000f00 */
        /* <DEDUP_REMOVED lines=11> */
[----:B------:R-:W-:Y:S02]  /*2130*/  MOV R6, R18 ;  /* 0x0000001200067202 */ /* 0x000fe40000000f00 */
[----:B------:R-:W-:Y:S02]  /*2140*/  MOV R0, R17 ;  /* 0x0000001100007202 */ /* 0x000fe40000000f00 */
[----:B--2---:R-:W-:Y:S01]  /*2150*/  PRMT R29, R6, 0x5410, R5 ;  /* 0x00005410061d7816 */ /* 0x004fe20000000005 */
[----:B------:R-:W-:Y:S01]  /*2160*/  IMAD.MOV.U32 R6, RZ, RZ, R14 ;  /* 0x000000ffff067224 */ /* 0x000fe200078e000e */
[----:B------:R-:W-:Y:S01]  /*2170*/  PRMT R26, R4, 0x5410, R0 ;  /* 0x00005410041a7816 */ /* 0x000fe20000000000 */
[----:B------:R-:W-:Y:S01]  /*2180*/  IMAD.MOV.U32 R5, RZ, RZ, R15 ;  /* 0x000000ffff057224 */ /* 0x000fe200078e000f */
[----:B------:R-:W-:Y:S01]  /*2190*/  MOV R4, R12 ;  /* 0x0000000c00047202 */ /* 0x000fe20000000f00 */
[----:B------:R-:W-:Y:S03]  /*21a0*/  IMAD.MOV.U32 R0, RZ, RZ, R13 ;  /* 0x000000ffff007224 */ /* 0x000fe600078e000d */
[----:B------:R-:W-:Y:S02]  /*21b0*/  PRMT R23, R6, 0x5410, R5 ;  /* 0x0000541006177816 */ /* 0x000fe40000000005 */
[----:B------:R-:W-:Y:S01]  /*21c0*/  PRMT R22, R4, 0x5410, R0 ;  /* 0x0000541004167816 */ /* 0x000fe20000000000 */
[----:B------:R-:W-:-:S05]  /*21d0*/  @P0 BRA `(.L_x_73) ;  /* 0x0000039000000947 */ /* 0x000fca0003800000 */
[C---:B----4-:R-:W-:Y:S01]  /*21e0*/  LEA R60, P0, R24.reuse, R64, 0x1 ;  /* 0x00000040183c7211 */ /* 0x050fe200078008ff */
[----:B------:R-:W1:Y:S01]  /*21f0*/  LDS.128 R8, [R80+0x3000] ;  /* 0x0030000050087984 */ /* 0x000e620000000c00 */
[----:B------:R-:W-:Y:S01]  /*2200*/  MOV R4, R2 ;  /* 0x0000000200047202 */ /* 0x000fe20000000f00 */
[----:B------:R-:W-:Y:S01]  /*2210*/  IMAD.MOV.U32 R34, RZ, RZ, R40 ;  /* 0x000000ffff227224 */ /* 0x000fe200078e0028 */
[----:B---3--:R-:W-:Y:S02]  /*2220*/  LEA.HI.X R61, R24, R65, R25, 0x1, P0 ;  /* 0x00000041183d7211 */ /* 0x008fe400000f0c19 */
[----:B------:R-:W-:Y:S02]  /*2230*/  ISETP.GE.AND P0, PT, R32, c[0x0][0x27c], PT ;  /* 0x00009f0020007a0c */ /* 0x000fe40003f06270 */
[----:B------:R-:W-:Y:S02]  /*2240*/  MOV R6, R3 ;  /* 0x0000000300067202 */ /* 0x000fe40000000f00 */
[----:B------:R-:W-:Y:S09]  /*2250*/  MOV R43, R41 ;  /* 0x00000029002b7202 */ /* 0x000ff20000000f00 */
[--C-:B------:R-:W-:Y:S01]  /*2260*/  @!P0 SHF.R.U64 R5, R2, 0x10, R3.reuse ;  /* 0x0000001002058819 */ /* 0x100fe20000001203 */
[----:B------:R-:W-:Y:S01]  /*2270*/  @!P0 HADD2.F32 R4, -RZ, R4.H0_H0 ;  /* 0x20000004ff048230 */ /* 0x000fe20000004100 */
[----:B------:R-:W-:Y:S01]  /*2280*/  @!P0 SHF.R.U32.HI R7, RZ, 0x10, R3 ;  /* 0x00000010ff078819 */ /* 0x000fe20000011603 */
[----:B------:R-:W-:Y:S01]  /*2290*/  @!P0 HADD2.F32 R34, -RZ, R34.H0_H0 ;  /* 0x20000022ff228230 */ /* 0x000fe20000004100 */
[--C-:B------:R-:W-:Y:S01]  /*22a0*/  @!P0 SHF.R.U64 R42, R40, 0x10, R41.reuse ;  /* 0x00000010282a8819 */ /* 0x100fe20000001229 */
[----:B------:R-:W-:Y:S01]  /*22b0*/  @!P0 HADD2.F32 R5, -RZ, R5.H0_H0 ;  /* 0x20000005ff058230 */ /* 0x000fe20000004100 */
[----:B------:R-:W-:Y:S01]  /*22c0*/  @!P0 SHF.R.U32.HI R54, RZ, 0x10, R41 ;  /* 0x00000010ff368819 */ /* 0x000fe20000011629 */
[----:B------:R-:W-:Y:S02]  /*22d0*/  @!P0 HADD2.F32 R6, -RZ, R6.H0_H0 ;  /* 0x20000006ff068230 */ /* 0x000fe40000004100 */
[----:B------:R-:W-:Y:S01]  /*22e0*/  @!P0 HADD2.F32 R7, -RZ, R7.H0_H0 ;  /* 0x20000007ff078230 */ /* 0x000fe20000004100 */
[----:B-1----:R-:W-:Y:S02]  /*22f0*/  @!P0 MOV R0, R8 ;  /* 0x0000000800008202 */ /* 0x002fe40000000f00 */
[----:B------:R-:W-:Y:S03]  /*2300*/  @!P0 MOV R3, R9 ;  /* 0x0000000900038202 */ /* 0x000fe60000000f00 */
[--C-:B------:R-:W-:Y:S02]  /*2310*/  @!P0 HADD2.F32 R31, -RZ, R0.reuse.H1_H1 ;  /* 0x30000000ff1f8230 */ /* 0x100fe40000004100 */
[----:B------:R-:W-:Y:S02]  /*2320*/  @!P0 HADD2.F32 R2, -RZ, R0.H0_H0 ;  /* 0x20000000ff028230 */ /* 0x000fe40000004100 */
[--C-:B------:R-:W-:Y:S01]  /*2330*/  @!P0 HADD2.F32 R40, -RZ, R3.reuse.H1_H1 ;  /* 0x30000003ff288230 */ /* 0x100fe20000004100 */
[-C--:B------:R-:W-:Y:S01]  /*2340*/  @!P0 FMUL.FTZ R41, R31, R4.reuse ;  /* 0x000000041f298220 */ /* 0x080fe20000410000 */
[----:B------:R-:W-:Y:S01]  /*2350*/  @!P0 HADD2.F32 R3, -RZ, R3.H0_H0 ;  /* 0x20000003ff038230 */ /* 0x000fe20000004100 */
[C---:B------:R-:W-:Y:S02]  /*2360*/  @!P0 FMUL.FTZ R0, R2.reuse, R4 ;  /* 0x0000000402008220 */ /* 0x040fe40000410000 */
[-C--:B------:R-:W-:Y:S01]  /*2370*/  @!P0 FFMA.FTZ R66, R2, R34.reuse, -R41 ;  /* 0x0000002202428223 */ /* 0x080fe20000010829 */
[----:B------:R-:W-:Y:S01]  /*2380*/  @!P0 HADD2.F32 R41, -RZ, R42.H0_H0 ;  /* 0x2000002aff298230 */ /* 0x000fe20000004100 */
[CC--:B------:R-:W-:Y:S02]  /*2390*/  @!P0 FMUL.FTZ R42, R40.reuse, R5.reuse ;  /* 0x00000005282a8220 */ /* 0x0c0fe40000410000 */
[----:B------:R-:W-:Y:S02]  /*23a0*/  @!P0 IMAD.MOV.U32 R4, RZ, RZ, R10 ;  /* 0x000000ffff048224 */ /* 0x000fe400078e000a */
[C---:B------:R-:W-:Y:S02]  /*23b0*/  @!P0 FMUL.FTZ R2, R3.reuse, R5 ;  /* 0x0000000503028220 */ /* 0x040fe40000410000 */
[----:B------:R-:W-:Y:S01]  /*23c0*/  @!P0 FFMA.FTZ R63, R3, R41, -R42 ;  /* 0x00000029033f8223 */ /* 0x000fe2000001082a */
[----:B------:R-:W-:Y:S01]  /*23d0*/  @!P0 MOV R3, R11 ;  /* 0x0000000b00038202 */ /* 0x000fe20000000f00 */
[----:B------:R-:W-:Y:S01]  /*23e0*/  @!P0 FFMA.FTZ R0, R31, R34, R0 ;  /* 0x000000221f008223 */ /* 0x000fe20000010000 */
[--C-:B------:R-:W-:Y:S01]  /*23f0*/  @!P0 HADD2.F32 R31, -RZ, R4.reuse.H1_H1 ;  /* 0x30000004ff1f8230 */ /* 0x100fe20000004100 */
[----:B------:R-:W-:Y:S01]  /*2400*/  @!P0 FFMA.FTZ R2, R40, R41, R2 ;  /* 0x0000002928028223 */ /* 0x000fe20000010002 */
[----:B------:R-:W-:Y:S02]  /*2410*/  @!P0 HADD2.F32 R4, -RZ, R4.H0_H0 ;  /* 0x20000004ff048230 */ /* 0x000fe40000004100 */
[----:B------:R-:W-:Y:S01]  /*2420*/  @!P0 HADD2.F32 R34, -RZ, R43.H0_H0 ;  /* 0x2000002bff228230 */ /* 0x000fe20000004100 */
[-C--:B------:R-:W-:Y:S01]  /*2430*/  @!P0 FMUL.FTZ R62, R31, R6.reuse ;  /* 0x000000061f3e8220 */ /* 0x080fe20000410000 */
[--C-:B------:R-:W-:Y:S01]  /*2440*/  @!P0 HADD2.F32 R42, -RZ, R3.reuse.H1_H1 ;  /* 0x30000003ff2a8230 */ /* 0x100fe20000004100 */
[----:B------:R-:W-:Y:S01]  /*2450*/  @!P0 F2FP.PACK_AB R2, R2, R63 ;  /* 0x0000003f0202823e */ /* 0x000fe200000000ff */
[----:B------:R-:W-:Y:S01]  /*2460*/  @!P0 HADD2.F32 R5, -RZ, R3.H0_H0 ;  /* 0x20000003ff058230 */ /* 0x000fe20000004100 */
[----:B------:R-:W-:Y:S01]  /*2470*/  @!P0 FMUL.FTZ R3, R4, R6 ;  /* 0x0000000604038220 */ /* 0x000fe20000410000 */
[----:B------:R-:W-:Y:S01]  /*2480*/  @!P0 HADD2.F32 R43, -RZ, R54.H0_H0 ;  /* 0x20000036ff2b8230 */ /* 0x000fe20000004100 */
[-C--:B------:R-:W-:Y:S01]  /*2490*/  @!P0 FMUL.FTZ R54, R42, R7.reuse ;  /* 0x000000072a368220 */ /* 0x080fe20000410000 */
[----:B------:R-:W-:Y:S01]  /*24a0*/  @!P0 F2FP.PACK_AB R0, R0, R66 ;  /* 0x000000420000823e */ /* 0x000fe200000000ff */
[----:B------:R-:W-:Y:S02]  /*24b0*/  @!P0 FFMA.FTZ R62, R4, R34, -R62 ;  /* 0x00000022043e8223 */ /* 0x000fe4000001083e */
[----:B------:R-:W-:Y:S01]  /*24c0*/  @!P0 FMUL.FTZ R4, R5, R7 ;  /* 0x0000000705048220 */ /* 0x000fe20000410000 */
[----:B------:R-:W-:Y:S01]  /*24d0*/  @!P0 MOV R8, R0 ;  /* 0x0000000000088202 */ /* 0x000fe20000000f00 */
[----:B------:R-:W-:Y:S02]  /*24e0*/  @!P0 FFMA.FTZ R3, R31, R34, R3 ;  /* 0x000000221f038223 */ /* 0x000fe40000010003 */
[-C--:B------:R-:W-:Y:S02]  /*24f0*/  @!P0 FFMA.FTZ R54, R5, R43.reuse, -R54 ;  /* 0x0000002b05368223 */ /* 0x080fe40000010836 */
[----:B------:R-:W-:Y:S01]  /*2500*/  @!P0 FFMA.FTZ R4, R42, R43, R4 ;  /* 0x0000002b2a048223 */ /* 0x000fe20000010004 */
[----:B------:R-:W-:Y:S01]  /*2510*/  @!P0 F2FP.PACK_AB R3, R3, R62 ;  /* 0x0000003e0303823e */ /* 0x000fe200000000ff */
[----:B------:R-:W-:Y:S03]  /*2520*/  @!P0 IMAD.MOV.U32 R9, RZ, RZ, R2 ;  /* 0x000000ffff098224 */ /* 0x000fe600078e0002 */
[----:B------:R-:W-:Y:S02]  /*2530*/  @!P0 F2FP.PACK_AB R4, R4, R54 ;  /* 0x000000360404823e */ /* 0x000fe400000000ff */
[----:B------:R-:W-:Y:S02]  /*2540*/  @!P0 MOV R10, R3 ;  /* 0x00000003000a8202 */ /* 0x000fe40000000f00 */
[----:B------:R-:W-:Y:S05]  /*2550*/  @!P0 MOV R11, R4 ;  /* 0x00000004000b8202 */ /* 0x000fea0000000f00 */
[----:B------:R1:W-:Y:S02]  /*2560*/  ST.E.128 [R60.64], R8 ;  /* 0x000000083c007985 */ /* 0x0003e4000c101d06 */
.L_x_73:
[----:B------:R-:W-:Y:S05]  /*2570*/  BSYNC B0 ;  /* 0x0000000000007941 */ /* 0x000fea0003800000 */
.L_x_72:
[----:B------:R-:W-:Y:S01]  /*2580*/  ISETP.GE.AND P0, PT, R28, c[0x0][0x1d4], PT ;  /* 0x000075001c007a0c */ /* 0x000fe20003f06270 */
[----:B------:R-:W-:Y:S01]  /*2590*/  @!UPT UIADD3 URZ, URZ, URZ, URZ ;  /* 0x0000003f3f3ff290 */ /* 0x000fe2000fffe03f */
[----:B------:R-:W-:Y:S11]  /*25a0*/  BSSY B0, `(.L_x_74) ;  /* 0x0000038000007945 */ /* 0x000ff60003800000 */
[----:B------:R-:W-:-:S05]  /*25b0*/  @P0 BRA `(.L_x_75) ;  /* 0x0000036000000947 */ /* 0x000fca0003800000 */
[C---:B----4-:R-:W-:Y:S01]  /*25c0*/  LEA R42, P0, R86.reuse, R64, 0x1 ;  /* 0x00000040562a7211 */ /* 0x050fe200078008ff */
[----:B-1----:R-:W1:Y:S03]  /*25d0*/  LDS.128 R8, [R81+0x3000] ;  /* 0x0030000051087984 */ /* 0x002e660000000c00 */
[----:B---3--:R-:W-:Y:S02]  /*25e0*/  LEA.HI.X R43, R86, R65, R101, 0x1, P0 ;  /* 0x00000041562b7211 */ /* 0x008fe400000f0c65 */
[----:B------:R-:W-:Y:S11]  /*25f0*/  ISETP.GE.AND P0, PT, R38, c[0x0][0x27c], PT ;  /* 0x00009f0026007a0c */ /* 0x000ff60003f06270 */
[----:B------:R-:W-:Y:S02]  /*2600*/  @!UPT UIADD3 URZ, URZ, URZ, URZ ;  /* 0x0000003f3f3ff290 */ /* 0x000fe4000fffe03f */
[----:B------:R-:W-:Y:S01]  /*2610*/  @!P0 HADD2.F32 R0, -RZ, R22.H0_H0 ;  /* 0x20000016ff008230 */ /* 0x000fe20000004100 */
[--C-:B------:R-:W-:Y:S01]  /*2620*/  @!P0 SHF.R.U64 R4, R12, 0x10, R13.reuse ;  /* 0x000000100c048819 */ /* 0x100fe2000000120d */
[----:B------:R-:W-:Y:S01]  /*2630*/  @!P0 HADD2.F32 R6, -RZ, R55.H0_H0 ;  /* 0x20000037ff068230 */ /* 0x000fe20000004100 */
[----:B------:R-:W-:Y:S02]  /*2640*/  @!P0 SHF.R.U32.HI R7, RZ, 0x10, R13 ;  /* 0x00000010ff078819 */ /* 0x000fe4000001160d */
[--C-:B------:R-:W-:Y:S01]  /*2650*/  @!P0 SHF.R.U64 R13, R44, 0x10, R45.reuse ;  /* 0x000000102c0d8819 */ /* 0x100fe2000000122d */
[----:B------:R-:W-:Y:S01]  /*2660*/  @!P0 HADD2.F32 R4, -RZ, R4.H0_H0 ;  /* 0x20000004ff048230 */ /* 0x000fe20000004100 */
[----:B------:R-:W-:Y:S01]  /*2670*/  @!P0 SHF.R.U32.HI R40, RZ, 0x10, R45 ;  /* 0x00000010ff288819 */ /* 0x000fe2000001162d */
[----:B------:R-:W-:Y:S02]  /*2680*/  @!P0 HADD2.F32 R7, -RZ, R7.H0_H0 ;  /* 0x20000007ff078230 */ /* 0x000fe40000004100 */
[----:B------:R-:W-:Y:S02]  /*2690*/  @!P0 HADD2.F32 R13, -RZ, R13.H0_H0 ;  /* 0x2000000dff0d8230 */ /* 0x000fe40000004100 */
[----:B------:R-:W-:Y:S01]  /*26a0*/  @!P0 HADD2.F32 R40, -RZ, R40.H0_H0 ;  /* 0x20000028ff288230 */ /* 0x000fe20000004100 */
[----:B-1----:R-:W-:Y:S02]  /*26b0*/  @!P0 MOV R2, R8 ;  /* 0x0000000800028202 */ /* 0x002fe40000000f00 */
[----:B------:R-:W-:Y:S03]  /*26c0*/  @!P0 MOV R3, R9 ;  /* 0x0000000900038202 */ /* 0x000fe60000000f00 */
[--C-:B------:R-:W-:Y:S02]  /*26d0*/  @!P0 HADD2.F32 R5, -RZ, R2.reuse.H1_H1 ;  /* 0x30000002ff058230 */ /* 0x100fe40000004100 */
[----:B------:R-:W-:Y:S02]  /*26e0*/  @!P0 HADD2.F32 R2, -RZ, R2.H0_H0 ;  /* 0x20000002ff028230 */ /* 0x000fe40000004100 */
[--C-:B------:R-:W-:Y:S01]  /*26f0*/  @!P0 HADD2.F32 R12, -RZ, R3.reuse.H1_H1 ;  /* 0x30000003ff0c8230 */ /* 0x100fe20000004100 */
[CC--:B------:R-:W-:Y:S01]  /*2700*/  @!P0 FMUL.FTZ R31, R5.reuse, R0.reuse ;  /* 0x00000000051f8220 */ /* 0x0c0fe20000410000 */
[----:B------:R-:W-:Y:S01]  /*2710*/  @!P0 HADD2.F32 R3, -RZ, R3.H0_H0 ;  /* 0x20000003ff038230 */ /* 0x000fe20000004100 */
[C---:B------:R-:W-:Y:S02]  /*2720*/  @!P0 FMUL.FTZ R0, R2.reuse, R0 ;  /* 0x0000000002008220 */ /* 0x040fe40000410000 */
[-C--:B------:R-:W-:Y:S02]  /*2730*/  @!P0 FFMA.FTZ R45, R2, R6.reuse, -R31 ;  /* 0x00000006022d8223 */ /* 0x080fe4000001081f */
[----:B------:R-:W-:Y:S01]  /*2740*/  @!P0 FFMA.FTZ R0, R5, R6, R0 ;  /* 0x0000000605008223 */ /* 0x000fe20000010000 */
[----:B------:R-:W-:Y:S01]  /*2750*/  @!P0 MOV R5, R10 ;  /* 0x0000000a00058202 */ /* 0x000fe20000000f00 */
[CC--:B------:R-:W-:Y:S02]  /*2760*/  @!P0 FMUL.FTZ R31, R12.reuse, R4.reuse ;  /* 0x000000040c1f8220 */ /* 0x0c0fe40000410000 */
[C---:B------:R-:W-:Y:S01]  /*2770*/  @!P0 FMUL.FTZ R2, R3.reuse, R4 ;  /* 0x0000000403028220 */ /* 0x040fe20000410000 */
[----:B------:R-:W-:Y:S01]  /*2780*/  @!P0 MOV R4, R11 ;  /* 0x0000000b00048202 */ /* 0x000fe20000000f00 */
[-C--:B------:R-:W-:Y:S01]  /*2790*/  @!P0 FFMA.FTZ R44, R3, R13.reuse, -R31 ;  /* 0x0000000d032c8223 */ /* 0x080fe2000001081f */
[----:B------:R-:W-:Y:S01]  /*27a0*/  @!P0 HADD2.F32 R3, -RZ, R22.H1_H1 ;  /* 0x30000016ff038230 */ /* 0x000fe20000004100 */
[----:B------:R-:W-:Y:S01]  /*27b0*/  @!P0 FFMA.FTZ R2, R12, R13, R2 ;  /* 0x0000000d0c028223 */ /* 0x000fe20000010002 */
[----:B------:R-:W-:Y:S01]  /*27c0*/  @!P0 F2FP.PACK_AB R0, R0, R45 ;  /* 0x0000002d0000823e */ /* 0x000fe200000000ff */
[--C-:B------:R-:W-:Y:S02]  /*27d0*/  @!P0 HADD2.F32 R22, -RZ, R5.reuse.H1_H1 ;  /* 0x30000005ff168230 */ /* 0x100fe40000004100 */
[----:B------:R-:W-:Y:S01]  /*27e0*/  @!P0 HADD2.F32 R6, -RZ, R5.H0_H0 ;  /* 0x20000005ff068230 */ /* 0x000fe20000004100 */
[----:B------:R-:W-:Y:S01]  /*27f0*/  @!P0 F2FP.PACK_AB R2, R2, R44 ;  /* 0x0000002c0202823e */ /* 0x000fe200000000ff */
[----:B------:R-:W-:Y:S01]  /*2800*/  @!P0 HADD2.F32 R31, -RZ, R55.H1_H1 ;  /* 0x30000037ff1f8230 */ /* 0x000fe20000004100 */
[----:B------:R-:W-:Y:S01]  /*2810*/  @!P0 MOV R8, R0 ;  /* 0x0000000000088202 */ /* 0x000fe20000000f00 */
[--C-:B------:R-:W-:Y:S01]  /*2820*/  @!P0 HADD2.F32 R34, -RZ, R4.reuse.H1_H1 ;  /* 0x30000004ff228230 */ /* 0x100fe20000004100 */
[----:B------:R-:W-:Y:S01]  /*2830*/  @!P0 MOV R9, R2 ;  /* 0x0000000200098202 */ /* 0x000fe20000000f00 */
[----:B------:R-:W-:Y:S01]  /*2840*/  @!P0 HADD2.F32 R5, -RZ, R4.H0_H0 ;  /* 0x20000004ff058230 */ /* 0x000fe20000004100 */
[-C--:B------:R-:W-:Y:S02]  /*2850*/  @!P0 FMUL.FTZ R4, R22, R3.reuse ;  /* 0x0000000316048220 */ /* 0x080fe40000410000 */
[----:B------:R-:W-:Y:S02]  /*2860*/  @!P0 FMUL.FTZ R3, R6, R3 ;  /* 0x0000000306038220 */ /* 0x000fe40000410000 */
[----:B------:R-:W-:Y:S02]  /*2870*/  @!P0 FMUL.FTZ R41, R34, R7 ;  /* 0x0000000722298220 */ /* 0x000fe40000410000 */
[----:B------:R-:W-:Y:S02]  /*2880*/  @!P0 FFMA.FTZ R6, R6, R31, -R4 ;  /* 0x0000001f06068223 */ /* 0x000fe40000010804 */
[C---:B------:R-:W-:Y:S02]  /*2890*/  @!P0 FMUL.FTZ R4, R5.reuse, R7 ;  /* 0x0000000705048220 */ /* 0x040fe40000410000 */
[----:B------:R-:W-:Y:S02]  /*28a0*/  @!P0 FFMA.FTZ R3, R22, R31, R3 ;  /* 0x0000001f16038223 */ /* 0x000fe40000010003 */
[-C--:B------:R-:W-:Y:S02]  /*28b0*/  @!P0 FFMA.FTZ R41, R5, R40.reuse, -R41 ;  /* 0x0000002805298223 */ /* 0x080fe40000010829 */
[----:B------:R-:W-:Y:S01]  /*28c0*/  @!P0 FFMA.FTZ R4, R34, R40, R4 ;  /* 0x0000002822048223 */ /* 0x000fe20000010004 */
[----:B------:R-:W-:Y:S04]  /*28d0*/  @!P0 F2FP.PACK_AB R3, R3, R6 ;  /* 0x000000060303823e */ /* 0x000fe800000000ff */
[----:B------:R-:W-:Y:S02]  /*28e0*/  @!P0 F2FP.PACK_AB R4, R4, R41 ;  /* 0x000000290404823e */ /* 0x000fe400000000ff */
[----:B------:R-:W-:Y:S02]  /*28f0*/  @!P0 MOV R10, R3 ;  /* 0x00000003000a8202 */ /* 0x000fe40000000f00 */
[----:B------:R-:W-:Y:S05]  /*2900*/  @!P0 MOV R11, R4 ;  /* 0x00000004000b8202 */ /* 0x000fea0000000f00 */
[----:B------:R1:W-:Y:S02]  /*2910*/  ST.E.128 [R42.64], R8 ;  /* 0x000000082a007985 */ /* 0x0003e4000c101d06 */
.L_x_75:
[----:B------:R-:W-:Y:S05]  /*2920*/  BSYNC B0 ;  /* 0x0000000000007941 */ /* 0x000fea0003800000 */
.L_x_74:
        /* <DEDUP_REMOVED lines=10> */
[----:B------:R-:W-:Y:S01]  /*29d0*/  @!P0 SHF.R.U64 R4, R14, 0x10, R15 ;  /* 0x000000100e048819 */ /* 0x000fe2000000120f */
[----:B------:R-:W-:Y:S01]  /*29e0*/  @!P0 HADD2.F32 R6, -RZ, R56.H0_H0 ;  /* 0x20000038ff068230 */ /* 0x000fe20000004100 */
[----:B------:R-:W-:Y:S02]  /*29f0*/  @!P0 SHF.R.U64 R13, R46, 0x10, R47 ;  /* 0x000000102e0d8819 */ /* 0x000fe4000000122f */
[----:B------:R-:W-:Y:S01]  /*2a00*/  @!P0 SHF.R.U32.HI R7, RZ, 0x10, R15 ;  /* 0x00000010ff078819 */ /* 0x000fe2000001160f */
[----:B------:R-:W-:Y:S01]  /*2a10*/  @!P0 HADD2.F32 R4, -RZ, R4.H0_H0 ;  /* 0x20000004ff048230 */ /* 0x000fe20000004100 */
[----:B------:R-:W-:Y:S01]  /*2a20*/  @!P0 SHF.R.U32.HI R46, RZ, 0x10, R47 ;  /* 0x00000010ff2e8819 */ /* 0x000fe2000001162f */
[----:B------:R-:W-:Y:S02]  /*2a30*/  @!P0 HADD2.F32 R13, -RZ, R13.H0_H0 ;  /* 0x2000000dff0d8230 */ /* 0x000fe40000004100 */
[----:B------:R-:W-:Y:S02]  /*2a40*/  @!P0 HADD2.F32 R15, -RZ, R56.H1_H1 ;  /* 0x30000038ff0f8230 */ /* 0x000fe40000004100 */
        /* <DEDUP_REMOVED lines=19> */
[----:B------:R-:W-:Y:S02]  /*2b80*/  @!P0 HADD2.F32 R3, -RZ, R23.H1_H1 ;  /* 0x30000017ff038230 */ /* 0x000fe40000004100 */
[----:B------:R-:W-:Y:S01]  /*2b90*/  @!P0 HADD2.F32 R6, -RZ, R5.H0_H0 ;  /* 0x20000005ff068230 */ /* 0x000fe20000004100 */
[----:B------:R-:W-:Y:S01]  /*2ba0*/  @!P0 F2FP.PACK_AB R2, R2, R34 ;  /* 0x000000220202823e */ /* 0x000fe200000000ff */
[--C-:B------:R-:W-:Y:S01]  /*2bb0*/  @!P0 HADD2.F32 R22, -RZ, R4.reuse.H1_H1 ;  /* 0x30000004ff168230 */ /* 0x100fe20000004100 */
[----:B------:R-:W-:Y:S01]  /*2bc0*/  @!P0 MOV R8, R0 ;  /* 0x0000000000088202 */ /* 0x000fe20000000f00 */
[----:B------:R-:W-:Y:S01]  /*2bd0*/  @!P0 HADD2.F32 R5, -RZ, R4.H0_H0 ;  /* 0x20000004ff058230 */ /* 0x000fe20000004100 */
[-C--:B------:R-:W-:Y:S01]  /*2be0*/  @!P0 FMUL.FTZ R4, R14, R3.reuse ;  /* 0x000000030e048220 */ /* 0x080fe20000410000 */
[----:B------:R-:W-:Y:S01]  /*2bf0*/  @!P0 MOV R9, R2 ;  /* 0x0000000200098202 */ /* 0x000fe20000000f00 */
[----:B------:R-:W-:Y:S01]  /*2c00*/  @!P0 FMUL.FTZ R3, R6, R3 ;  /* 0x0000000306038220 */ /* 0x000fe20000410000 */
[----:B------:R-:W-:Y:S01]  /*2c10*/  @!P0 HADD2.F32 R23, -RZ, R46.H0_H0 ;  /* 0x2000002eff178230 */ /* 0x000fe20000004100 */
        /* <DEDUP_REMOVED lines=11> */
.L_x_77:
[----:B------:R-:W-:Y:S05]  /*2cd0*/  BSYNC B0 ;  /* 0x0000000000007941 */ /* 0x000fea0003800000 */
.L_x_76:
        /* <DEDUP_REMOVED lines=11> */
[--C-:B------:R-:W-:Y:S01]  /*2d90*/  @!P0 HADD2.F32 R6, -RZ, R57.reuse.H0_H0 ;  /* 0x20000039ff068230 */ /* 0x100fe20000004100 */
[----:B------:R-:W-:Y:S01]  /*2da0*/  @!P0 SHF.R.U64 R13, R48, 0x10, R49 ;  /* 0x00000010300d8819 */ /* 0x000fe20000001231 */
[----:B------:R-:W-:Y:S01]  /*2db0*/  @!P0 HADD2.F32 R15, -RZ, R57.H1_H1 ;  /* 0x30000039ff0f8230 */ /* 0x000fe20000004100 */
[----:B------:R-:W-:Y:S01]  /*2dc0*/  @!P0 SHF.R.U32.HI R7, RZ, 0x10, R17 ;  /* 0x00000010ff078819 */ /* 0x000fe20000011611 */
        /* <DEDUP_REMOVED lines=20> */
[--C-:B------:R-:W-:Y:S01]  /*2f10*/  @!P0 HADD2.F32 R14, -RZ, R5.reuse.H1_H1 ;  /* 0x30000005ff0e8230 */ /* 0x100fe20000004100 */
        /* <DEDUP_REMOVED lines=22> */
.L_x_79:
[----:B------:R-:W-:Y:S05]  /*3080*/  BSYNC B0 ;  /* 0x0000000000007941 */ /* 0x000fea0003800000 */
.L_x_78:
[----:B------:R-:W-:Y:S01]  /*3090*/  ISETP.GE.AND P0, PT, R93, c[0x0][0x1d4], PT ;  /* 0x000075005d007a0c */ /* 0x000fe20003f06270 */
[----:B------:R-:W-:Y:S01]  /*30a0*/  @!UPT UIADD3 URZ, URZ, URZ, URZ ;  /* 0x0000003f3f3ff290 */ /* 0x000fe2000fffe03f */
[----:B------:R-:W-:Y:S11]  /*30b0*/  BSSY B0, `(.L_x_80) ;  /* 0x0000038000007945 */ /* 0x000ff60003800000 */
[----:B------:R-:W-:-:S05]  /*30c0*/  @P0 BRA `(.L_x_81) ;  /* 0x0000036000000947 */ /* 0x000fca0003800000 */
[C---:B-1--4-:R-:W-:Y:S01]  /*30d0*/  LEA R22, P0, R88.reuse, R64, 0x1 ;  /* 0x0000004058167211 */ /* 0x052fe200078008ff */
[----:B------:R-:W1:Y:S03]  /*30e0*/  LDS.128 R8, [R80+0x5000] ;  /* 0x0050000050087984 */ /* 0x000e660000000c00 */
        /* <DEDUP_REMOVED lines=52> */
.L_x_81:
[----:B------:R-:W-:Y:S05]  /*3430*/  BSYNC B0 ;  /* 0x0000000000007941 */ /* 0x000fea0003800000 */
.L_x_80:
[----:B------:R-:W-:Y:S11]  /*3440*/  ISETP.GE.AND P0, PT, R92, c[0x0][0x1d4], PT ;  /* 0x000075005c007a0c */ /* 0x000ff60003f06270 */
[----:B------:R-:W-:Y:S02]  /*3450*/  @!UPT UIADD3 URZ, URZ, URZ, URZ ;  /* 0x0000003f3f3ff290 */ /* 0x000fe4000fffe03f */
        /* <DEDUP_REMOVED lines=54> */
[----:B------:R1:W-:Y:S01]  /*37c0*/  ST.E.128 [R22.64], R8 ;  /* 0x0000000816007985 */ /* 0x0003e2000c101d06 */
[----:B------:R-:W-:-:S05]  /*37d0*/  BRA `(.L_x_71) ;  /* 0x00001ef000007947 */ /* 0x000fca0003800000 */
.L_x_68:
        /* <DEDUP_REMOVED lines=37> */
[----:B------:R1:W5:Y:S04]  /*3a30*/  @!P0 LDG.E.128 R40, [R8.64] ;  /* 0x0000000608288981 */ /* 0x000368000c1e1d00 */
[----:B------:R1:W5:Y:S01]  /*3a40*/  @!P0 LDG.E.128 R4, [R2.64] ;  /* 0x0000000602048981 */ /* 0x000362000c1e1d00 */
[----:B------:R-:W-:Y:S11]  /*3a50*/  ISETP.GE.AND P0, PT, R28, c[0x0][0x27c], PT ;  /* 0x00009f001c007a0c */ /* 0x000ff60003f06270 */
[----:B------:R-:W-:Y:S02]  /*3a60*/  @!UPT UIADD3 URZ, URZ, URZ, URZ ;  /* 0x0000003f3f3ff290 */ /* 0x000fe4000fffe03f */
[----:B------:R1:W5:Y:S04]  /*3a70*/  @!P0 LDG.E.128 R52, [R8.64+0x20] ;  /* 0x0000200608348981 */ /* 0x000368000c1e1d00 */
[----:B------:R1:W5:Y:S01]  /*3a80*/  @!P0 LDG.E.128 R12, [R2.64+0x20] ;  /* 0x00002006020c8981 */ /* 0x000362000c1e1d00 */
[----:B------:R-:W-:Y:S11]  /*3a90*/  ISETP.GE.AND P0, PT, R27, c[0x0][0x27c], PT ;  /* 0x00009f001b007a0c */ /* 0x000ff60003f06270 */
[----:B------:R-:W-:Y:S02]  /*3aa0*/  @!UPT UIADD3 URZ, URZ, URZ, URZ ;  /* 0x0000003f3f3ff290 */ /* 0x000fe4000fffe03f */
[----:B------:R1:W5:Y:S04]  /*3ab0*/  @!P0 LDG.E.128 R60, [R8.64+0x40] ;  /* 0x00004006083c8981 */ /* 0x000368000c1e1d00 */
[----:B------:R1:W5:Y:S02]  /*3ac0*/  @!P0 LDG.E.128 R20, [R2.64+0x40] ;  /* 0x0000400602148981 */ /* 0x000364000c1e1d00 */
.L_x_83:
[----:B------:R-:W-:Y:S05]  /*3ad0*/  BSYNC B0 ;  /* 0x0000000000007941 */ /* 0x000fea0003800000 */
.L_x_82:
[----:B------:R2:W3:Y:S04]  /*3ae0*/  SHFL.IDX PT, R69, R26, RZ, 0x1e1f ;  /* 0x001e1fff1a457589 */ /* 0x0004e800000e0000 */
[----:B------:R2:W4:Y:S01]  /*3af0*/  SHFL.IDX PT, R68, R29, RZ, 0x1e1f ;  /* 0x001e1fff1d447589 */ /* 0x00052200000e0000 */
[----:B------:R-:W-:-:S05]  /*3b00*/  @P1 BRA `(.L_x_71) ;  /* 0x00001bc000001947 */ /* 0x000fca0003800000 */
[----:B------:R-:W-:Y:S01]  /*3b10*/  ISETP.GE.AND P0, PT, R24, c[0x0][0x1d4], PT ;  /* 0x0000750018007a0c */ /* 0x000fe20003f06270 */
[----:B-1---5:R-:W-:Y:S01]  /*3b20*/  IMAD.MOV.U32 R8, RZ, RZ, R62 ;  /* 0x000000ffff087224 */ /* 0x022fe200078e003e */
[----:B------:R-:W-:Y:S01]  /*3b30*/  IADD3 R152, -R154, c[0x0][0x1d4], RZ ;  /* 0x000075009a987a10 */ /* 0x000fe20007ffe1ff */
[----:B------:R-:W-:Y:S01]  /*3b40*/  IMAD.MOV.U32 R3, RZ, RZ, R63 ;  /* 0x000000ffff037224 */ /* 0x000fe200078e003f */
[----:B------:R-:W-:Y:S01]  /*3b50*/  BSSY B0, `(.L_x_84) ;  /* 0x0000097000007945 */ /* 0x000fe20003800000 */
[----:B------:R-:W-:Y:S02]  /*3b60*/  IMAD.MOV.U32 R2, RZ, RZ, R60 ;  /* 0x000000ffff027224 */ /* 0x000fe400078e003c */
[----:B------:R-:W-:Y:S01]  /*3b70*/  IMAD.MOV.U32 R0, RZ, RZ, R61 ;  /* 0x000000ffff007224 */ /* 0x000fe200078e003d */
[----:B------:R-:W-:Y:S01]  /*3b80*/  PRMT R67, R3, 0x5410, R8 ;  /* 0x0000541003437816 */ /* 0x000fe20000000008 */
[----:B------:R-:W-:Y:S01]  /*3b90*/  IMAD.MOV.U32 R3, RZ, RZ, R55 ;  /* 0x000000ffff037224 */ /* 0x000fe200078e0037 */
[----:B------:R-:W-:Y:S02]  /*3ba0*/  MOV R8, R54 ;  /* 0x0000003600087202 */ /* 0x000fe40000000f00 */
        /* <DEDUP_REMOVED lines=15> */
[----:B------:R-:W-:Y:S02]  /*3ca0*/  PRMT R30, R3, 0x5410, R8 ;  /* 0x00005410031e7816 */ /* 0x000fe40000000008 */
[----:B--2---:R-:W-:Y:S01]  /*3cb0*/  PRMT R29, R2, 0x5410, R0 ;  /* 0x00005410021d7816 */ /* 0x004fe20000000000 */
[----:B------:R-:W-:-:S05]  /*3cc0*/  @P0 BRA `(.L_x_85) ;  /* 0x000007f000000947 */ /* 0x000fca0003800000 */
[----:B------:R-:W-:Y:S01]  /*3cd0*/  IMAD.MOV.U32 R9, RZ, RZ, R6 ;  /* 0x000000ffff097224 */ /* 0x000fe200078e0006 */
[----:B------:R-:W-:Y:S01]  /*3ce0*/  ISETP.NE.AND P2, PT, R150, RZ, PT ;  /* 0x000000ff9600720c */ /* 0x000fe20003f45270 */
[----:B------:R-:W1:Y:S01]  /*3cf0*/  LDS.128 R16, [R133+0x3100] ;  /* 0x0031000085107984 */ /* 0x000e620000000c00 */
[----:B------:R-:W-:Y:S01]  /*3d00*/  ISETP.GE.AND P0, PT, R24, c[0x0][0x27c], PT ;  /* 0x00009f0018007a0c */ /* 0x000fe20003f06270 */
[----:B------:R-:W-:Y:S01]  /*3d10*/  IMAD.MOV.U32 R47, RZ, RZ, R42 ;  /* 0x000000ffff2f7224 */ /* 0x000fe200078e002a */
[----:B------:R-:W-:Y:S02]  /*3d20*/  SEL R0, R154, R152, !P2 ;  /* 0x000000989a007207 */ /* 0x000fe40005000000 */
[----:B------:R-:W-:Y:S02]  /*3d30*/  MOV R45, R41 ;  /* 0x00000029002d7202 */ /* 0x000fe40000000f00 */
[----:B------:R-:W-:Y:S02]  /*3d40*/  SHF.R.S32.HI R2, RZ, 0x1f, R0 ;  /* 0x0000001fff027819 */ /* 0x000fe40000011400 */
[----:B------:R-:W-:Y:S02]  /*3d50*/  MOV R11, R7 ;  /* 0x00000007000b7202 */ /* 0x000fe40000000f00 */
[----:B------:R-:W-:Y:S02]  /*3d60*/  LEA.HI R0, R2, R0, RZ, 0x4 ;  /* 0x0000000002007211 */ /* 0x000fe400078f20ff */
[----:B------:R-:W-:Y:S02]  /*3d70*/  MOV R49, R43 ;  /* 0x0000002b00317202 */ /* 0x000fe40000000f00 */
[----:B------:R-:W-:Y:S02]  /*3d80*/  LEA.HI.SX32 R0, R0, R143, 0x1c ;  /* 0x0000008f00007211 */ /* 0x000fe400078fe2ff */
[--C-:B------:R-:W-:Y:S01]  /*3d90*/  @!P0 SHF.R.U64 R44, R40, 0x10, R41.reuse ;  /* 0x00000010282c8819 */ /* 0x100fe20000001229 */
[----:B------:R-:W-:Y:S01]  /*3da0*/  @!P0 HADD2.F32 R49, -RZ, R49.H0_H0 ;  /* 0x20000031ff318230 */ /* 0x000fe20000004100 */
[----:B------:R-:W-:Y:S02]  /*3db0*/  SHF.R.S32.HI R2, RZ, 0x1f, R0 ;  /* 0x0000001fff027819 */ /* 0x000fe40000011400 */
[----:B------:R-:W-:Y:S02]  /*3dc0*/  SHF.L.U32 R72, R0, 0x3, RZ ;  /* 0x0000000300487819 */ /* 0x000fe400000006ff */
[----:B------:R-:W-:Y:S02]  /*3dd0*/  LEA.HI R0, R2, R0, RZ, 0x2 ;  /* 0x0000000002007211 */ /* 0x000fe400078f10ff */
[----:B------:R-:W-:Y:S02]  /*3de0*/  @!P0 SHF.R.U32.HI R46, RZ, 0x10, R41 ;  /* 0x00000010ff2e8819 */ /* 0x000fe40000011629 */
[----:B------:R-:W-:Y:S01]  /*3df0*/  @!P0 SHF.R.U64 R3, R4, 0x10, R5 ;  /* 0x0000001004038819 */ /* 0x000fe20000001205 */
[----:B------:R-:W-:Y:S01]  /*3e00*/  IMAD.SHL.U32 R0, R0, 0x200, RZ ;  /* 0x0000020000007824 */ /* 0x000fe200078e00ff */
[----:B------:R-:W-:Y:S02]  /*3e10*/  LOP3.LUT R2, R97, 0x18, R72, 0xf8, !PT ;  /* 0x0000001861027812 */ /* 0x000fe400078ef848 */
[--C-:B------:R-:W-:Y:S02]  /*3e20*/  @!P0 SHF.R.U64 R10, R6, 0x10, R7.reuse ;  /* 0x00000010060a8819 */ /* 0x100fe40000001207 */
[----:B------:R-:W-:Y:S02]  /*3e30*/  LOP3.LUT R2, R2, R98, RZ, 0x3c, !PT ;  /* 0x0000006202027212 */ /* 0x000fe400078e3cff */
[----:B------:R-:W-:Y:S02]  /*3e40*/  LOP3.LUT R0, R0, 0x7ffff800, RZ, 0xc0, !PT ;  /* 0x7ffff80000007812 */ /* 0x000fe400078ec0ff */
[----:B------:R-:W-:Y:S02]  /*3e50*/  @!P0 SHF.R.U32.HI R26, RZ, 0x10, R7 ;  /* 0x00000010ff1a8819 */ /* 0x000fe40000011607 */
[----:B------:R-:W-:Y:S01]  /*3e60*/  IADD3 R0, R2, R0, R99 ;  /* 0x0000000002007210 */ /* 0x000fe20007ffe063 */
[----:B------:R-:W-:Y:S01]  /*3e70*/  IMAD.MOV.U32 R2, RZ, RZ, R4 ;  /* 0x000000ffff027224 */ /* 0x000fe200078e0004 */
[--C-:B------:R-:W-:Y:S01]  /*3e80*/  @!P0 SHF.R.U64 R48, R42, 0x10, R43.reuse ;  /* 0x000000102a308819 */ /* 0x100fe2000000122b */
[----:B------:R-:W-:Y:S01]  /*3e90*/  IMAD.MOV.U32 R4, RZ, RZ, R40 ;  /* 0x000000ffff047224 */ /* 0x000fe200078e0028 */
[----:B------:R-:W-:Y:S01]  /*3ea0*/  SHF.L.U32 R0, R0, 0x1, RZ ;  /* 0x0000000100007819 */ /* 0x000fe200000006ff */
[----:B------:R-:W-:Y:S01]  /*3eb0*/  @!P0 HADD2.F32 R42, -RZ, R44.H0_H0 ;  /* 0x2000002cff2a8230 */ /* 0x000fe20000004100 */
[----:B------:R-:W-:Y:S01]  /*3ec0*/  @!P0 SHF.R.U32.HI R50, RZ, 0x10, R43 ;  /* 0x00000010ff328819 */ /* 0x000fe2000001162b */
[----:B------:R-:W-:Y:S01]  /*3ed0*/  @!P0 HADD2.F32 R6, -RZ, R2.H0_H0 ;  /* 0x20000002ff068230 */ /* 0x000fe20000004100 */
[----:B------:R-:W-:Y:S01]  /*3ee0*/  MOV R8, R5 ;  /* 0x0000000500087202 */ /* 0x000fe20000000f00 */
[----:B------:R1:W2:Y:S01]  /*3ef0*/  LDS.128 R56, [R0+0x3100] ;  /* 0x0031000000387984 */ /* 0x0002a20000000c00 */
[----:B------:R-:W-:Y:S01]  /*3f00*/  @!P0 HADD2.F32 R40, -RZ, R4.H0_H0 ;  /* 0x20000004ff288230 */ /* 0x000fe20000004100 */
[----:B------:R-:W-:Y:S01]  /*3f10*/  @!P0 SHF.R.U32.HI R5, RZ, 0x10, R5 ;  /* 0x00000010ff058819 */ /* 0x000fe20000011605 */
[----:B------:R-:W-:Y:S02]  /*3f20*/  @!P0 HADD2.F32 R2, -RZ, R3.H0_H0 ;  /* 0x20000003ff028230 */ /* 0x000fe40000004100 */
[----:B------:R-:W-:Y:S01]  /*3f30*/  @!P0 HADD2.F32 R50, -RZ, R50.H0_H0 ;  /* 0x20000032ff328230 */ /* 0x000fe20000004100 */
[----:B-1----:R-:W-:Y:S05]  /*3f40*/  @!P0 IMAD.MOV.U32 R0, RZ, RZ, R16 ;  /* 0x000000ffff008224 */ /* 0x002fea00078e0010 */
[--C-:B------:R-:W-:Y:S02]  /*3f50*/  @!P0 HADD2.F32 R4, -RZ, R0.reuse.H0_H0 ;  /* 0x20000000ff048230 */ /* 0x100fe40000004100 */
[----:B------:R-:W-:Y:S03]  /*3f60*/  @!P0 HADD2.F32 R3, -RZ, R0.H1_H1 ;  /* 0x30000000ff038230 */ /* 0x000fe60000004100 */
[C---:B------:R-:W-:Y:S01]  /*3f70*/  @!P0 FMUL.FTZ R0, R4.reuse, R6 ;  /* 0x0000000604008220 */ /* 0x040fe20000410000 */
[----:B--2---:R-:W-:Y:S05]  /*3f80*/  @!P0 MOV R41, R56 ;  /* 0x0000003800298202 */ /* 0x004fea0000000f00 */
[--C-:B------:R-:W-:Y:S02]  /*3f90*/  @!P0 HADD2.F32 R7, -RZ, R41.reuse.H0_H0 ;  /* 0x20000029ff078230 */ /* 0x100fe40000004100 */
[----:B------:R-:W-:Y:S03]  /*3fa0*/  @!P0 HADD2.F32 R41, -RZ, R41.H1_H1 ;  /* 0x30000029ff298230 */ /* 0x000fe60000004100 */
[----:B------:R-:W-:Y:S02]  /*3fb0*/  @!P0 FMUL.FTZ R43, R7, R6 ;  /* 0x00000006072b8220 */ /* 0x000fe40000410000 */
[----:B------:R-:W-:Y:S02]  /*3fc0*/  @!P0 FMUL.FTZ R6, R41, R2 ;  /* 0x0000000229068220 */ /* 0x000fe40000410000 */
[----:B------:R-:W-:Y:S02]  /*3fd0*/  @!P0 FFMA.FTZ R77, R4, R40, -R43 ;  /* 0x00000028044d8223 */ /* 0x000fe4000001082b */
[----:B------:R-:W-:Y:S02]  /*3fe0*/  @!P0 IMAD.MOV.U32 R43, RZ, RZ, R57 ;  /* 0x000000ffff2b8224 */ /* 0x000fe400078e0039 */
[C---:B------:R-:W-:Y:S02]  /*3ff0*/  @!P0 FMUL.FTZ R2, R3.reuse, R2 ;  /* 0x0000000203028220 */ /* 0x040fe40000410000 */
[----:B------:R-:W-:Y:S01]  /*4000*/  @!P0 FFMA.FTZ R76, R3, R42, -R6 ;  /* 0x0000002a034c8223 */ /* 0x000fe20000010806 */
[----:B------:R-:W-:Y:S01]  /*4010*/  @!P0 MOV R3, R17 ;  /* 0x0000001100038202 */ /* 0x000fe20000000f00 */
[----:B------:R-:W-:Y:S01]  /*4020*/  @!P0 FFMA.FTZ R0, R7, R40, R0 ;  /* 0x0000002807008223 */ /* 0x000fe20000010000 */
[----:B------:R-:W-:Y:S01]  /*4030*/  @!P0 HADD2.F32 R6, -RZ, R8.H0_H0 ;  /* 0x20000008ff068230 */ /* 0x000fe20000004100 */
[----:B------:R-:W-:Y:S01]  /*4040*/  @!P0 FFMA.FTZ R2, R41, R42, R2 ;  /* 0x0000002a29028223 */ /* 0x000fe20000010002 */
[----:B------:R-:W-:Y:S02]  /*4050*/  @!P0 HADD2.F32 R40, -RZ, R43.H0_H0 ;  /* 0x2000002bff288230 */ /* 0x000fe40000004100 */
[----:B------:R-:W-:Y:S02]  /*4060*/  @!P0 HADD2.F32 R7, -RZ, R5.H0_H0 ;  /* 0x20000005ff078230 */ /* 0x000fe40000004100 */
[----:B------:R-:W-:Y:S01]  /*4070*/  @!P0 HADD2.F32 R4, -RZ, R3.H0_H0 ;  /* 0x20000003ff048230 */ /* 0x000fe20000004100 */
[----:B------:R-:W-:Y:S01]  /*4080*/  @!P0 FMUL.FTZ R8, R40, R6 ;  /* 0x0000000628088220 */ /* 0x000fe20000410000 */
[----:B------:R-:W-:Y:S01]  /*4090*/  @!P0 HADD2.F32 R42, -RZ, R43.H1_H1 ;  /* 0x3000002bff2a8230 */ /* 0x000fe20000004100 */
[----:B------:R-:W-:Y:S01]  /*40a0*/  @!P0 F2FP.PACK_AB R0, R2, R0 ;  /* 0x000000000200823e */ /* 0x000fe200000000ff */
[----:B------:R-:W-:Y:S02]  /*40b0*/  @!P0 HADD2.F32 R41, -RZ, R45.H0_H0 ;  /* 0x2000002dff298230 */ /* 0x000fe40000004100 */
[----:B------:R-:W-:Y:S01]  /*40c0*/  @!P0 HADD2.F32 R5, -RZ, R3.H1_H1 ;  /* 0x30000003ff058230 */ /* 0x000fe20000004100 */
[----:B------:R-:W-:Y:S01]  /*40d0*/  @!P0 FMUL.FTZ R3, R4, R6 ;  /* 0x0000000604038220 */ /* 0x000fe20000410000 */
[----:B------:R-:W-:Y:S01]  /*40e0*/  @!P0 HADD2.F32 R43, -RZ, R46.H0_H0 ;  /* 0x2000002eff2b8230 */ /* 0x000fe20000004100 */
[----:B------:R-:W-:Y:S01]  /*40f0*/  @!P0 FMUL.FTZ R6, R42, R7 ;  /* 0x000000072a068220 */ /* 0x000fe20000410000 */
[----:B------:R-:W-:Y:S01]  /*4100*/  @!P0 MOV R56, R0 ;  /* 0x0000000000388202 */ /* 0x000fe20000000f00 */
[----:B------:R-:W-:Y:S01]  /*4110*/  @!P0 FFMA.FTZ R75, R4, R41, -R8 ;  /* 0x00000029044b8223 */ /* 0x000fe20000010808 */
[----:B------:R-:W-:Y:S01]  /*4120*/  @!P0 HADD2.F32 R8, -RZ, R9.H0_H0 ;  /* 0x20000009ff088230 */ /* 0x000fe20000004100 */
[C---:B------:R-:W-:Y:S01]  /*4130*/  @!P0 FMUL.FTZ R4, R5.reuse, R7 ;  /* 0x0000000705048220 */ /* 0x040fe20000410000 */
[----:B------:R-:W-:Y:S01]  /*4140*/  @!P0 HADD2.F32 R9, -RZ, R10.H0_H0 ;  /* 0x2000000aff098230 */ /* 0x000fe20000004100 */
[----:B------:R-:W-:Y:S01]  /*4150*/  @!P0 IMAD.MOV.U32 R7, RZ, RZ, R58 ;  /* 0x000000ffff078224 */ /* 0x000fe200078e003a */
[----:B------:R-:W-:Y:S01]  /*4160*/  @!P0 HADD2.F32 R45, -RZ, R47.H0_H0 ;  /* 0x2000002fff2d8230 */ /* 0x000fe20000004100 */
[----:B------:R-:W-:Y:S01]  /*4170*/  @!P0 FFMA.FTZ R74, R5, R43, -R6 ;  /* 0x0000002b054a8223 */ /* 0x000fe20000010806 */
[----:B------:R-:W-:Y:S01]  /*4180*/  @!P0 MOV R5, R18 ;  /* 0x0000001200058202 */ /* 0x000fe20000000f00 */
[----:B------:R-:W-:Y:S01]  /*4190*/  @!P0 FFMA.FTZ R3, R40, R41, R3 ;  /* 0x0000002928038223 */ /* 0x000fe20000010003 */
[--C-:B------:R-:W-:Y:S01]  /*41a0*/  @!P0 HADD2.F32 R44, -RZ, R7.reuse.H0_H0 ;  /* 0x20000007ff2c8230 */ /* 0x100fe20000004100 */
[----:B------:R-:W-:Y:S01]  /*41b0*/  @!P0 FFMA.FTZ R4, R42, R43, R4 ;  /* 0x0000002b2a048223 */ /* 0x000fe20000010004 */
[----:B------:R-:W-:Y:S01]  /*41c0*/  @!P0 HADD2.F32 R46, -RZ, R7.H1_H1 ;  /* 0x30000007ff2e8230 */ /* 0x000fe20000004100 */
[----:B------:R-:W-:Y:S01]  /*41d0*/  @!P0 F2FP.PACK_AB R40, R74, R75 ;  /* 0x0000004b4a28823e */ /* 0x000fe200000000ff */
[--C-:B------:R-:W-:Y:S01]  /*41e0*/  @!P0 HADD2.F32 R6, -RZ, R5.reuse.H0_H0 ;  /* 0x20000005ff068230 */ /* 0x100fe20000004100 */
[-C--:B------:R-:W-:Y:S01]  /*41f0*/  @!P0 FMUL.FTZ R51, R44, R8.reuse ;  /* 0x000000082c338220 */ /* 0x080fe20000410000 */
[----:B------:R-:W-:Y:S01]  /*4200*/  @!P0 HADD2.F32 R7, -RZ, R5.H1_H1 ;  /* 0x30000005ff078230 */ /* 0x000fe20000004100 */
[----:B------:R-:W-:Y:S01]  /*4210*/  @!P0 FMUL.FTZ R10, R46, R9 ;  /* 0x000000092e0a8220 */ /* 0x000fe20000410000 */
[----:B------:R-:W-:Y:S01]  /*4220*/  @!P0 HADD2.F32 R47, -RZ, R48.H0_H0 ;  /* 0x20000030ff2f8230 */ /* 0x000fe20000004100 */
[----:B------:R-:W-:Y:S01]  /*4230*/  @!P0 FMUL.FTZ R5, R6, R8 ;  /* 0x0000000806058220 */ /* 0x000fe20000410000 */
[----:B------:R-:W-:Y:S01]  /*4240*/  @!P0 MOV R17, R40 ;  /* 0x0000002800118202 */ /* 0x000fe20000000f00 */
[----:B------:R-:W-:Y:S01]  /*4250*/  @!P0 IMAD.MOV.U32 R8, RZ, RZ, R59 ;  /* 0x000000ffff088224 */ /* 0x000fe200078e003b */
[----:B------:R-:W-:Y:S01]  /*4260*/  @!P0 F2FP.PACK_AB R3, R4, R3 ;  /* 0x000000030403823e */ /* 0x000fe200000000ff */
[----:B------:R-:W-:Y:S02]  /*4270*/  @!P0 FFMA.FTZ R51, R6, R45, -R51 ;  /* 0x0000002d06338223 */ /* 0x000fe40000010833 */
[C---:B------:R-:W-:Y:S01]  /*4280*/  @!P0 FMUL.FTZ R6, R7.reuse, R9 ;  /* 0x0000000907068220 */ /* 0x040fe20000410000 */
[----:B------:R-:W-:Y:S01]  /*4290*/  @!P0 MOV R57, R3 ;  /* 0x0000000300398202 */ /* 0x000fe20000000f00 */
[----:B------:R-:W-:Y:S01]  /*42a0*/  @!P0 FFMA.FTZ R73, R7, R47, -R10 ;  /* 0x0000002f07498223 */ /* 0x000fe2000001080a */
[----:B------:R-:W-:Y:S01]  /*42b0*/  @!P0 MOV R7, R19 ;  /* 0x0000001300078202 */ /* 0x000fe20000000f00 */
[----:B------:R-:W-:Y:S01]  /*42c0*/  @!P0 FFMA.FTZ R5, R44, R45, R5 ;  /* 0x0000002d2c058223 */ /* 0x000fe20000010005 */
[----:B------:R-:W-:Y:S01]  /*42d0*/  @!P0 HADD2.F32 R10, -RZ, R11.H0_H0 ;  /* 0x2000000bff0a8230 */ /* 0x000fe20000004100 */
[----:B------:R-:W-:Y:S01]  /*42e0*/  @!P0 FFMA.FTZ R6, R46, R47, R6 ;  /* 0x0000002f2e068223 */ /* 0x000fe20000010006 */
[----:B------:R-:W-:Y:S02]  /*42f0*/  @!P0 HADD2.F32 R48, -RZ, R8.H0_H0 ;  /* 0x20000008ff308230 */ /* 0x000fe40000004100 */
[----:B------:R-:W-:Y:S02]  /*4300*/  @!P0 HADD2.F32 R11, -RZ, R26.H0_H0 ;  /* 0x2000001aff0b8230 */ /* 0x000fe40000004100 */
[----:B------:R-:W-:Y:S01]  /*4310*/  @!P0 HADD2.F32 R26, -RZ, R8.H1_H1 ;  /* 0x30000008ff1a8230 */ /* 0x000fe20000004100 */
[-C--:B------:R-:W-:Y:S01]  /*4320*/  @!P0 FMUL.FTZ R71, R48, R10.reuse ;  /* 0x0000000a30478220 */ /* 0x080fe20000410000 */
[--C-:B------:R-:W-:Y:S01]  /*4330*/  @!P0 HADD2.F32 R8, -RZ, R7.reuse.H0_H0 ;  /* 0x20000007ff088230 */ /* 0x100fe20000004100 */
[----:B------:R-:W-:Y:S01]  /*4340*/  @!P0 F2FP.PACK_AB R5, R6, R5 ;  /* 0x000000050605823e */ /* 0x000fe200000000ff */
[----:B------:R-:W-:Y:S01]  /*4350*/  @!P0 HADD2.F32 R9, -RZ, R7.H1_H1 ;  /* 0x30000007ff098230 */ /* 0x000fe20000004100 */
[----:B------:R-:W-:Y:S02]  /*4360*/  @!P0 FMUL.FTZ R70, R26, R11 ;  /* 0x0000000b1a468220 */ /* 0x000fe40000410000 */
[C---:B------:R-:W-:Y:S01]  /*4370*/  @!P0 FMUL.FTZ R7, R8.reuse, R10 ;  /* 0x0000000a08078220 */ /* 0x040fe20000410000 */
[----:B------:R-:W-:Y:S01]  /*4380*/  @!P0 F2FP.PACK_AB R10, R73, R51 ;  /* 0x00000033490a823e */ /* 0x000fe200000000ff */
[----:B------:R-:W-:Y:S02]  /*4390*/  @!P0 FFMA.FTZ R71, R8, R49, -R71 ;  /* 0x0000003108478223 */ /* 0x000fe40000010847 */
[C---:B------:R-:W-:Y:S01]  /*43a0*/  @!P0 FMUL.FTZ R8, R9.reuse, R11 ;  /* 0x0000000b09088220 */ /* 0x040fe20000410000 */
[----:B------:R-:W-:Y:S01]  /*43b0*/  @!P0 F2FP.PACK_AB R11, R76, R77 ;  /* 0x0000004d4c0b823e */ /* 0x000fe200000000ff */
[----:B------:R-:W-:Y:S01]  /*43c0*/  @!P0 FFMA.FTZ R7, R48, R49, R7 ;  /* 0x0000003130078223 */ /* 0x000fe20000010007 */
[----:B------:R-:W-:Y:S01]  /*43d0*/  @!P0 MOV R18, R10 ;  /* 0x0000000a00128202 */ /* 0x000fe20000000f00 */
[-C--:B------:R-:W-:Y:S02]  /*43e0*/  @!P0 FFMA.FTZ R70, R9, R50.reuse, -R70 ;  /* 0x0000003209468223 */ /* 0x080fe40000010846 */
[----:B------:R-:W-:Y:S02]  /*43f0*/  @!P0 FFMA.FTZ R8, R26, R50, R8 ;  /* 0x000000321a088223 */ /* 0x000fe40000010008 */
[----:B------:R-:W-:Y:S01]  /*4400*/  @!P0 IMAD.MOV.U32 R16, RZ, RZ, R11 ;  /* 0x000000ffff108224 */ /* 0x000fe200078e000b */
[----:B------:R-:W-:Y:S01]  /*4410*/  @!P0 F2FP.PACK_AB R9, R70, R71 ;  /* 0x000000474609823e */ /* 0x000fe200000000ff */
[----:B------:R-:W-:Y:S01]  /*4420*/  @!P0 IMAD.MOV.U32 R58, RZ, RZ, R5 ;  /* 0x000000ffff3a8224 */ /* 0x000fe200078e0005 */
[----:B------:R-:W-:Y:S03]  /*4430*/  @!P0 F2FP.PACK_AB R7, R8, R7 ;  /* 0x000000070807823e */ /* 0x000fe600000000ff */
[----:B------:R-:W-:Y:S01]  /*4440*/  @!P0 IMAD.MOV.U32 R19, RZ, RZ, R9 ;  /* 0x000000ffff138224 */ /* 0x000fe200078e0009 */
[----:B------:R-:W-:Y:S02]  /*4450*/  @!P0 MOV R59, R7 ;  /* 0x00000007003b8202 */ /* 0x000fe40000000f00 */
[----:B----4-:R-:W-:Y:S04]  /*4460*/  IADD3 R2, P0, R68, R136, RZ ;  /* 0x0000008844027210 */ /* 0x010fe80007f1e0ff */
[----:B---3--:R-:W-:Y:S02]  /*4470*/  IADD3.X R3, R69, R137, RZ, P0, !PT ;  /* 0x0000008945037210 */ /* 0x008fe400007fe4ff */
[C---:B------:R-:W-:Y:S03]  /*4480*/  ISETP.GE.AND P0, PT, R72.reuse, c[0x0][0x1d4], PT ;  /* 0x0000750048007a0c */ /* 0x040fe60003f06270 */
[----:B------:R1:W-:Y:S10]  /*4490*/  ST.E.128 [R2.64], R16 ;  /* 0x0000001002007985 */ /* 0x0003f4000c101d06 */
[----:B------:R-:W-:Y:S05]  /*44a0*/  @!P0 IMAD.WIDE R4, R72, 0x2, R68 ;  /* 0x0000000248048825 */ /* 0x000fea00078e0244 */
[----:B------:R1:W-:Y:S02]  /*44b0*/  @!P0 ST.E.128 [R4.64], R56 ;  /* 0x0000003804008985 */ /* 0x0003e4000c101d06 */
.L_x_85:
[----:B------:R-:W-:Y:S05]  /*44c0*/  BSYNC B0 ;  /* 0x0000000000007941 */ /* 0x000fea0003800000 */
.L_x_84:
[----:B------:R-:W-:Y:S01]  /*44d0*/  ISETP.GE.AND P0, PT, R28, c[0x0][0x1d4], PT ;  /* 0x000075001c007a0c */ /* 0x000fe20003f06270 */
[----:B------:R-:W-:Y:S01]  /*44e0*/  @!UPT UIADD3 URZ, URZ, URZ, URZ ;  /* 0x0000003f3f3ff290 */ /* 0x000fe2000fffe03f */
[----:B------:R-:W-:Y:S11]  /*44f0*/  BSSY B0, `(.L_x_86) ;  /* 0x0000079000007945 */ /* 0x000ff60003800000 */
[----:B------:R-:W-:-:S05]  /*4500*/  @P0 BRA `(.L_x_87) ;  /* 0x0000077000000947 */ /* 0x000fca0003800000 */
[----:B------:R-:W-:Y:S01]  /*4510*/  ISETP.NE.AND P1, PT, R149, RZ, PT ;  /* 0x000000ff9500720c */ /* 0x000fe20003f25270 */
[----:B-1----:R-:W1:Y:S01]  /*4520*/  LDS.128 R16, [R128+0x3100] ;  /* 0x0031000080107984 */ /* 0x002e620000000c00 */
[----:B------:R-:W-:Y:S02]  /*4530*/  ISETP.GE.AND P0, PT, R28, c[0x0][0x27c], PT ;  /* 0x00009f001c007a0c */ /* 0x000fe40003f06270 */
[----:B------:R-:W-:Y:S04]  /*4540*/  SEL R0, R154, R152, !P1 ;  /* 0x000000989a007207 */ /* 0x000fe80004800000 */
[----:B------:R-:W-:Y:S04]  /*4550*/  SHF.R.S32.HI R2, RZ, 0x1f, R0 ;  /* 0x0000001fff027819 */ /* 0x000fe80000011400 */
[----:B------:R-:W-:Y:S03]  /*4560*/  LEA.HI R0, R2, R0, RZ, 0x4 ;  /* 0x0000000002007211 */ /* 0x000fe600078f20ff */
[----:B------:R-:W-:Y:S01]  /*4570*/  @!P0 SHF.R.U64 R3, R12, 0x10, R13 ;  /* 0x000000100c038819 */ /* 0x000fe2000000120d */
[----:B------:R-:W-:Y:S01]  /*4580*/  @!P0 HADD2.F32 R9, -RZ, R64.H0_H0 ;  /* 0x20000040ff098230 */ /* 0x000fe20000004100 */
[----:B------:R-:W-:Y:S01]  /*4590*/  LEA.HI.SX32 R0, R0, R135, 0x1c ;  /* 0x0000008700007211 */ /* 0x000fe200078fe2ff */
[----:B------:R-:W-:Y:S01]  /*45a0*/  @!P0 HADD2.F32 R42, -RZ, R65.H0_H0 ;  /* 0x20000041ff2a8230 */ /* 0x000fe20000004100 */
[----:B------:R-:W-:Y:S01]  /*45b0*/  @!P0 SHF.R.U64 R12, R52, 0x10, R53 ;  /* 0x00000010340c8819 */ /* 0x000fe20000001235 */
[----:B------:R-:W-:Y:S01]  /*45c0*/  @!P0 HADD2.F32 R5, -RZ, R3.H0_H0 ;  /* 0x20000003ff058230 */ /* 0x000fe20000004100 */
[----:B------:R-:W-:Y:S02]  /*45d0*/  SHF.R.S32.HI R2, RZ, 0x1f, R0 ;  /* 0x0000001fff027819 */ /* 0x000fe40000011400 */
[----:B------:R-:W-:Y:S01]  /*45e0*/  SHF.L.U32 R47, R0, 0x3, RZ ;  /* 0x00000003002f7819 */ /* 0x000fe200000006ff */
[----:B------:R-:W-:Y:S01]  /*45f0*/  @!P0 HADD2.F32 R12, -RZ, R12.H0_H0 ;  /* 0x2000000cff0c8230 */ /* 0x000fe20000004100 */
[----:B------:R-:W-:Y:S02]  /*4600*/  LEA.HI R0, R2, R0, RZ, 0x2 ;  /* 0x0000000002007211 */ /* 0x000fe400078f10ff */
[----:B------:R-:W-:Y:S02]  /*4610*/  @!P0 SHF.R.U32.HI R7, RZ, 0x10, R13 ;  /* 0x00000010ff078819 */ /* 0x000fe4000001160d */
[----:B------:R-:W-:Y:S01]  /*4620*/  @!P0 SHF.R.U64 R11, R14, 0x10, R15 ;  /* 0x000000100e0b8819 */ /* 0x000fe2000000120f */
[----:B------:R-:W-:Y:S01]  /*4630*/  IMAD.SHL.U32 R0, R0, 0x200, RZ ;  /* 0x0000020000007824 */ /* 0x000fe200078e00ff */
[----:B------:R-:W-:Y:S01]  /*4640*/  LOP3.LUT R2, R97, 0x18, R47, 0xf8, !PT ;  /* 0x0000001861027812 */ /* 0x000fe200078ef82f */
[----:B------:R-:W-:Y:S01]  /*4650*/  @!P0 HADD2.F32 R7, -RZ, R7.H0_H0 ;  /* 0x20000007ff078230 */ /* 0x000fe20000004100 */
[----:B------:R-:W-:Y:S01]  /*4660*/  @!P0 SHF.R.U32.HI R52, RZ, 0x10, R53 ;  /* 0x00000010ff348819 */ /* 0x000fe20000011635 */
[----:B------:R-:W-:Y:S01]  /*4670*/  @!P0 HADD2.F32 R11, -RZ, R11.H0_H0 ;  /* 0x2000000bff0b8230 */ /* 0x000fe20000004100 */
[----:B------:R-:W-:Y:S02]  /*4680*/  LOP3.LUT R2, R2, R98, RZ, 0x3c, !PT ;  /* 0x0000006202027212 */ /* 0x000fe400078e3cff */
[----:B------:R-:W-:Y:S02]  /*4690*/  LOP3.LUT R0, R0, 0x7ffff800, RZ, 0xc0, !PT ;  /* 0x7ffff80000007812 */ /* 0x000fe400078ec0ff */
[----:B------:R-:W-:Y:S01]  /*46a0*/  @!P0 SHF.R.U32.HI R8, RZ, 0x10, R15 ;  /* 0x00000010ff088819 */ /* 0x000fe2000001160f */
[----:B------:R-:W-:Y:S01]  /*46b0*/  @!P0 HADD2.F32 R15, -RZ, R52.H0_H0 ;  /* 0x20000034ff0f8230 */ /* 0x000fe20000004100 */
[----:B------:R-:W-:Y:S01]  /*46c0*/  IADD3 R0, R2, R0, R99 ;  /* 0x0000000002007210 */ /* 0x000fe20007ffe063 */
[--C-:B------:R-:W-:Y:S01]  /*46d0*/  @!P0 HADD2.F32 R2, -RZ, R29.reuse.H0_H0 ;  /* 0x2000001dff028230 */ /* 0x100fe20000004100 */
[--C-:B------:R-:W-:Y:S01]  /*46e0*/  @!P0 SHF.R.U32.HI R44, RZ, 0x10, R55.reuse ;  /* 0x00000010ff2c8819 */ /* 0x100fe20000011637 */
[----:B------:R-:W-:Y:S01]  /*46f0*/  @!P0 HADD2.F32 R8, -RZ, R8.H0_H0 ;  /* 0x20000008ff088230 */ /* 0x000fe20000004100 */
[----:B------:R-:W-:Y:S02]  /*4700*/  SHF.L.U32 R0, R0, 0x1, RZ ;  /* 0x0000000100007819 */ /* 0x000fe400000006ff */
[----:B------:R-:W-:Y:S01]  /*4710*/  @!P0 SHF.R.U64 R40, R54, 0x10, R55 ;  /* 0x0000001036288819 */ /* 0x000fe20000001237 */
[----:B------:R-:W-:Y:S02]  /*4720*/  @!P0 HADD2.F32 R44, -RZ, R44.H0_H0 ;  /* 0x2000002cff2c8230 */ /* 0x000fe40000004100 */
[----:B------:R1:W2:Y:S02]  /*4730*/  LDS.128 R48, [R0+0x3100] ;  /* 0x0031000000307984 */ /* 0x0002a40000000c00 */
[----:B------:R-:W-:Y:S01]  /*4740*/  @!P0 HADD2.F32 R40, -RZ, R40.H0_H0 ;  /* 0x20000028ff288230 */ /* 0x000fe20000004100 */
[----:B-1----:R-:W-:Y:S05]  /*4750*/  @!P0 IMAD.MOV.U32 R0, RZ, RZ, R16 ;  /* 0x000000ffff008224 */ /* 0x002fea00078e0010 */
[--C-:B------:R-:W-:Y:S02]  /*4760*/  @!P0 HADD2.F32 R4, -RZ, R0.reuse.H0_H0 ;  /* 0x20000000ff048230 */ /* 0x100fe40000004100 */
[----:B------:R-:W-:Y:S03]  /*4770*/  @!P0 HADD2.F32 R3, -RZ, R0.H1_H1 ;  /* 0x30000000ff038230 */ /* 0x000fe60000004100 */
[----:B------:R-:W-:Y:S01]  /*4780*/  @!P0 FMUL.FTZ R0, R4, R2 ;  /* 0x0000000204008220 */ /* 0x000fe20000410000 */
[----:B--2---:R-:W-:Y:S05]  /*4790*/  @!P0 MOV R10, R48 ;  /* 0x00000030000a8202 */ /* 0x004fea0000000f00 */
[--C-:B------:R-:W-:Y:S02]  /*47a0*/  @!P0 HADD2.F32 R6, -RZ, R10.reuse.H0_H0 ;  /* 0x2000000aff068230 */ /* 0x100fe40000004100 */
[----:B------:R-:W-:Y:S03]  /*47b0*/  @!P0 HADD2.F32 R10, -RZ, R10.H1_H1 ;  /* 0x3000000aff0a8230 */ /* 0x000fe60000004100 */
[----:B------:R-:W-:Y:S02]  /*47c0*/  @!P0 FMUL.FTZ R14, R6, R2 ;  /* 0x00000002060e8220 */ /* 0x000fe40000410000 */
[-C--:B------:R-:W-:Y:S02]  /*47d0*/  @!P0 FMUL.FTZ R13, R10, R5.reuse ;  /* 0x000000050a0d8220 */ /* 0x080fe40000410000 */
[C---:B------:R-:W-:Y:S02]  /*47e0*/  @!P0 FMUL.FTZ R2, R3.reuse, R5 ;  /* 0x0000000503028220 */ /* 0x040fe40000410000 */
[----:B------:R-:W-:Y:S02]  /*47f0*/  @!P0 IMAD.MOV.U32 R5, RZ, RZ, R49 ;  /* 0x000000ffff058224 */ /* 0x000fe400078e0031 */
[-C--:B------:R-:W-:Y:S02]  /*4800*/  @!P0 FFMA.FTZ R0, R6, R9.reuse, R0 ;  /* 0x0000000906008223 */ /* 0x080fe40000010000 */
[----:B------:R-:W-:Y:S01]  /*4810*/  @!P0 FFMA.FTZ R57, R4, R9, -R14 ;  /* 0x0000000904398223 */ /* 0x000fe2000001080e */
[----:B------:R-:W-:Y:S01]  /*4820*/  @!P0 MOV R4, R17 ;  /* 0x0000001100048202 */ /* 0x000fe20000000f00 */
[-C--:B------:R-:W-:Y:S01]  /*4830*/  @!P0 FFMA.FTZ R56, R3, R12.reuse, -R13 ;  /* 0x0000000c03388223 */ /* 0x080fe2000001080d */
[----:B------:R-:W-:Y:S01]  /*4840*/  @!P0 HADD2.F32 R3, -RZ, R29.H1_H1 ;  /* 0x3000001dff038230 */ /* 0x000fe20000004100 */
[----:B------:R-:W-:Y:S01]  /*4850*/  @!P0 FFMA.FTZ R2, R10, R12, R2 ;  /* 0x0000000c0a028223 */ /* 0x000fe20000010002 */
[--C-:B------:R-:W-:Y:S01]  /*4860*/  @!P0 HADD2.F32 R12, -RZ, R5.reuse.H0_H0 ;  /* 0x20000005ff0c8230 */ /* 0x100fe20000004100 */
[----:B------:R-:W-:Y:S01]  /*4870*/  @!P0 IMAD.MOV.U32 R9, RZ, RZ, R51 ;  /* 0x000000ffff098224 */ /* 0x000fe200078e0033 */
[----:B------:R-:W-:Y:S02]  /*4880*/  @!P0 HADD2.F32 R14, -RZ, R5.H1_H1 ;  /* 0x30000005ff0e8230 */ /* 0x000fe40000004100 */
[----:B------:R-:W-:Y:S01]  /*4890*/  @!P0 HADD2.F32 R13, -RZ, R64.H1_H1 ;  /* 0x30000040ff0d8230 */ /* 0x000fe20000004100 */
[----:B------:R-:W-:Y:S01]  /*48a0*/  @!P0 F2FP.PACK_AB R0, R2, R0 ;  /* 0x000000000200823e */ /* 0x000fe200000000ff */
[--C-:B------:R-:W-:Y:S01]  /*48b0*/  @!P0 HADD2.F32 R6, -RZ, R4.reuse.H0_H0 ;  /* 0x20000004ff068230 */ /* 0x100fe20000004100 */
[----:B------:R-:W-:Y:S01]  /*48c0*/  @!P0 FMUL.FTZ R10, R14, R7 ;  /* 0x000000070e0a8220 */ /* 0x000fe20000410000 */
[----:B------:R-:W-:Y:S01]  /*48d0*/  @!P0 HADD2.F32 R5, -RZ, R4.H1_H1 ;  /* 0x30000004ff058230 */ /* 0x000fe20000004100 */
[-C--:B------:R-:W-:Y:S01]  /*48e0*/  @!P0 FMUL.FTZ R4, R12, R3.reuse ;  /* 0x000000030c048220 */ /* 0x080fe20000410000 */
[----:B------:R-:W-:Y:S01]  /*48f0*/  @!P0 MOV R48, R0 ;  /* 0x0000000000308202 */ /* 0x000fe20000000f00 */
[C---:B------:R-:W-:Y:S01]  /*4900*/  @!P0 FMUL.FTZ R3, R6.reuse, R3 ;  /* 0x0000000306038220 */ /* 0x040fe20000410000 */
[--C-:B------:R-:W-:Y:S01]  /*4910*/  @!P0 HADD2.F32 R41, -RZ, R9.reuse.H0_H0 ;  /* 0x20000009ff298230 */ /* 0x100fe20000004100 */
[----:B------:R-:W-:Y:S01]  /*4920*/  @!P0 FFMA.FTZ R55, R6, R13, -R4 ;  /* 0x0000000d06378223 */ /* 0x000fe20000010804 */
[----:B------:R-:W-:Y:S01]  /*4930*/  @!P0 HADD2.F32 R43, -RZ, R9.H1_H1 ;  /* 0x30000009ff2b8230 */ /* 0x000fe20000004100 */
[C---:B------:R-:W-:Y:S01]  /*4940*/  @!P0 FMUL.FTZ R4, R5.reuse, R7 ;  /* 0x0000000705048220 */ /* 0x040fe20000410000 */
[--C-:B------:R-:W-:Y:S01]  /*4950*/  @!P0 HADD2.F32 R7, -RZ, R30.reuse.H0_H0 ;  /* 0x2000001eff078230 */ /* 0x100fe20000004100 */
[----:B------:R-:W-:Y:S01]  /*4960*/  @!P0 FFMA.FTZ R54, R5, R15, -R10 ;  /* 0x0000000f05368223 */ /* 0x000fe2000001080a */
[----:B------:R-:W-:Y:S01]  /*4970*/  @!P0 MOV R5, R19 ;  /* 0x0000001300058202 */ /* 0x000fe20000000f00 */
[----:B------:R-:W-:Y:S01]  /*4980*/  @!P0 FMUL.FTZ R10, R43, R8 ;  /* 0x000000082b0a8220 */ /* 0x000fe20000410000 */
[----:B------:R-:W-:Y:S01]  /*4990*/  @!P0 HADD2.F32 R29, -RZ, R65.H1_H1 ;  /* 0x30000041ff1d8230 */ /* 0x000fe20000004100 */
[----:B------:R-:W-:Y:S02]  /*49a0*/  @!P0 FMUL.FTZ R9, R41, R7 ;  /* 0x0000000729098220 */ /* 0x000fe40000410000 */
[----:B------:R-:W-:Y:S01]  /*49b0*/  @!P0 FFMA.FTZ R3, R12, R13, R3 ;  /* 0x0000000d0c038223 */ /* 0x000fe20000010003 */
[--C-:B------:R-:W-:Y:S01]  /*49c0*/  @!P0 HADD2.F32 R6, -RZ, R5.reuse.H0_H0 ;  /* 0x20000005ff068230 */ /* 0x100fe20000004100 */
[----:B------:R-:W-:Y:S01]  /*49d0*/  @!P0 FFMA.FTZ R4, R14, R15, R4 ;  /* 0x0000000f0e048223 */ /* 0x000fe20000010004 */
[----:B------:R-:W-:Y:S01]  /*49e0*/  @!P0 HADD2.F32 R5, -RZ, R5.H1_H1 ;  /* 0x30000005ff058230 */ /* 0x000fe20000004100 */
[----:B------:R-:W-:Y:S02]  /*49f0*/  @!P0 F2FP.PACK_AB R12, R54, R55 ;  /* 0x00000037360c823e */ /* 0x000fe400000000ff */
[----:B------:R-:W-:Y:S01]  /*4a00*/  @!P0 FFMA.FTZ R53, R6, R42, -R9 ;  /* 0x0000002a06358223 */ /* 0x000fe20000010809 */
[----:B------:R-:W-:Y:S01]  /*4a10*/  @!P0 F2FP.PACK_AB R3, R4, R3 ;  /* 0x000000030403823e */ /* 0x000fe200000000ff */
[----:B------:R-:W-:Y:S01]  /*4a20*/  @!P0 IMAD.MOV.U32 R9, RZ, RZ, R50 ;  /* 0x000000ffff098224 */ /* 0x000fe200078e0032 */
[----:B------:R-:W-:Y:S01]  /*4a30*/  @!P0 MOV R17, R12 ;  /* 0x0000000c00118202 */ /* 0x000fe20000000f00 */
[----:B------:R-:W-:Y:S01]  /*4a40*/  @!P0 FMUL.FTZ R7, R6, R7 ;  /* 0x0000000706078220 */ /* 0x000fe20000410000 */
[----:B------:R-:W-:Y:S01]  /*4a50*/  @!P0 MOV R6, R18 ;  /* 0x0000001200068202 */ /* 0x000fe20000000f00 */
[C---:B------:R-:W-:Y:S01]  /*4a60*/  @!P0 FMUL.FTZ R8, R5.reuse, R8 ;  /* 0x0000000805088220 */ /* 0x040fe20000410000 */
[----:B------:R-:W-:Y:S01]  /*4a70*/  @!P0 MOV R49, R3 ;  /* 0x0000000300318202 */ /* 0x000fe20000000f00 */
[----:B------:R-:W-:Y:S01]  /*4a80*/  @!P0 FFMA.FTZ R52, R5, R44, -R10 ;  /* 0x0000002c05348223 */ /* 0x000fe2000001080a */
[----:B------:R-:W-:Y:S02]  /*4a90*/  @!P0 HADD2.F32 R5, -RZ, R30.H1_H1 ;  /* 0x3000001eff058230 */ /* 0x000fe40000004100 */
[--C-:B------:R-:W-:Y:S02]  /*4aa0*/  @!P0 HADD2.F32 R26, -RZ, R9.reuse.H0_H0 ;  /* 0x20000009ff1a8230 */ /* 0x100fe40000004100 */
[--C-:B------:R-:W-:Y:S02]  /*4ab0*/  @!P0 HADD2.F32 R10, -RZ, R6.reuse.H0_H0 ;  /* 0x20000006ff0a8230 */ /* 0x100fe40000004100 */
[----:B------:R-:W-:Y:S02]  /*4ac0*/  @!P0 HADD2.F32 R30, -RZ, R9.H1_H1 ;  /* 0x30000009ff1e8230 */ /* 0x000fe40000004100 */
[----:B------:R-:W-:Y:S01]  /*4ad0*/  @!P0 HADD2.F32 R9, -RZ, R6.H1_H1 ;  /* 0x30000006ff098230 */ /* 0x000fe20000004100 */
[-C--:B------:R-:W-:Y:S02]  /*4ae0*/  @!P0 FMUL.FTZ R6, R26, R5.reuse ;  /* 0x000000051a068220 */ /* 0x080fe40000410000 */
[C---:B------:R-:W-:Y:S02]  /*4af0*/  @!P0 FMUL.FTZ R5, R10.reuse, R5 ;  /* 0x000000050a058220 */ /* 0x040fe40000410000 */
[----:B------:R-:W-:Y:S01]  /*4b00*/  @!P0 FFMA.FTZ R46, R10, R29, -R6 ;  /* 0x0000001d0a2e8223 */ /* 0x000fe20000010806 */
[----:B------:R-:W-:Y:S01]  /*4b10*/  @!P0 F2FP.PACK_AB R10, R52, R53 ;  /* 0x00000035340a823e */ /* 0x000fe200000000ff */
[----:B------:R-:W-:Y:S02]  /*4b20*/  @!P0 FMUL.FTZ R6, R9, R11 ;  /* 0x0000000b09068220 */ /* 0x000fe40000410000 */
[----:B------:R-:W-:Y:S02]  /*4b30*/  @!P0 FFMA.FTZ R5, R26, R29, R5 ;  /* 0x0000001d1a058223 */ /* 0x000fe40000010005 */
[----:B------:R-:W-:Y:S01]  /*4b40*/  @!P0 FMUL.FTZ R45, R30, R11 ;  /* 0x0000000b1e2d8220 */ /* 0x000fe20000410000 */
[----:B------:R-:W-:Y:S01]  /*4b50*/  @!P0 F2FP.PACK_AB R11, R56, R57 ;  /* 0x00000039380b823e */ /* 0x000fe200000000ff */
[----:B------:R-:W-:Y:S02]  /*4b60*/  @!P0 FFMA.FTZ R6, R30, R40, R6 ;  /* 0x000000281e068223 */ /* 0x000fe40000010006 */
[----:B------:R-:W-:Y:S02]  /*4b70*/  @!P0 FFMA.FTZ R7, R41, R42, R7 ;  /* 0x0000002a29078223 */ /* 0x000fe40000010007 */
[----:B------:R-:W-:Y:S01]  /*4b80*/  @!P0 FFMA.FTZ R45, R9, R40, -R45 ;  /* 0x00000028092d8223 */ /* 0x000fe2000001082d */
[----:B------:R-:W-:Y:S01]  /*4b90*/  @!P0 F2FP.PACK_AB R5, R6, R5 ;  /* 0x000000050605823e */ /* 0x000fe200000000ff */
[----:B------:R-:W-:Y:S02]  /*4ba0*/  @!P0 FFMA.FTZ R8, R43, R44, R8 ;  /* 0x0000002c2b088223 */ /* 0x000fe40000010008 */
[----:B------:R-:W-:Y:S01]  /*4bb0*/  @!P0 IMAD.MOV.U32 R16, RZ, RZ, R11 ;  /* 0x000000ffff108224 */ /* 0x000fe200078e000b */
[----:B------:R-:W-:Y:S01]  /*4bc0*/  @!P0 F2FP.PACK_AB R9, R45, R46 ;  /* 0x0000002e2d09823e */ /* 0x000fe200000000ff */
[----:B------:R-:W-:Y:S01]  /*4bd0*/  @!P0 IMAD.MOV.U32 R19, RZ, RZ, R10 ;  /* 0x000000ffff138224 */ /* 0x000fe200078e000a */
[----:B------:R-:W-:Y:S01]  /*4be0*/  @!P0 F2FP.PACK_AB R7, R8, R7 ;  /* 0x000000070807823e */ /* 0x000fe200000000ff */
[----:B------:R-:W-:Y:S01]  /*4bf0*/  @!P0 IMAD.MOV.U32 R50, RZ, RZ, R5 ;  /* 0x000000ffff328224 */ /* 0x000fe200078e0005 */
[----:B------:R-:W-:Y:S02]  /*4c00*/  @!P0 MOV R18, R9 ;  /* 0x0000000900128202 */ /* 0x000fe40000000f00 */
[----:B------:R-:W-:Y:S02]  /*4c10*/  @!P0 MOV R51, R7 ;  /* 0x0000000700338202 */ /* 0x000fe40000000f00 */
[----:B----4-:R-:W-:Y:S04]  /*4c20*/  IADD3 R2, P0, R68, R131, RZ ;  /* 0x0000008344027210 */ /* 0x010fe80007f1e0ff */
[----:B---3--:R-:W-:Y:S02]  /*4c30*/  IADD3.X R3, R69, R132, RZ, P0, !PT ;  /* 0x0000008445037210 */ /* 0x008fe400007fe4ff */
[C---:B------:R-:W-:Y:S03]  /*4c40*/  ISETP.GE.AND P0, PT, R47.reuse, c[0x0][0x1d4], PT ;  /* 0x000075002f007a0c */ /* 0x040fe60003f06270 */
[----:B------:R1:W-:Y:S10]  /*4c50*/  ST.E.128 [R2.64], R16 ;  /* 0x0000001002007985 */ /* 0x0003f4000c101d06 */
[----:B------:R-:W-:Y:S05]  /*4c60*/  @!P0 IMAD.WIDE R4, R47, 0x2, R68 ;  /* 0x000000022f048825 */ /* 0x000fea00078e0244 */
[----:B------:R1:W-:Y:S02]  /*4c70*/  @!P0 ST.E.128 [R4.64], R48 ;  /* 0x0000003004008985 */ /* 0x0003e4000c101d06 */
.L_x_87:
[----:B------:R-:W-:Y:S05]  /*4c80*/  BSYNC B0 ;  /* 0x0000000000007941 */ /* 0x000fea0003800000 */
.L_x_86:
[----:B------:R-:W-:Y:S11]  /*4c90*/  ISETP.GE.AND P0, PT, R27, c[0x0][0x1d4], PT ;  /* 0x000075001b007a0c */ /* 0x000ff60003f06270 */
[----:B------:R-:W-:Y:S02]  /*4ca0*/  @!UPT UIADD3 URZ, URZ, URZ, URZ ;  /* 0x0000003f3f3ff290 */ /* 0x000fe4000fffe03f */
[----:B------:R-:W-:-:S05]  /*4cb0*/  @P0 BRA `(.L_x_71) ;  /* 0x00000a1000000947 */ /* 0x000fca0003800000 */
[----:B------:R-:W-:Y:S01]  /*4cc0*/  ISETP.NE.AND P1, PT, R148, RZ, PT ;  /* 0x000000ff9400720c */ /* 0x000fe20003f25270 */
[----:B------:R-:W-:Y:S01]  /*4cd0*/  LDS.128 R12, [R113+0x3100] ;  /* 0x00310000710c7984 */ /* 0x000fe20000000c00 */
[----:B-1--4-:R-:W-:Y:S02]  /*4ce0*/  IADD3 R50, P0, R68, R129, RZ ;  /* 0x0000008144327210 */ /* 0x012fe40007f1e0ff */
[----:B------:R-:W-:Y:S02]  /*4cf0*/  SEL R0, R154, R152, !P1 ;  /* 0x000000989a007207 */ /* 0x000fe40004800000 */
[----:B---3--:R-:W-:Y:S02]  /*4d00*/  IADD3.X R51, R69, R130, RZ, P0, !PT ;  /* 0x0000008245337210 */ /* 0x008fe400007fe4ff */
[----:B------:R-:W-:Y:S02]  /*4d10*/  SHF.R.S32.HI R2, RZ, 0x1f, R0 ;  /* 0x0000001fff027819 */ /* 0x000fe40000011400 */
[----:B------:R-:W-:Y:S02]  /*4d20*/  ISETP.GE.AND P0, PT, R27, c[0x0][0x27c], PT ;  /* 0x00009f001b007a0c */ /* 0x000fe40003f06270 */
[----:B------:R-:W-:Y:S04]  /*4d30*/  LEA.HI R0, R2, R0, RZ, 0x4 ;  /* 0x0000000002007211 */ /* 0x000fe800078f20ff */
[----:B------:R-:W-:Y:S04]  /*4d40*/  LEA.HI.SX32 R0, R0, R134, 0x1c ;  /* 0x0000008600007211 */ /* 0x000fe800078fe2ff */
[----:B------:R-:W-:Y:S01]  /*4d50*/  SHF.R.S32.HI R2, RZ, 0x1f, R0 ;  /* 0x0000001fff027819 */ /* 0x000fe20000011400 */
[----:B------:R-:W-:Y:S02]  /*4d60*/  IMAD.SHL.U32 R44, R0, 0x8, RZ ;  /* 0x00000008002c7824 */ /* 0x000fe400078e00ff */
[----:B------:R-:W-:Y:S01]  /*4d70*/  @!P0 HADD2.F32 R4, -RZ, R31.H0_H0 ;  /* 0x2000001fff048230 */ /* 0x000fe20000004100 */
[----:B------:R-:W-:Y:S01]  /*4d80*/  LEA.HI R0, R2, R0, RZ, 0x2 ;  /* 0x0000000002007211 */ /* 0x000fe200078f10ff */
[----:B------:R-:W-:Y:S01]  /*4d90*/  @!P0 HADD2.F32 R9, -RZ, R66.H0_H0 ;  /* 0x20000042ff098230 */ /* 0x000fe20000004100 */
[----:B------:R-:W-:Y:S01]  /*4da0*/  LOP3.LUT R2, R97, 0x18, R44, 0xf8, !PT ;  /* 0x0000001861027812 */ /* 0x000fe200078ef82c */
[----:B------:R-:W-:Y:S01]  /*4db0*/  @!P0 HADD2.F32 R29, -RZ, R67.H0_H0 ;  /* 0x20000043ff1d8230 */ /* 0x000fe20000004100 */
[----:B------:R-:W-:Y:S02]  /*4dc0*/  SHF.L.U32 R0, R0, 0x9, RZ ;  /* 0x0000000900007819 */ /* 0x000fe400000006ff */
[----:B------:R-:W-:Y:S02]  /*4dd0*/  LOP3.LUT R2, R2, R98, RZ, 0x3c, !PT ;  /* 0x0000006202027212 */ /* 0x000fe400078e3cff */
[----:B------:R-:W-:Y:S02]  /*4de0*/  LOP3.LUT R0, R0, 0x7ffff800, RZ, 0xc0, !PT ;  /* 0x7ffff80000007812 */ /* 0x000fe400078ec0ff */
[----:B------:R-:W-:Y:S02]  /*4df0*/  @!P0 SHF.R.U64 R16, R60, 0x10, R61 ;  /* 0x000000103c108819 */ /* 0x000fe4000000123d */
[----:B------:R-:W-:Y:S02]  /*4e00*/  IADD3 R0, R2, R0, R99 ;  /* 0x0000000002007210 */ /* 0x000fe40007ffe063 */
[----:B------:R-:W-:Y:S01]  /*4e10*/  @!P0 SHF.R.U64 R11, R22, 0x10, R23 ;  /* 0x00000010160b8819 */ /* 0x000fe20000001217 */
[----:B------:R-:W-:Y:S01]  /*4e20*/  @!P0 HADD2.F32 R16, -RZ, R16.H0_H0 ;  /* 0x20000010ff108230 */ /* 0x000fe20000004100 */
[--C-:B------:R-:W-:Y:S01]  /*4e30*/  @!P0 SHF.R.U64 R2, R20, 0x10, R21.reuse ;  /* 0x0000001014028819 */ /* 0x100fe20000001215 */
[----:B------:R-:W-:Y:S01]  /*4e40*/  IMAD.SHL.U32 R0, R0, 0x2, RZ ;  /* 0x0000000200007824 */ /* 0x000fe200078e00ff */
[----:B------:R-:W-:Y:S01]  /*4e50*/  @!P0 SHF.R.U32.HI R7, RZ, 0x10, R21 ;  /* 0x00000010ff078819 */ /* 0x000fe20000011615 */
[----:B------:R-:W-:Y:S01]  /*4e60*/  @!P0 HADD2.F32 R11, -RZ, R11.H0_H0 ;  /* 0x2000000bff0b8230 */ /* 0x000fe20000004100 */
[----:B------:R-:W-:Y:S01]  /*4e70*/  @!P0 SHF.R.U32.HI R19, RZ, 0x10, R61 ;  /* 0x00000010ff138819 */ /* 0x000fe2000001163d */
[----:B------:R-:W-:Y:S01]  /*4e80*/  @!P0 HADD2.F32 R2, -RZ, R2.H0_H0 ;  /* 0x20000002ff028230 */ /* 0x000fe20000004100 */
[----:B------:R-:W1:Y:S01]  /*4e90*/  LDS.128 R40, [R0+0x3100] ;  /* 0x0031000000287984 */ /* 0x000e620000000c00 */
[----:B------:R-:W-:Y:S01]  /*4ea0*/  @!P0 HADD2.F32 R7, -RZ, R7.H0_H0 ;  /* 0x20000007ff078230 */ /* 0x000fe20000004100 */
[----:B------:R-:W-:Y:S01]  /*4eb0*/  @!P0 SHF.R.U32.HI R20, RZ, 0x10, R63 ;  /* 0x00000010ff148819 */ /* 0x000fe2000001163f */
[----:B------:R-:W-:Y:S01]  /*4ec0*/  @!P0 HADD2.F32 R19, -RZ, R19.H0_H0 ;  /* 0x20000013ff138230 */ /* 0x000fe20000004100 */
[----:B------:R-:W-:Y:S01]  /*4ed0*/  @!P0 SHF.R.U32.HI R8, RZ, 0x10, R23 ;  /* 0x00000010ff088819 */ /* 0x000fe20000011617 */
[----:B------:R-:W-:Y:S01]  /*4ee0*/  @!P0 HADD2.F32 R21, -RZ, R67.H1_H1 ;  /* 0x30000043ff158230 */ /* 0x000fe20000004100 */
[----:B------:R-:W-:Y:S03]  /*4ef0*/  @!P0 SHF.R.U64 R23, R62, 0x10, R63 ;  /* 0x000000103e178819 */ /* 0x000fe6000000123f */
[----:B------:R-:W-:Y:S02]  /*4f00*/  @!P0 HADD2.F32 R8, -RZ, R8.H0_H0 ;  /* 0x20000008ff088230 */ /* 0x000fe40000004100 */
[----:B------:R-:W-:Y:S01]  /*4f10*/  @!P0 HADD2.F32 R23, -RZ, R23.H0_H0 ;  /* 0x20000017ff178230 */ /* 0x000fe20000004100 */
[----:B-1----:R-:W-:Y:S01]  /*4f20*/  @!P0 IMAD.MOV.U32 R3, RZ, RZ, R40 ;  /* 0x000000ffff038224 */ /* 0x002fe200078e0028 */
[----:B------:R-:W-:Y:S04]  /*4f30*/  @!P0 MOV R0, R12 ;  /* 0x0000000c00008202 */ /* 0x000fe80000000f00 */
[--C-:B------:R-:W-:Y:S02]  /*4f40*/  @!P0 HADD2.F32 R6, -RZ, R3.reuse.H0_H0 ;  /* 0x20000003ff068230 */ /* 0x100fe40000004100 */
[--C-:B------:R-:W-:Y:S02]  /*4f50*/  @!P0 HADD2.F32 R5, -RZ, R0.reuse.H0_H0 ;  /* 0x20000000ff058230 */ /* 0x100fe40000004100 */
[----:B------:R-:W-:Y:S01]  /*4f60*/  @!P0 HADD2.F32 R10, -RZ, R3.H1_H1 ;  /* 0x30000003ff0a8230 */ /* 0x000fe20000004100 */
[-C--:B------:R-:W-:Y:S01]  /*4f70*/  @!P0 FMUL.FTZ R17, R6, R4.reuse ;  /* 0x0000000406118220 */ /* 0x080fe20000410000 */
[----:B------:R-:W-:Y:S01]  /*4f80*/  @!P0 HADD2.F32 R3, -RZ, R0.H1_H1 ;  /* 0x30000000ff038230 */ /* 0x000fe20000004100 */
[C---:B------:R-:W-:Y:S02]  /*4f90*/  @!P0 FMUL.FTZ R0, R5.reuse, R4 ;  /* 0x0000000405008220 */ /* 0x040fe40000410000 */
[-C--:B------:R-:W-:Y:S02]  /*4fa0*/  @!P0 FMUL.FTZ R4, R10, R2.reuse ;  /* 0x000000020a048220 */ /* 0x080fe40000410000 */
[----:B------:R-:W-:Y:S01]  /*4fb0*/  @!P0 FFMA.FTZ R53, R5, R9, -R17 ;  /* 0x0000000905358223 */ /* 0x000fe20000010811 */
[----:B------:R-:W-:Y:S01]  /*4fc0*/  @!P0 MOV R5, R41 ;  /* 0x0000002900058202 */ /* 0x000fe20000000f00 */
[C---:B------:R-:W-:Y:S01]  /*4fd0*/  @!P0 FMUL.FTZ R2, R3.reuse, R2 ;  /* 0x0000000203028220 */ /* 0x040fe20000410000 */
[----:B------:R-:W-:Y:S01]  /*4fe0*/  @!P0 HADD2.F32 R17, -RZ, R66.H1_H1 ;  /* 0x30000042ff118230 */ /* 0x000fe20000004100 */
[----:B------:R-:W-:Y:S01]  /*4ff0*/  @!P0 FFMA.FTZ R0, R6, R9, R0 ;  /* 0x0000000906008223 */ /* 0x000fe20000010000 */
[----:B------:R-:W-:Y:S01]  /*5000*/  @!P0 MOV R9, R43 ;  /* 0x0000002b00098202 */ /* 0x000fe20000000f00 */
[-C--:B------:R-:W-:Y:S01]  /*5010*/  @!P0 FFMA.FTZ R52, R3, R16.reuse, -R4 ;  /* 0x0000001003348223 */ /* 0x080fe20000010804 */
[----:B------:R-:W-:Y:S01]  /*5020*/  @!P0 HADD2.F32 R3, -RZ, R31.H1_H1 ;  /* 0x3000001fff038230 */ /* 0x000fe20000004100 */
[----:B------:R-:W-:Y:S01]  /*5030*/  @!P0 IMAD.MOV.U32 R4, RZ, RZ, R13 ;  /* 0x000000ffff048224 */ /* 0x000fe200078e000d */
[--C-:B------:R-:W-:Y:S01]  /*5040*/  @!P0 HADD2.F32 R18, -RZ, R5.reuse.H1_H1 ;  /* 0x30000005ff128230 */ /* 0x100fe20000004100 */
[----:B------:R-:W-:Y:S01]  /*5050*/  @!P0 FFMA.FTZ R2, R10, R16, R2 ;  /* 0x000000100a028223 */ /* 0x000fe20000010002 */
[----:B------:R-:W-:Y:S02]  /*5060*/  @!P0 HADD2.F32 R16, -RZ, R5.H0_H0 ;  /* 0x20000005ff108230 */ /* 0x000fe40000004100 */
[--C-:B------:R-:W-:Y:S01]  /*5070*/  @!P0 HADD2.F32 R5, -RZ, R4.reuse.H1_H1 ;  /* 0x30000004ff058230 */ /* 0x100fe20000004100 */
[----:B------:R-:W-:Y:S01]  /*5080*/  @!P0 FMUL.FTZ R10, R18, R7 ;  /* 0x00000007120a8220 */ /* 0x000fe20000410000 */
[----:B------:R-:W-:Y:S01]  /*5090*/  @!P0 HADD2.F32 R6, -RZ, R4.H0_H0 ;  /* 0x20000004ff068230 */ /* 0x000fe20000004100 */
[----:B------:R-:W-:Y:S01]  /*50a0*/  @!P0 FMUL.FTZ R4, R16, R3 ;  /* 0x0000000310048220 */ /* 0x000fe20000410000 */
[----:B------:R-:W-:Y:S01]  /*50b0*/  @!P0 HADD2.F32 R31, -RZ, R20.H0_H0 ;  /* 0x20000014ff1f8230 */ /* 0x000fe20000004100 */
[C---:B------:R-:W-:Y:S01]  /*50c0*/  @!P0 FFMA.FTZ R48, R5.reuse, R19, -R10 ;  /* 0x0000001305308223 */ /* 0x040fe2000001080a */
[--C-:B------:R-:W-:Y:S01]  /*50d0*/  @!P0 HADD2.F32 R26, -RZ, R9.reuse.H0_H0 ;  /* 0x20000009ff1a8230 */ /* 0x100fe20000004100 */
[----:B------:R-:W-:Y:S01]  /*50e0*/  @!P0 FFMA.FTZ R49, R6, R17, -R4 ;  /* 0x0000001106318223 */ /* 0x000fe20000010804 */
[----:B------:R-:W-:Y:S01]  /*50f0*/  @!P0 HADD2.F32 R30, -RZ, R9.H1_H1 ;  /* 0x30000009ff1e8230 */ /* 0x000fe20000004100 */
[----:B------:R-:W-:Y:S01]  /*5100*/  @!P0 FMUL.FTZ R4, R5, R7 ;  /* 0x0000000705048220 */ /* 0x000fe20000410000 */
[--C-:B------:R-:W-:Y:S01]  /*5110*/  @!P0 HADD2.F32 R7, -RZ, R34.reuse.H0_H0 ;  /* 0x20000022ff078230 */ /* 0x100fe20000004100 */
[----:B------:R-:W-:Y:S01]  /*5120*/  @!P0 IMAD.MOV.U32 R5, RZ, RZ, R15 ;  /* 0x000000ffff058224 */ /* 0x000fe200078e000f */
[----:B------:R-:W-:Y:S01]  /*5130*/  @!P0 F2FP.PACK_AB R0, R2, R0 ;  /* 0x000000000200823e */ /* 0x000fe200000000ff */
[----:B------:R-:W-:Y:S02]  /*5140*/  @!P0 FMUL.FTZ R3, R6, R3 ;  /* 0x0000000306038220 */ /* 0x000fe40000410000 */
[----:B------:R-:W-:Y:S01]  /*5150*/  @!P0 FMUL.FTZ R9, R26, R7 ;  /* 0x000000071a098220 */ /* 0x000fe20000410000 */
[--C-:B------:R-:W-:Y:S01]  /*5160*/  @!P0 HADD2.F32 R6, -RZ, R5.reuse.H0_H0 ;  /* 0x20000005ff068230 */ /* 0x100fe20000004100 */
[----:B------:R-:W-:Y:S01]  /*5170*/  @!P0 FMUL.FTZ R10, R30, R8 ;  /* 0x000000081e0a8220 */ /* 0x000fe20000410000 */
[----:B------:R-:W-:Y:S01]  /*5180*/  @!P0 HADD2.F32 R5, -RZ, R5.H1_H1 ;  /* 0x30000005ff058230 */ /* 0x000fe20000004100 */
[----:B------:R-:W-:Y:S01]  /*5190*/  @!P0 FFMA.FTZ R3, R16, R17, R3 ;  /* 0x0000001110038223 */ /* 0x000fe20000010003 */
[----:B------:R-:W-:Y:S01]  /*51a0*/  @!P0 F2FP.PACK_AB R16, R48, R49 ;  /* 0x000000313010823e */ /* 0x000fe200000000ff */
[C---:B------:R-:W-:Y:S01]  /*51b0*/  @!P0 FFMA.FTZ R47, R6.reuse, R29, -R9 ;  /* 0x0000001d062f8223 */ /* 0x040fe20000010809 */
[----:B------:R-:W-:Y:S01]  /*51c0*/  @!P0 MOV R9, R42 ;  /* 0x0000002a00098202 */ /* 0x000fe20000000f00 */
[----:B------:R-:W-:Y:S01]  /*51d0*/  @!P0 FMUL.FTZ R7, R6, R7 ;  /* 0x0000000706078220 */ /* 0x000fe20000410000 */
[----:B------:R-:W-:Y:S01]  /*51e0*/  @!P0 MOV R40, R0 ;  /* 0x0000000000288202 */ /* 0x000fe20000000f00 */
[----:B------:R-:W-:Y:S02]  /*51f0*/  @!P0 IMAD.MOV.U32 R6, RZ, RZ, R14 ;  /* 0x000000ffff068224 */ /* 0x000fe400078e000e */
[C---:B------:R-:W-:Y:S01]  /*5200*/  @!P0 FMUL.FTZ R8, R5.reuse, R8 ;  /* 0x0000000805088220 */ /* 0x040fe20000410000 */
[--C-:B------:R-:W-:Y:S01]  /*5210*/  @!P0 HADD2.F32 R20, -RZ, R9.reuse.H0_H0 ;  /* 0x20000009ff148230 */ /* 0x100fe20000004100 */
[----:B------:R-:W-:Y:S01]  /*5220*/  @!P0 FFMA.FTZ R46, R5, R31, -R10 ;  /* 0x0000001f052e8223 */ /* 0x000fe2000001080a */
[----:B------:R-:W-:Y:S01]  /*5230*/  @!P0 HADD2.F32 R5, -RZ, R34.H1_H1 ;  /* 0x30000022ff058230 */ /* 0x000fe20000004100 */
[----:B------:R-:W-:Y:S01]  /*5240*/  @!P0 FFMA.FTZ R4, R18, R19, R4 ;  /* 0x0000001312048223 */ /* 0x000fe20000010004 */
[----:B------:R-:W-:Y:S01]  /*5250*/  @!P0 HADD2.F32 R22, -RZ, R9.H1_H1 ;  /* 0x30000009ff168230 */ /* 0x000fe20000004100 */
[----:B------:R-:W-:Y:S01]  /*5260*/  @!P0 IMAD.MOV.U32 R13, RZ, RZ, R16 ;  /* 0x000000ffff0d8224 */ /* 0x000fe200078e0010 */
[--C-:B------:R-:W-:Y:S02]  /*5270*/  @!P0 HADD2.F32 R10, -RZ, R6.reuse.H0_H0 ;  /* 0x20000006ff0a8230 */ /* 0x100fe40000004100 */
[----:B------:R-:W-:Y:S01]  /*5280*/  @!P0 HADD2.F32 R9, -RZ, R6.H1_H1 ;  /* 0x30000006ff098230 */ /* 0x000fe20000004100 */
[----:B------:R-:W-:Y:S01]  /*5290*/  @!P0 FMUL.FTZ R6, R20, R5 ;  /* 0x0000000514068220 */ /* 0x000fe20000410000 */
[----:B------:R-:W-:Y:S01]  /*52a0*/  @!P0 F2FP.PACK_AB R3, R4, R3 ;  /* 0x000000030403823e */ /* 0x000fe200000000ff */
[----:B------:R-:W-:Y:S02]  /*52b0*/  @!P0 FMUL.FTZ R34, R22, R11 ;  /* 0x0000000b16228220 */ /* 0x000fe40000410000 */
[C---:B------:R-:W-:Y:S02]  /*52c0*/  @!P0 FMUL.FTZ R5, R10.reuse, R5 ;  /* 0x000000050a058220 */ /* 0x040fe40000410000 */
[----:B------:R-:W-:Y:S01]  /*52d0*/  @!P0 FFMA.FTZ R45, R10, R21, -R6 ;  /* 0x000000150a2d8223 */ /* 0x000fe20000010806 */
[----:B------:R-:W-:Y:S01]  /*52e0*/  @!P0 F2FP.PACK_AB R10, R46, R47 ;  /* 0x0000002f2e0a823e */ /* 0x000fe200000000ff */
[C---:B------:R-:W-:Y:S02]  /*52f0*/  @!P0 FFMA.FTZ R34, R9.reuse, R23, -R34 ;  /* 0x0000001709228223 */ /* 0x040fe40000010822 */
[----:B------:R-:W-:Y:S01]  /*5300*/  @!P0 FMUL.FTZ R6, R9, R11 ;  /* 0x0000000b09068220 */ /* 0x000fe20000410000 */
[----:B------:R-:W-:Y:S01]  /*5310*/  @!P0 F2FP.PACK_AB R11, R52, R53 ;  /* 0x00000035340b823e */ /* 0x000fe200000000ff */
[----:B------:R-:W-:Y:S01]  /*5320*/  @!P0 FFMA.FTZ R5, R20, R21, R5 ;  /* 0x0000001514058223 */ /* 0x000fe20000010005 */
[----:B------:R-:W-:Y:S01]  /*5330*/  @!P0 F2FP.PACK_AB R9, R34, R45 ;  /* 0x0000002d2209823e */ /* 0x000fe200000000ff */
[----:B------:R-:W-:Y:S01]  /*5340*/  @!P0 FFMA.FTZ R6, R22, R23, R6 ;  /* 0x0000001716068223 */ /* 0x000fe20000010006 */
[----:B------:R-:W-:Y:S01]  /*5350*/  @!P0 MOV R12, R11 ;  /* 0x0000000b000c8202 */ /* 0x000fe20000000f00 */
[----:B------:R-:W-:Y:S01]  /*5360*/  @!P0 FFMA.FTZ R7, R26, R29, R7 ;  /* 0x0000001d1a078223 */ /* 0x000fe20000010007 */
[----:B------:R-:W-:Y:S01]  /*5370*/  @!P0 MOV R14, R9 ;  /* 0x00000009000e8202 */ /* 0x000fe20000000f00 */
[----:B------:R-:W-:Y:S01]  /*5380*/  @!P0 IMAD.MOV.U32 R15, RZ, RZ, R10 ;  /* 0x000000ffff0f8224 */ /* 0x000fe200078e000a */
[----:B------:R-:W-:Y:S01]  /*5390*/  @!P0 F2FP.PACK_AB R5, R6, R5 ;  /* 0x000000050605823e */ /* 0x000fe200000000ff */
[----:B------:R-:W-:Y:S02]  /*53a0*/  @!P0 FFMA.FTZ R8, R30, R31, R8 ;  /* 0x0000001f1e088223 */ /* 0x000fe40000010008 */
[----:B------:R-:W-:Y:S01]  /*53b0*/  @!P0 IMAD.MOV.U32 R41, RZ, RZ, R3 ;  /* 0x000000ffff298224 */ /* 0x000fe200078e0003 */
[----:B------:R1:W-:Y:S01]  /*53c0*/  ST.E.128 [R50.64], R12 ;  /* 0x0000000c32007985 */ /* 0x0003e2000c101d06 */
[----:B------:R-:W-:Y:S02]  /*53d0*/  @!P0 MOV R42, R5 ;  /* 0x00000005002a8202 */ /* 0x000fe40000000f00 */
[----:B------:R-:W-:Y:S04]  /*53e0*/  @!P0 F2FP.PACK_AB R7, R8, R7 ;  /* 0x000000070807823e */ /* 0x000fe800000000ff */
[----:B------:R-:W-:Y:S02]  /*53f0*/  @!P0 MOV R43, R7 ;  /* 0x00000007002b8202 */ /* 0x000fe40000000f00 */
[----:B------:R-:W-:Y:S11]  /*5400*/  ISETP.GE.AND P0, PT, R44, c[0x0][0x1d4], PT ;  /* 0x000075002c007a0c */ /* 0x000ff60003f06270 */
[----:B------:R-:W-:Y:S02]  /*5410*/  @!UPT UIADD3 URZ, URZ, URZ, URZ ;  /* 0x0000003f3f3ff290 */ /* 0x000fe4000fffe03f */
[----:B------:R-:W-:-:S05]  /*5420*/  @P0 BRA `(.L_x_71) ;  /* 0x000002a000000947 */ /* 0x000fca0003800000 */
[C---:B------:R-:W-:Y:S04]  /*5430*/  LEA R2, P0, R44.reuse, R68, 0x1 ;  /* 0x000000442c027211 */ /* 0x040fe800078008ff */
[----:B------:R-:W-:Y:S05]  /*5440*/  LEA.HI.X.SX32 R3, R44, R69, 0x1, P0 ;  /* 0x000000452c037211 */ /* 0x000fea00000f0eff */
[----:B------:R2:W-:Y:S01]  /*5450*/  ST.E.128 [R2.64], R40 ;  /* 0x0000002802007985 */ /* 0x0005e2000c101d06 */
[----:B------:R-:W-:-:S05]  /*5460*/  BRA `(.L_x_71) ;  /* 0x0000026000007947 */ /* 0x000fca0003800000 */
.L_x_67:
[----:B------:R1:W2:Y:S01]  /*5470*/  SHFL.IDX PT, R2, R26, RZ, 0x1e1f ;  /* 0x001e1fff1a027589 */ /* 0x0002a200000e0000 */
[----:B------:R-:W-:Y:S03]  /*5480*/  IMAD.IADD R3, R105, 0x1, -R90 ;  /* 0x0000000169037824 */ /* 0x000fe600078e0a5a */
[----:B------:R1:W3:Y:S02]  /*5490*/  SHFL.IDX PT, R0, R29, RZ, 0x1e1f ;  /* 0x001e1fff1d007589 */ /* 0x0002e400000e0000 */
[----:B------:R-:W-:Y:S04]  /*54a0*/  IMNMX R84, R3, 0x40, PT ;  /* 0x0000004003547817 */ /* 0x000fe80003800200 */
[----:B------:R-:W-:Y:S11]  /*54b0*/  ISETP.GT.AND P0, PT, R84, R91, PT ;  /* 0x0000005b5400720c */ /* 0x000ff60003f04270 */
[----:B------:R-:W-:Y:S02]  /*54c0*/  @!UPT UIADD3 URZ, URZ, URZ, URZ ;  /* 0x0000003f3f3ff290 */ /* 0x000fe4000fffe03f */
[----:B------:R-:W-:-:S05]  /*54d0*/  @!P0 BRA `(.L_x_71) ;  /* 0x000001f000008947 */ /* 0x000fca0003800000 */
[----:B------:R-:W-:Y:S02]  /*54e0*/  ISETP.GE.AND P2, PT, R24, c[0x0][0x1d4], PT ;  /* 0x0000750018007a0c */ /* 0x000fe40003f46270 */
[----:B------:R-:W-:Y:S02]  /*54f0*/  ISETP.GE.AND P1, PT, R28, c[0x0][0x1d4], PT ;  /* 0x000075001c007a0c */ /* 0x000fe40003f26270 */
[----:B------:R-:W-:Y:S02]  /*5500*/  ISETP.GE.AND P4, PT, R27, c[0x0][0x1d4], PT ;  /* 0x000075001b007a0c */ /* 0x000fe40003f86270 */
[----:B------:R-:W-:Y:S07]  /*5510*/  ISETP.GE.AND P3, PT, R94, c[0x0][0x1d4], PT ;  /* 0x000075005e007a0c */ /* 0x000fee0003f66270 */
[----:B------:R-:W4:Y:S01]  /*5520*/  @!P2 LDS.128 R12, [R80+0x3000] ;  /* 0x00300000500ca984 */ /* 0x000f220000000c00 */
[C---:B---3--:R-:W-:Y:S04]  /*5530*/  @!P2 LEA R6, P0, R24.reuse, R0, 0x1 ;  /* 0x000000001806a211 */ /* 0x048fe800078008ff */
[----:B--2---:R-:W-:Y:S02]  /*5540*/  @!P2 LEA.HI.X R7, R24, R2, R25, 0x1, P0 ;  /* 0x000000021807a211 */ /* 0x004fe400000f0c19 */
[C---:B------:R-:W-:Y:S04]  /*5550*/  @!P1 LEA R4, P0, R86.reuse, R0, 0x1 ;  /* 0x0000000056049211 */ /* 0x040fe800078008ff */
[----:B------:R-:W-:Y:S02]  /*5560*/  @!P1 LEA.HI.X R5, R86, R2, R101, 0x1, P0 ;  /* 0x0000000256059211 */ /* 0x000fe400000f0c65 */
[C---:B------:R-:W-:Y:S04]  /*5570*/  @!P4 LEA R10, P0, R85.reuse, R0, 0x1 ;  /* 0x00000000550ac211 */ /* 0x040fe800078008ff */
[----:B------:R-:W-:Y:S02]  /*5580*/  @!P4 LEA.HI.X R11, R85, R2, R100, 0x1, P0 ;  /* 0x00000002550bc211 */ /* 0x000fe400000f0c64 */
[C---:B------:R-:W-:Y:S04]  /*5590*/  @!P3 LEA R8, P0, R89.reuse, R0, 0x1 ;  /* 0x000000005908b211 */ /* 0x040fe800078008ff */
[----:B------:R-:W-:Y:S01]  /*55a0*/  @!P3 LEA.HI.X R9, R89, R2, R104, 0x1, P0 ;  /* 0x000000025909b211 */ /* 0x000fe200000f0c68 */
[----:B----4-:R-:W-:Y:S04]  /*55b0*/  @!P2 ST.E.128 [R6.64], R12 ;  /* 0x0000000c0600a985 */ /* 0x010fe8000c101d06 */
[----:B------:R-:W2:Y:S04]  /*55c0*/  @!P1 LDS.128 R12, [R81+0x3000] ;  /* 0x00300000510c9984 */ /* 0x000ea80000000c00 */
[----:B--2---:R2:W-:Y:S01]  /*55d0*/  @!P1 ST.E.128 [R4.64], R12 ;  /* 0x0000000c04009985 */ /* 0x0045e2000c101d06 */
[----:B------:R-:W-:Y:S03]  /*55e0*/  ISETP.GE.AND P1, PT, R93, c[0x0][0x1d4], PT ;  /* 0x000075005d007a0c */ /* 0x000fe60003f26270 */
[----:B------:R-:W3:Y:S10]  /*55f0*/  @!P4 LDS.128 R12, [R80+0x4000] ;  /* 0x00400000500cc984 */ /* 0x000ef40000000c00 */
[C---:B------:R-:W-:Y:S04]  /*5600*/  @!P1 LEA R6, P0, R88.reuse, R0, 0x1 ;  /* 0x0000000058069211 */ /* 0x040fe800078008ff */
[----:B------:R-:W-:Y:S02]  /*5610*/  @!P1 LEA.HI.X R7, R88, R2, R103, 0x1, P0 ;  /* 0x0000000258079211 */ /* 0x000fe400000f0c67 */
[----:B------:R-:W-:Y:S11]  /*5620*/  ISETP.GE.AND P0, PT, R92, c[0x0][0x1d4], PT ;  /* 0x000075005c007a0c */ /* 0x000ff60003f06270 */
[----:B------:R-:W-:Y:S02]  /*5630*/  @!UPT UIADD3 URZ, URZ, URZ, URZ ;  /* 0x0000003f3f3ff290 */ /* 0x000fe4000fffe03f */
[C---:B--2---:R-:W-:Y:S04]  /*5640*/  @!P0 LEA R4, P2, R87.reuse, R0, 0x1 ;  /* 0x0000000057048211 */ /* 0x044fe800078408ff */
[----:B------:R-:W-:Y:S01]  /*5650*/  @!P0 LEA.HI.X R5, R87, R2, R102, 0x1, P2 ;  /* 0x0000000257058211 */ /* 0x000fe200010f0c66 */
[----:B---3--:R-:W-:Y:S04]  /*5660*/  @!P4 ST.E.128 [R10.64], R12 ;  /* 0x0000000c0a00c985 */ /* 0x008fe8000c101d06 */
[----:B------:R-:W2:Y:S04]  /*5670*/  @!P3 LDS.128 R12, [R81+0x4000] ;  /* 0x00400000510cb984 */ /* 0x000ea80000000c00 */
[----:B--2---:R-:W-:Y:S04]  /*5680*/  @!P3 ST.E.128 [R8.64], R12 ;  /* 0x0000000c0800b985 */ /* 0x004fe8000c101d06 */
[----:B------:R-:W2:Y:S04]  /*5690*/  @!P1 LDS.128 R8, [R80+0x5000] ;  /* 0x0050000050089984 */ /* 0x000ea80000000c00 */
[----:B--2---:R-:W-:Y:S04]  /*56a0*/  @!P1 ST.E.128 [R6.64], R8 ;  /* 0x0000000806009985 */ /* 0x004fe8000c101d06 */
[----:B------:R-:W2:Y:S04]  /*56b0*/  @!P0 LDS.128 R8, [R81+0x5000] ;  /* 0x0050000051088984 */ /* 0x000ea80000000c00 */
[----:B--2---:R2:W-:Y:S02]  /*56c0*/  @!P0 ST.E.128 [R4.64], R8 ;  /* 0x0000000804008985 */ /* 0x0045e4000c101d06 */
.L_x_71:
[----:B------:R-:W-:Y:S05]  /*56d0*/  BSYNC B1 ;  /* 0x0000000000017941 */ /* 0x000fea0003800000 */
.L_x_66:
[----:B---3--:R-:W-:Y:S01]  /*56e0*/  IMAD.IADD R0, R147, 0x1, -R90 ;  /* 0x0000000193007824 */ /* 0x008fe200078e0a5a */
[----:B-12--5:R-:W-:Y:S01]  /*56f0*/  LEA R2, P0, R78, R108, 0x6 ;  /* 0x0000006c4e027211 */ /* 0x026fe200078030ff */
[----:B------:R-:W-:Y:S01]  /*5700*/  IMAD R6, R95, c[0x0][0x208], RZ ;  /* 0x000082005f067a24 */ /* 0x000fe200078e02ff */
[----:B------:R-:W-:Y:S01]  /*5710*/  ISETP.NE.AND P3, PT, R112, RZ, PT ;  /* 0x000000ff7000720c */ /* 0x000fe20003f65270 */
[C---:B------:R-:W-:Y:S01]  /*5720*/  IMAD.WIDE.U32 R4, R83.reuse, c[0x0][0x208], RZ ;  /* 0x0000820053047a25 */ /* 0x040fe200078e00ff */
[----:B------:R-:W-:Y:S01]  /*5730*/  LEA.HI.X.SX32 R3, R78, R109, 0x6, P0 ;  /* 0x0000006d4e037211 */ /* 0x000fe200000f36ff */
[----:B------:R-:W-:Y:S01]  /*5740*/  BSSY B0, `(.L_x_88) ;  /* 0x000004e000007945 */ /* 0x000fe20003800000 */
[----:B------:R-:W-:Y:S01]  /*5750*/  ISETP.GE.AND P0, PT, R0, 0x21, PT ;  /* 0x000000210000780c */ /* 0x000fe20003f06270 */
[----:B------:R-:W-:Y:S05]  /*5760*/  IMAD R6, R83, c[0x0][0x20c], R6 ;  /* 0x0000830053067a24 */ /* 0x000fea00078e0206 */
[----:B------:R-:W-:Y:S01]  /*5770*/  IADD3 R5, R5, R6, RZ ;  /* 0x0000000605057210 */ /* 0x000fe20007ffe0ff */
[----:B------:R-:W-:Y:S04]  /*5780*/  IMAD R6, R96, c[0x0][0x218], RZ ;  /* 0x0000860060067a24 */ /* 0x000fe800078e02ff */
[----:B------:R-:W-:Y:S02]  /*5790*/  IMAD.WIDE.U32 R4, R82, c[0x0][0x218], R4 ;  /* 0x0000860052047a25 */ /* 0x000fe400078e0004 */
[----:B------:R-:W-:Y:S02]  /*57a0*/  @P0 IADD3 R11, P1, R2, 0x20, RZ ;  /* 0x00000020020b0810 */ /* 0x000fe40007f3e0ff */
[----:B------:R-:W-:Y:S03]  /*57b0*/  IMAD R6, R82, c[0x0][0x21c], R6 ;  /* 0x0000870052067a24 */ /* 0x000fe600078e0206 */
[----:B------:R-:W-:Y:S01]  /*57c0*/  @P0 IMAD.X R12, RZ, RZ, R3, P1 ;  /* 0x000000ffff0c0224 */ /* 0x000fe200008e0603 */
[----:B------:R-:W-:Y:S04]  /*57d0*/  IADD3 R8, P1, R166, R4, RZ ;  /* 0x00000004a6087210 */ /* 0x000fe80007f3e0ff */
[----:B------:R-:W-:Y:S02]  /*57e0*/  IADD3.X R9, R145, R5, R6, P1, !PT ;  /* 0x0000000591097210 */ /* 0x000fe40000ffe406 */
[----:B------:R-:W-:Y:S11]  /*57f0*/  ISETP.GE.AND P1, PT, R0, 0x1, PT ;  /* 0x000000010000780c */ /* 0x000ff60003f26270 */
[----:B------:R-:W-:Y:S02]  /*5800*/  @!UPT UIADD3 URZ, URZ, URZ, URZ ;  /* 0x0000003f3f3ff290 */ /* 0x000fe4000fffe03f */
[----:B------:R-:W-:Y:S01]  /*5810*/  @P1 MOV R5, R110 ;  /* 0x0000006e00051202 */ /* 0x000fe20000000f00 */
[----:B------:R-:W-:Y:S02]  /*5820*/  @P1 IMAD.MOV.U32 R4, RZ, RZ, R106 ;  /* 0x000000ffff041224 */ /* 0x000fe400078e006a */
[----:B------:R-:W-:Y:S02]  /*5830*/  @P1 IMAD R0, R3, c[0x0][0x258], RZ ;  /* 0x0000960003001a24 */ /* 0x000fe400078e02ff */
[C---:B------:R-:W-:Y:S04]  /*5840*/  @P1 IMAD.WIDE.U32 R4, R2.reuse, c[0x0][0x258], R4 ;  /* 0x0000960002041a25 */ /* 0x040fe800078e0004 */
[----:B------:R-:W-:Y:S01]  /*5850*/  @P1 IMAD R2, R2, c[0x0][0x25c], R0 ;  /* 0x0000970002021a24 */ /* 0x000fe200078e0200 */
[----:B------:R-:W-:Y:S01]  /*5860*/  @P1 LEA R6, P2, R4, c[0x0][0x250], 0x1 ;  /* 0x0000940004061a11 */ /* 0x000fe200078408ff */
[----:B------:R-:W-:Y:S02]  /*5870*/  @P0 IMAD.MOV.U32 R3, RZ, RZ, R110 ;  /* 0x000000ffff030224 */ /* 0x000fe400078e006e */
[----:B------:R-:W-:Y:S02]  /*5880*/  @P1 IMAD.IADD R2, R5, 0x1, R2 ;  /* 0x0000000105021824 */ /* 0x000fe400078e0202 */
[----:B------:R-:W-:Y:S03]  /*5890*/  @P0 IMAD R0, R12, c[0x0][0x258], RZ ;  /* 0x000096000c000a24 */ /* 0x000fe600078e02ff */
[----:B------:R-:W-:Y:S01]  /*58a0*/  @P1 LEA.HI.X R7, R4, c[0x0][0x254], R2, 0x1, P2 ;  /* 0x0000950004071a11 */ /* 0x000fe200010f0c02 */
[C---:B------:R-:W-:Y:S01]  /*58b0*/  @P0 IMAD R0, R11.reuse, c[0x0][0x25c], R0 ;  /* 0x000097000b000a24 */ /* 0x040fe200078e0200 */
[----:B------:R-:W-:Y:S02]  /*58c0*/  @P0 MOV R2, R106 ;  /* 0x0000006a00020202 */ /* 0x000fe40000000f00 */
[C---:B------:R-:W-:Y:S01]  /*58d0*/  LEA R10, P2, R8.reuse, c[0x0][0x1f8], 0x1 ;  /* 0x00007e00080a7a11 */ /* 0x040fe200078408ff */
[----:B------:R-:W-:Y:S01]  /*58e0*/  @!PT LDS RZ, [RZ] ;  /* 0x00000000fffff984 */ /* 0x000fe20000000800 */
[----:B------:R-:W-:Y:S01]  /*58f0*/  @!PT LDS RZ, [RZ] ;  /* 0x00000000fffff984 */ /* 0x000fe20000000800 */
[----:B------:R-:W-:Y:S01]  /*5900*/  @!PT LDS RZ, [RZ] ;  /* 0x00000000fffff984 */ /* 0x000fe20000000800 */
[----:B------:R1:W-:Y:S02]  /*5910*/  @P1 LDGSTS.E.BYPASS.LTC128B.128 [R79+0x100], [R6.64], !P3 ;  /* 0x00100000064f1fae */ /* 0x0003e4000d901d46 */
[----:B------:R-:W-:Y:S01]  /*5920*/  @P0 IMAD.WIDE.U32 R2, R11, c[0x0][0x258], R2 ;  /* 0x000096000b020a25 */ /* 0x000fe200078e0002 */
[----:B------:R-:W-:Y:S01]  /*5930*/  LEA.HI.X R8, R8, c[0x0][0x1fc], R9, 0x1, P2 ;  /* 0x00007f0008087a11 */ /* 0x000fe200010f0c09 */
[----:B------:R1:W-:Y:S03]  /*5940*/  @P1 LDGSTS.E.BYPASS.LTC128B.128 [R79+0x1100], [R6.64+0x40], !P6 ;  /* 0x01100040064f1fae */ /* 0x0003e6000f101d46 */
[C---:B------:R-:W-:Y:S01]  /*5950*/  @P0 LEA R4, P2, R2.reuse, c[0x0][0x250], 0x1 ;  /* 0x0000940002040a11 */ /* 0x040fe200078408ff */
[----:B------:R1:W-:Y:S01]  /*5960*/  @P1 LDGSTS.E.BYPASS.LTC128B.128 [R79+0x2100], [R6.64+0x80], !P5 ;  /* 0x02100080064f1fae */ /* 0x0003e2000e901d46 */
[----:B------:R-:W-:Y:S04]  /*5970*/  @P0 IADD3 R0, R3, R0, RZ ;  /* 0x0000000003000210 */ /* 0x000fe80007ffe0ff */
[----:B------:R-:W-:Y:S02]  /*5980*/  @P0 LEA.HI.X R5, R2, c[0x0][0x254], R0, 0x1, P2 ;  /* 0x0000950002050a11 */ /* 0x000fe400010f0c00 */
[----:B------:R1:W2:Y:S04]  /*5990*/  SHFL.IDX PT, R0, R10, RZ, 0x1e1f ;  /* 0x001e1fff0a007589 */ /* 0x0002a800000e0000 */
[----:B------:R1:W-:Y:S04]  /*59a0*/  @P0 LDGSTS.E.BYPASS.LTC128B.128 [R79+0x900], [R4.64], !P3 ;  /* 0x00900000044f0fae */ /* 0x0003e8000d901d46 */
[----:B------:R1:W-:Y:S04]  /*59b0*/  @P0 LDGSTS.E.BYPASS.LTC128B.128 [R79+0x1900], [R4.64+0x40], !P6 ;  /* 0x01900040044f0fae */ /* 0x0003e8000f101d46 */
[----:B------:R1:W-:Y:S01]  /*59c0*/  @P0 LDGSTS.E.BYPASS.LTC128B.128 [R79+0x2900], [R4.64+0x80], !P5 ;  /* 0x02900080044f0fae */ /* 0x0003e2000e901d46 */
[----:B------:R-:W-:Y:S03]  /*59d0*/  ISETP.GT.AND P0, PT, R84, R91, PT ;  /* 0x0000005b5400720c */ /* 0x000fe60003f04270 */
[----:B------:R-:W0:Y:S04]  /*59e0*/  LDGDEPBAR ;  /* 0x00000000000079af */ /* 0x000e280000000000 */
[----:B------:R1:W3:Y:S01]  /*59f0*/  SHFL.IDX PT, R2, R8, RZ, 0x1e1f ;  /* 0x001e1fff08027589 */ /* 0x0002e200000e0000 */
[----:B------:R-:W-:Y:S04]  /*5a00*/  DEPBAR.LE SB0, 0x0 ;  /* 0x000080000000791a */ /* 0x000fe80000000000 */
[----:B------:R-:W-:Y:S06]  /*5a10*/  BAR.SYNC.DEFER_BLOCKING 0x0 ;  /* 0x0000000000007b1d */ /* 0x000fec0000010000 */
[----:B------:R-:W-:-:S05]  /*5a20*/  @!P0 BRA `(.L_x_89) ;  /* 0x000001f000008947 */ /* 0x000fca0003800000 */
[----:B-123--:R-:W-:Y:S02]  /*5a30*/  ISETP.GE.AND P2, PT, R24, c[0x0][0x1d4], PT ;  /* 0x0000750018007a0c */ /* 0x00efe40003f46270 */
[----:B------:R-:W-:Y:S02]  /*5a40*/  ISETP.GE.AND P1, PT, R28, c[0x0][0x1d4], PT ;  /* 0x000075001c007a0c */ /* 0x000fe40003f26270 */
[----:B------:R-:W-:Y:S02]  /*5a50*/  ISETP.GE.AND P4, PT, R27, c[0x0][0x1d4], PT ;  /* 0x000075001b007a0c */ /* 0x000fe40003f86270 */
[----:B------:R-:W-:Y:S07]  /*5a60*/  ISETP.GE.AND P3, PT, R94, c[0x0][0x1d4], PT ;  /* 0x000075005e007a0c */ /* 0x000fee0003f66270 */
[----:B------:R-:W1:Y:S01]  /*5a70*/  @!P2 LDS.128 R12, [R80] ;  /* 0x00000000500ca984 */ /* 0x000e620000000c00 */
[C---:B------:R-:W-:Y:S04]  /*5a80*/  @!P2 LEA R6, P0, R24.reuse, R0, 0x1 ;  /* 0x000000001806a211 */ /* 0x040fe800078008ff */
[----:B------:R-:W-:Y:S02]  /*5a90*/  @!P2 LEA.HI.X R7, R24, R2, R25, 0x1, P0 ;  /* 0x000000021807a211 */ /* 0x000fe400000f0c19 */
[C---:B------:R-:W-:Y:S04]  /*5aa0*/  @!P1 LEA R4, P0, R86.reuse, R0, 0x1 ;  /* 0x0000000056049211 */ /* 0x040fe800078008ff */
[----:B------:R-:W-:Y:S02]  /*5ab0*/  @!P1 LEA.HI.X R5, R86, R2, R101, 0x1, P0 ;  /* 0x0000000256059211 */ /* 0x000fe400000f0c65 */
[C---:B------:R-:W-:Y:S04]  /*5ac0*/  @!P4 LEA R10, P0, R85.reuse, R0, 0x1 ;  /* 0x00000000550ac211 */ /* 0x040fe800078008ff */
[----:B------:R-:W-:Y:S02]  /*5ad0*/  @!P4 LEA.HI.X R11, R85, R2, R100, 0x1, P0 ;  /* 0x00000002550bc211 */ /* 0x000fe400000f0c64 */
[C---:B------:R-:W-:Y:S04]  /*5ae0*/  @!P3 LEA R8, P0, R89.reuse, R0, 0x1 ;  /* 0x000000005908b211 */ /* 0x040fe800078008ff */
[----:B------:R-:W-:Y:S01]  /*5af0*/  @!P3 LEA.HI.X R9, R89, R2, R104, 0x1, P0 ;  /* 0x000000025909b211 */ /* 0x000fe200000f0c68 */
[----:B-1----:R-:W-:Y:S04]  /*5b00*/  @!P2 ST.E.128 [R6.64], R12 ;  /* 0x0000000c0600a985 */ /* 0x002fe8000c101d06 */
[----:B------:R-:W1:Y:S04]  /*5b10*/  @!P1 LDS.128 R12, [R81] ;  /* 0x00000000510c9984 */ /* 0x000e680000000c00 */
[----:B-1----:R1:W-:Y:S01]  /*5b20*/  @!P1 ST.E.128 [R4.64], R12 ;  /* 0x0000000c04009985 */ /* 0x0023e2000c101d06 */
[----:B------:R-:W-:Y:S03]  /*5b30*/  ISETP.GE.AND P1, PT, R93, c[0x0][0x1d4], PT ;  /* 0x000075005d007a0c */ /* 0x000fe60003f26270 */
[----:B------:R-:W2:Y:S10]  /*5b40*/  @!P4 LDS.128 R12, [R80+0x1000] ;  /* 0x00100000500cc984 */ /* 0x000eb40000000c00 */
[C---:B------:R-:W-:Y:S04]  /*5b50*/  @!P1 LEA R6, P0, R88.reuse, R0, 0x1 ;  /* 0x0000000058069211 */ /* 0x040fe800078008ff */
[----:B------:R-:W-:Y:S02]  /*5b60*/  @!P1 LEA.HI.X R7, R88, R2, R103, 0x1, P0 ;  /* 0x0000000258079211 */ /* 0x000fe400000f0c67 */
[----:B------:R-:W-:Y:S11]  /*5b70*/  ISETP.GE.AND P0, PT, R92, c[0x0][0x1d4], PT ;  /* 0x000075005c007a0c */ /* 0x000ff60003f06270 */
[----:B------:R-:W-:Y:S02]  /*5b80*/  @!UPT UIADD3 URZ, URZ, URZ, URZ ;  /* 0x0000003f3f3ff290 */ /* 0x000fe4000fffe03f */
[C---:B-1----:R-:W-:Y:S04]  /*5b90*/  @!P0 LEA R4, P2, R87.reuse, R0, 0x1 ;  /* 0x0000000057048211 */ /* 0x042fe800078408ff */
[----:B------:R-:W-:Y:S01]  /*5ba0*/  @!P0 LEA.HI.X R5, R87, R2, R102, 0x1, P2 ;  /* 0x0000000257058211 */ /* 0x000fe200010f0c66 */
[----:B--2---:R-:W-:Y:S04]  /*5bb0*/  @!P4 ST.E.128 [R10.64], R12 ;  /* 0x0000000c0a00c985 */ /* 0x004fe8000c101d06 */
[----:B------:R-:W1:Y:S04]  /*5bc0*/  @!P3 LDS.128 R12, [R81+0x1000] ;  /* 0x00100000510cb984 */ /* 0x000e680000000c00 */
[----:B-1----:R-:W-:Y:S04]  /*5bd0*/  @!P3 ST.E.128 [R8.64], R12 ;  /* 0x0000000c0800b985 */ /* 0x002fe8000c101d06 */
[----:B------:R-:W1:Y:S04]  /*5be0*/  @!P1 LDS.128 R8, [R80+0x2000] ;  /* 0x0020000050089984 */ /* 0x000e680000000c00 */
[----:B-1----:R-:W-:Y:S04]  /*5bf0*/  @!P1 ST.E.128 [R6.64], R8 ;  /* 0x0000000806009985 */ /* 0x002fe8000c101d06 */
[----:B------:R-:W1:Y:S04]  /*5c00*/  @!P0 LDS.128 R8, [R81+0x2000] ;  /* 0x0020000051088984 */ /* 0x000e680000000c00 */
[----:B-1----:R1:W-:Y:S02]  /*5c10*/  @!P0 ST.E.128 [R4.64], R8 ;  /* 0x0000000804008985 */ /* 0x0023e4000c101d06 */
.L_x_89:
[----:B-123--:R-:W-:Y:S05]  /*5c20*/  BSYNC B0 ;  /* 0x0000000000007941 */ /* 0x00efea0003800000 */
.L_x_88:
[C---:B------:R-:W-:Y:S02]  /*5c30*/  ISETP.GT.AND P0, PT, R78.reuse, R144, PT ;  /* 0x000000904e00720c */ /* 0x040fe40003f04270 */
[----:B------:R-:W-:Y:S02]  /*5c40*/  IADD3 R78, R78, -0x1, RZ ;  /* 0xffffffff4e4e7810 */ /* 0x000fe40007ffe0ff */
[----:B------:R-:W-:Y:S09]  /*5c50*/  ISETP.NE.AND P2, PT, R112, RZ, PT ;  /* 0x000000ff7000720c */ /* 0x000ff20003f45270 */
[----:B------:R-:W-:Y:S01]  /*5c60*/  @P0 SHF.R.S32.HI R4, RZ, 0x1f, R78 ;  /* 0x0000001fff040819 */ /* 0x000fe2000001144e */
[----:B------:R-:W-:Y:S02]  /*5c70*/  @P0 IMAD R0, R160, R78, RZ ;  /* 0x0000004ea0000224 */ /* 0x000fe400078e02ff */
[----:B------:R-:W-:Y:S02]  /*5c80*/  @P0 IMAD.MOV.U32 R2, RZ, RZ, R116 ;  /* 0x000000ffff020224 */ /* 0x000fe400078e0074 */
[----:B------:R-:W-:Y:S02]  /*5c90*/  @P0 IMAD.MOV.U32 R3, RZ, RZ, R115 ;  /* 0x000000ffff030224 */ /* 0x000fe400078e0073 */
[-C--:B------:R-:W-:Y:S02]  /*5ca0*/  @P0 IMAD R0, R4, R164.reuse, R0 ;  /* 0x000000a404000224 */ /* 0x080fe400078e0200 */
[----:B------:R-:W-:Y:S04]  /*5cb0*/  @P0 IMAD.WIDE.U32 R2, R78, R164, R2 ;  /* 0x000000a44e020225 */ /* 0x000fe800078e0002 */
[----:B------:R-:W-:Y:S01]  /*5cc0*/  @P0 IMAD.IADD R0, R3, 0x1, R0 ;  /* 0x0000000103000824 */ /* 0x000fe200078e0200 */
[C---:B------:R-:W-:Y:S04]  /*5cd0*/  @P0 LEA R4, P1, R2.reuse, c[0x0][0x220], 0x1 ;  /* 0x0000880002040a11 */ /* 0x040fe800078208ff */
[----:B------:R-:W-:Y:S02]  /*5ce0*/  @P0 LEA.HI.X R5, R2, c[0x0][0x224], R0, 0x1, P1 ;  /* 0x0000890002050a11 */ /* 0x000fe400008f0c00 */
[C---:B------:R-:W-:Y:S03]  /*5cf0*/  @P0 LEA R2, P1, R163.reuse, R4, 0x1 ;  /* 0x00000004a3020211 */ /* 0x040fe600078208ff */
[----:B------:R-:W-:Y:S01]  /*5d00*/  @!PT LDS RZ, [RZ] ;  /* 0x00000000fffff984 */ /* 0x000fe20000000800 */
[----:B------:R-:W-:Y:S01]  /*5d10*/  @!PT LDS RZ, [RZ] ;  /* 0x00000000fffff984 */ /* 0x000fe20000000800 */
[----:B------:R-:W-:Y:S01]  /*5d20*/  @!PT LDS RZ, [RZ] ;  /* 0x00000000fffff984 */ /* 0x000fe20000000800 */
[----:B------:R1:W-:Y:S01]  /*5d30*/  @P0 LDGSTS.E.BYPASS.LTC128B.128 [R79+0x3100], [R4.64], !P2 ;  /* 0x03100000044f0fae */ /* 0x0003e2000d101d46 */
[----:B------:R-:W-:Y:S03]  /*5d40*/  @P0 LEA.HI.X R3, R163, R5, R158, 0x1, P1 ;  /* 0x00000005a3030211 */ /* 0x000fe600008f0c9e */
[----:B------:R1:W-:Y:S04]  /*5d50*/  @P0 LDGSTS.E.BYPASS.LTC128B.128 [R79+0x4100], [R4.64+0x40], !P6 ;  /* 0x04100040044f0fae */ /* 0x0003e8000f101d46 */
[----:B------:R1:W-:Y:S04]  /*5d60*/  @P0 LDGSTS.E.BYPASS.LTC128B.128 [R79+0x5100], [R4.64+0x80], !P5 ;  /* 0x05100080044f0fae */ /* 0x0003e8000e901d46 */
[----:B------:R1:W-:Y:S04]  /*5d70*/  @P0 LDGSTS.E.BYPASS.LTC128B.128 [R79+0x3900], [R2.64], !P2 ;  /* 0x03900000024f0fae */ /* 0x0003e8000d101d46 */
[----:B------:R1:W-:Y:S04]  /*5d80*/  @P0 LDGSTS.E.BYPASS.LTC128B.128 [R79+0x4900], [R2.64+0x40], !P6 ;  /* 0x04900040024f0fae */ /* 0x0003e8000f101d46 */
[----:B------:R1:W-:Y:S04]  /*5d90*/  @P0 LDGSTS.E.BYPASS.LTC128B.128 [R79+0x5900], [R2.64+0x80], !P5 ;  /* 0x05900080024f0fae */ /* 0x0003e8000e901d46 */
[----:B------:R-:W0:Y:S01]  /*5da0*/  LDGDEPBAR ;  /* 0x00000000000079af */ /* 0x000e220000000000 */
[----:B------:R-:W-:-:S05]  /*5db0*/  @P0 BRA `(.L_x_90) ;  /* 0xffffbb2000000947 */ /* 0x000fca000383ffff */
[----:B------:R-:W-:Y:S06]  /*5dc0*/  BAR.SYNC.DEFER_BLOCKING 0x0 ;  /* 0x0000000000007b1d */ /* 0x000fec0000010000 */
.L_x_65:
[----:B-1----:R-:W-:Y:S01]  /*5dd0*/  ISETP.GE.AND P0, PT, R165, 0x1, PT ;  /* 0x00000001a500780c */ /* 0x002fe20003f06270 */
[----:B------:R-:W-:Y:S01]  /*5de0*/  CS2R R94, SRZ ;  /* 0x00000000005e7805 */ /* 0x000fe2000001ff00 */
[----:B------:R-:W-:Y:S01]  /*5df0*/  PLOP3.LUT P4, PT, PT, PT, PT, 0x80, 0x0 ;  /* 0x000000000000781c */ /* 0x000fe20003f8f070 */
[----:B------:R-:W-:Y:S01]  /*5e00*/  CS2R R92, SRZ ;  /* 0x00000000005c7805 */ /* 0x000fe2000001ff00 */
[----:B------:R-:W-:Y:S01]  /*5e10*/  CS2R R98, SRZ ;  /* 0x0000000000627805 */ /* 0x000fe2000001ff00 */
[----:B------:R-:W-:Y:S01]  /*5e20*/  CS2R R96, SRZ ;  /* 0x0000000000607805 */ /* 0x000fe2000001ff00 */
[----:B------:R-:W-:Y:S01]  /*5e30*/  IMAD.MOV.U32 R12, RZ, RZ, RZ ;  /* 0x000000ffff0c7224 */ /* 0x000fe200078e00ff */
[----:B------:R-:W-:Y:S01]  /*5e40*/  CS2R R88, SRZ ;  /* 0x0000000000587805 */ /* 0x000fe2000001ff00 */
[----:B------:R-:W-:Y:S01]  /*5e50*/  IMAD.MOV.U32 R90, RZ, RZ, RZ ;  /* 0x000000ffff5a7224 */ /* 0x000fe200078e00ff */
[----:B------:R-:W-:Y:S01]  /*5e60*/  CS2R R86, SRZ ;  /* 0x0000000000567805 */ /* 0x000fe2000001ff00 */
[----:B------:R-:W-:Y:S01]  /*5e70*/  CS2R R84, SRZ ;  /* 0x0000000000547805 */ /* 0x000fe2000001ff00 */
[----:B------:R-:W-:Y:S01]  /*5e80*/  CS2R R14, SRZ ;  /* 0x00000000000e7805 */ /* 0x000fe2000001ff00 */
[----:B------:R-:W-:Y:S01]  /*5e90*/  MOV R78, RZ ;  /* 0x000000ff004e7202 */ /* 0x000fe20000000f00 */
[----:B------:R-:W-:Y:S01]  /*5ea0*/  IMAD.MOV.U32 R76, RZ, RZ, RZ ;  /* 0x000000ffff4c7224 */ /* 0x000fe200078e00ff */
        /* <DEDUP_REMOVED lines=8> */
[----:B----4-:R-:W-:Y:S01]  /*5f30*/  IMAD.MOV.U32 R68, RZ, RZ, RZ ;  /* 0x000000ffff447224 */ /* 0x010fe200078e00ff */
[----:B------:R-:W-:Y:S01]  /*5f40*/  CS2R R22, SRZ ;  /* 0x0000000000167805 */ /* 0x000fe2000001ff00 */
[----:B------:R-:W-:Y:S01]  /*5f50*/  MOV R170, RZ ;  /* 0x000000ff00aa7202 */ /* 0x000fe20000000f00 */
[----:B------:R-:W-:Y:S01]  /*5f60*/  IMAD.MOV.U32 R168, RZ, RZ, RZ ;  /* 0x000000ffffa87224 */ /* 0x000fe200078e00ff */
[----:B------:R-:W-:Y:S01]  /*5f70*/  CS2R R24, SRZ ;  /* 0x0000000000187805 */ /* 0x000fe2000001ff00 */
[----:B------:R-:W-:Y:S01]  /*5f80*/  MOV R174, RZ ;  /* 0x000000ff00ae7202 */ /* 0x000fe20000000f00 */
[----:B------:R-:W-:Y:S01]  /*5f90*/  IMAD.MOV.U32 R172, RZ, RZ, RZ ;  /* 0x000000ffffac7224 */ /* 0x000fe200078e00ff */
[----:B------:R-:W-:Y:S01]  /*5fa0*/  CS2R R166, SRZ ;  /* 0x0000000000a67805 */ /* 0x000fe2000001ff00 */
[----:B------:R-:W-:Y:S01]  /*5fb0*/  CS2R R26, SRZ ;  /* 0x00000000001a7805 */ /* 0x000fe2000001ff00 */
[----:B------:R-:W-:Y:S01]  /*5fc0*/  MOV R164, RZ ;  /* 0x000000ff00a47202 */ /* 0x000fe20000000f00 */
[----:B------:R-:W-:Y:S01]  /*5fd0*/  IMAD.MOV.U32 R162, RZ, RZ, RZ ;  /* 0x000000ffffa27224 */ /* 0x000fe200078e00ff */
[----:B------:R-:W-:Y:S01]  /*5fe0*/  MOV R28, RZ ;  /* 0x000000ff001c7202 */ /* 0x000fe20000000f00 */
[----:B------:R-:W-:Y:S01]  /*5ff0*/  IMAD.MOV.U32 R160, RZ, RZ, RZ ;  /* 0x000000ffffa07224 */ /* 0x000fe200078e00ff */
[----:B------:R-:W-:Y:S01]  /*6000*/  CS2R R154, SRZ ;  /* 0x00000000009a7805 */ /* 0x000fe2000001ff00 */
[----:B------:R-:W-:Y:S01]  /*6010*/  CS2R R30, SRZ ;  /* 0x00000000001e7805 */ /* 0x000fe2000001ff00 */
[----:B------:R-:W-:Y:S01]  /*6020*/  MOV R152, RZ ;  /* 0x000000ff00987202 */ /* 0x000fe20000000f00 */
[----:B------:R-:W-:Y:S01]  /*6030*/  IMAD.MOV.U32 R158, RZ, RZ, RZ ;  /* 0x000000ffff9e7224 */ /* 0x000fe200078e00ff */
[----:B------:R-:W-:Y:S01]  /*6040*/  CS2R R32, SRZ ;  /* 0x0000000000207805 */ /* 0x000fe2000001ff00 */
[----:B------:R-:W-:Y:S01]  /*6050*/  MOV R156, RZ ;  /* 0x000000ff009c7202 */ /* 0x000fe20000000f00 */
[----:B------:R-:W-:Y:S01]  /*6060*/  CS2R R150, SRZ ;  /* 0x0000000000967805 */ /* 0x000fe2000001ff00 */
        /* <DEDUP_REMOVED lines=18> */
[----:B------:R-:W-:Y:S01]  /*6190*/  CS2R R42, SRZ ;  /* 0x00000000002a7805 */ /* 0x000fe2000001ff00 */
[----:B------:R-:W-:Y:S01]  /*61a0*/  IMAD.MOV.U32 R126, RZ, RZ, RZ ;  /* 0x000000ffff7e7224 */ /* 0x000fe200078e00ff */
[----:B------:R-:W-:Y:S01]  /*61b0*/  MOV R124, RZ ;  /* 0x000000ff007c7202 */ /* 0x000fe20000000f00 */
[----:B------:R-:W-:Y:S01]  /*61c0*/  CS2R R114, SRZ ;  /* 0x0000000000727805 */ /* 0x000fe2000001ff00 */
[----:B------:R-:W-:Y:S01]  /*61d0*/  IMAD.MOV.U32 R112, RZ, RZ, RZ ;  /* 0x000000ffff707224 */ /* 0x000fe200078e00ff */
[----:B------:R-:W-:Y:S01]  /*61e0*/  CS2R R44, SRZ ;  /* 0x00000000002c7805 */ /* 0x000fe2000001ff00 */
[----:B------:R-:W-:Y:S01]  /*61f0*/  MOV R118, RZ ;  /* 0x000000ff00767202 */ /* 0x000fe20000000f00 */
[----:B------:R-:W-:Y:S01]  /*6200*/  IMAD.MOV.U32 R116, RZ, RZ, RZ ;  /* 0x000000ffff747224 */ /* 0x000fe200078e00ff */
[----:B------:R-:W-:Y:S01]  /*6210*/  MOV R54, RZ ;  /* 0x000000ff00367202 */ /* 0x000fe20000000f00 */
[----:B------:R-:W-:Y:S01]  /*6220*/  IMAD.MOV.U32 R53, RZ, RZ, RZ ;  /* 0x000000ffff357224 */ /* 0x000fe200078e00ff */
[----:B------:R-:W-:Y:S01]  /*6230*/  CS2R R50, SRZ ;  /* 0x0000000000327805 */ /* 0x000fe2000001ff00 */
[----:B------:R-:W-:Y:S05]  /*6240*/  @!P0 BRA `(.L_x_91) ;  /* 0x0000f3e000008947 */ /* 0x000fea0003800000 */
[----:B------:R-:W2:Y:S01]  /*6250*/  LDL R13, [R1+0x20] ;  /* 0x00002000010d7983 */ /* 0x000ea20000100800 */
[----:B------:R-:W-:-:S04]  /*6260*/  ISETP.NE.U32.AND P0, PT, RZ, c[0x0][0x340], PT ;  /* 0x0000d000ff007a0c */ /* 0x000fc80003f05070 */
[----:B------:R-:W-:-:S13]  /*6270*/  ISETP.NE.AND.EX P5, PT, RZ, c[0x0][0x344], PT, P0 ;  /* 0x0000d100ff007a0c */ /* 0x000fda0003fa5300 */
[----:B------:R-:W-:Y:S01]  /*6280*/  @P5 IMAD.MOV.U32 R2, RZ, RZ, 0x4 ;  /* 0x00000004ff025424 */ /* 0x000fe200078e00ff */
[----:B------:R-:W1:Y:S01]  /*6290*/  S2R R6, SR_CTAID.Y ;  /* 0x0000000000067919 */ /* 0x000e620000002600 */
[----:B------:R-:W-:Y:S02]  /*62a0*/  SHF.R.S32.HI R0, RZ, 0x1f, R157 ;  /* 0x0000001fff007819 */ /* 0x000fe4000001149d */
[----:B------:R-:W-:Y:S01]  /*62b0*/  SHF.R.S32.HI R10, RZ, 0x1f, R173 ;  /* 0x0000001fff0a7819 */ /* 0x000fe200000114ad */
[----:B------:R-:W3:Y:S02]  /*62c0*/  S2R R29, SR_CTAID.Y ;  /* 0x00000000001d7919 */ /* 0x000ee40000002600 */
[----:B------:R-:W-:Y:S01]  /*62d0*/  IMAD R0, R0, c[0x0][0x178], RZ ;  /* 0x00005e0000007a24 */ /* 0x000fe200078e02ff */
[----:B------:R-:W-:-:S03]  /*62e0*/  LEA.HI R4, R10, R173, RZ, 0x2 ;  /* 0x000000ad0a047211 */ /* 0x000fc600078f10ff */
[----:B------:R-:W-:Y:S02]  /*62f0*/  IMAD R0, R157, c[0x0][0x17c], R0 ;  /* 0x00005f009d007a24 */ /* 0x000fe400078e0200 */
[----:B------:R-:W-:Y:S01]  /*6300*/  IMAD.MOV.U32 R5, RZ, RZ, c[0x0][0x2c4] ;  /* 0x0000b100ff057624 */ /* 0x000fe200078e00ff */
[----:B------:R-:W-:-:S04]  /*6310*/  SHF.R.S32.HI R59, RZ, 0x2, R4 ;  /* 0x00000002ff3b7819 */ /* 0x000fc80000011404 */
[----:B------:R-:W-:Y:S02]  /*6320*/  ISETP.NE.AND P1, PT, R5, 0x1, PT ;  /* 0x000000010500780c */ /* 0x000fe40003f25270 */
[----:B------:R-:W-:Y:S02]  /*6330*/  ISETP.NE.U32.AND P0, PT, RZ, c[0x0][0x348], PT ;  /* 0x0000d200ff007a0c */ /* 0x000fe40003f05070 */
[----:B-1----:R-:W-:Y:S02]  /*6340*/  SHF.R.S32.HI R48, RZ, 0x1f, R6 ;  /* 0x0000001fff307819 */ /* 0x002fe40000011406 */
[----:B------:R-:W-:-:S03]  /*6350*/  ISETP.NE.AND.EX P0, PT, RZ, c[0x0][0x34c], PT, P0 ;  /* 0x0000d300ff007a0c */ /* 0x000fc60003f05300 */
[----:B------:R-:W-:-:S04]  /*6360*/  IMAD R5, R48, c[0x0][0x1b8], RZ ;  /* 0x00006e0030057a24 */ /* 0x000fc800078e02ff */
[----:B---3--:R-:W-:Y:S02]  /*6370*/  IMAD R5, R29, c[0x0][0x1bc], R5 ;  /* 0x00006f001d057a24 */ /* 0x008fe400078e0205 */
[----:B--2---:R-:W-:-:S05]  /*6380*/  @P5 IMAD.WIDE R2, R13, R2, c[0x0][0x340] ;  /* 0x0000d0000d025625 */ /* 0x004fca00078e0202 */
[----:B------:R1:W5:Y:S01]  /*6390*/  @P5 LDG.E R14, [R2.64] ;  /* 0x00000006020e5981 */ /* 0x000362000c1e1900 */
[CC--:B------:R-:W-:Y:S01]  /*63a0*/  LEA.HI R17, R10.reuse, R173.reuse, RZ, 0x3 ;  /* 0x000000ad0a117211 */ /* 0x0c0fe200078f18ff */
[----:B------:R-:W-:Y:S01]  /*63b0*/  IMAD R60, R159, c[0x0][0x2c4], RZ ;  /* 0x0000b1009f3c7a24 */ /* 0x000fe200078e02ff */
[----:B------:R-:W-:Y:S01]  /*63c0*/  LEA.HI R158, R10, R173, RZ, 0x5 ;  /* 0x000000ad0a9e7211 */ /* 0x000fe200078f28ff */
[----:B------:R-:W-:Y:S01]  /*63d0*/  IMAD R16, R175, 0x80, R59 ;  /* 0x00000080af107824 */ /* 0x000fe200078e023b */
[----:B------:R-:W-:Y:S01]  /*63e0*/  SHF.R.S32.HI R24, RZ, 0x3, R17 ;  /* 0x00000003ff187819 */ /* 0x000fe20000011411 */
[----:B------:R-:W-:Y:S01]  /*63f0*/  BSSY B0, `(.L_x_92) ;  /* 0x0000052000007945 */ /* 0x000fe20003800000 */
[----:B------:R-:W-:Y:S01]  /*6400*/  SHF.R.S32.HI R25, RZ, 0x5, R158 ;  /* 0x00000005ff197819 */ /* 0x000fe2000001149e */
[----:B-1----:R-:W-:-:S04]  /*6410*/  IMAD.WIDE.U32 R2, R157, c[0x0][0x178], RZ ;  /* 0x00005e009d027a25 */ /* 0x002fc800078e00ff */
[----:B------:R-:W-:Y:S01]  /*6420*/  IMAD.IADD R3, R3, 0x1, R0 ;  /* 0x0000000103037824 */ /* 0x000fe200078e0200 */
[----:B------:R-:W-:Y:S02]  /*6430*/  LOP3.LUT R0, R4, 0xfffffffc, RZ, 0xc0, !PT ;  /* 0xfffffffc04007812 */ /* 0x000fe400078ec0ff */
[----:B------:R-:W-:Y:S01]  /*6440*/  SEL R4, R13, RZ, !P0 ;  /* 0x000000ff0d047207 */ /* 0x000fe20004000000 */
[----:B------:R-:W-:-:S04]  /*6450*/  IMAD.WIDE.U32 R2, R29, c[0x0][0x1b8], R2 ;  /* 0x00006e001d027a25 */ /* 0x000fc800078e0002 */
[----:B------:R-:W-:Y:S01]  /*6460*/  IMAD.IADD R9, R173, 0x1, -R0 ;  /* 0x00000001ad097824 */ /* 0x000fe200078e0a00 */
[----:B------:R-:W-:Y:S01]  /*6470*/  SHF.R.S32.HI R0, RZ, 0x1f, R13 ;  /* 0x0000001fff007819 */ /* 0x000fe2000001140d */
[----:B------:R-:W-:Y:S02]  /*6480*/  IMAD.IADD R3, R3, 0x1, R5 ;  /* 0x0000000103037824 */ /* 0x000fe400078e0205 */
[----:B------:R-:W-:Y:S01]  /*6490*/  IMAD R164, R9, 0x20, R59 ;  /* 0x0000002009a47824 */ /* 0x000fe200078e023b */
[----:B------:R-:W-:Y:S01]  /*64a0*/  SEL R6, R0, RZ, !P0 ;  /* 0x000000ff00067207 */ /* 0x000fe20004000000 */
[----:B------:R-:W-:-:S03]  /*64b0*/  IMAD.WIDE.U32 R2, R4, c[0x0][0x1c0], R2 ;  /* 0x0000700004027a25 */ /* 0x000fc600078e0002 */
[----:B------:R1:W-:Y:S01]  /*64c0*/  STL [R1+0x14], R164 ;  /* 0x000014a401007387 */ /* 0x0003e20000100800 */
[----:B------:R-:W-:Y:S02]  /*64d0*/  IMAD R8, R175, 0x80, R164 ;  /* 0x00000080af087824 */ /* 0x000fe400078e02a4 */
[----:B------:R-:W-:Y:S02]  /*64e0*/  IMAD R5, R6, c[0x0][0x1c0], RZ ;  /* 0x0000700006057a24 */ /* 0x000fe400078e02ff */
[----:B------:R-:W-:-:S04]  /*64f0*/  @P1 IMAD.HI.U32 R7, R8, c[0x0][0x2c8], RZ ;  /* 0x0000b20008071a27 */ /* 0x000fc800078e00ff */
[----:B------:R-:W-:Y:S01]  /*6500*/  IMAD.MOV.U32 R0, RZ, RZ, R8 ;  /* 0x000000ffff007224 */ /* 0x000fe200078e0008 */
[----:B------:R-:W-:Y:S01]  /*6510*/  @P1 SHF.R.U32.HI R0, RZ, c[0x0][0x2cc], R7 ;  /* 0x0000b300ff001a19 */ /* 0x000fe20000011607 */
[----:B------:R-:W-:Y:S01]  /*6520*/  IMAD R6, R4, c[0x0][0x1c4], R5 ;  /* 0x0000710004067a24 */ /* 0x000fe200078e0205 */
[----:B------:R-:W-:Y:S01]  /*6530*/  LEA.HI R7, R59, R59, RZ, 0x1 ;  /* 0x0000003b3b077211 */ /* 0x000fe200078f08ff */
[----:B------:R-:W-:Y:S01]  /*6540*/  IMAD.SHL.U32 R176, R9, 0x8, RZ ;  /* 0x0000000809b07824 */ /* 0x000fe200078e00ff */
[--C-:B------:R-:W-:Y:S01]  /*6550*/  SHF.R.S32.HI R5, RZ, 0x1f, R0.reuse ;  /* 0x0000001fff057819 */ /* 0x100fe20000011400 */
[----:B------:R-:W-:Y:S02]  /*6560*/  IMAD.MOV R4, RZ, RZ, -R0 ;  /* 0x000000ffff047224 */ /* 0x000fe400078e0a00 */
[----:B------:R-:W-:Y:S01]  /*6570*/  IMAD.IADD R3, R3, 0x1, R6 ;  /* 0x0000000103037824 */ /* 0x000fe200078e0206 */
[----:B------:R-:W-:Y:S01]  /*6580*/  LEA.HI R6, R10, R173, RZ, 0x4 ;  /* 0x000000ad0a067211 */ /* 0x000fe200078f20ff */
[----:B------:R-:W-:Y:S01]  /*6590*/  IMAD R5, R5, c[0x0][0x1b0], RZ ;  /* 0x00006c0005057a24 */ /* 0x000fe200078e02ff */
[----:B------:R-:W-:Y:S01]  /*65a0*/  IADD3 R74, R176, 0x20, RZ ;  /* 0x00000020b04a7810 */ /* 0x000fe20007ffe0ff */
[----:B------:R-:W-:Y:S01]  /*65b0*/  IMAD R4, R4, c[0x0][0x2c4], R8 ;  /* 0x0000b10004047a24 */ /* 0x000fe200078e0208 */
[----:B------:R-:W-:Y:S01]  /*65c0*/  LOP3.LUT R6, R6, 0xfffffff0, RZ, 0xc0, !PT ;  /* 0xfffffff006067812 */ /* 0x000fe200078ec0ff */
[----:B------:R-:W-:Y:S01]  /*65d0*/  IMAD R5, R0, c[0x0][0x1b4], R5 ;  /* 0x00006d0000057a24 */ /* 0x000fe200078e0205 */
[----:B------:R-:W-:Y:S01]  /*65e0*/  IADD3 R73, R176, 0x40, RZ ;  /* 0x00000040b0497810 */ /* 0x000fe20007ffe0ff */
[----:B------:R-:W-:Y:S01]  /*65f0*/  IMAD.WIDE.U32 R2, R0, c[0x0][0x1b0], R2 ;  /* 0x00006c0000027a25 */ /* 0x000fe200078e0002 */
[----:B------:R-:W-:-:S02]  /*6600*/  SHF.R.S32.HI R0, RZ, 0x1f, R4 ;  /* 0x0000001fff007819 */ /* 0x000fc40000011404 */
[----:B------:R-:W-:Y:S01]  /*6610*/  ISETP.GE.AND P4, PT, R176, c[0x0][0x198], PT ;  /* 0x00006600b0007a0c */ /* 0x000fe20003f86270 */
[----:B------:R-:W-:Y:S01]  /*6620*/  IMAD.IADD R3, R3, 0x1, R5 ;  /* 0x0000000103037824 */ /* 0x000fe200078e0205 */
[----:B------:R-:W-:Y:S01]  /*6630*/  ISETP.GE.AND P3, PT, R74, c[0x0][0x198], PT ;  /* 0x000066004a007a0c */ /* 0x000fe20003f66270 */
[----:B------:R-:W-:Y:S01]  /*6640*/  IMAD R5, R0, c[0x0][0x1a8], RZ ;  /* 0x00006a0000057a24 */ /* 0x000fe200078e02ff */
[----:B------:R-:W-:Y:S01]  /*6650*/  ISETP.GE.AND P2, PT, R73, c[0x0][0x198], PT ;  /* 0x0000660049007a0c */ /* 0x000fe20003f46270 */
[----:B------:R-:W-:Y:S02]  /*6660*/  IMAD.SHL.U32 R0, R24, 0x40, RZ ;  /* 0x0000004018007824 */ /* 0x000fe400078e00ff */
[----:B------:R-:W-:Y:S02]  /*6670*/  IMAD.IADD R20, R173, 0x1, -R6 ;  /* 0x00000001ad147824 */ /* 0x000fe400078e0a06 */
[----:B------:R-:W-:Y:S01]  /*6680*/  IMAD R5, R4, c[0x0][0x1ac], R5 ;  /* 0x00006b0004057a24 */ /* 0x000fe200078e0205 */
[----:B------:R-:W-:Y:S01]  /*6690*/  LOP3.LUT R0, R0, 0xc0, RZ, 0xc0, !PT ;  /* 0x000000c000007812 */ /* 0x000fe200078ec0ff */
[----:B------:R-:W-:Y:S01]  /*66a0*/  IMAD.WIDE.U32 R2, R4, c[0x0][0x1a8], R2 ;  /* 0x00006a0004027a25 */ /* 0x000fe200078e0002 */
[----:B------:R-:W-:-:S02]  /*66b0*/  LEA.HI R15, R20, R20, RZ, 0x1 ;  /* 0x00000014140f7211 */ /* 0x000fc400078f08ff */
[----:B------:R-:W-:Y:S01]  /*66c0*/  SHF.R.U32.HI R4, RZ, 0x3, R0 ;  /* 0x00000003ff047819 */ /* 0x000fe20000011600 */
[----:B------:R-:W-:Y:S01]  /*66d0*/  IMAD.IADD R5, R3, 0x1, R5 ;  /* 0x0000000103057824 */ /* 0x000fe200078e0205 */
[----:B------:R-:W-:Y:S02]  /*66e0*/  LEA R12, P0, R2, c[0x0][0x160], 0x1 ;  /* 0x00005800020c7a11 */ /* 0x000fe400078008ff */
[----:B------:R-:W-:Y:S02]  /*66f0*/  LOP3.LUT R0, R0, 0x18, R176, 0xf8, !PT ;  /* 0x0000001800007812 */ /* 0x000fe400078ef8b0 */
[--C-:B------:R-:W-:Y:S02]  /*6700*/  SHF.R.S32.HI R6, RZ, 0x1, R15.reuse ;  /* 0x00000001ff067819 */ /* 0x100fe4000001140f */
[----:B------:R-:W-:Y:S02]  /*6710*/  SHF.R.S32.HI R3, RZ, 0x1f, R15 ;  /* 0x0000001fff037819 */ /* 0x000fe4000001140f */
[----:B------:R-:W-:-:S02]  /*6720*/  LEA.HI.X R11, R2, c[0x0][0x164], R5, 0x1, P0 ;  /* 0x00005900020b7a11 */ /* 0x000fc400000f0c05 */
[----:B------:R-:W-:Y:S01]  /*6730*/  LOP3.LUT R5, R0, R4, RZ, 0x3c, !PT ;  /* 0x0000000400057212 */ /* 0x000fe200078e3cff */
[----:B------:R1:W2:Y:S01]  /*6740*/  SHFL.IDX PT, R2, R12, RZ, 0x1c1f ;  /* 0x001c1fff0c027589 */ /* 0x0002a200000e0000 */
[----:B------:R-:W-:Y:S02]  /*6750*/  LEA.HI R0, R3, R6, RZ, 0x2 ;  /* 0x0000000603007211 */ /* 0x000fe400078f10ff */
[----:B------:R-:W-:Y:S01]  /*6760*/  ISETP.GE.AND P0, PT, R16, R60, PT ;  /* 0x0000003c1000720c */ /* 0x000fe20003f06270 */
[----:B------:R1:W3:Y:S01]  /*6770*/  SHFL.IDX PT, R3, R11, RZ, 0x1c1f ;  /* 0x001c1fff0b037589 */ /* 0x0002e200000e0000 */
[----:B------:R-:W-:Y:S02]  /*6780*/  LOP3.LUT R4, R0, 0xfffffffc, RZ, 0xc0, !PT ;  /* 0xfffffffc00047812 */ /* 0x000fe400078ec0ff */
[----:B------:R-:W-:-:S03]  /*6790*/  LOP3.LUT R0, R7, 0x7fffffe, RZ, 0xc0, !PT ;  /* 0x07fffffe07007812 */ /* 0x000fc600078ec0ff */
[----:B------:R-:W-:Y:S02]  /*67a0*/  IMAD.IADD R23, R6, 0x1, -R4 ;  /* 0x0000000106177824 */ /* 0x000fe400078e0a04 */
        /* <DEDUP_REMOVED lines=22> */
.L_x_93:
[----:B-123--:R-:W-:Y:S05]  /*6910*/  BSYNC B0 ;  /* 0x0000000000007941 */ /* 0x00efea0003800000 */
.L_x_92:
        /* <DEDUP_REMOVED lines=20> */
.L_x_95:
[----:B------:R-:W-:Y:S05]  /*6a60*/  BSYNC B0 ;  /* 0x0000000000007941 */ /* 0x000fea0003800000 */
.L_x_94:
        /* <DEDUP_REMOVED lines=20> */
.L_x_97:
[----:B------:R-:W-:Y:S05]  /*6bb0*/  BSYNC B0 ;  /* 0x0000000000007941 */ /* 0x000fea0003800000 */
.L_x_96:
[----:B--2---:R-:W2:Y:S01]  /*6bc0*/  LDL R170, [R1+0x28] ;  /* 0x0000280001aa7983 */ /* 0x004ea20000100800 */
[----:B------:R-:W-:Y:S01]  /*6bd0*/  IMAD.MOV.U32 R172, RZ, RZ, c[0x0][0x2b8] ;  /* 0x0000ae00ffac7624 */ /* 0x000fe200078e00ff */
[----:B---3--:R-:W-:Y:S01]  /*6be0*/  IADD3 R6, R16, 0x60, RZ ;  /* 0x0000006010067810 */ /* 0x008fe20007ffe0ff */
[----:B-----5:R-:W-:Y:S01]  /*6bf0*/  IMAD.WIDE.U32 R168, R14, c[0x0][0x2b0], RZ ;  /* 0x0000ac000ea87a25 */ /* 0x020fe200078e00ff */
[----:B------:R-:W-:Y:S01]  /*6c00*/  SHFL.IDX PT, R2, R12, 0x3, 0x1c1f ;  /* 0x007c1f000c027f89 */ /* 0x000fe200000e0000 */
[----:B------:R-:W-:Y:S02]  /*6c10*/  IADD3 R13, R171, -0x40, RZ ;  /* 0xffffffc0ab0d7810 */ /* 0x000fe40007ffe0ff */
[----:B------:R-:W-:Y:S01]  /*6c20*/  ISETP.NE.AND P5, PT, R172, 0x1, PT ;  /* 0x00000001ac00780c */ /* 0x000fe20003fa5270 */
[----:B----4-:R2:W3:Y:S01]  /*6c30*/  SHFL.IDX PT, R3, R11, 0x3, 0x1c1f ;  /* 0x007c1f000b037f89 */ /* 0x0104e200000e0000 */
[----:B------:R-:W-:Y:S01]  /*6c40*/  ISETP.GE.AND P0, PT, R6, R60, PT ;  /* 0x0000003c0600720c */ /* 0x000fe20003f06270 */
[----:B------:R-:W-:Y:S01]  /*6c50*/  IMAD.IADD R5, R164, 0x1, R13 ;  /* 0x00000001a4057824 */ /* 0x000fe200078e020d */
[----:B------:R-:W-:Y:S01]  /*6c60*/  SHF.R.S32.HI R6, RZ, 0x1f, R14 ;  /* 0x0000001fff067819 */ /* 0x000fe2000001140e */
[----:B------:R-:W-:-:S02]  /*6c70*/  IMAD.MOV.U32 R244, RZ, RZ, RZ ;  /* 0x000000fffff47224 */ /* 0x000fc400078e00ff */
[----:B------:R-:W-:Y:S01]  /*6c80*/  IMAD.WIDE.U32 R166, R29, c[0x0][0x1e8], RZ ;  /* 0x00007a001da67a25 */ /* 0x000fe200078e00ff */
[----:B------:R-:W-:Y:S01]  /*6c90*/  ISETP.GE.AND P1, PT, R5, R165, PT ;  /* 0x000000a50500720c */ /* 0x000fe20003f26270 */
[----:B------:R-:W-:Y:S03]  /*6ca0*/  STL.64 [R1+0x18], R168 ;  /* 0x000018a801007387 */ /* 0x000fe60000100a00 */
[----:B------:R-:W-:-:S03]  /*6cb0*/  ISETP.GT.OR P1, PT, R164, 0x3f, P1 ;  /* 0x0000003fa400780c */ /* 0x000fc60000f24670 */
[----:B------:R-:W-:-:S04]  /*6cc0*/  @!P0 SHF.R.S32.HI R9, RZ, 0x1f, R73 ;  /* 0x0000001fff098819 */ /* 0x000fc80000011449 */
[----:B------:R-:W-:Y:S01]  /*6cd0*/  @!P0 LEA.HI R9, R9, R73, RZ, 0x3 ;  /* 0x0000004909098211 */ /* 0x000fe200078f18ff */
[----:B-12---:R-:W-:Y:S02]  /*6ce0*/  IMAD.IADD R11, R5, 0x1, R170 ;  /* 0x00000001050b7824 */ /* 0x006fe400078e02aa */
[----:B------:R-:W-:Y:S02]  /*6cf0*/  IMAD R5, R6, c[0x0][0x2b0], RZ ;  /* 0x0000ac0006057a24 */ /* 0x000fe400078e02ff */
[----:B------:R-:W-:-:S04]  /*6d00*/  @P5 IMAD.HI.U32 R7, R11, c[0x0][0x2bc], RZ ;  /* 0x0000af000b075a27 */ /* 0x000fc800078e00ff */
[----:B------:R-:W-:Y:S01]  /*6d10*/  IMAD R10, R14, c[0x0][0x2b4], R5 ;  /* 0x0000ad000e0a7a24 */ /* 0x000fe200078e0205 */
[----:B------:R-:W-:Y:S01]  /*6d20*/  @!P0 SHF.R.S32.HI R5, RZ, 0x1f, R74 ;  /* 0x0000001fff058819 */ /* 0x000fe2000001144a */
[----:B------:R-:W-:Y:S01]  /*6d30*/  IMAD.MOV.U32 R0, RZ, RZ, R11 ;  /* 0x000000ffff007224 */ /* 0x000fe200078e000b */
[----:B------:R-:W-:Y:S01]  /*6d40*/  @P5 SHF.R.U32.HI R0, RZ, c[0x0][0x2c0], R7 ;  /* 0x0000b000ff005a19 */ /* 0x000fe20000011607 */
[----:B---3--:R-:W-:Y:S01]  /*6d50*/  @!P0 IMAD.WIDE R6, R176, 0x2, R2 ;  /* 0x00000002b0068825 */ /* 0x008fe200078e0202 */
[----:B------:R-:W-:-:S03]  /*6d60*/  @!P0 LEA.HI R8, R5, R74, RZ, 0x3 ;  /* 0x0000004a05088211 */ /* 0x000fc600078f18ff */
[----:B------:R-:W-:Y:S01]  /*6d70*/  @!P0 IMAD.SHL.U32 R5, R226, 0x2, RZ ;  /* 0x00000002e2058824 */ /* 0x000fe200078e00ff */
[----:B------:R-:W-:Y:S01]  /*6d80*/  @!P0 LOP3.LUT R8, R8, 0xfffffff8, RZ, 0xc0, !PT ;  /* 0xfffffff808088812 */ /* 0x000fe200078ec0ff */
[----:B------:R-:W-:Y:S01]  /*6d90*/  IMAD.IADD R163, R169, 0x1, R10 ;  /* 0x00000001a9a37824 */ /* 0x000fe200078e020a */
[C---:B------:R-:W-:Y:S02]  /*6da0*/  @!P1 IADD3 R10, P5, R0.reuse, R168, RZ ;  /* 0x000000a8000a9210 */ /* 0x040fe40007fbe0ff */
[----:B------:R-:W-:Y:S01]  /*6db0*/  @!PT LDS RZ, [RZ] ;  /* 0x00000000fffff984 */ /* 0x000fe20000000800 */
[----:B------:R1:W-:Y:S02]  /*6dc0*/  @!P0 LDGSTS.E.BYPASS.LTC128B.128 [R5+0x7900], [R6.64], !P4 ;  /* 0x0790000006058fae */ /* 0x0003e4000e101d46 */
[----:B------:R-:W-:Y:S01]  /*6dd0*/  @!P1 LEA.HI.X.SX32 R12, R0, R163, 0x1, P5 ;  /* 0x000000a3000c9211 */ /* 0x000fe200028f0eff */
[----:B------:R-:W-:Y:S01]  /*6de0*/  IMAD.IADD R156, R165, 0x1, -R13 ;  /* 0x00000001a59c7824 */ /* 0x000fe200078e0a0d */
[----:B------:R-:W-:Y:S01]  /*6df0*/  ISETP.GE.AND P6, PT, R176, c[0x0][0x1d4], PT ;  /* 0x00007500b0007a0c */ /* 0x000fe20003fc6270 */
[----:B------:R-:W-:Y:S01]  /*6e00*/  STL [R1+0x24], R163 ;  /* 0x000024a301007387 */ /* 0x000fe20000100800 */
[----:B-1----:R-:W-:Y:S01]  /*6e10*/  @!P0 LOP3.LUT R7, R9, 0xfffffff8, RZ, 0xc0, !PT ;  /* 0xfffffff809078812 */ /* 0x002fe200078ec0ff */
[----:B------:R-:W-:Y:S01]  /*6e20*/  @!P0 IMAD.WIDE R8, R8, 0x2, R2 ;  /* 0x0000000208088825 */ /* 0x000fe200078e0202 */
[----:B------:R-:W-:-:S03]  /*6e30*/  @!P1 LEA R6, P4, R10, c[0x0][0x2a0], 0x2 ;  /* 0x0000a8000a069a11 */ /* 0x000fc600078810ff */
[----:B------:R-:W-:Y:S01]  /*6e40*/  @!P0 IMAD.WIDE R2, R7, 0x2, R2 ;  /* 0x0000000207028825 */ /* 0x000fe200078e0202 */
[----:B------:R1:W-:Y:S01]  /*6e50*/  @!P0 LDGSTS.E.BYPASS.LTC128B.128 [R5+0x9900], [R8.64], !P3 ;  /* 0x0990000008058fae */ /* 0x0003e2000d901d46 */
[----:B------:R-:W-:-:S03]  /*6e60*/  @!P1 LEA.HI.X R7, R10, c[0x0][0x2a4], R12, 0x2, P4 ;  /* 0x0000a9000a079a11 */ /* 0x000fc600020f140c */
[----:B------:R2:W-:Y:S04]  /*6e70*/  @!P0 LDGSTS.E.BYPASS.LTC128B.128 [R5+0xb900], [R2.64], !P2 ;  /* 0x0b90000002058fae */ /* 0x0005e8000d101d46 */
[----:B------:R-:W0:Y:S04]  /*6e80*/  LDGDEPBAR ;  /* 0x00000000000079af */ /* 0x000e280000000000 */
[----:B------:R-:W-:Y:S06]  /*6e90*/  BAR.SYNC.DEFER_BLOCKING 0x0 ;  /* 0x0000000000007b1d */ /* 0x000fec0000010000 */
[----:B------:R-:W3:Y:S01]  /*6ea0*/  @!P1 LDG.E R244, [R6.64] ;  /* 0x0000000606f49981 */ /* 0x000ee2000c1e1900 */
[----:B------:R-:W-:Y:S01]  /*6eb0*/  IMAD.MOV R0, RZ, RZ, -R0 ;  /* 0x000000ffff007224 */ /* 0x000fe200078e0a00 */
[----:B-1----:R-:W-:Y:S01]  /*6ec0*/  LOP3.LUT R8, R17, 0xfffffff8, RZ, 0xc0, !PT ;  /* 0xfffffff811087812 */ /* 0x002fe200078ec0ff */
[----:B--2---:R-:W-:Y:S01]  /*6ed0*/  IMAD R5, R48, c[0x0][0x1e8], RZ ;  /* 0x00007a0030057a24 */ /* 0x004fe200078e02ff */
[----:B------:R-:W-:Y:S01]  /*6ee0*/  ISETP.GE.AND P5, PT, R74, c[0x0][0x1d4], PT ;  /* 0x000075004a007a0c */ /* 0x000fe20003fa6270 */
[----:B------:R-:W-:Y:S01]  /*6ef0*/  IMAD R251, R0, c[0x0][0x2b8], R11 ;  /* 0x0000ae0000fb7a24 */ /* 0x000fe200078e020b */
[----:B------:R-:W-:Y:S01]  /*6f00*/  ISETP.GE.AND P4, PT, R73, c[0x0][0x1d4], PT ;  /* 0x0000750049007a0c */ /* 0x000fe20003f86270 */
[----:B------:R-:W-:Y:S01]  /*6f10*/  IMAD R5, R29, c[0x0][0x1ec], R5 ;  /* 0x00007b001d057a24 */ /* 0x000fe200078e0205 */
[----:B------:R-:W-:Y:S01]  /*6f20*/  SHF.R.S32.HI R22, RZ, 0x1f, R173 ;  /* 0x0000001fff167819 */ /* 0x000fe200000114ad */
[----:B------:R-:W-:Y:S01]  /*6f30*/  IMAD.WIDE.U32 R2, R251, c[0x0][0x1e0], RZ ;  /* 0x00007800fb027a25 */ /* 0x000fe200078e00ff */
[----:B------:R-:W-:-:S02]  /*6f40*/  SHF.R.S32.HI R75, RZ, 0x1f, R251 ;  /* 0x0000001fff4b7819 */ /* 0x000fc400000114fb */
[----:B------:R-:W-:Y:S01]  /*6f50*/  LEA.HI R22, R22, R173, RZ, 0x4 ;  /* 0x000000ad16167211 */ /* 0x000fe200078f20ff */
[----:B------:R-:W-:Y:S01]  /*6f60*/  IMAD.IADD R162, R167, 0x1, R5 ;  /* 0x00000001a7a27824 */ /* 0x000fe200078e0205 */
[----:B------:R-:W-:Y:S01]  /*6f70*/  ISETP.GT.AND P3, PT, R164, 0x3f, PT ;  /* 0x0000003fa400780c */ /* 0x000fe20003f64270 */
[----:B------:R-:W-:Y:S01]  /*6f80*/  IMAD R0, R75, c[0x0][0x1e0], RZ ;  /* 0x000078004b007a24 */ /* 0x000fe200078e02ff */
[----:B------:R-:W-:Y:S01]  /*6f90*/  SHF.R.S32.HI R63, RZ, 0x4, R22 ;  /* 0x00000004ff3f7819 */ /* 0x000fe20000011416 */
[----:B------:R-:W-:Y:S01]  /*6fa0*/  IMAD.IADD R65, R156, 0x1, -R59 ;  /* 0x000000019c417824 */ /* 0x000fe200078e0a3b */
[----:B------:R-:W-:Y:S01]  /*6fb0*/  SEL R157, RZ, 0x10, P4 ;  /* 0x00000010ff9d7807 */ /* 0x000fe20002000000 */
[----:B------:R-:W-:Y:S02]  /*6fc0*/  IMAD R0, R251, c[0x0][0x1e4], R0 ;  /* 0x00007900fb007a24 */ /* 0x000fe400078e0200 */
[----:B------:R-:W-:Y:S01]  /*6fd0*/  IMAD.IADD R8, R173, 0x1, -R8 ;  /* 0x00000001ad087824 */ /* 0x000fe200078e0a08 */
[----:B------:R-:W-:Y:S01]  /*6fe0*/  ISETP.GE.AND P1, PT, R65, 0x1, PT ;  /* 0x000000014100780c */ /* 0x000fe20003f26270 */
[----:B------:R-:W-:-:S02]  /*6ff0*/  IMAD.IADD R3, R3, 0x1, R0 ;  /* 0x0000000103037824 */ /* 0x000fc400078e0200 */
[----:B------:R-:W-:Y:S01]  /*7000*/  IMAD.WIDE.U32 R78, R29, c[0x0][0x210], RZ ;  /* 0x000084001d4e7a25 */ /* 0x000fe200078e00ff */
[----:B------:R-:W-:-:S09]  /*7010*/  LEA.HI R18, R8, R8, RZ, 0x1 ;  /* 0x0000000808127211 */ /* 0x000fd200078f08ff */
[----:B------:R-:W-:Y:S01]  /*7020*/  @P1 IMAD.SHL.U32 R17, R226, 0x2, RZ ;  /* 0x00000002e2111824 */ /* 0x000fe200078e00ff */
[----:B---3--:R-:W-:Y:S01]  /*7030*/  SHF.R.S32.HI R76, RZ, 0x1f, R244 ;  /* 0x0000001fff4c7819 */ /* 0x008fe200000114f4 */
[----:B------:R-:W-:-:S04]  /*7040*/  IMAD.WIDE.U32 R2, R244, c[0x0][0x1f0], R2 ;  /* 0x00007c00f4027a25 */ /* 0x000fc800078e0002 */
[----:B------:R-:W-:-:S04]  /*7050*/  IMAD R0, R76, c[0x0][0x1f0], RZ ;  /* 0x00007c004c007a24 */ /* 0x000fc800078e02ff */
[----:B------:R-:W-:Y:S01]  /*7060*/  IMAD R5, R244, c[0x0][0x1f4], R0 ;  /* 0x00007d00f4057a24 */ /* 0x000fe200078e0200 */
[----:B------:R-:W-:-:S04]  /*7070*/  IADD3 R0, P0, R166, R2, RZ ;  /* 0x00000002a6007210 */ /* 0x000fc80007f1e0ff */
[----:B------:R-:W-:Y:S02]  /*7080*/  IADD3.X R2, R162, R3, R5, P0, !PT ;  /* 0x00000003a2027210 */ /* 0x000fe400007fe405 */
[----:B------:R-:W-:-:S04]  /*7090*/  LEA R5, P0, R0, c[0x0][0x1c8], 0x1 ;  /* 0x0000720000057a11 */ /* 0x000fc800078008ff */
[----:B------:R-:W-:Y:S01]  /*70a0*/  LEA.HI.X R3, R0, c[0x0][0x1cc], R2, 0x1, P0 ;  /* 0x0000730000037a11 */ /* 0x000fe200000f0c02 */
[----:B------:R-:W-:Y:S01]  /*70b0*/  SHFL.IDX PT, R6, R5, RZ, 0x1c1f ;  /* 0x001c1fff05067589 */ /* 0x000fe200000e0000 */
[----:B------:R-:W-:Y:S02]  /*70c0*/  LOP3.LUT R0, R15, 0x7fffffe, RZ, 0xc0, !PT ;  /* 0x07fffffe0f007812 */ /* 0x000fe400078ec0ff */
[----:B------:R-:W-:Y:S01]  /*70d0*/  SHF.R.S32.HI R2, RZ, 0x1f, R20 ;  /* 0x0000001fff027819 */ /* 0x000fe20000011414 */
[----:B------:R-:W1:Y:S01]  /*70e0*/  SHFL.IDX PT, R7, R3, RZ, 0x1c1f ;  /* 0x001c1fff03077589 */ /* 0x000e6200000e0000 */
[----:B------:R-:W-:Y:S01]  /*70f0*/  ISETP.GE.AND P0, PT, R65, 0x21, PT ;  /* 0x000000214100780c */ /* 0x000fe20003f06270 */
[----:B------:R-:W-:Y:S01]  /*7100*/  IMAD.IADD R19, R20, 0x1, -R0 ;  /* 0x0000000114137824 */ /* 0x000fe200078e0a00 */
[----:B------:R-:W-:Y:S01]  /*7110*/  LEA.HI R20, R2, R20, RZ, 0x3 ;  /* 0x0000001402147211 */ /* 0x000fe200078f18ff */
[----:B------:R-:W-:Y:S01]  /*7120*/  SHFL.IDX PT, R3, R3, 0x1, 0x1c1f ;  /* 0x003c1f0003037f89 */ /* 0x000fe200000e0000 */
[----:B------:R-:W-:-:S03]  /*7130*/  LOP3.LUT R0, R18, 0x7fffffe, RZ, 0xc0, !PT ;  /* 0x07fffffe12007812 */ /* 0x000fc600078ec0ff */
[----:B------:R2:W3:Y:S02]  /*7140*/  SHFL.IDX PT, R2, R5, 0x1, 0x1c1f ;  /* 0x003c1f0005027f89 */ /* 0x0004e400000e0000 */
[----:B------:R-:W-:Y:S01]  /*7150*/  IMAD.IADD R21, R8, 0x1, -R0 ;  /* 0x0000000108157824 */ /* 0x000fe200078e0a00 */
[----:B------:R-:W-:-:S03]  /*7160*/  @P1 SHF.R.S32.HI R0, RZ, 0x1f, R73 ;  /* 0x0000001fff001819 */ /* 0x000fc60000011449 */
[----:B------:R-:W-:Y:S01]  /*7170*/  @P0 SHF.R.S32.HI R10, RZ, 0x1f, R74 ;  /* 0x0000001fff0a0819 */ /* 0x000fe2000001144a */
[----:B------:R-:W-:Y:S01]  /*7180*/  @P0 IMAD.SHL.U32 R16, R226, 0x2, RZ ;  /* 0x00000002e2100824 */ /* 0x000fe200078e00ff */
[----:B------:R-:W-:Y:S02]  /*7190*/  @P0 SHF.R.S32.HI R11, RZ, 0x1f, R73 ;  /* 0x0000001fff0b0819 */ /* 0x000fe40000011449 */
[-C--:B------:R-:W-:Y:S02]  /*71a0*/  @P1 LEA.HI R8, R0, R73.reuse, RZ, 0x3 ;  /* 0x0000004900081211 */ /* 0x080fe400078f18ff */
[----:B------:R-:W-:Y:S02]  /*71b0*/  @P0 LEA.HI R0, R11, R73, RZ, 0x3 ;  /* 0x000000490b000211 */ /* 0x000fe400078f18ff */
[----:B------:R-:W-:Y:S02]  /*71c0*/  @P1 LOP3.LUT R8, R8, 0xfffffff8, RZ, 0xc0, !PT ;  /* 0xfffffff808081812 */ /* 0x000fe400078ec0ff */
[----:B------:R-:W-:-:S03]  /*71d0*/  @P0 LOP3.LUT R0, R0, 0xfffffff8, RZ, 0xc0, !PT ;  /* 0xfffffff800000812 */ /* 0x000fc600078ec0ff */
[----:B-1----:R-:W-:Y:S01]  /*71e0*/  @P1 IMAD.WIDE R12, R8, 0x2, R6 ;  /* 0x00000002080c1825 */ /* 0x002fe200078e0206 */
[----:B--2---:R-:W-:-:S04]  /*71f0*/  @P1 SHF.R.S32.HI R5, RZ, 0x1f, R74 ;  /* 0x0000001fff051819 */ /* 0x004fc8000001144a */
[-C--:B------:R-:W-:Y:S02]  /*7200*/  @P1 LEA.HI R9, R5, R74.reuse, RZ, 0x3 ;  /* 0x0000004a05091211 */ /* 0x080fe400078f18ff */
[----:B------:R-:W-:Y:S01]  /*7210*/  @P0 LEA.HI R5, R10, R74, RZ, 0x3 ;  /* 0x0000004a0a050211 */ /* 0x000fe200078f18ff */
[--C-:B------:R-:W-:Y:S01]  /*7220*/  @P1 IMAD.WIDE R10, R176, 0x2, R6.reuse ;  /* 0x00000002b00a1825 */ /* 0x100fe200078e0206 */
[----:B------:R-:W-:Y:S02]  /*7230*/  @P1 LOP3.LUT R9, R9, 0xfffffff8, RZ, 0xc0, !PT ;  /* 0xfffffff809091812 */ /* 0x000fe400078ec0ff */
[----:B------:R-:W-:Y:S02]  /*7240*/  @P0 LOP3.LUT R5, R5, 0xfffffff8, RZ, 0xc0, !PT ;  /* 0xfffffff805050812 */ /* 0x000fe400078ec0ff */
[----:B------:R1:W-:Y:S01]  /*7250*/  @P1 LDGSTS.E.BYPASS.LTC128B.128 [R17+0x3100], [R10.64], !P6 ;  /* 0x031000000a111fae */ /* 0x0003e2000f101d46 */
[----:B------:R-:W-:-:S04]  /*7260*/  @P1 IMAD.WIDE R14, R9, 0x2, R6 ;  /* 0x00000002090e1825 */ /* 0x000fc800078e0206 */
[--C-:B---3--:R-:W-:Y:S01]  /*7270*/  @P0 IMAD.WIDE R8, R5, 0x2, R2.reuse ;  /* 0x0000000205080825 */ /* 0x108fe200078e0202 */
[----:B------:R1:W-:Y:S03]  /*7280*/  @P1 LDGSTS.E.BYPASS.LTC128B.128 [R17+0x4100], [R14.64], !P5 ;  /* 0x041000000e111fae */ /* 0x0003e6000e901d46 */
[----:B------:R-:W-:Y:S01]  /*7290*/  @P0 IMAD.WIDE R6, R0, 0x2, R2 ;  /* 0x0000000200060825 */ /* 0x000fe200078e0202 */
[----:B------:R1:W-:Y:S01]  /*72a0*/  @P1 LDGSTS.E.BYPASS.LTC128B.128 [R17+0x5100], [R12.64], !P4 ;  /* 0x051000000c111fae */ /* 0x0003e2000e101d46 */
[----:B------:R-:W-:Y:S02]  /*72b0*/  SHF.R.S32.HI R0, RZ, 0x1, R18 ;  /* 0x00000001ff007819 */ /* 0x000fe40000011412 */
[----:B------:R-:W-:Y:S01]  /*72c0*/  @P0 IMAD.WIDE R2, R176, 0x2, R2 ;  /* 0x00000002b0020825 */ /* 0x000fe200078e0202 */
[----:B------:R-:W-:-:S03]  /*72d0*/  ISETP.LT.AND P1, PT, RZ, c[0x0][0x27c], PT ;  /* 0x00009f00ff007a0c */ /* 0x000fc60003f21270 */
[----:B------:R-:W-:Y:S01]  /*72e0*/  IMAD.SHL.U32 R5, R23, 0x40, RZ ;  /* 0x0000004017057824 */ /* 0x000fe200078e00ff */
[----:B------:R2:W-:Y:S04]  /*72f0*/  @P0 LDGSTS.E.BYPASS.LTC128B.128 [R16+0x3900], [R2.64], !P6 ;  /* 0x0390000002100fae */ /* 0x0005e8000f101d46 */
[----:B------:R3:W-:Y:S01]  /*7300*/  @P0 LDGSTS.E.BYPASS.LTC128B.128 [R16+0x4900], [R8.64], !P5 ;  /* 0x0490000008100fae */ /* 0x0007e2000e901d46 */
[----:B------:R-:W-:-:S03]  /*7310*/  LOP3.LUT R5, R5, 0xc0, RZ, 0xc0, !PT ;  /* 0x000000c005057812 */ /* 0x000fc600078ec0ff */
[----:B------:R4:W-:Y:S01]  /*7320*/  @P0 LDGSTS.E.BYPASS.LTC128B.128 [R16+0x5900], [R6.64], !P4 ;  /* 0x0590000006100fae */ /* 0x0009e2000e101d46 */
[C---:B------:R-:W-:Y:S01]  /*7330*/  LOP3.LUT P0, RZ, R0.reuse, 0x2, RZ, 0xc0, !PT ;  /* 0x0000000200ff7812 */ /* 0x040fe2000780c0ff */
[----:B------:R-:W-:Y:S02]  /*7340*/  IMAD.SHL.U32 R0, R0, 0x40, RZ ;  /* 0x0000004000007824 */ /* 0x000fe400078e00ff */
[----:B------:R-:W0:Y:S03]  /*7350*/  LDGDEPBAR ;  /* 0x00000000000079af */ /* 0x000e260000000000 */
[----:B------:R-:W-:Y:S02]  /*7360*/  LOP3.LUT R0, R0, 0xc0, RZ, 0xc0, !PT ;  /* 0x000000c000007812 */ /* 0x000fe400078ec0ff */
[----:B--2---:R-:W-:Y:S02]  /*7370*/  LEA.HI R2, R63, R63, RZ, 0x1 ;  /* 0x0000003f3f027211 */ /* 0x004fe400078f08ff */
[----:B------:R-:W-:-:S02]  /*7380*/  SHF.R.U32.HI R3, RZ, 0x3, R0 ;  /* 0x00000003ff037819 */ /* 0x000fc40000011600 */
[----:B------:R-:W-:Y:S01]  /*7390*/  LOP3.LUT R2, R2, 0xfffffffe, RZ, 0xc0, !PT ;  /* 0xfffffffe02027812 */ /* 0x000fe200078ec0ff */
[----:B----4-:R-:W-:-:S04]  /*73a0*/  IMAD.SHL.U32 R7, R24, 0x8, RZ ;  /* 0x0000000818077824 */ /* 0x010fc800078e00ff */
[----:B------:R-:W-:Y:S02]  /*73b0*/  IMAD.IADD R2, R63, 0x1, -R2 ;  /* 0x000000013f027824 */ /* 0x000fe400078e0a02 */
[----:B------:R-:W-:Y:S01]  /*73c0*/  IMAD.SHL.U32 R6, R20, 0x20, RZ ;  /* 0x0000002014067824 */ /* 0x000fe200078e00ff */
[----:B------:R-:W-:Y:S01]  /*73d0*/  LOP3.LUT R7, R0, 0x8, R7, 0xf8, !PT ;  /* 0x0000000800077812 */ /* 0x000fe200078ef807 */
[C---:B---3--:R-:W-:Y:S01]  /*73e0*/  IMAD R9, R2.reuse, 0x8, R21 ;  /* 0x0000000802097824 */ /* 0x048fe200078e0215 */
[----:B------:R-:W-:Y:S01]  /*73f0*/  SHF.R.U32.HI R0, RZ, 0x3, R5 ;  /* 0x00000003ff007819 */ /* 0x000fe20000011605 */
[----:B------:R-:W-:Y:S01]  /*7400*/  IMAD.SHL.U32 R2, R2, 0x8, RZ ;  /* 0x0000000802027824 */ /* 0x000fe200078e00ff */
[----:B------:R-:W-:Y:S02]  /*7410*/  LOP3.LUT R6, R6, 0xffffff00, RZ, 0xc0, !PT ;  /* 0xffffff0006067812 */ /* 0x000fe400078ec0ff */
[----:B------:R-:W-:Y:S01]  /*7420*/  LOP3.LUT R3, R7, R3, RZ, 0x3c, !PT ;  /* 0x0000000307037212 */ /* 0x000fe200078e3cff */
[----:B------:R-:W-:Y:S01]  /*7430*/  IMAD.MOV.U32 R7, RZ, RZ, 0x10 ;  /* 0x00000010ff077424 */ /* 0x000fe200078e00ff */
[----:B------:R-:W-:Y:S01]  /*7440*/  LOP3.LUT R2, R5, 0x8, R2, 0xf8, !PT ;  /* 0x0000000805027812 */ /* 0x000fe200078ef802 */
[----:B------:R-:W-:-:S02]  /*7450*/  IMAD R8, R25, 0x200, R6 ;  /* 0x0000020019087824 */ /* 0x000fc400078e0206 */
[C---:B------:R-:W-:Y:S01]  /*7460*/  IMAD R5, R19.reuse, 0x20, R6 ;  /* 0x0000002013057824 */ /* 0x040fe200078e0206 */
[----:B------:R-:W-:Y:S01]  /*7470*/  LOP3.LUT R0, R2, R0, RZ, 0x3c, !PT ;  /* 0x0000000002007212 */ /* 0x000fe200078e3cff */
[----:B------:R-:W-:Y:S02]  /*7480*/  IMAD R2, R48, c[0x0][0x210], RZ ;  /* 0x0000840030027a24 */ /* 0x000fe400078e02ff */
[----:B------:R-:W-:Y:S02]  /*7490*/  IMAD R6, R19, 0x20, R8 ;  /* 0x0000002013067824 */ /* 0x000fe400078e0208 */
[----:B------:R-:W-:Y:S02]  /*74a0*/  IMAD R2, R29, c[0x0][0x214], R2 ;  /* 0x000085001d027a24 */ /* 0x000fe400078e0202 */
[----:B------:R-:W-:Y:S02]  /*74b0*/  IMAD.IADD R5, R0, 0x1, R5 ;  /* 0x0000000100057824 */ /* 0x000fe400078e0205 */
[----:B------:R-:W-:Y:S01]  /*74c0*/  IMAD.IADD R77, R79, 0x1, R2 ;  /* 0x000000014f4d7824 */ /* 0x000fe200078e0202 */
[----:B------:R-:W-:Y:S01]  /*74d0*/  SEL R2, R7, 0xfffffff0, !P0 ;  /* 0xfffffff007027807 */ /* 0x000fe20004000000 */
[----:B------:R-:W-:-:S02]  /*74e0*/  IMAD.U32 R3, R9, 0x20, R3 ;  /* 0x0000002009037824 */ /* 0x000fc400078e0003 */
[----:B------:R-:W-:Y:S01]  /*74f0*/  IMAD.IADD R0, R0, 0x1, R6 ;  /* 0x0000000100007824 */ /* 0x000fe200078e0206 */
[----:B------:R-:W-:Y:S05]  /*7500*/  @P1 BRA `(.L_x_98) ;  /* 0x0000002000001947 */ /* 0x000fea0003800000 */
[----:B-1----:R-:W-:-:S04]  /*7510*/  DEPBAR.LE SB0, 0x1 ;  /* 0x000080400000791a */ /* 0x002fc80000000000 */
[----:B------:R-:W-:Y:S05]  /*7520*/  BRA `(.L_x_99) ;  /* 0x00005d4000007947 */ /* 0x000fea0003800000 */
.L_x_98:
[----:B-1----:R-:W-:Y:S01]  /*7530*/  SHF.R.S32.HI R6, RZ, 0x1f, R153 ;  /* 0x0000001fff067819 */ /* 0x002fe20000011499 */
[----:B------:R-:W-:Y:S01]  /*7540*/  IMAD.WIDE.U32 R8, R153, c[0x0][0x280], RZ ;  /* 0x0000a00099087a25 */ /* 0x000fe200078e00ff */
[----:B------:R-:W-:Y:S01]  /*7550*/  ULDC.U8 UR4, c[0x0][0x298] ;  /* 0x0000a60000047ab9 */ /* 0x000fe20000000000 */
[----:B------:R-:W-:Y:S01]  /*7560*/  LEA.HI R11, R173, R173, RZ, 0x1 ;  /* 0x000000adad0b7211 */ /* 0x000fe200078f08ff */
[----:B------:R-:W-:Y:S01]  /*7570*/  BSSY B2, `(.L_x_99) ;  /* 0x00005cf000027945 */ /* 0x000fe20003800000 */
[C---:B------:R-:W-:Y:S01]  /*7580*/  IMAD R7, R6.reuse, c[0x0][0x280], RZ ;  /* 0x0000a00006077a24 */ /* 0x040fe200078e02ff */
[----:B------:R-:W-:Y:S01]  /*7590*/  ISETP.NE.AND P1, PT, RZ, UR4, PT ;  /* 0x00000004ff007c0c */ /* 0x000fe2000bf25270 */
[----:B------:R-:W-:Y:S01]  /*75a0*/  IMAD R6, R6, c[0x0][0x290], RZ ;  /* 0x0000a40006067a24 */ /* 0x000fe200078e02ff */
[----:B------:R-:W-:Y:S01]  /*75b0*/  LEA R34, P0, R8, c[0x0][0x270], 0x1 ;  /* 0x00009c0008227a11 */ /* 0x000fe200078008ff */
[C---:B------:R-:W-:Y:S01]  /*75c0*/  IMAD R7, R153.reuse, c[0x0][0x284], R7 ;  /* 0x0000a10099077a24 */ /* 0x040fe200078e0207 */
[----:B------:R-:W-:Y:S01]  /*75d0*/  SHF.R.S32.HI R61, RZ, 0x1, R11 ;  /* 0x00000001ff3d7819 */ /* 0x000fe2000001140b */
[----:B------:R-:W-:-:S02]  /*75e0*/  IMAD R10, R153, c[0x0][0x294], R6 ;  /* 0x0000a500990a7a24 */ /* 0x000fc400078e0206 */
[----:B------:R-:W-:Y:S02]  /*75f0*/  IMAD.IADD R9, R7, 0x1, R9 ;  /* 0x0000000107097824 */ /* 0x000fe400078e0209 */
[----:B------:R-:W-:-:S03]  /*7600*/  IMAD.WIDE.U32 R6, R153, c[0x0][0x290], RZ ;  /* 0x0000a40099067a25 */ /* 0x000fc600078e00ff */
[----:B------:R-:W-:Y:S01]  /*7610*/  LEA.HI.X R35, R8, c[0x0][0x274], R9, 0x1, P0 ;  /* 0x00009d0008237a11 */ /* 0x000fe200000f0c09 */
[----:B------:R-:W-:Y:S01]  /*7620*/  IMAD.IADD R7, R10, 0x1, R7 ;  /* 0x000000010a077824 */ /* 0x000fe200078e0207 */
[----:B------:R-:W-:Y:S02]  /*7630*/  LOP3.LUT R8, R11, 0xfffffffe, RZ, 0xc0, !PT ;  /* 0xfffffffe0b087812 */ /* 0x000fe400078ec0ff */
[----:B------:R-:W-:Y:S02]  /*7640*/  LEA R32, P0, R6, c[0x0][0x288], 0x1 ;  /* 0x0000a20006207a11 */ /* 0x000fe400078008ff */
[----:B------:R-:W-:Y:S02]  /*7650*/  IADD3 R62, -R8, R173, RZ ;  /* 0x000000ad083e7210 */ /* 0x000fe40007ffe1ff */
[----:B------:R-:W-:Y:S01]  /*7660*/  LEA.HI.X R33, R6, c[0x0][0x28c], R7, 0x1, P0 ;  /* 0x0000a30006217a11 */ /* 0x000fe200000f0c07 */
[----:B------:R-:W-:Y:S01]  /*7670*/  IMAD R6, R175, 0x80, R61 ;  /* 0x00000080af067824 */ /* 0x000fe200078e023d */
[----:B------:R-:W-:Y:S01]  /*7680*/  SHF.L.U32 R64, R62, 0x3, RZ ;  /* 0x000000033e407819 */ /* 0x000fe200000006ff */
[----:B------:R-:W-:Y:S05]  /*7690*/  @!P1 BRA `(.L_x_100) ;  /* 0x00002ab000009947 */ /* 0x000fea0003800000 */
[----:B------:R-:W-:Y:S01]  /*76a0*/  ISETP.GE.AND P0, PT, R6, R60, PT ;  /* 0x0000003c0600720c */ /* 0x000fe20003f06270 */
[----:B------:R-:W-:Y:S01]  /*76b0*/  BSSY B0, `(.L_x_101) ;  /* 0x000004d000007945 */ /* 0x000fe20003800000 */
[----:B------:R-:W-:Y:S01]  /*76c0*/  SHF.L.U32 R38, R62, 0x2, RZ ;  /* 0x000000023e267819 */ /* 0x000fe200000006ff */
        /* <DEDUP_REMOVED lines=12> */
[----:B------:R-:W-:Y:S05]  /*7790*/  @P0 BRA `(.L_x_102) ;  /* 0x000003e000000947 */ /* 0x000fea0003800000 */
[C---:B------:R-:W-:Y:S01]  /*77a0*/  IADD3 R13, R38.reuse, 0x8, RZ ;  /* 0x00000008260d7810 */ /* 0x040fe20007ffe0ff */
[----:B------:R-:W-:Y:S01]  /*77b0*/  CS2R R18, SRZ ;  /* 0x0000000000127805 */ /* 0x000fe2000001ff00 */
[----:B------:R-:W-:Y:S01]  /*77c0*/  ISETP.GE.AND P1, PT, R38, c[0x0][0x27c], PT ;  /* 0x00009f0026007a0c */ /* 0x000fe20003f26270 */
[----:B------:R-:W-:Y:S01]  /*77d0*/  CS2R R6, SRZ ;  /* 0x0000000000067805 */ /* 0x000fe2000001ff00 */
[----:B------:R-:W-:-:S02]  /*77e0*/  ISETP.GE.AND P0, PT, R13, c[0x0][0x27c], PT ;  /* 0x00009f000d007a0c */ /* 0x000fc40003f06270 */
[----:B------:R-:W-:-:S09]  /*77f0*/  IADD3 R14, R38, 0x10, RZ ;  /* 0x00000010260e7810 */ /* 0x000fd20007ffe0ff */
[C---:B------:R-:W-:Y:S02]  /*7800*/  @!P1 IMAD.WIDE R10, R38.reuse, 0x2, R34 ;  /* 0x00000002260a9825 */ /* 0x040fe400078e0222 */
[----:B------:R-:W-:Y:S02]  /*7810*/  @!P0 SHF.R.S32.HI R12, RZ, 0x1f, R13 ;  /* 0x0000001fff0c8819 */ /* 0x000fe4000001140d */
[----:B------:R-:W-:Y:S01]  /*7820*/  @!P1 IMAD.WIDE R8, R38, 0x2, R32 ;  /* 0x0000000226089825 */ /* 0x000fe200078e0220 */
[----:B------:R1:W5:Y:S01]  /*7830*/  @!P1 LD.E.64 R18, [R10.64] ;  /* 0x000000060a129980 */ /* 0x000362000c101b00 */
[----:B------:R-:W-:-:S03]  /*7840*/  @!P0 LEA.HI R12, R12, R13, RZ, 0x2 ;  /* 0x0000000d0c0c8211 */ /* 0x000fc600078f10ff */
[----:B------:R2:W5:Y:S01]  /*7850*/  @!P1 LD.E.64 R6, [R8.64] ;  /* 0x0000000608069980 */ /* 0x000562000c101b00 */
[----:B------:R-:W-:Y:S01]  /*7860*/  ISETP.GE.AND P1, PT, R14, c[0x0][0x27c], PT ;  /* 0x00009f000e007a0c */ /* 0x000fe20003f26270 */
[----:B------:R-:W-:Y:S01]  /*7870*/  CS2R R20, SRZ ;  /* 0x0000000000147805 */ /* 0x000fe2000001ff00 */
[----:B------:R-:W-:Y:S02]  /*7880*/  IADD3 R15, R38, 0x18, RZ ;  /* 0x00000018260f7810 */ /* 0x000fe40007ffe0ff */
[----:B-1----:R-:W-:Y:S01]  /*7890*/  @!P0 LOP3.LUT R10, R12, 0xfffffffc, RZ, 0xc0, !PT ;  /* 0xfffffffc0c0a8812 */ /* 0x002fe200078ec0ff */
[----:B--2---:R-:W-:-:S04]  /*78a0*/  CS2R R8, SRZ ;  /* 0x0000000000087805 */ /* 0x004fc8000001ff00 */
[----:B------:R-:W-:-:S04]  /*78b0*/  @!P0 IMAD.WIDE R12, R10, 0x2, R34 ;  /* 0x000000020a0c8825 */ /* 0x000fc800078e0222 */
[----:B------:R-:W-:Y:S01]  /*78c0*/  @!P0 IMAD.WIDE R10, R10, 0x2, R32 ;  /* 0x000000020a0a8825 */ /* 0x000fe200078e0220 */
[----:B------:R1:W5:Y:S04]  /*78d0*/  @!P0 LD.E.64 R20, [R12.64] ;  /* 0x000000060c148980 */ /* 0x000368000c101b00 */
[----:B------:R2:W5:Y:S01]  /*78e0*/  @!P0 LD.E.64 R8, [R10.64] ;  /* 0x000000060a088980 */ /* 0x000562000c101b00 */
[----:B------:R-:W-:Y:S01]  /*78f0*/  ISETP.GE.AND P0, PT, R15, c[0x0][0x27c], PT ;  /* 0x00009f000f007a0c */ /* 0x000fe20003f06270 */
[----:B------:R-:W-:Y:S01]  /*7900*/  CS2R R22, SRZ ;  /* 0x0000000000167805 */ /* 0x000fe2000001ff00 */
[----:B-1----:R-:W-:-:S04]  /*7910*/  @!P1 SHF.R.S32.HI R12, RZ, 0x1f, R14 ;  /* 0x0000001fff0c9819 */ /* 0x002fc8000001140e */
[----:B------:R-:W-:-:S04]  /*7920*/  @!P1 LEA.HI R12, R12, R14, RZ, 0x2 ;  /* 0x0000000e0c0c9211 */ /* 0x000fc800078f10ff */
[----:B------:R-:W-:-:S03]  /*7930*/  @!P1 LOP3.LUT R12, R12, 0xfffffffc, RZ, 0xc0, !PT ;  /* 0xfffffffc0c0c9812 */ /* 0x000fc600078ec0ff */
[----:B------:R-:W-:Y:S02]  /*7940*/  @!P0 SHF.R.S32.HI R14, RZ, 0x1f, R15 ;  /* 0x0000001fff0e8819 */ /* 0x000fe4000001140f */
[----:B--2---:R-:W-:Y:S02]  /*7950*/  @!P1 IMAD.WIDE R10, R12, 0x2, R34 ;  /* 0x000000020c0a9825 */ /* 0x004fe400078e0222 */
[----:B------:R-:W-:-:S03]  /*7960*/  @!P0 LEA.HI R14, R14, R15, RZ, 0x2 ;  /* 0x0000000f0e0e8211 */ /* 0x000fc600078f10ff */
[----:B------:R1:W5:Y:S01]  /*7970*/  @!P1 LD.E.64 R22, [R10.64] ;  /* 0x000000060a169980 */ /* 0x000362000c101b00 */
[----:B------:R-:W-:Y:S01]  /*7980*/  @!P0 LOP3.LUT R14, R14, 0xfffffffc, RZ, 0xc0, !PT ;  /* 0xfffffffc0e0e8812 */ /* 0x000fe200078ec0ff */
[----:B------:R-:W-:Y:S01]  /*7990*/  @!P1 IMAD.WIDE R26, R12, 0x2, R32 ;  /* 0x000000020c1a9825 */ /* 0x000fe200078e0220 */
[----:B------:R-:W-:Y:S01]  /*79a0*/  CS2R R24, SRZ ;  /* 0x0000000000187805 */ /* 0x000fe2000001ff00 */
[----:B------:R-:W-:Y:S02]  /*79b0*/  CS2R R12, SRZ ;  /* 0x00000000000c7805 */ /* 0x000fe4000001ff00 */
[----:B------:R-:W-:-:S04]  /*79c0*/  @!P0 IMAD.WIDE R16, R14, 0x2, R34 ;  /* 0x000000020e108825 */ /* 0x000fc800078e0222 */
[----:B------:R-:W-:Y:S01]  /*79d0*/  @!P0 IMAD.WIDE R14, R14, 0x2, R32 ;  /* 0x000000020e0e8825 */ /* 0x000fe200078e0220 */
[----:B------:R2:W5:Y:S04]  /*79e0*/  @!P0 LD.E.64 R24, [R16.64] ;  /* 0x0000000610188980 */ /* 0x000568000c101b00 */
[----:B------:R3:W5:Y:S01]  /*79f0*/  @!P0 LD.E.64 R12, [R14.64] ;  /* 0x000000060e0c8980 */ /* 0x000762000c101b00 */
[----:B-1----:R-:W-:-:S06]  /*7a00*/  CS2R R10, SRZ ;  /* 0x00000000000a7805 */ /* 0x002fcc000001ff00 */
[----:B------:R1:W5:Y:S02]  /*7a10*/  @!P1 LD.E.64 R10, [R26.64] ;  /* 0x000000061a0a9980 */ /* 0x000364000c101b00 */
[C---:B-1----:R-:W-:Y:S02]  /*7a20*/  IADD3 R26, R38.reuse, 0x20, RZ ;  /* 0x00000020261a7810 */ /* 0x042fe40007ffe0ff */
[----:B------:R-:W-:Y:S02]  /*7a30*/  IADD3 R27, R38, 0x28, RZ ;  /* 0x00000028261b7810 */ /* 0x000fe40007ffe0ff */
[----:B------:R-:W-:Y:S02]  /*7a40*/  ISETP.GE.AND P1, PT, R26, c[0x0][0x27c], PT ;  /* 0x00009f001a007a0c */ /* 0x000fe40003f26270 */
[----:B------:R-:W-:-:S11]  /*7a50*/  ISETP.GE.AND P0, PT, R27, c[0x0][0x27c], PT ;  /* 0x00009f001b007a0c */ /* 0x000fd60003f06270 */
[----:B---3--:R-:W-:Y:S02]  /*7a60*/  @!P1 SHF.R.S32.HI R15, RZ, 0x1f, R26 ;  /* 0x0000001fff0f9819 */ /* 0x008fe4000001141a */
[----:B------:R-:W-:Y:S02]  /*7a70*/  @!P0 SHF.R.S32.HI R14, RZ, 0x1f, R27 ;  /* 0x0000001fff0e8819 */ /* 0x000fe4000001141b */
[----:B------:R-:W-:Y:S02]  /*7a80*/  @!P1 LEA.HI R15, R15, R26, RZ, 0x2 ;  /* 0x0000001a0f0f9211 */ /* 0x000fe400078f10ff */
[----:B------:R-:W-:Y:S02]  /*7a90*/  @!P0 LEA.HI R14, R14, R27, RZ, 0x2 ;  /* 0x0000001b0e0e8211 */ /* 0x000fe400078f10ff */
[----:B------:R-:W-:Y:S02]  /*7aa0*/  @!P1 LOP3.LUT R15, R15, 0xfffffffc, RZ, 0xc0, !PT ;  /* 0xfffffffc0f0f9812 */ /* 0x000fe400078ec0ff */
[----:B------:R-:W-:Y:S01]  /*7ab0*/  @!P0 LOP3.LUT R14, R14, 0xfffffffc, RZ, 0xc0, !PT ;  /* 0xfffffffc0e0e8812 */ /* 0x000fe200078ec0ff */
[----:B------:R-:W-:-:S02]  /*7ac0*/  CS2R R26, SRZ ;  /* 0x00000000001a7805 */ /* 0x000fc4000001ff00 */
[C---:B------:R-:W-:Y:S01]  /*7ad0*/  @!P1 IMAD.WIDE R36, R15.reuse, 0x2, R34 ;  /* 0x000000020f249825 */ /* 0x040fe200078e0222 */
[----:B------:R-:W-:Y:S01]  /*7ae0*/  CS2R R28, SRZ ;  /* 0x00000000001c7805 */ /* 0x000fe2000001ff00 */
[----:B--2---:R-:W-:Y:S02]  /*7af0*/  CS2R R16, SRZ ;  /* 0x0000000000107805 */ /* 0x004fe4000001ff00 */
[----:B------:R-:W-:Y:S01]  /*7b00*/  @!P1 IMAD.WIDE R30, R15, 0x2, R32 ;  /* 0x000000020f1e9825 */ /* 0x000fe200078e0220 */
[----:B------:R1:W5:Y:S03]  /*7b10*/  @!P1 LD.E.64 R26, [R36.64] ;  /* 0x00000006241a9980 */ /* 0x000366000c101b00 */
[----:B------:R-:W-:-:S04]  /*7b20*/  @!P0 IMAD.WIDE R34, R14, 0x2, R34 ;  /* 0x000000020e228825 */ /* 0x000fc800078e0222 */
[----:B------:R-:W-:Y:S01]  /*7b30*/  @!P0 IMAD.WIDE R32, R14, 0x2, R32 ;  /* 0x000000020e208825 */ /* 0x000fe200078e0220 */
[----:B------:R1:W5:Y:S01]  /*7b40*/  @!P0 LD.E.64 R28, [R34.64] ;  /* 0x00000006221c8980 */ /* 0x000362000c101b00 */
[----:B------:R-:W-:-:S03]  /*7b50*/  CS2R R14, SRZ ;  /* 0x00000000000e7805 */ /* 0x000fc6000001ff00 */
[----:B------:R1:W5:Y:S04]  /*7b60*/  @!P0 LD.E.64 R16, [R32.64] ;  /* 0x0000000620108980 */ /* 0x000368000c101b00 */
[----:B------:R1:W5:Y:S02]  /*7b70*/  @!P1 LD.E.64 R14, [R30.64] ;  /* 0x000000061e0e9980 */ /* 0x000364000c101b00 */
.L_x_102:
[----:B------:R-:W-:Y:S05]  /*7b80*/  BSYNC B0 ;  /* 0x0000000000007941 */ /* 0x000fea0003800000 */
.L_x_101:
[----:B-----5:R-:W-:Y:S01]  /*7b90*/  IMAD.MOV.U32 R46, RZ, RZ, R24 ;  /* 0x000000ffff2e7224 */ /* 0x020fe200078e0018 */
[--C-:B------:R-:W-:Y:S01]  /*7ba0*/  SHF.R.U64 R43, R24, 0x10, R25.reuse ;  /* 0x00000010182b7819 */ /* 0x100fe20000001219 */
[--C-:B------:R-:W-:Y:S01]  /*7bb0*/  IMAD.MOV.U32 R45, RZ, RZ, R25.reuse ;  /* 0x000000ffff2d7224 */ /* 0x100fe200078e0019 */
[----:B-1----:R-:W-:Y:S01]  /*7bc0*/  SHF.R.U32.HI R34, RZ, 0x10, R25 ;  /* 0x00000010ff227819 */ /* 0x002fe20000011619 */
[----:B------:R-:W-:Y:S01]  /*7bd0*/  IMAD.MOV.U32 R50, RZ, RZ, R22 ;  /* 0x000000ffff327224 */ /* 0x000fe200078e0016 */
[----:B------:R-:W-:Y:S01]  /*7be0*/  SHF.R.U64 R47, R22, 0x10, R23 ;  /* 0x00000010162f7819 */ /* 0x000fe20000001217 */
[----:B------:R-:W-:Y:S01]  /*7bf0*/  IMAD.MOV.U32 R25, RZ, RZ, R6 ;  /* 0x000000ffff197224 */ /* 0x000fe200078e0006 */
[----:B------:R-:W-:Y:S01]  /*7c00*/  SHF.R.U64 R42, R14, 0x10, R15 ;  /* 0x000000100e2a7819 */ /* 0x000fe2000000120f */
[--C-:B------:R-:W-:Y:S01]  /*7c10*/  IMAD.MOV.U32 R24, RZ, RZ, R7.reuse ;  /* 0x000000ffff187224 */ /* 0x100fe200078e0007 */
[----:B------:R-:W-:Y:S01]  /*7c20*/  SHF.R.U64 R22, R6, 0x10, R7 ;  /* 0x0000001006167819 */ /* 0x000fe20000001207 */
[----:B------:R-:W-:Y:S01]  /*7c30*/  IMAD.MOV.U32 R36, RZ, RZ, R14 ;  /* 0x000000ffff247224 */ /* 0x000fe200078e000e */
[--C-:B------:R-:W-:Y:S01]  /*7c40*/  SHF.R.U32.HI R14, RZ, 0x10, R15.reuse ;  /* 0x00000010ff0e7819 */ /* 0x100fe2000001160f */
[----:B------:R-:W-:Y:S01]  /*7c50*/  IMAD.MOV.U32 R35, RZ, RZ, R15 ;  /* 0x000000ffff237224 */ /* 0x000fe200078e000f */
[----:B------:R-:W-:Y:S01]  /*7c60*/  SHF.R.U32.HI R7, RZ, 0x10, R7 ;  /* 0x00000010ff077819 */ /* 0x000fe20000011607 */
[----:B------:R-:W-:Y:S01]  /*7c70*/  IMAD.MOV.U32 R39, RZ, RZ, R16 ;  /* 0x000000ffff277224 */ /* 0x000fe200078e0010 */
[----:B------:R-:W-:Y:S01]  /*7c80*/  SHF.R.U64 R15, R16, 0x10, R17 ;  /* 0x00000010100f7819 */ /* 0x000fe20000001211 */
[----:B------:R-:W-:Y:S01]  /*7c90*/  IMAD.MOV.U32 R54, RZ, RZ, R20 ;  /* 0x000000ffff367224 */ /* 0x000fe200078e0014 */
[----:B------:R-:W-:Y:S01]  /*7ca0*/  SHF.R.S32.HI R16, RZ, 0x1f, R59 ;  /* 0x0000001fff107819 */ /* 0x000fe2000001143b */
[----:B------:R-:W-:Y:S01]  /*7cb0*/  IMAD.MOV.U32 R32, RZ, RZ, R28 ;  /* 0x000000ffff207224 */ /* 0x000fe200078e001c */
[----:B------:R-:W-:Y:S01]  /*7cc0*/  PRMT R25, R25, 0x5410, R24 ;  /* 0x0000541019197816 */ /* 0x000fe20000000018 */
[----:B------:R-:W-:Y:S01]  /*7cd0*/  IMAD.MOV.U32 R57, RZ, RZ, R18 ;  /* 0x000000ffff397224 */ /* 0x000fe200078e0012 */
[----:B------:R-:W-:Y:S01]  /*7ce0*/  PRMT R24, R22, 0x5410, R7 ;  /* 0x0000541016187816 */ /* 0x000fe20000000007 */
[----:B------:R-:W-:Y:S01]  /*7cf0*/  IMAD.MOV.U32 R56, RZ, RZ, R19 ;  /* 0x000000ffff387224 */ /* 0x000fe200078e0013 */
[----:B------:R-:W-:Y:S01]  /*7d00*/  LEA.HI R7, R16, R59, RZ, 0x2 ;  /* 0x0000003b10077211 */ /* 0x000fe200078f10ff */
[----:B------:R-:W-:Y:S01]  /*7d10*/  IMAD.MOV.U32 R49, RZ, RZ, R23 ;  /* 0x000000ffff317224 */ /* 0x000fe200078e0017 */
[----:B------:R-:W-:Y:S01]  /*7d20*/  SHF.R.U64 R51, R20, 0x10, R21 ;  /* 0x0000001014337819 */ /* 0x000fe20000001215 */
[----:B------:R-:W-:Y:S01]  /*7d30*/  IMAD.MOV.U32 R20, RZ, RZ, R9 ;  /* 0x000000ffff147224 */ /* 0x000fe200078e0009 */
[--C-:B------:R-:W-:Y:S01]  /*7d40*/  SHF.R.U64 R28, R28, 0x10, R29.reuse ;  /* 0x000000101c1c7819 */ /* 0x100fe2000000121d */
[----:B------:R-:W-:Y:S01]  /*7d50*/  IMAD.MOV.U32 R31, RZ, RZ, R29 ;  /* 0x000000ffff1f7224 */ /* 0x000fe200078e001d */
[----:B------:R-:W-:Y:S01]  /*7d60*/  SHF.R.U32.HI R6, RZ, 0x10, R9 ;  /* 0x00000010ff067819 */ /* 0x000fe20000011609 */
[----:B------:R-:W-:Y:S01]  /*7d70*/  IMAD.MOV.U32 R53, RZ, RZ, R21 ;  /* 0x000000ffff357224 */ /* 0x000fe200078e0015 */
[----:B------:R-:W-:Y:S01]  /*7d80*/  LOP3.LUT R7, R7, 0xfffffffc, RZ, 0xc0, !PT ;  /* 0xfffffffc07077812 */ /* 0x000fe200078ec0ff */
[----:B------:R-:W-:Y:S01]  /*7d90*/  IMAD.MOV.U32 R40, RZ, RZ, R27 ;  /* 0x000000ffff287224 */ /* 0x000fe200078e001b */
[--C-:B------:R-:W-:Y:S01]  /*7da0*/  SHF.R.U64 R55, R18, 0x10, R19.reuse ;  /* 0x0000001012377819 */ /* 0x100fe20000001213 */
[----:B------:R-:W-:Y:S01]  /*7db0*/  IMAD.MOV.U32 R18, RZ, RZ, R8 ;  /* 0x000000ffff127224 */ /* 0x000fe200078e0008 */
[----:B------:R-:W-:Y:S01]  /*7dc0*/  SHF.R.U32.HI R52, RZ, 0x10, R19 ;  /* 0x00000010ff347819 */ /* 0x000fe20000011613 */
[----:B------:R-:W-:Y:S01]  /*7dd0*/  IMAD.IADD R7, R59, 0x1, -R7 ;  /* 0x000000013b077824 */ /* 0x000fe200078e0a07 */
[----:B------:R-:W-:Y:S01]  /*7de0*/  SHF.R.U64 R19, R8, 0x10, R9 ;  /* 0x0000001008137819 */ /* 0x000fe20000001209 */
[----:B------:R-:W-:Y:S01]  /*7df0*/  IMAD.MOV.U32 R8, RZ, RZ, R10 ;  /* 0x000000ffff087224 */ /* 0x000fe200078e000a */
[----:B------:R-:W-:Y:S01]  /*7e00*/  PRMT R35, R35, 0x5410, R28 ;  /* 0x0000541023237816 */ /* 0x000fe2000000001c */
[----:B------:R-:W-:Y:S01]  /*7e10*/  IMAD.MOV.U32 R37, RZ, RZ, R17 ;  /* 0x000000ffff257224 */ /* 0x000fe200078e0011 */
[----:B------:R-:W-:Y:S01]  /*7e20*/  SHF.R.U32.HI R30, RZ, 0x10, R27 ;  /* 0x00000010ff1e7819 */ /* 0x000fe2000001161b */
[----:B------:R-:W-:Y:S01]  /*7e30*/  IMAD.MOV.U32 R41, RZ, RZ, R26 ;  /* 0x000000ffff297224 */ /* 0x000fe200078e001a */
[----:B------:R-:W-:Y:S01]  /*7e40*/  PRMT R28, R6, 0x5410, R20 ;  /* 0x00005410061c7816 */ /* 0x000fe20000000014 */
[----:B------:R-:W-:-:S04]  /*7e50*/  DEPBAR.LE SB0, 0x1 ;  /* 0x000080400000791a */ /* 0x000fc80000000000 */
[--C-:B------:R-:W-:Y:S01]  /*7e60*/  SHF.R.U64 R10, R10, 0x10, R11.reuse ;  /* 0x000000100a0a7819 */ /* 0x100fe2000000120b */
[----:B------:R-:W-:Y:S01]  /*7e70*/  BSSY B1, `(.L_x_103) ;  /* 0x000012a000017945 */ /* 0x000fe20003800000 */
[----:B------:R-:W-:Y:S02]  /*7e80*/  SHF.R.U32.HI R9, RZ, 0x10, R11 ;  /* 0x00000010ff097819 */ /* 0x000fe4000001160b */
[----:B------:R-:W-:Y:S02]  /*7e90*/  LEA.HI R6, R61, R61, RZ, 0x1 ;  /* 0x0000003d3d067211 */ /* 0x000fe400078f08ff */
[----:B------:R-:W-:Y:S02]  /*7ea0*/  SHF.R.U32.HI R44, RZ, 0x10, R23 ;  /* 0x00000010ff2c7819 */ /* 0x000fe40000011617 */
[----:B------:R-:W-:Y:S02]  /*7eb0*/  SHF.R.U32.HI R23, RZ, 0x10, R29 ;  /* 0x00000010ff177819 */ /* 0x000fe4000001161d */
[----:B------:R-:W-:-:S02]  /*7ec0*/  PRMT R34, R34, 0x5410, R30 ;  /* 0x0000541022227816 */ /* 0x000fc4000000001e */
[----:B------:R-:W-:Y:S02]  /*7ed0*/  SHF.R.U32.HI R29, RZ, 0x10, R13 ;  /* 0x00000010ff1d7819 */ /* 0x000fe4000001160d */
[----:B------:R-:W-:Y:S01]  /*7ee0*/  PRMT R30, R10, 0x5410, R9 ;  /* 0x000054100a1e7816 */ /* 0x000fe20000000009 */
[----:B------:R-:W-:Y:S01]  /*7ef0*/  IMAD.SHL.U32 R9, R7, 0x40, RZ ;  /* 0x0000004007097824 */ /* 0x000fe200078e00ff */
[----:B------:R-:W-:Y:S02]  /*7f00*/  LOP3.LUT R6, R6, 0x7fffffe, RZ, 0xc0, !PT ;  /* 0x07fffffe06067812 */ /* 0x000fe400078ec0ff */
[----:B------:R-:W-:Y:S01]  /*7f10*/  SHF.R.U32.HI R48, RZ, 0x10, R21 ;  /* 0x00000010ff307819 */ /* 0x000fe20000011615 */
[----:B------:R-:W-:Y:S01]  /*7f20*/  IMAD.MOV.U32 R21, RZ, RZ, R11 ;  /* 0x000000ffff157224 */ /* 0x000fe200078e000b */
[----:B------:R-:W-:Y:S01]  /*7f30*/  SHF.R.U64 R33, R26, 0x10, R27 ;  /* 0x000000101a217819 */ /* 0x000fe2000000121b */
[----:B------:R-:W-:Y:S01]  /*7f40*/  IMAD.MOV.U32 R11, RZ, RZ, R12 ;  /* 0x000000ffff0b7224 */ /* 0x000fe200078e000c */
[----:B------:R-:W-:Y:S01]  /*7f50*/  PRMT R29, R29, 0x5410, R8 ;  /* 0x000054101d1d7816 */ /* 0x000fe20000000008 */
[----:B------:R-:W-:Y:S01]  /*7f60*/  IMAD.IADD R8, R61, 0x1, -R6 ;  /* 0x000000013d087824 */ /* 0x000fe200078e0a06 */
[--C-:B------:R-:W-:Y:S01]  /*7f70*/  SHF.R.U64 R27, R12, 0x10, R13.reuse ;  /* 0x000000100c1b7819 */ /* 0x100fe2000000120d */
[----:B------:R-:W-:Y:S01]  /*7f80*/  IMAD R12, R175, -0x80, R60 ;  /* 0xffffff80af0c7824 */ /* 0x000fe200078e023c */
[----:B------:R-:W-:Y:S01]  /*7f90*/  LOP3.LUT R6, R9, 0xc0, RZ, 0xc0, !PT ;  /* 0x000000c009067812 */ /* 0x000fe200078ec0ff */
[----:B------:R-:W-:Y:S01]  /*7fa0*/  IMAD R8, R63, 0x8, R8 ;  /* 0x000000083f087824 */ /* 0x000fe200078e0208 */
[----:B------:R-:W-:Y:S01]  /*7fb0*/  BAR.SYNC.DEFER_BLOCKING 0x0 ;  /* 0x0000000000007b1d */ /* 0x000fe20000010000 */
[----:B------:R-:W-:Y:S01]  /*7fc0*/  LOP3.LUT P1, RZ, R7, 0x2, RZ, 0xc0, !PT ;  /* 0x0000000207ff7812 */ /* 0x000fe2000782c0ff */
[----:B------:R-:W-:Y:S01]  /*7fd0*/  IMAD.MOV.U32 R26, RZ, RZ, R13 ;  /* 0x000000ffff1a7224 */ /* 0x000fe200078e000d */
[----:B------:R-:W-:-:S02]  /*7fe0*/  PRMT R37, R37, 0x5410, R23 ;  /* 0x0000541025257816 */ /* 0x000fc40000000017 */
[----:B------:R-:W-:Y:S02]  /*7ff0*/  LOP3.LUT R7, R6, 0x8, R64, 0xf8, !PT ;  /* 0x0000000806077812 */ /* 0x000fe400078ef840 */
[----:B------:R-:W-:Y:S02]  /*8000*/  SHF.R.U32.HI R6, RZ, 0x3, R6 ;  /* 0x00000003ff067819 */ /* 0x000fe40000011606 */
[----:B------:R-:W-:Y:S02]  /*8010*/  IMNMX R23, R12, 0x80, PT ;  /* 0x000000800c177817 */ /* 0x000fe40003800200 */
[----:B------:R-:W-:Y:S02]  /*8020*/  LOP3.LUT R6, R7, R6, RZ, 0x3c, !PT ;  /* 0x0000000607067212 */ /* 0x000fe400078e3cff */
[----:B------:R-:W-:Y:S02]  /*8030*/  ISETP.GE.AND P0, PT, R61, R23, PT ;  /* 0x000000173d00720c */ /* 0x000fe40003f06270 */
[----:B------:R-:W-:Y:S01]  /*8040*/  SHF.R.U32.HI R13, RZ, 0x10, R17 ;  /* 0x00000010ff0d7819 */ /* 0x000fe20000011611 */
[----:B------:R-:W-:Y:S01]  /*8050*/  IMAD.U32 R6, R8, 0x20, R6 ;  /* 0x0000002008067824 */ /* 0x000fe200078e0006 */
[----:B------:R-:W-:-:S02]  /*8060*/  PRMT R39, R39, 0x5410, R31 ;  /* 0x0000541027277816 */ /* 0x000fc4000000001f */
[----:B------:R-:W-:Y:S02]  /*8070*/  PRMT R36, R36, 0x5410, R32 ;  /* 0x0000541024247816 */ /* 0x000fe40000000020 */
[C---:B------:R-:W-:Y:S02]  /*8080*/  IADD3 R7, R6.reuse, 0x10, RZ ;  /* 0x0000001006077810 */ /* 0x040fe40007ffe0ff */
[----:B------:R-:W-:Y:S02]  /*8090*/  @P1 IADD3 R7, R6, -0x10, RZ ;  /* 0xfffffff006071810 */ /* 0x000fe40007ffe0ff */
[----:B------:R-:W-:Y:S02]  /*80a0*/  PRMT R31, R21, 0x5410, R11 ;  /* 0x00005410151f7816 */ /* 0x000fe4000000000b */
[----:B------:R-:W-:Y:S02]  /*80b0*/  PRMT R26, R26, 0x5410, R18 ;  /* 0x000054101a1a7816 */ /* 0x000fe40000000012 */
[----:B------:R-:W-:-:S02]  /*80c0*/  PRMT R27, R27, 0x5410, R19 ;  /* 0x000054101b1b7816 */ /* 0x000fc40000000013 */
[----:B------:R-:W-:Y:S02]  /*80d0*/  PRMT R32, R14, 0x5410, R15 ;  /* 0x000054100e207816 */ /* 0x000fe4000000000f */
[----:B------:R-:W-:Y:S02]  /*80e0*/  PRMT R33, R33, 0x5410, R13 ;  /* 0x0000541021217816 */ /* 0x000fe4000000000d */
[----:B------:R-:W-:Y:S02]  /*80f0*/  LEA R21, R6, 0x6100, 0x1 ;  /* 0x0000610006157811 */ /* 0x000fe400078e08ff */
[----:B------:R-:W-:Y:S01]  /*8100*/  LEA R22, R7, 0x6100, 0x1 ;  /* 0x0000610007167811 */ /* 0x000fe200078e08ff */
[----:B------:R-:W-:Y:S05]  /*8110*/  @P0 BRA `(.L_x_104) ;  /* 0x00000ff000000947 */ /* 0x000fea0003800000 */
[----:B------:R-:W-:Y:S01]  /*8120*/  ISETP.GE.AND P0, PT, R38, c[0x0][0x27c], PT ;  /* 0x00009f0026007a0c */ /* 0x000fe20003f06270 */
[----:B------:R-:W-:-:S12]  /*8130*/  BSSY B0, `(.L_x_105) ;  /* 0x0000028000007945 */ /* 0x000fd80003800000 */
[----:B------:R-:W-:Y:S05]  /*8140*/  @P0 BRA `(.L_x_106) ;  /* 0x0000026000000947 */ /* 0x000fea0003800000 */
[----:B------:R-:W1:Y:S01]  /*8150*/  LDS.128 R8, [R21] ;  /* 0x0000000015087984 */ /* 0x000e620000000c00 */
[----:B------:R-:W-:Y:S02]  /*8160*/  HADD2.F32 R15, -RZ, R25.H0_H0 ;  /* 0x20000019ff0f7230 */ /* 0x000fe40000004100 */
[----:B------:R-:W-:Y:S02]  /*8170*/  HADD2.F32 R6, -RZ, R24.H0_H0 ;  /* 0x20000018ff067230 */ /* 0x000fe40000004100 */
[----:B------:R-:W-:Y:S02]  /*8180*/  HADD2.F32 R7, -RZ, R55.H0_H0 ;  /* 0x20000037ff077230 */ /* 0x000fe40000004100 */
[--C-:B-1----:R-:W-:Y:S02]  /*8190*/  HADD2.F32 R14, -RZ, R8.reuse.H1_H1 ;  /* 0x30000008ff0e7230 */ /* 0x102fe40000004100 */
[----:B------:R-:W-:Y:S02]  /*81a0*/  HADD2.F32 R16, -RZ, R8.H0_H0 ;  /* 0x20000008ff107230 */ /* 0x000fe40000004100 */
[----:B------:R-:W-:-:S02]  /*81b0*/  HADD2.F32 R12, -RZ, R9.H1_H1 ;  /* 0x30000009ff0c7230 */ /* 0x000fc40000004100 */
[----:B------:R-:W-:Y:S02]  /*81c0*/  HADD2.F32 R13, -RZ, R9.H0_H0 ;  /* 0x20000009ff0d7230 */ /* 0x000fe40000004100 */
[--C-:B------:R-:W-:Y:S01]  /*81d0*/  HADD2.F32 R18, -RZ, R10.reuse.H0_H0 ;  /* 0x2000000aff127230 */ /* 0x100fe20000004100 */
[-C--:B------:R-:W-:Y:S01]  /*81e0*/  FMUL.FTZ R9, R12, R6.reuse ;  /* 0x000000060c097220 */ /* 0x080fe20000410000 */
[----:B------:R-:W-:Y:S01]  /*81f0*/  HADD2.F32 R17, -RZ, R10.H1_H1 ;  /* 0x3000000aff117230 */ /* 0x000fe20000004100 */
[-C--:B------:R-:W-:Y:S01]  /*8200*/  FMUL.FTZ R10, R14, R15.reuse ;  /* 0x0000000f0e0a7220 */ /* 0x080fe20000410000 */
[----:B------:R-:W-:Y:S01]  /*8210*/  HADD2.F32 R8, -RZ, R57.H0_H0 ;  /* 0x20000039ff087230 */ /* 0x000fe20000004100 */
[----:B------:R-:W-:Y:S01]  /*8220*/  FMUL.FTZ R15, R16, R15 ;  /* 0x0000000f100f7220 */ /* 0x000fe20000410000 */
[--C-:B------:R-:W-:Y:S01]  /*8230*/  HADD2.F32 R19, -RZ, R11.reuse.H1_H1 ;  /* 0x3000000bff137230 */ /* 0x100fe20000004100 */
[----:B------:R-:W-:Y:S01]  /*8240*/  FMUL.FTZ R6, R13, R6 ;  /* 0x000000060d067220 */ /* 0x000fe20000410000 */
[----:B------:R-:W-:Y:S01]  /*8250*/  HADD2.F32 R20, -RZ, R11.H0_H0 ;  /* 0x2000000bff147230 */ /* 0x000fe20000004100 */
[----:B------:R-:W-:-:S02]  /*8260*/  FFMA.FTZ R15, R14, R8, R15 ;  /* 0x000000080e0f7223 */ /* 0x000fc4000001000f */
[-C--:B------:R-:W-:Y:S01]  /*8270*/  FFMA.FTZ R14, R13, R7.reuse, -R9 ;  /* 0x000000070d0e7223 */ /* 0x080fe20000010809 */
[----:B------:R-:W-:Y:S01]  /*8280*/  HADD2.F32 R9, -RZ, R25.H1_H1 ;  /* 0x30000019ff097230 */ /* 0x000fe20000004100 */
[----:B------:R-:W-:Y:S01]  /*8290*/  FFMA.FTZ R13, R12, R7, R6 ;  /* 0x000000070c0d7223 */ /* 0x000fe20000010006 */
[----:B------:R-:W-:Y:S01]  /*82a0*/  HADD2.F32 R6, -RZ, R24.H1_H1 ;  /* 0x30000018ff067230 */ /* 0x000fe20000004100 */
[----:B------:R-:W-:Y:S01]  /*82b0*/  FFMA.FTZ R16, R16, R8, -R10 ;  /* 0x0000000810107223 */ /* 0x000fe2000001080a */
[----:B------:R-:W-:Y:S01]  /*82c0*/  HADD2.F32 R8, -RZ, R56.H0_H0 ;  /* 0x20000038ff087230 */ /* 0x000fe20000004100 */
[-C--:B------:R-:W-:Y:S01]  /*82d0*/  FMUL.FTZ R11, R17, R9.reuse ;  /* 0x00000009110b7220 */ /* 0x080fe20000410000 */
[----:B------:R-:W-:Y:S01]  /*82e0*/  HADD2.F32 R7, -RZ, R52.H0_H0 ;  /* 0x20000034ff077230 */ /* 0x000fe20000004100 */
[----:B------:R-:W-:Y:S02]  /*82f0*/  FMUL.FTZ R10, R18, R9 ;  /* 0x00000009120a7220 */ /* 0x000fe40000410000 */
[----:B------:R-:W-:-:S02]  /*8300*/  FMUL.FTZ R9, R19, R6 ;  /* 0x0000000613097220 */ /* 0x000fc40000410000 */
[----:B------:R-:W-:Y:S02]  /*8310*/  FMUL.FTZ R6, R20, R6 ;  /* 0x0000000614067220 */ /* 0x000fe40000410000 */
[-C--:B------:R-:W-:Y:S02]  /*8320*/  FFMA.FTZ R12, R18, R8.reuse, -R11 ;  /* 0x00000008120c7223 */ /* 0x080fe4000001080b */
[----:B------:R-:W-:Y:S01]  /*8330*/  FFMA.FTZ R10, R17, R8, R10 ;  /* 0x00000008110a7223 */ /* 0x000fe2000001000a */
[----:B------:R-:W-:Y:S01]  /*8340*/  F2FP.PACK_AB R8, R15, R16 ;  /* 0x000000100f08723e */ /* 0x000fe200000000ff */
[-C--:B------:R-:W-:Y:S01]  /*8350*/  FFMA.FTZ R11, R20, R7.reuse, -R9 ;  /* 0x00000007140b7223 */ /* 0x080fe20000010809 */
[----:B------:R-:W-:Y:S01]  /*8360*/  F2FP.PACK_AB R9, R13, R14 ;  /* 0x0000000e0d09723e */ /* 0x000fe200000000ff */
[----:B------:R-:W-:Y:S01]  /*8370*/  FFMA.FTZ R6, R19, R7, R6 ;  /* 0x0000000713067223 */ /* 0x000fe20000010006 */
[----:B------:R-:W-:-:S04]  /*8380*/  F2FP.PACK_AB R10, R10, R12 ;  /* 0x0000000c0a0a723e */ /* 0x000fc800000000ff */
[----:B------:R-:W-:-:S05]  /*8390*/  F2FP.PACK_AB R11, R6, R11 ;  /* 0x0000000b060b723e */ /* 0x000fca00000000ff */
[----:B------:R1:W-:Y:S02]  /*83a0*/  STS.128 [R21], R8 ;  /* 0x0000000815007388 */ /* 0x0003e40000000c00 */
.L_x_106:
[----:B------:R-:W-:Y:S05]  /*83b0*/  BSYNC B0 ;  /* 0x0000000000007941 */ /* 0x000fea0003800000 */
.L_x_105:
[----:B------:R-:W-:Y:S01]  /*83c0*/  IADD3 R6, R38, 0x8, RZ ;  /* 0x0000000826067810 */ /* 0x000fe20007ffe0ff */
[----:B------:R-:W-:Y:S03]  /*83d0*/  BSSY B0, `(.L_x_107) ;  /* 0x0000029000007945 */ /* 0x000fe60003800000 */
[----:B------:R-:W-:-:S13]  /*83e0*/  ISETP.GE.AND P0, PT, R6, c[0x0][0x27c], PT ;  /* 0x00009f0006007a0c */ /* 0x000fda0003f06270 */
[----:B------:R-:W-:Y:S05]  /*83f0*/  @P0 BRA `(.L_x_108) ;  /* 0x0000026000000947 */ /* 0x000fea0003800000 */
[----:B-1----:R-:W1:Y:S01]  /*8400*/  LDS.128 R8, [R22] ;  /* 0x0000000016087984 */ /* 0x002e620000000c00 */
[----:B------:R-:W-:Y:S02]  /*8410*/  HADD2.F32 R15, -RZ, R26.H1_H1 ;  /* 0x3000001aff0f7230 */ /* 0x000fe40000004100 */
[----:B------:R-:W-:Y:S02]  /*8420*/  HADD2.F32 R6, -RZ, R27.H1_H1 ;  /* 0x3000001bff067230 */ /* 0x000fe40000004100 */
        /* <DEDUP_REMOVED lines=16> */
[--C-:B------:R-:W-:Y:S01]  /*8530*/  HADD2.F32 R9, -RZ, R28.reuse.H1_H1 ;  /* 0x3000001cff097230 */ /* 0x100fe20000004100 */
[----:B------:R-:W-:Y:S01]  /*8540*/  FFMA.FTZ R13, R12, R7, R6 ;  /* 0x000000070c0d7223 */ /* 0x000fe20000010006 */
[----:B------:R-:W-:Y:S01]  /*8550*/  HADD2.F32 R6, -RZ, R28.H0_H0 ;  /* 0x2000001cff067230 */ /* 0x000fe20000004100 */
        /* <DEDUP_REMOVED lines=16> */
.L_x_108:
[----:B------:R-:W-:Y:S05]  /*8660*/  BSYNC B0 ;  /* 0x0000000000007941 */ /* 0x000fea0003800000 */
.L_x_107:
[----:B------:R-:W-:Y:S01]  /*8670*/  IADD3 R6, R38, 0x10, RZ ;  /* 0x0000001026067810 */ /* 0x000fe20007ffe0ff */
[----:B------:R-:W-:Y:S03]  /*8680*/  BSSY B0, `(.L_x_109) ;  /* 0x0000029000007945 */ /* 0x000fe60003800000 */
[----:B------:R-:W-:-:S13]  /*8690*/  ISETP.GE.AND P0, PT, R6, c[0x0][0x27c], PT ;  /* 0x00009f0006007a0c */ /* 0x000fda0003f06270 */
[----:B------:R-:W-:Y:S05]  /*86a0*/  @P0 BRA `(.L_x_110) ;  /* 0x0000026000000947 */ /* 0x000fea0003800000 */
[----:B-1----:R-:W1:Y:S01]  /*86b0*/  LDS.128 R8, [R21+0x2000] ;  /* 0x0020000015087984 */ /* 0x002e620000000c00 */
[----:B------:R-:W-:Y:S02]  /*86c0*/  HADD2.F32 R15, -RZ, R29.H1_H1 ;  /* 0x3000001dff0f7230 */ /* 0x000fe40000004100 */
        /* <DEDUP_REMOVED lines=17> */
[----:B------:R-:W-:Y:S01]  /*87e0*/  HADD2.F32 R9, -RZ, R31.H0_H0 ;  /* 0x2000001fff097230 */ /* 0x000fe20000004100 */
        /* <DEDUP_REMOVED lines=17> */
[----:B------:R1:W-:Y:S02]  /*8900*/  STS.128 [R21+0x2000], R8 ;  /* 0x0020000815007388 */ /* 0x0003e40000000c00 */
.L_x_110:
[----:B------:R-:W-:Y:S05]  /*8910*/  BSYNC B0 ;  /* 0x0000000000007941 */ /* 0x000fea0003800000 */
.L_x_109:
        /* <DEDUP_REMOVED lines=42> */
.L_x_112:
[----:B------:R-:W-:Y:S05]  /*8bc0*/  BSYNC B0 ;  /* 0x0000000000007941 */ /* 0x000fea0003800000 */
.L_x_111:
[----:B------:R-:W-:Y:S01]  /*8bd0*/  IADD3 R6, R38, 0x20, RZ ;  /* 0x0000002026067810 */ /* 0x000fe20007ffe0ff */
[----:B------:R-:W-:Y:S03]  /*8be0*/  BSSY B0, `(.L_x_113) ;  /* 0x0000029000007945 */ /* 0x000fe60003800000 */
[----:B------:R-:W-:-:S13]  /*8bf0*/  ISETP.GE.AND P0, PT, R6, c[0x0][0x27c], PT ;  /* 0x00009f0006007a0c */ /* 0x000fda0003f06270 */
[----:B------:R-:W-:Y:S05]  /*8c00*/  @P0 BRA `(.L_x_114) ;  /* 0x0000026000000947 */ /* 0x000fea0003800000 */
[----:B-1----:R-:W1:Y:S01]  /*8c10*/  LDS.128 R8, [R21+0x4000] ;  /* 0x0040000015087984 */ /* 0x002e620000000c00 */
        /* <DEDUP_REMOVED lines=24> */
[----:B------:R-:W-:Y:S01]  /*8da0*/  HADD2.F32 R7, -RZ, R34.H1_H1 ;  /* 0x30000022ff077230 */ /* 0x000fe20000004100 */
        /* <DEDUP_REMOVED lines=12> */
.L_x_114:
[----:B------:R-:W-:Y:S05]  /*8e70*/  BSYNC B0 ;  /* 0x0000000000007941 */ /* 0x000fea0003800000 */
.L_x_113:
[----:B------:R-:W-:-:S04]  /*8e80*/  IADD3 R6, R38, 0x28, RZ ;  /* 0x0000002826067810 */ /* 0x000fc80007ffe0ff */
[----:B------:R-:W-:-:S13]  /*8e90*/  ISETP.GE.AND P0, PT, R6, c[0x0][0x27c], PT ;  /* 0x00009f0006007a0c */ /* 0x000fda0003f06270 */
[----:B------:R-:W-:Y:S05]  /*8ea0*/  @P0 BRA `(.L_x_104) ;  /* 0x0000026000000947 */ /* 0x000fea0003800000 */
[----:B-1----:R-:W1:Y:S01]  /*8eb0*/  LDS.128 R8, [R22+0x4000] ;  /* 0x0040000016087984 */ /* 0x002e620000000c00 */
[----:B------:R-:W-:Y:S02]  /*8ec0*/  HADD2.F32 R15, -RZ, R39.H0_H0 ;  /* 0x20000027ff0f7230 */ /* 0x000fe40000004100 */
[----:B------:R-:W-:Y:S02]  /*8ed0*/  HADD2.F32 R6, -RZ, R32.H1_H1 ;  /* 0x30000020ff067230 */ /* 0x000fe40000004100 */
[----:B------:R-:W-:Y:S02]  /*8ee0*/  HADD2.F32 R7, -RZ, R35.H1_H1 ;  /* 0x30000023ff077230 */ /* 0x000fe40000004100 */
        /* <DEDUP_REMOVED lines=8> */
[----:B------:R-:W-:Y:S01]  /*8f70*/  HADD2.F32 R8, -RZ, R36.H1_H1 ;  /* 0x30000024ff087230 */ /* 0x000fe20000004100 */
        /* <DEDUP_REMOVED lines=10> */
[----:B------:R-:W-:Y:S01]  /*9020*/  HADD2.F32 R8, -RZ, R39.H1_H1 ;  /* 0x30000027ff087230 */ /* 0x000fe20000004100 */
        /* <DEDUP_REMOVED lines=14> */
.L_x_104:
[----:B------:R-:W-:Y:S05]  /*9110*/  BSYNC B1 ;  /* 0x0000000000017941 */ /* 0x000fea0003800000 */
.L_x_103:
[----:B------:R-:W-:-:S04]  /*9120*/  IADD3 R6, R61, 0x40, RZ ;  /* 0x000000403d067810 */ /* 0x000fc80007ffe0ff */
[----:B------:R-:W-:-:S13]  /*9130*/  ISETP.GE.AND P0, PT, R6, R23, PT ;  /* 0x000000170600720c */ /* 0x000fda0003f06270 */
[----:B------:R-:W-:Y:S05]  /*9140*/  @P0 BRA `(.L_x_115) ;  /* 0x0000411000000947 */ /* 0x000fea0003800000 */
[----:B------:R-:W-:Y:S01]  /*9150*/  ISETP.GE.AND P0, PT, R38, c[0x0][0x27c], PT ;  /* 0x00009f0026007a0c */ /* 0x000fe20003f06270 */
[----:B------:R-:W-:-:S12]  /*9160*/  BSSY B0, `(.L_x_116) ;  /* 0x0000028000007945 */ /* 0x000fd80003800000 */
        /* <DEDUP_REMOVED lines=10> */
[C---:B------:R-:W-:Y:S01]  /*9210*/  FMUL.FTZ R9, R6.reuse, R12 ;  /* 0x0000000c06097220 */ /* 0x040fe20000410000 */
[----:B------:R-:W-:Y:S01]  /*9220*/  HADD2.F32 R17, -RZ, R10.H1_H1 ;  /* 0x3000000aff117230 */ /* 0x000fe20000004100 */
[C---:B------:R-:W-:Y:S01]  /*9230*/  FMUL.FTZ R10, R15.reuse, R14 ;  /* 0x0000000e0f0a7220 */ /* 0x040fe20000410000 */
[----:B------:R-:W-:Y:S01]  /*9240*/  HADD2.F32 R8, -RZ, R57.H0_H0 ;  /* 0x20000039ff087230 */ /* 0x000fe20000004100 */
[----:B------:R-:W-:Y:S01]  /*9250*/  FMUL.FTZ R15, R15, R16 ;  /* 0x000000100f0f7220 */ /* 0x000fe20000410000 */
[--C-:B------:R-:W-:Y:S01]  /*9260*/  HADD2.F32 R19, -RZ, R11.reuse.H1_H1 ;  /* 0x3000000bff137230 */ /* 0x100fe20000004100 */
[----:B------:R-:W-:Y:S01]  /*9270*/  FMUL.FTZ R6, R6, R13 ;  /* 0x0000000d06067220 */ /* 0x000fe20000410000 */
[----:B------:R-:W-:Y:S01]  /*9280*/  HADD2.F32 R20, -RZ, R11.H0_H0 ;  /* 0x2000000bff147230 */ /* 0x000fe20000004100 */
[----:B------:R-:W-:-:S02]  /*9290*/  FFMA.FTZ R15, R8, R14, R15 ;  /* 0x0000000e080f7223 */ /* 0x000fc4000001000f */
[C---:B------:R-:W-:Y:S01]  /*92a0*/  FFMA.FTZ R14, R7.reuse, R13, -R9 ;  /* 0x0000000d070e7223 */ /* 0x040fe20000010809 */
[----:B------:R-:W-:Y:S01]  /*92b0*/  HADD2.F32 R9, -RZ, R25.H1_H1 ;  /* 0x30000019ff097230 */ /* 0x000fe20000004100 */
[----:B------:R-:W-:Y:S01]  /*92c0*/  FFMA.FTZ R13, R7, R12, R6 ;  /* 0x0000000c070d7223 */ /* 0x000fe20000010006 */
[----:B------:R-:W-:Y:S01]  /*92d0*/  HADD2.F32 R6, -RZ, R24.H1_H1 ;  /* 0x30000018ff067230 */ /* 0x000fe20000004100 */
[----:B------:R-:W-:Y:S01]  /*92e0*/  FFMA.FTZ R16, R8, R16, -R10 ;  /* 0x0000001008107223 */ /* 0x000fe2000001080a */
[----:B------:R-:W-:Y:S01]  /*92f0*/  HADD2.F32 R8, -RZ, R56.H0_H0 ;  /* 0x20000038ff087230 */ /* 0x000fe20000004100 */
[C---:B------:R-:W-:Y:S01]  /*9300*/  FMUL.FTZ R11, R9.reuse, R17 ;  /* 0x00000011090b7220 */ /* 0x040fe20000410000 */
[----:B------:R-:W-:Y:S01]  /*9310*/  HADD2.F32 R7, -RZ, R52.H0_H0 ;  /* 0x20000034ff077230 */ /* 0x000fe20000004100 */
[----:B------:R-:W-:Y:S02]  /*9320*/  FMUL.FTZ R10, R9, R18 ;  /* 0x00000012090a7220 */ /* 0x000fe40000410000 */
[----:B------:R-:W-:-:S02]  /*9330*/  FMUL.FTZ R9, R6, R19 ;  /* 0x0000001306097220 */ /* 0x000fc40000410000 */
[----:B------:R-:W-:Y:S02]  /*9340*/  FMUL.FTZ R6, R6, R20 ;  /* 0x0000001406067220 */ /* 0x000fe40000410000 */
[C---:B------:R-:W-:Y:S02]  /*9350*/  FFMA.FTZ R12, R8.reuse, R18, -R11 ;  /* 0x00000012080c7223 */ /* 0x040fe4000001080b */
[----:B------:R-:W-:Y:S01]  /*9360*/  FFMA.FTZ R10, R8, R17, R10 ;  /* 0x00000011080a7223 */ /* 0x000fe2000001000a */
[----:B------:R-:W-:Y:S01]  /*9370*/  F2FP.PACK_AB R8, R15, R16 ;  /* 0x000000100f08723e */ /* 0x000fe200000000ff */
[----:B------:R-:W-:Y:S01]  /*9380*/  FFMA.FTZ R11, R7, R20, -R9 ;  /* 0x00000014070b7223 */ /* 0x000fe20000010809 */
[----:B------:R-:W-:Y:S01]  /*9390*/  F2FP.PACK_AB R9, R13, R14 ;  /* 0x0000000e0d09723e */ /* 0x000fe200000000ff */
[----:B------:R-:W-:Y:S01]  /*93a0*/  FFMA.FTZ R6, R7, R19, R6 ;  /* 0x0000001307067223 */ /* 0x000fe20000010006 */
[----:B------:R-:W-:-:S04]  /*93b0*/  F2FP.PACK_AB R10, R10, R12 ;  /* 0x0000000c0a0a723e */ /* 0x000fc800000000ff */
[----:B------:R-:W-:-:S05]  /*93c0*/  F2FP.PACK_AB R11, R6, R11 ;  /* 0x0000000b060b723e */ /* 0x000fca00000000ff */
[----:B------:R1:W-:Y:S02]  /*93d0*/  STS.128 [R21+0x1000], R8 ;  /* 0x0010000815007388 */ /* 0x0003e40000000c00 */
.L_x_117:
[----:B------:R-:W-:Y:S05]  /*93e0*/  BSYNC B0 ;  /* 0x0000000000007941 */ /* 0x000fea0003800000 */
.L_x_116:
[----:B------:R-:W-:Y:S01]  /*93f0*/  IADD3 R6, R38, 0x8, RZ ;  /* 0x0000000826067810 */ /* 0x000fe20007ffe0ff */
[----:B------:R-:W-:Y:S03]  /*9400*/  BSSY B0, `(.L_x_118) ;  /* 0x0000029000007945 */ /* 0x000fe60003800000 */
[----:B------:R-:W-:-:S13]  /*9410*/  ISETP.GE.AND P0, PT, R6, c[0x0][0x27c], PT ;  /* 0x00009f0006007a0c */ /* 0x000fda0003f06270 */
[----:B------:R-:W-:Y:S05]  /*9420*/  @P0 BRA `(.L_x_119) ;  /* 0x0000026000000947 */ /* 0x000fea0003800000 */
[----:B-1----:R-:W1:Y:S01]  /*9430*/  LDS.128 R8, [R22+0x1000] ;  /* 0x0010000016087984 */ /* 0x002e620000000c00 */
        /* <DEDUP_REMOVED lines=18> */
[--C-:B------:R-:W-:Y:S01]  /*9560*/  HADD2.F32 R9, -RZ, R28.reuse.H1_H1 ;  /* 0x3000001cff097230 */ /* 0x100fe20000004100 */
[----:B------:R-:W-:Y:S01]  /*9570*/  FFMA.FTZ R13, R7, R12, R6 ;  /* 0x0000000c070d7223 */ /* 0x000fe20000010006 */
[----:B------:R-:W-:Y:S01]  /*9580*/  HADD2.F32 R6, -RZ, R28.H0_H0 ;  /* 0x2000001cff067230 */ /* 0x000fe20000004100 */
        /* <DEDUP_REMOVED lines=16> */
.L_x_119:
[----:B------:R-:W-:Y:S05]  /*9690*/  BSYNC B0 ;  /* 0x0000000000007941 */ /* 0x000fea0003800000 */
.L_x_118:
        /* <DEDUP_REMOVED lines=23> */
[----:B------:R-:W-:Y:S01]  /*9810*/  HADD2.F32 R9, -RZ, R31.H0_H0 ;  /* 0x2000001fff097230 */ /* 0x000fe20000004100 */
        /* <DEDUP_REMOVED lines=18> */
.L_x_121:
[----:B------:R-:W-:Y:S05]  /*9940*/  BSYNC B0 ;  /* 0x0000000000007941 */ /* 0x000fea0003800000 */
.L_x_120:
        /* <DEDUP_REMOVED lines=42> */
.L_x_123:
[----:B------:R-:W-:Y:S05]  /*9bf0*/  BSYNC B0 ;  /* 0x0000000000007941 */ /* 0x000fea0003800000 */
.L_x_122:
        /* <DEDUP_REMOVED lines=29> */
[----:B------:R-:W-:Y:S01]  /*9dd0*/  HADD2.F32 R7, -RZ, R34.H1_H1 ;  /* 0x30000022ff077230 */ /* 0x000fe20000004100 */
        /* <DEDUP_REMOVED lines=12> */
.L_x_125:
[----:B------:R-:W-:Y:S05]  /*9ea0*/  BSYNC B0 ;  /* 0x0000000000007941 */ /* 0x000fea0003800000 */
.L_x_124:
        /* <DEDUP_REMOVED lines=15> */
[----:B------:R-:W-:Y:S01]  /*9fa0*/  HADD2.F32 R8, -RZ, R36.H1_H1 ;  /* 0x30000024ff087230 */ /* 0x000fe20000004100 */
        /* <DEDUP_REMOVED lines=10> */
[----:B------:R-:W-:Y:S01]  /*a050*/  HADD2.F32 R8, -RZ, R39.H1_H1 ;  /* 0x30000027ff087230 */ /* 0x000fe20000004100 */
        /* <DEDUP_REMOVED lines=13> */
[----:B------:R1:W-:Y:S01]  /*a130*/  STS.128 [R22+0x5000], R8 ;  /* 0x0050000816007388 */ /* 0x0003e20000000c00 */
[----:B------:R-:W-:Y:S05]  /*a140*/  BRA `(.L_x_115) ;  /* 0x0000311000007947 */ /* 0x000fea0003800000 */
.L_x_100:
        /* <DEDUP_REMOVED lines=15> */
[C---:B------:R-:W-:Y:S01]  /*a240*/  ISETP.GE.AND P0, PT, R64.reuse, c[0x0][0x27c], PT ;  /* 0x00009f0040007a0c */ /* 0x040fe20003f06270 */
[----:B------:R-:W-:Y:S01]  /*a250*/  CS2R R22, SRZ ;  /* 0x0000000000167805 */ /* 0x000fe2000001ff00 */
[----:B------:R-:W-:Y:S01]  /*a260*/  CS2R R20, SRZ ;  /* 0x0000000000147805 */ /* 0x000fe2000001ff00 */
[----:B------:R-:W-:Y:S01]  /*a270*/  CS2R R10, SRZ ;  /* 0x00000000000a7805 */ /* 0x000fe2000001ff00 */
[----:B------:R-:W-:Y:S01]  /*a280*/  CS2R R8, SRZ ;  /* 0x0000000000087805 */ /* 0x000fe2000001ff00 */
[----:B------:R-:W-:-:S02]  /*a290*/  IADD3 R14, R64, 0x10, RZ ;  /* 0x00000010400e7810 */ /* 0x000fc40007ffe0ff */
[----:B------:R-:W-:-:S06]  /*a2a0*/  IADD3 R15, R64, 0x20, RZ ;  /* 0x00000020400f7810 */ /* 0x000fcc0007ffe0ff */
[----:B------:R-:W-:-:S04]  /*a2b0*/  @!P0 IMAD.WIDE R12, R64, 0x2, R34 ;  /* 0x00000002400c8825 */ /* 0x000fc800078e0222 */
[----:B------:R-:W-:Y:S01]  /*a2c0*/  @!P0 IMAD.WIDE R6, R64, 0x2, R32 ;  /* 0x0000000240068825 */ /* 0x000fe200078e0220 */
[----:B------:R1:W5:Y:S01]  /*a2d0*/  @!P0 LD.E.128 R20, [R12.64] ;  /* 0x000000060c148980 */ /* 0x000362000c101d00 */
[----:B------:R-:W-:-:S03]  /*a2e0*/  ISETP.GE.AND P1, PT, R14, c[0x0][0x27c], PT ;  /* 0x00009f000e007a0c */ /* 0x000fc60003f26270 */
[----:B------:R2:W5:Y:S01]  /*a2f0*/  @!P0 LD.E.128 R8, [R6.64] ;  /* 0x0000000606088980 */ /* 0x000562000c101d00 */
[----:B------:R-:W-:Y:S01]  /*a300*/  ISETP.GE.AND P0, PT, R15, c[0x0][0x27c], PT ;  /* 0x00009f000f007a0c */ /* 0x000fe20003f06270 */
[----:B------:R-:W-:Y:S01]  /*a310*/  CS2R R26, SRZ ;  /* 0x00000000001a7805 */ /* 0x000fe2000001ff00 */
[----:B------:R-:W-:Y:S01]  /*a320*/  CS2R R24, SRZ ;  /* 0x0000000000187805 */ /* 0x000fe2000001ff00 */
[----:B------:R-:W-:Y:S01]  /*a330*/  CS2R R30, SRZ ;  /* 0x00000000001e7805 */ /* 0x000fe2000001ff00 */
[----:B------:R-:W-:Y:S01]  /*a340*/  CS2R R28, SRZ ;  /* 0x00000000001c7805 */ /* 0x000fe2000001ff00 */
[----:B------:R-:W-:Y:S01]  /*a350*/  CS2R R18, SRZ ;  /* 0x0000000000127805 */ /* 0x000fe2000001ff00 */
[----:B------:R-:W-:Y:S01]  /*a360*/  CS2R R16, SRZ ;  /* 0x0000000000107805 */ /* 0x000fe2000001ff00 */
[----:B-1----:R-:W-:Y:S02]  /*a370*/  CS2R R12, SRZ ;  /* 0x00000000000c7805 */ /* 0x002fe4000001ff00 */
[----:B--2---:R-:W-:-:S04]  /*a380*/  @!P1 SHF.R.S32.HI R7, RZ, 0x1f, R14 ;  /* 0x0000001fff079819 */ /* 0x004fc8000001140e */
[----:B------:R-:W-:Y:S02]  /*a390*/  @!P0 SHF.R.S32.HI R6, RZ, 0x1f, R15 ;  /* 0x0000001fff068819 */ /* 0x000fe4000001140f */
[----:B------:R-:W-:Y:S02]  /*a3a0*/  @!P1 LEA.HI R7, R7, R14, RZ, 0x3 ;  /* 0x0000000e07079211 */ /* 0x000fe400078f18ff */
[----:B------:R-:W-:Y:S02]  /*a3b0*/  @!P0 LEA.HI R6, R6, R15, RZ, 0x3 ;  /* 0x0000000f06068211 */ /* 0x000fe400078f18ff */
[----:B------:R-:W-:Y:S01]  /*a3c0*/  @!P1 LOP3.LUT R7, R7, 0xfffffff8, RZ, 0xc0, !PT ;  /* 0xfffffff807079812 */ /* 0x000fe200078ec0ff */
[----:B------:R-:W-:Y:S01]  /*a3d0*/  CS2R R14, SRZ ;  /* 0x00000000000e7805 */ /* 0x000fe2000001ff00 */
[----:B------:R-:W-:-:S03]  /*a3e0*/  @!P0 LOP3.LUT R6, R6, 0xfffffff8, RZ, 0xc0, !PT ;  /* 0xfffffff806068812 */ /* 0x000fc600078ec0ff */
[----:B------:R-:W-:-:S04]  /*a3f0*/  @!P1 IMAD.WIDE R38, R7, 0x2, R34 ;  /* 0x0000000207269825 */ /* 0x000fc800078e0222 */
[C---:B------:R-:W-:Y:S01]  /*a400*/  @!P0 IMAD.WIDE R36, R6.reuse, 0x2, R34 ;  /* 0x0000000206248825 */ /* 0x040fe200078e0222 */
[----:B------:R1:W5:Y:S03]  /*a410*/  @!P1 LD.E.128 R24, [R38.64] ;  /* 0x0000000626189980 */ /* 0x000366000c101d00 */
[--C-:B------:R-:W-:Y:S01]  /*a420*/  @!P1 IMAD.WIDE R34, R7, 0x2, R32.reuse ;  /* 0x0000000207229825 */ /* 0x100fe200078e0220 */
[----:B------:R1:W5:Y:S03]  /*a430*/  @!P0 LD.E.128 R28, [R36.64] ;  /* 0x00000006241c8980 */ /* 0x000366000c101d00 */
[----:B------:R-:W-:Y:S01]  /*a440*/  @!P0 IMAD.WIDE R6, R6, 0x2, R32 ;  /* 0x0000000206068825 */ /* 0x000fe200078e0220 */
[----:B------:R1:W5:Y:S04]  /*a450*/  @!P1 LD.E.128 R12, [R34.64] ;  /* 0x00000006220c9980 */ /* 0x000368000c101d00 */
[----:B------:R1:W5:Y:S02]  /*a460*/  @!P0 LD.E.128 R16, [R6.64] ;  /* 0x0000000606108980 */ /* 0x000364000c101d00 */
.L_x_127:
[----:B------:R-:W-:Y:S05]  /*a470*/  BSYNC B0 ;  /* 0x0000000000007941 */ /* 0x000fea0003800000 */
.L_x_126:
[--C-:B-----5:R-:W-:Y:S01]  /*a480*/  IMAD.MOV.U32 R42, RZ, RZ, R29.reuse ;  /* 0x000000ffff2a7224 */ /* 0x120fe200078e001d */
[----:B-1----:R-:W-:Y:S01]  /*a490*/  SHF.R.U32.HI R37, RZ, 0x10, R29 ;  /* 0x00000010ff257819 */ /* 0x002fe2000001161d */
[----:B------:R-:W-:Y:S01]  /*a4a0*/  IMAD R7, R175, -0x80, R60 ;  /* 0xffffff80af077824 */ /* 0x000fe200078e023c */
[--C-:B------:R-:W-:Y:S01]  /*a4b0*/  SHF.R.U64 R56, R20, 0x10, R21.reuse ;  /* 0x0000001014387819 */ /* 0x100fe20000001215 */
[----:B------:R-:W-:Y:S01]  /*a4c0*/  IMAD.MOV.U32 R57, RZ, RZ, R21 ;  /* 0x000000ffff397224 */ /* 0x000fe200078e0015 */
[----:B------:R-:W-:Y:S01]  /*a4d0*/  PRMT R70, R42, 0x5410, R37 ;  /* 0x000054102a467816 */ /* 0x000fe20000000025 */
[----:B------:R-:W-:Y:S01]  /*a4e0*/  IMAD.MOV.U32 R51, RZ, RZ, R24 ;  /* 0x000000ffff337224 */ /* 0x000fe200078e0018 */
[----:B------:R-:W-:Y:S01]  /*a4f0*/  IMNMX R42, R7, 0x80, PT ;  /* 0x00000080072a7817 */ /* 0x000fe20003800200 */
[----:B------:R-:W-:Y:S01]  /*a500*/  IMAD.MOV.U32 R47, RZ, RZ, R26 ;  /* 0x000000ffff2f7224 */ /* 0x000fe200078e001a */
[----:B------:R-:W-:Y:S01]  /*a510*/  SHF.R.U32.HI R53, RZ, 0x10, R21 ;  /* 0x00000010ff357819 */ /* 0x000fe20000011615 */
[----:B------:R-:W-:Y:S01]  /*a520*/  IMAD.MOV.U32 R58, RZ, RZ, R20 ;  /* 0x000000ffff3a7224 */ /* 0x000fe200078e0014 */
[----:B------:R-:W-:Y:S01]  /*a530*/  ISETP.GE.AND P0, PT, R61, R42, PT ;  /* 0x0000002a3d00720c */ /* 0x000fe20003f06270 */
[----:B------:R-:W-:Y:S01]  /*a540*/  IMAD.MOV.U32 R55, RZ, RZ, R22 ;  /* 0x000000ffff377224 */ /* 0x000fe200078e0016 */
[----:B------:R-:W-:Y:S01]  /*a550*/  SHF.R.U64 R48, R24, 0x10, R25 ;  /* 0x0000001018307819 */ /* 0x000fe20000001219 */
[----:B------:R-:W-:Y:S01]  /*a560*/  IMAD.MOV.U32 R54, RZ, RZ, R23 ;  /* 0x000000ffff367224 */ /* 0x000fe200078e0017 */
[----:B------:R-:W-:Y:S01]  /*a570*/  SHF.R.U64 R44, R26, 0x10, R27 ;  /* 0x000000101a2c7819 */ /* 0x000fe2000000121b */
[----:B------:R-:W-:Y:S01]  /*a580*/  IMAD.MOV.U32 R50, RZ, RZ, R25 ;  /* 0x000000ffff327224 */ /* 0x000fe200078e0019 */
[--C-:B------:R-:W-:Y:S01]  /*a590*/  SHF.R.U64 R52, R22, 0x10, R23.reuse ;  /* 0x0000001016347819 */ /* 0x100fe20000001217 */
[----:B------:R-:W-:Y:S01]  /*a5a0*/  IMAD.MOV.U32 R43, RZ, RZ, R28 ;  /* 0x000000ffff2b7224 */ /* 0x000fe200078e001c */
[----:B------:R-:W-:Y:S01]  /*a5b0*/  SHF.R.U32.HI R49, RZ, 0x10, R23 ;  /* 0x00000010ff317819 */ /* 0x000fe20000011617 */
[----:B------:R-:W-:Y:S01]  /*a5c0*/  IMAD.MOV.U32 R39, RZ, RZ, R30 ;  /* 0x000000ffff277224 */ /* 0x000fe200078e001e */
[----:B------:R-:W-:Y:S01]  /*a5d0*/  SHF.R.U32.HI R45, RZ, 0x10, R25 ;  /* 0x00000010ff2d7819 */ /* 0x000fe20000011619 */
[----:B------:R-:W-:Y:S01]  /*a5e0*/  IMAD.MOV.U32 R38, RZ, RZ, R31 ;  /* 0x000000ffff267224 */ /* 0x000fe200078e001f */
[----:B------:R-:W-:Y:S01]  /*a5f0*/  SHF.R.U64 R40, R28, 0x10, R29 ;  /* 0x000000101c287819 */ /* 0x000fe2000000121d */
[----:B------:R-:W-:Y:S01]  /*a600*/  IMAD.MOV.U32 R26, RZ, RZ, R13 ;  /* 0x000000ffff1a7224 */ /* 0x000fe200078e000d */
[----:B------:R-:W-:Y:S01]  /*a610*/  SHF.R.U64 R36, R30, 0x10, R31 ;  /* 0x000000101e247819 */ /* 0x000fe2000000121f */
[----:B------:R-:W-:Y:S01]  /*a620*/  IMAD.MOV.U32 R46, RZ, RZ, R27 ;  /* 0x000000ffff2e7224 */ /* 0x000fe200078e001b */
[----:B------:R-:W-:Y:S01]  /*a630*/  SHF.R.U32.HI R33, RZ, 0x10, R31 ;  /* 0x00000010ff217819 */ /* 0x000fe2000001161f */
[----:B------:R-:W-:Y:S01]  /*a640*/  IMAD.MOV.U32 R31, RZ, RZ, R10 ;  /* 0x000000ffff1f7224 */ /* 0x000fe200078e000a */
[----:B------:R-:W-:Y:S01]  /*a650*/  SHF.R.U64 R24, R12, 0x10, R13 ;  /* 0x000000100c187819 */ /* 0x000fe2000000120d */
[----:B------:R-:W-:Y:S01]  /*a660*/  IMAD.MOV.U32 R30, RZ, RZ, R11 ;  /* 0x000000ffff1e7224 */ /* 0x000fe200078e000b */
[----:B------:R-:W-:Y:S01]  /*a670*/  SHF.R.U32.HI R21, RZ, 0x10, R13 ;  /* 0x00000010ff157819 */ /* 0x000fe2000001160d */
[----:B------:R-:W-:Y:S01]  /*a680*/  IMAD.MOV.U32 R23, RZ, RZ, R14 ;  /* 0x000000ffff177224 */ /* 0x000fe200078e000e */
[----:B------:R-:W-:Y:S01]  /*a690*/  SHF.R.U32.HI R41, RZ, 0x10, R27 ;  /* 0x00000010ff297819 */ /* 0x000fe2000001161b */
[----:B------:R-:W-:Y:S01]  /*a6a0*/  IMAD.MOV.U32 R22, RZ, RZ, R15 ;  /* 0x000000ffff167224 */ /* 0x000fe200078e000f */
[--C-:B------:R-:W-:Y:S01]  /*a6b0*/  SHF.R.U64 R28, R10, 0x10, R11.reuse ;  /* 0x000000100a1c7819 */ /* 0x100fe2000000120b */
[----:B------:R-:W-:Y:S01]  /*a6c0*/  IMAD.MOV.U32 R35, RZ, RZ, R8 ;  /* 0x000000ffff237224 */ /* 0x000fe200078e0008 */
[----:B------:R-:W-:Y:S01]  /*a6d0*/  SHF.R.U32.HI R25, RZ, 0x10, R11 ;  /* 0x00000010ff197819 */ /* 0x000fe2000001160b */
[----:B------:R-:W-:Y:S01]  /*a6e0*/  IMAD.MOV.U32 R34, RZ, RZ, R9 ;  /* 0x000000ffff227224 */ /* 0x000fe200078e0009 */
[--C-:B------:R-:W-:Y:S01]  /*a6f0*/  SHF.R.U64 R20, R14, 0x10, R15.reuse ;  /* 0x000000100e147819 */ /* 0x100fe2000000120f */
[----:B------:R-:W-:Y:S01]  /*a700*/  IMAD.MOV.U32 R27, RZ, RZ, R12 ;  /* 0x000000ffff1b7224 */ /* 0x000fe200078e000c */
[----:B------:R-:W-:Y:S01]  /*a710*/  SHF.R.U32.HI R13, RZ, 0x10, R15 ;  /* 0x00000010ff0d7819 */ /* 0x000fe2000001160f */
        /* <DEDUP_REMOVED lines=8> */
[----:B------:R-:W-:-:S04]  /*a7a0*/  DEPBAR.LE SB0, 0x1 ;  /* 0x000080400000791a */ /* 0x000fc80000000000 */
[--C-:B------:R-:W-:Y:S01]  /*a7b0*/  SHF.R.U64 R8, R18, 0x10, R19.reuse ;  /* 0x0000001012087819 */ /* 0x100fe20000001213 */
[----:B------:R-:W-:Y:S01]  /*a7c0*/  BSSY B1, `(.L_x_128) ;  /* 0x000015c000017945 */ /* 0x000fe20003800000 */
[----:B------:R-:W-:Y:S02]  /*a7d0*/  SHF.R.U32.HI R6, RZ, 0x10, R19 ;  /* 0x00000010ff067819 */ /* 0x000fe40000011613 */
[----:B------:R-:W-:Y:S02]  /*a7e0*/  PRMT R53, R53, 0x5410, R50 ;  /* 0x0000541035357816 */ /* 0x000fe40000000032 */
[----:B------:R-:W-:Y:S02]  /*a7f0*/  PRMT R52, R52, 0x5410, R48 ;  /* 0x0000541034347816 */ /* 0x000fe40000000030 */
[----:B------:R-:W-:Y:S02]  /*a800*/  PRMT R54, R54, 0x5410, R45 ;  /* 0x0000541036367816 */ /* 0x000fe4000000002d */
[----:B------:R-:W-:-:S02]  /*a810*/  PRMT R55, R55, 0x5410, R47 ;  /* 0x0000541037377816 */ /* 0x000fc4000000002f */
[----:B------:R-:W-:Y:S02]  /*a820*/  PRMT R58, R58, 0x5410, R46 ;  /* 0x000054103a3a7816 */ /* 0x000fe4000000002e */
[----:B------:R-:W-:Y:S02]  /*a830*/  PRMT R56, R56, 0x5410, R44 ;  /* 0x0000541038387816 */ /* 0x000fe4000000002c */
        /* <DEDUP_REMOVED lines=16> */
[----:B------:R-:W-:Y:S01]  /*a940*/  PRMT R68, R6, 0x5410, R10 ;  /* 0x0000541006447816 */ /* 0x000fe2000000000a */
[----:B------:R-:W-:Y:S06]  /*a950*/  BAR.SYNC.DEFER_BLOCKING 0x0 ;  /* 0x0000000000007b1d */ /* 0x000fec0000010000 */
[----:B------:R-:W-:Y:S05]  /*a960*/  @P0 BRA `(.L_x_129) ;  /* 0x0000141000000947 */ /* 0x000fea0003800000 */
[----:B------:R-:W-:Y:S01]  /*a970*/  ISETP.GE.AND P0, PT, R64, c[0x0][0x27c], PT ;  /* 0x00009f0040007a0c */ /* 0x000fe20003f06270 */
[----:B------:R-:W-:-:S12]  /*a980*/  BSSY B0, `(.L_x_130) ;  /* 0x0000065000007945 */ /* 0x000fd80003800000 */
[----:B------:R-:W-:Y:S05]  /*a990*/  @P0 BRA `(.L_x_131) ;  /* 0x0000063000000947 */ /* 0x000fea0003800000 */
[----:B------:R-:W-:Y:S01]  /*a9a0*/  MOV R8, c[0x0][0x27c] ;  /* 0x00009f0000087a02 */ /* 0x000fe20000000f00 */
[----:B------:R-:W-:Y:S01]  /*a9b0*/  HADD2.F32 R19, -RZ, R58.H0_H0 ;  /* 0x2000003aff137230 */ /* 0x000fe20000004100 */
[----:B------:R-:W-:Y:S01]  /*a9c0*/  LEA.HI R7, R61, R61, RZ, 0x1 ;  /* 0x0000003d3d077211 */ /* 0x000fe200078f08ff */
[----:B------:R-:W-:Y:S01]  /*a9d0*/  HADD2.F32 R18, -RZ, R56.H0_H0 ;  /* 0x20000038ff127230 */ /* 0x000fe20000004100 */
[----:B------:R-:W-:Y:S02]  /*a9e0*/  LEA.HI R8, R8, R62, RZ, 0x1d ;  /* 0x0000003e08087211 */ /* 0x000fe400078fe8ff */
[----:B------:R-:W-:Y:S02]  /*a9f0*/  SHF.L.U32 R6, R59, 0x6, RZ ;  /* 0x000000063b067819 */ /* 0x000fe400000006ff */
[----:B------:R-:W-:Y:S02]  /*aa00*/  SHF.R.S32.HI R10, RZ, 0x1f, R8 ;  /* 0x0000001fff0a7819 */ /* 0x000fe40000011408 */
[----:B------:R-:W-:-:S02]  /*aa10*/  LOP3.LUT R7, R7, 0x7fffffe, RZ, 0xc0, !PT ;  /* 0x07fffffe07077812 */ /* 0x000fc400078ec0ff */
[----:B------:R-:W-:Y:S02]  /*aa20*/  LOP3.LUT R6, R6, 0xc0, RZ, 0xc0, !PT ;  /* 0x000000c006067812 */ /* 0x000fe400078ec0ff */
[----:B------:R-:W-:Y:S02]  /*aa30*/  LEA.HI R10, R10, R8, RZ, 0x2 ;  /* 0x000000080a0a7211 */ /* 0x000fe400078f10ff */
[----:B------:R-:W-:Y:S02]  /*aa40*/  IADD3 R7, R61, -R7, RZ ;  /* 0x800000073d077210 */ /* 0x000fe40007ffe0ff */
[----:B------:R-:W-:Y:S02]  /*aa50*/  SHF.L.U32 R8, R8, 0x3, RZ ;  /* 0x0000000308087819 */ /* 0x000fe400000006ff */
[----:B------:R-:W-:Y:S02]  /*aa60*/  LOP3.LUT R9, R6, 0x18, R64, 0xf8, !PT ;  /* 0x0000001806097812 */ /* 0x000fe400078ef840 */
[----:B------:R-:W-:-:S02]  /*aa70*/  SHF.R.U32.HI R11, RZ, 0x3, R6 ;  /* 0x00000003ff0b7819 */ /* 0x000fc40000011606 */
[----:B------:R-:W-:Y:S02]  /*aa80*/  LEA R7, R63, R7, 0x3 ;  /* 0x000000073f077211 */ /* 0x000fe400078e18ff */
[----:B------:R-:W-:Y:S02]  /*aa90*/  LOP3.LUT R6, R6, 0x18, R8, 0xf8, !PT ;  /* 0x0000001806067812 */ /* 0x000fe400078ef808 */
[----:B------:R-:W-:Y:S02]  /*aaa0*/  SHF.L.U32 R8, R10, 0xa, RZ ;  /* 0x0000000a0a087819 */ /* 0x000fe400000006ff */
[-C--:B------:R-:W-:Y:S02]  /*aab0*/  LOP3.LUT R9, R9, R11.reuse, RZ, 0x3c, !PT ;  /* 0x0000000b09097212 */ /* 0x080fe400078e3cff */
[----:B------:R-:W-:Y:S02]  /*aac0*/  SHF.L.U32 R7, R7, 0x5, RZ ;  /* 0x0000000507077819 */ /* 0x000fe400000006ff */
[----:B------:R-:W-:-:S02]  /*aad0*/  LOP3.LUT R6, R6, R11, RZ, 0x3c, !PT ;  /* 0x0000000b06067212 */ /* 0x000fc400078e3cff */
[----:B------:R-:W-:Y:S02]  /*aae0*/  LOP3.LUT R8, R8, 0x7ffff000, RZ, 0xc0, !PT ;  /* 0x7ffff00008087812 */ /* 0x000fe400078ec0ff */
[----:B------:R-:W-:Y:S02]  /*aaf0*/  IADD3 R9, R7, R9, RZ ;  /* 0x0000000907097210 */ /* 0x000fe40007ffe0ff */
[----:B------:R-:W-:Y:S01]  /*ab00*/  IADD3 R6, R6, R8, R7 ;  /* 0x0000000806067210 */ /* 0x000fe20007ffe007 */
[--C-:B------:R-:W-:Y:S01]  /*ab10*/  HADD2.F32 R7, -RZ, R43.reuse.H0_H0 ;  /* 0x2000002bff077230 */ /* 0x100fe20000004100 */
[----:B------:R-:W-:Y:S02]  /*ab20*/  SHF.L.U32 R37, R9, 0x1, RZ ;  /* 0x0000000109257819 */ /* 0x000fe400000006ff */
[----:B------:R-:W-:Y:S01]  /*ab30*/  SHF.L.U32 R34, R6, 0x1, RZ ;  /* 0x0000000106227819 */ /* 0x000fe200000006ff */
[----:B------:R-:W-:Y:S02]  /*ab40*/  HADD2.F32 R6, -RZ, R43.H1_H1 ;  /* 0x3000002bff067230 */ /* 0x000fe40000004100 */
[----:B------:R-:W1:Y:S04]  /*ab50*/  LDS.128 R8, [R37+0x6100] ;  /* 0x0061000025087984 */ /* 0x000e680000000c00 */
[----:B------:R-:W2:Y:S01]  /*ab60*/  LDS.128 R12, [R34+0x6100] ;  /* 0x00610000220c7984 */ /* 0x000ea20000000c00 */
[----:B-1----:R-:W-:-:S02]  /*ab70*/  HADD2.F32 R25, -RZ, R9.H0_H0 ;  /* 0x20000009ff197230 */ /* 0x002fc40000004100 */
[----:B------:R-:W-:Y:S02]  /*ab80*/  HADD2.F32 R24, -RZ, R9.H1_H1 ;  /* 0x30000009ff187230 */ /* 0x000fe40000004100 */
[----:B------:R-:W-:Y:S02]  /*ab90*/  HADD2.F32 R23, -RZ, R8.H0_H0 ;  /* 0x20000008ff177230 */ /* 0x000fe40000004100 */
[----:B--2---:R-:W-:Y:S02]  /*aba0*/  HADD2.F32 R9, -RZ, R12.H0_H0 ;  /* 0x2000000cff097230 */ /* 0x004fe40000004100 */
[----:B------:R-:W-:Y:S02]  /*abb0*/  HADD2.F32 R22, -RZ, R8.H1_H1 ;  /* 0x30000008ff167230 */ /* 0x000fe40000004100 */
[--C-:B------:R-:W-:Y:S01]  /*abc0*/  HADD2.F32 R29, -RZ, R11.reuse.H0_H0 ;  /* 0x2000000bff1d7230 */ /* 0x100fe20000004100 */
[-C--:B------:R-:W-:Y:S01]  /*abd0*/  FMUL.FTZ R38, R9, R7.reuse ;  /* 0x0000000709267220 */ /* 0x080fe20000410000 */
[----:B------:R-:W-:Y:S01]  /*abe0*/  HADD2.F32 R28, -RZ, R11.H1_H1 ;  /* 0x3000000bff1c7230 */ /* 0x000fe20000004100 */
[----:B------:R-:W-:Y:S01]  /*abf0*/  FMUL.FTZ R11, R23, R7 ;  /* 0x00000007170b7220 */ /* 0x000fe20000410000 */
[--C-:B------:R-:W-:Y:S01]  /*ac00*/  HADD2.F32 R27, -RZ, R10.reuse.H0_H0 ;  /* 0x2000000aff1b7230 */ /* 0x100fe20000004100 */
[----:B------:R-:W-:Y:S01]  /*ac10*/  FMUL.FTZ R7, R22, R6 ;  /* 0x0000000616077220 */ /* 0x000fe20000410000 */
[----:B------:R-:W-:Y:S01]  /*ac20*/  HADD2.F32 R26, -RZ, R10.H1_H1 ;  /* 0x3000000aff1a7230 */ /* 0x000fe20000004100 */
[-C--:B------:R-:W-:Y:S01]  /*ac30*/  FFMA.FTZ R41, R9, R19.reuse, R11 ;  /* 0x0000001309297223 */ /* 0x080fe2000001000b */
[----:B------:R-:W-:Y:S01]  /*ac40*/  HADD2.F32 R8, -RZ, R12.H1_H1 ;  /* 0x3000000cff087230 */ /* 0x000fe20000004100 */
[----:B------:R-:W-:Y:S01]  /*ac50*/  FFMA.FTZ R19, R23, R19, -R38 ;  /* 0x0000001317137223 */ /* 0x000fe20000010826 */
[----:B------:R-:W-:-:S02]  /*ac60*/  HADD2.F32 R10, -RZ, R44.H0_H0 ;  /* 0x2000002cff0a7230 */ /* 0x000fc40000004100 */
[--C-:B------:R-:W-:Y:S01]  /*ac70*/  HADD2.F32 R21, -RZ, R15.reuse.H0_H0 ;  /* 0x2000000fff157230 */ /* 0x100fe20000004100 */
[C---:B------:R-:W-:Y:S01]  /*ac80*/  FFMA.FTZ R40, R8.reuse, R18, R7 ;  /* 0x0000001208287223 */ /* 0x040fe20000010007 */
[----:B------:R-:W-:Y:S01]  /*ac90*/  HADD2.F32 R20, -RZ, R15.H1_H1 ;  /* 0x3000000fff147230 */ /* 0x000fe20000004100 */
[----:B------:R-:W-:Y:S01]  /*aca0*/  FMUL.FTZ R9, R25, R10 ;  /* 0x0000000a19097220 */ /* 0x000fe20000410000 */
[----:B------:R-:W-:Y:S01]  /*acb0*/  HADD2.F32 R12, -RZ, R13.H0_H0 ;  /* 0x2000000dff0c7230 */ /* 0x000fe20000004100 */
[----:B------:R-:W-:Y:S01]  /*acc0*/  FMUL.FTZ R36, R8, R6 ;  /* 0x0000000608247220 */ /* 0x000fe20000410000 */
[----:B------:R-:W-:Y:S02]  /*acd0*/  HADD2.F32 R15, -RZ, R57.H0_H0 ;  /* 0x20000039ff0f7230 */ /* 0x000fe40000004100 */
[----:B------:R-:W-:Y:S01]  /*ace0*/  HADD2.F32 R7, -RZ, R44.H1_H1 ;  /* 0x3000002cff077230 */ /* 0x000fe20000004100 */
[C---:B------:R-:W-:Y:S01]  /*acf0*/  FMUL.FTZ R33, R12.reuse, R10 ;  /* 0x0000000a0c217220 */ /* 0x040fe20000410000 */
[----:B------:R-:W-:Y:S01]  /*ad00*/  HADD2.F32 R6, -RZ, R45.H0_H0 ;  /* 0x2000002dff067230 */ /* 0x000fe20000004100 */
[----:B------:R-:W-:Y:S01]  /*ad10*/  FFMA.FTZ R39, R12, R15, R9 ;  /* 0x0000000f0c277223 */ /* 0x000fe20000010009 */
[----:B------:R-:W-:Y:S01]  /*ad20*/  HADD2.F32 R17, -RZ, R13.H1_H1 ;  /* 0x3000000dff117230 */ /* 0x000fe20000004100 */
[-C--:B------:R-:W-:Y:S01]  /*ad30*/  FMUL.FTZ R10, R24, R7.reuse ;  /* 0x00000007180a7220 */ /* 0x080fe20000410000 */
[----:B------:R-:W-:Y:S01]  /*ad40*/  HADD2.F32 R13, -RZ, R53.H0_H0 ;  /* 0x20000035ff0d7230 */ /* 0x000fe20000004100 */
[-C--:B------:R-:W-:Y:S01]  /*ad50*/  FMUL.FTZ R9, R27, R6.reuse ;  /* 0x000000061b097220 */ /* 0x080fe20000410000 */
[--C-:B------:R-:W-:Y:S01]  /*ad60*/  HADD2.F32 R16, -RZ, R14.reuse.H0_H0 ;  /* 0x2000000eff107230 */ /* 0x100fe20000004100 */
[C---:B------:R-:W-:Y:S01]  /*ad70*/  FMUL.FTZ R31, R17.reuse, R7 ;  /* 0x00000007111f7220 */ /* 0x040fe20000410000 */
[----:B------:R-:W-:Y:S01]  /*ad80*/  HADD2.F32 R12, -RZ, R55.H0_H0 ;  /* 0x20000037ff0c7230 */ /* 0x000fe20000004100 */
[----:B------:R-:W-:Y:S01]  /*ad90*/  FFMA.FTZ R35, R17, R13, R10 ;  /* 0x0000000d11237223 */ /* 0x000fe2000001000a */
[----:B------:R-:W-:Y:S01]  /*ada0*/  HADD2.F32 R8, -RZ, R45.H1_H1 ;  /* 0x3000002dff087230 */ /* 0x000fe20000004100 */
[C---:B------:R-:W-:Y:S01]  /*adb0*/  FMUL.FTZ R17, R16.reuse, R6 ;  /* 0x0000000610117220 */ /* 0x040fe20000410000 */
[----:B------:R-:W-:Y:S01]  /*adc0*/  HADD2.F32 R14, -RZ, R14.H1_H1 ;  /* 0x3000000eff0e7230 */ /* 0x000fe20000004100 */
[----:B------:R-:W-:Y:S01]  /*add0*/  FFMA.FTZ R32, R16, R12, R9 ;  /* 0x0000000c10207223 */ /* 0x000fe20000010009 */
[----:B------:R-:W-:Y:S01]  /*ade0*/  HADD2.F32 R10, -RZ, R52.H0_H0 ;  /* 0x20000034ff0a7230 */ /* 0x000fe20000004100 */
[-C--:B------:R-:W-:Y:S01]  /*adf0*/  FMUL.FTZ R9, R26, R8.reuse ;  /* 0x000000081a097220 */ /* 0x080fe20000410000 */
[--C-:B------:R-:W-:Y:S01]  /*ae00*/  HADD2.F32 R7, -RZ, R46.reuse.H1_H1 ;  /* 0x3000002eff077230 */ /* 0x100fe20000004100 */
[C---:B------:R-:W-:Y:S01]  /*ae10*/  FMUL.FTZ R16, R14.reuse, R8 ;  /* 0x000000080e107220 */ /* 0x040fe20000410000 */
[----:B------:R-:W-:Y:S01]  /*ae20*/  HADD2.F32 R6, -RZ, R46.H0_H0 ;  /* 0x2000002eff067230 */ /* 0x000fe20000004100 */
[----:B------:R-:W-:Y:S01]  /*ae30*/  FFMA.FTZ R30, R14, R10, R9 ;  /* 0x0000000a0e1e7223 */ /* 0x000fe20000010009 */
[----:B------:R-:W-:Y:S01]  /*ae40*/  HADD2.F32 R9, -RZ, R54.H0_H0 ;  /* 0x20000036ff097230 */ /* 0x000fe20000004100 */
[----:B------:R-:W-:Y:S01]  /*ae50*/  FMUL.FTZ R11, R29, R7 ;  /* 0x000000071d0b7220 */ /* 0x000fe20000410000 */
[----:B------:R-:W-:Y:S01]  /*ae60*/  HADD2.F32 R8, -RZ, R49.H0_H0 ;  /* 0x20000031ff087230 */ /* 0x000fe20000004100 */
[----:B------:R-:W-:-:S02]  /*ae70*/  FMUL.FTZ R14, R28, R6 ;  /* 0x000000061c0e7220 */ /* 0x000fc40000410000 */
[C---:B------:R-:W-:Y:S02]  /*ae80*/  FMUL.FTZ R7, R21.reuse, R7 ;  /* 0x0000000715077220 */ /* 0x040fe40000410000 */
[C---:B------:R-:W-:Y:S02]  /*ae90*/  FMUL.FTZ R6, R20.reuse, R6 ;  /* 0x0000000614067220 */ /* 0x040fe40000410000 */
[----:B------:R-:W-:Y:S02]  /*aea0*/  FFMA.FTZ R21, R21, R9, R11 ;  /* 0x0000000915157223 */ /* 0x000fe4000001000b */
[----:B------:R-:W-:Y:S02]  /*aeb0*/  FFMA.FTZ R20, R20, R8, R14 ;  /* 0x0000000814147223 */ /* 0x000fe4000001000e */
[----:B------:R-:W-:Y:S02]  /*aec0*/  FFMA.FTZ R15, R25, R15, -R33 ;  /* 0x0000000f190f7223 */ /* 0x000fe40000010821 */
[----:B------:R-:W-:-:S02]  /*aed0*/  FFMA.FTZ R13, R24, R13, -R31 ;  /* 0x0000000d180d7223 */ /* 0x000fc4000001081f */
[----:B------:R-:W-:Y:S02]  /*aee0*/  FFMA.FTZ R18, R22, R18, -R36 ;  /* 0x0000001216127223 */ /* 0x000fe40000010824 */
[----:B------:R-:W-:Y:S01]  /*aef0*/  FFMA.FTZ R11, R27, R12, -R17 ;  /* 0x0000000c1b0b7223 */ /* 0x000fe20000010811 */
[----:B------:R-:W-:Y:S01]  /*af00*/  F2FP.PACK_AB R13, R13, R15 ;  /* 0x0000000f0d0d723e */ /* 0x000fe200000000ff */
[----:B------:R-:W-:Y:S01]  /*af10*/  FFMA.FTZ R14, R26, R10, -R16 ;  /* 0x0000000a1a0e7223 */ /* 0x000fe20000010810 */
[----:B------:R-:W-:Y:S01]  /*af20*/  F2FP.PACK_AB R12, R18, R19 ;  /* 0x00000013120c723e */ /* 0x000fe200000000ff */
[----:B------:R-:W-:Y:S01]  /*af30*/  FFMA.FTZ R7, R29, R9, -R7 ;  /* 0x000000091d077223 */ /* 0x000fe20000010807 */
[----:B------:R-:W-:Y:S01]  /*af40*/  F2FP.PACK_AB R9, R35, R39 ;  /* 0x000000272309723e */ /* 0x000fe200000000ff */
[----:B------:R-:W-:Y:S01]  /*af50*/  FFMA.FTZ R6, R28, R8, -R6 ;  /* 0x000000081c067223 */ /* 0x000fe20000010806 */
[----:B------:R-:W-:Y:S02]  /*af60*/  F2FP.PACK_AB R14, R14, R11 ;  /* 0x0000000b0e0e723e */ /* 0x000fe400000000ff */
[----:B------:R-:W-:-:S02]  /*af70*/  F2FP.PACK_AB R8, R40, R41 ;  /* 0x000000292808723e */ /* 0x000fc400000000ff */
[----:B------:R-:W-:Y:S02]  /*af80*/  F2FP.PACK_AB R15, R6, R7 ;  /* 0x00000007060f723e */ /* 0x000fe400000000ff */
[----:B------:R-:W-:Y:S02]  /*af90*/  F2FP.PACK_AB R10, R30, R32 ;  /* 0x000000201e0a723e */ /* 0x000fe400000000ff */
[----:B------:R-:W-:Y:S01]  /*afa0*/  F2FP.PACK_AB R11, R20, R21 ;  /* 0x00000015140b723e */ /* 0x000fe200000000ff */
[----:B------:R1:W-:Y:S04]  /*afb0*/  STS.128 [R37+0x6100], R12 ;  /* 0x0061000c25007388 */ /* 0x0003e80000000c00 */
[----:B------:R1:W-:Y:S02]  /*afc0*/  STS.128 [R34+0x6100], R8 ;  /* 0x0061000822007388 */ /* 0x0003e40000000c00 */
.L_x_131:
[----:B------:R-:W-:Y:S05]  /*afd0*/  BSYNC B0 ;  /* 0x0000000000007941 */ /* 0x000fea0003800000 */
.L_x_130:
[----:B------:R-:W-:Y:S01]  /*afe0*/  IADD3 R6, R64, 0x10, RZ ;  /* 0x0000001040067810 */ /* 0x000fe20007ffe0ff */
[----:B------:R-:W-:Y:S03]  /*aff0*/  BSSY B0, `(.L_x_132) ;  /* 0x000006c000007945 */ /* 0x000fe60003800000 */
[----:B------:R-:W-:-:S13]  /*b000*/  ISETP.GE.AND P0, PT, R6, c[0x0][0x27c], PT ;  /* 0x00009f0006007a0c */ /* 0x000fda0003f06270 */
[----:B------:R-:W-:Y:S05]  /*b010*/  @P0 BRA `(.L_x_133) ;  /* 0x0000069000000947 */ /* 0x000fea0003800000 */
[----:B-1----:R-:W-:Y:S01]  /*b020*/  SHF.R.S32.HI R10, RZ, 0x1f, R6 ;  /* 0x0000001fff0a7819 */ /* 0x002fe20000011406 */
[----:B------:R-:W-:Y:S01]  /*b030*/  HADD2.F32 R19, -RZ, R51.H1_H1 ;  /* 0x30000033ff137230 */ /* 0x000fe20000004100 */
[----:B------:R-:W-:Y:S01]  /*b040*/  LEA.HI R9, R61, R61, RZ, 0x1 ;  /* 0x0000003d3d097211 */ /* 0x000fe200078f08ff */
[----:B------:R-:W-:Y:S01]  /*b050*/  HADD2.F32 R18, -RZ, R52.H1_H1 ;  /* 0x30000034ff127230 */ /* 0x000fe20000004100 */
[CC--:B------:R-:W-:Y:S02]  /*b060*/  LEA.HI R8, R10.reuse, R6.reuse, RZ, 0x3 ;  /* 0x000000060a087211 */ /* 0x0c0fe400078f18ff */
[----:B------:R-:W-:Y:S02]  /*b070*/  SHF.L.U32 R11, R59, 0x6, RZ ;  /* 0x000000063b0b7819 */ /* 0x000fe400000006ff */
[----:B------:R-:W-:Y:S02]  /*b080*/  LOP3.LUT R9, R9, 0x7fffffe, RZ, 0xc0, !PT ;  /* 0x07fffffe09097812 */ /* 0x000fe400078ec0ff */
[----:B------:R-:W-:-:S02]  /*b090*/  LEA.HI R10, R10, R6, RZ, 0x5 ;  /* 0x000000060a0a7211 */ /* 0x000fc400078f28ff */
[----:B------:R-:W-:Y:S02]  /*b0a0*/  MOV R12, c[0x0][0x27c] ;  /* 0x00009f00000c7a02 */ /* 0x000fe40000000f00 */
[--C-:B------:R-:W-:Y:S02]  /*b0b0*/  SHF.R.S32.HI R7, RZ, 0x3, R8.reuse ;  /* 0x00000003ff077819 */ /* 0x100fe40000011408 */
[----:B------:R-:W-:Y:S02]  /*b0c0*/  LOP3.LUT R6, R11, 0xc0, RZ, 0xc0, !PT ;  /* 0x000000c00b067812 */ /* 0x000fe400078ec0ff */
[----:B------:R-:W-:Y:S02]  /*b0d0*/  IADD3 R9, R61, -R9, RZ ;  /* 0x800000093d097210 */ /* 0x000fe40007ffe0ff */
[----:B------:R-:W-:Y:S02]  /*b0e0*/  LEA.HI R7, R12, R7, RZ, 0x1d ;  /* 0x000000070c077211 */ /* 0x000fe400078fe8ff */
[----:B------:R-:W-:Y:S01]  /*b0f0*/  LOP3.LUT R11, R6, 0x18, R8, 0xf8, !PT ;  /* 0x00000018060b7812 */ /* 0x000fe200078ef808 */
[----:B------:R-:W-:Y:S01]  /*b100*/  IMAD R8, R63, 0x8, R9 ;  /* 0x000000083f087824 */ /* 0x000fe200078e0209 */
[----:B------:R-:W-:-:S02]  /*b110*/  SHF.R.S32.HI R9, RZ, 0x1f, R7 ;  /* 0x0000001fff097819 */ /* 0x000fc40000011407 */
[----:B------:R-:W-:Y:S02]  /*b120*/  SHF.L.U32 R10, R10, 0x7, RZ ;  /* 0x000000070a0a7819 */ /* 0x000fe400000006ff */
[----:B------:R-:W-:Y:S02]  /*b130*/  SHF.L.U32 R12, R8, 0x5, RZ ;  /* 0x00000005080c7819 */ /* 0x000fe400000006ff */
[----:B------:R-:W-:Y:S02]  /*b140*/  SHF.L.U32 R8, R7, 0x3, RZ ;  /* 0x0000000307087819 */ /* 0x000fe400000006ff */
[----:B------:R-:W-:Y:S02]  /*b150*/  LEA.HI R7, R9, R7, RZ, 0x2 ;  /* 0x0000000709077211 */ /* 0x000fe400078f10ff */
[----:B------:R-:W-:Y:S02]  /*b160*/  SHF.R.U32.HI R14, RZ, 0x3, R6 ;  /* 0x00000003ff0e7819 */ /* 0x000fe40000011606 */
[----:B------:R-:W-:Y:S01]  /*b170*/  LOP3.LUT R8, R6, 0x18, R8, 0xf8, !PT ;  /* 0x0000001806087812 */ /* 0x000fe200078ef808 */
[----:B------:R-:W-:Y:S01]  /*b180*/  IMAD.SHL.U32 R6, R7, 0x400, RZ ;  /* 0x0000040007067824 */ /* 0x000fe200078e00ff */
[----:B------:R-:W-:-:S02]  /*b190*/  LOP3.LUT R13, R10, 0x7ffff000, RZ, 0xc0, !PT ;  /* 0x7ffff0000a0d7812 */ /* 0x000fc400078ec0ff */
[-C--:B------:R-:W-:Y:S02]  /*b1a0*/  LOP3.LUT R10, R11, R14.reuse, RZ, 0x3c, !PT ;  /* 0x0000000e0b0a7212 */ /* 0x080fe400078e3cff */
[----:B------:R-:W-:Y:S02]  /*b1b0*/  LOP3.LUT R7, R8, R14, RZ, 0x3c, !PT ;  /* 0x0000000e08077212 */ /* 0x000fe400078e3cff */
[----:B------:R-:W-:Y:S02]  /*b1c0*/  LOP3.LUT R6, R6, 0x7ffff000, RZ, 0xc0, !PT ;  /* 0x7ffff00006067812 */ /* 0x000fe400078ec0ff */
[--C-:B------:R-:W-:Y:S02]  /*b1d0*/  IADD3 R9, R10, R13, R12.reuse ;  /* 0x0000000d0a097210 */ /* 0x100fe40007ffe00c */
[----:B------:R-:W-:Y:S01]  /*b1e0*/  IADD3 R6, R7, R6, R12 ;  /* 0x0000000607067210 */ /* 0x000fe20007ffe00c */
[----:B------:R-:W-:Y:S01]  /*b1f0*/  HADD2.F32 R7, -RZ, R47.H0_H0 ;  /* 0x2000002fff077230 */ /* 0x000fe20000004100 */
[----:B------:R-:W-:-:S02]  /*b200*/  SHF.L.U32 R38, R9, 0x1, RZ ;  /* 0x0000000109267819 */ /* 0x000fc400000006ff */
[----:B------:R-:W-:Y:S01]  /*b210*/  SHF.L.U32 R34, R6, 0x1, RZ ;  /* 0x0000000106227819 */ /* 0x000fe200000006ff */
[----:B------:R-:W-:Y:S02]  /*b220*/  HADD2.F32 R6, -RZ, R47.H1_H1 ;  /* 0x3000002fff067230 */ /* 0x000fe40000004100 */
[----:B------:R-:W1:Y:S04]  /*b230*/  LDS.128 R8, [R38+0x6100] ;  /* 0x0061000026087984 */ /* 0x000e680000000c00 */
[----:B------:R-:W2:Y:S01]  /*b240*/  LDS.128 R12, [R34+0x6100] ;  /* 0x00610000220c7984 */ /* 0x000ea20000000c00 */
[--C-:B-1----:R-:W-:Y:S02]  /*b250*/  HADD2.F32 R25, -RZ, R9.reuse.H0_H0 ;  /* 0x20000009ff197230 */ /* 0x102fe40000004100 */
[----:B------:R-:W-:-:S02]  /*b260*/  HADD2.F32 R24, -RZ, R9.H1_H1 ;  /* 0x30000009ff187230 */ /* 0x000fc40000004100 */
        /* <DEDUP_REMOVED lines=20> */
[----:B------:R-:W-:Y:S02]  /*b3b0*/  HADD2.F32 R15, -RZ, R53.H1_H1 ;  /* 0x30000035ff0f7230 */ /* 0x000fe40000004100 */
[----:B------:R-:W-:Y:S01]  /*b3c0*/  HADD2.F32 R7, -RZ, R48.H1_H1 ;  /* 0x30000030ff077230 */ /* 0x000fe20000004100 */
[C---:B------:R-:W-:Y:S01]  /*b3d0*/  FMUL.FTZ R33, R12.reuse, R10 ;  /* 0x0000000a0c217220 */ /* 0x040fe20000410000 */
[----:B------:R-:W-:Y:S01]  /*b3e0*/  HADD2.F32 R6, -RZ, R49.H1_H1 ;  /* 0x30000031ff067230 */ /* 0x000fe20000004100 */
[----:B------:R-:W-:Y:S01]  /*b3f0*/  FFMA.FTZ R39, R12, R15, R9 ;  /* 0x0000000f0c277223 */ /* 0x000fe20000010009 */
[----:B------:R-:W-:Y:S01]  /*b400*/  HADD2.F32 R17, -RZ, R13.H1_H1 ;  /* 0x3000000dff117230 */ /* 0x000fe20000004100 */
[-C--:B------:R-:W-:Y:S01]  /*b410*/  FMUL.FTZ R10, R24, R7.reuse ;  /* 0x00000007180a7220 */ /* 0x080fe20000410000 */
[----:B------:R-:W-:Y:S01]  /*b420*/  HADD2.F32 R13, -RZ, R54.H1_H1 ;  /* 0x30000036ff0d7230 */ /* 0x000fe20000004100 */
[-C--:B------:R-:W-:Y:S01]  /*b430*/  FMUL.FTZ R9, R27, R6.reuse ;  /* 0x000000061b097220 */ /* 0x080fe20000410000 */
[----:B------:R-:W-:Y:S01]  /*b440*/  HADD2.F32 R16, -RZ, R14.H0_H0 ;  /* 0x2000000eff107230 */ /* 0x000fe20000004100 */
[C---:B------:R-:W-:Y:S01]  /*b450*/  FMUL.FTZ R31, R17.reuse, R7 ;  /* 0x00000007111f7220 */ /* 0x040fe20000410000 */
[----:B------:R-:W-:Y:S01]  /*b460*/  HADD2.F32 R12, -RZ, R55.H1_H1 ;  /* 0x30000037ff0c7230 */ /* 0x000fe20000004100 */
[----:B------:R-:W-:Y:S01]  /*b470*/  FFMA.FTZ R35, R17, R13, R10 ;  /* 0x0000000d11237223 */ /* 0x000fe2000001000a */
[----:B------:R-:W-:Y:S01]  /*b480*/  HADD2.F32 R8, -RZ, R50.H0_H0 ;  /* 0x20000032ff087230 */ /* 0x000fe20000004100 */
[C---:B------:R-:W-:Y:S01]  /*b490*/  FMUL.FTZ R17, R16.reuse, R6 ;  /* 0x0000000610117220 */ /* 0x040fe20000410000 */
[----:B------:R-:W-:Y:S01]  /*b4a0*/  HADD2.F32 R14, -RZ, R14.H1_H1 ;  /* 0x3000000eff0e7230 */ /* 0x000fe20000004100 */
[----:B------:R-:W-:Y:S01]  /*b4b0*/  FFMA.FTZ R32, R16, R12, R9 ;  /* 0x0000000c10207223 */ /* 0x000fe20000010009 */
[----:B------:R-:W-:Y:S01]  /*b4c0*/  HADD2.F32 R10, -RZ, R56.H1_H1 ;  /* 0x30000038ff0a7230 */ /* 0x000fe20000004100 */
[-C--:B------:R-:W-:Y:S01]  /*b4d0*/  FMUL.FTZ R9, R26, R8.reuse ;  /* 0x000000081a097220 */ /* 0x080fe20000410000 */
[----:B------:R-:W-:Y:S01]  /*b4e0*/  HADD2.F32 R7, -RZ, R51.H0_H0 ;  /* 0x20000033ff077230 */ /* 0x000fe20000004100 */
[C---:B------:R-:W-:Y:S01]  /*b4f0*/  FMUL.FTZ R16, R14.reuse, R8 ;  /* 0x000000080e107220 */ /* 0x040fe20000410000 */
[----:B------:R-:W-:Y:S01]  /*b500*/  HADD2.F32 R6, -RZ, R50.H1_H1 ;  /* 0x30000032ff067230 */ /* 0x000fe20000004100 */
[----:B------:R-:W-:Y:S01]  /*b510*/  FFMA.FTZ R30, R14, R10, R9 ;  /* 0x0000000a0e1e7223 */ /* 0x000fe20000010009 */
[----:B------:R-:W-:Y:S01]  /*b520*/  HADD2.F32 R9, -RZ, R58.H1_H1 ;  /* 0x3000003aff097230 */ /* 0x000fe20000004100 */
[----:B------:R-:W-:Y:S01]  /*b530*/  FMUL.FTZ R11, R29, R7 ;  /* 0x000000071d0b7220 */ /* 0x000fe20000410000 */
[----:B------:R-:W-:Y:S01]  /*b540*/  HADD2.F32 R8, -RZ, R57.H1_H1 ;  /* 0x30000039ff087230 */ /* 0x000fe20000004100 */
        /* <DEDUP_REMOVED lines=22> */
.L_x_133:
[----:B------:R-:W-:Y:S05]  /*b6b0*/  BSYNC B0 ;  /* 0x0000000000007941 */ /* 0x000fea0003800000 */
.L_x_132:
[----:B------:R-:W-:-:S04]  /*b6c0*/  IADD3 R6, R64, 0x20, RZ ;  /* 0x0000002040067810 */ /* 0x000fc80007ffe0ff */
[----:B------:R-:W-:-:S13]  /*b6d0*/  ISETP.GE.AND P0, PT, R6, c[0x0][0x27c], PT ;  /* 0x00009f0006007a0c */ /* 0x000fda0003f06270 */
[----:B------:R-:W-:Y:S05]  /*b6e0*/  @P0 BRA `(.L_x_129) ;  /* 0x0000069000000947 */ /* 0x000fea0003800000 */
[----:B-1----:R-:W-:Y:S01]  /*b6f0*/  SHF.R.S32.HI R10, RZ, 0x1f, R6 ;  /* 0x0000001fff0a7819 */ /* 0x002fe20000011406 */
[--C-:B------:R-:W-:Y:S01]  /*b700*/  HADD2.F32 R19, -RZ, R69.reuse.H0_H0 ;  /* 0x20000045ff137230 */ /* 0x100fe20000004100 */
        /* <DEDUP_REMOVED lines=62> */
[----:B------:R-:W-:Y:S01]  /*baf0*/  HADD2.F32 R13, -RZ, R70.H1_H1 ;  /* 0x30000046ff0d7230 */ /* 0x000fe20000004100 */
        /* <DEDUP_REMOVED lines=9> */
[----:B------:R-:W-:Y:S01]  /*bb90*/  HADD2.F32 R10, -RZ, R71.H1_H1 ;  /* 0x30000047ff0a7230 */ /* 0x000fe20000004100 */
[-C--:B------:R-:W-:Y:S01]  /*bba0*/  FMUL.FTZ R9, R26, R8.reuse ;  /* 0x000000081a097220 */ /* 0x080fe20000410000 */
[--C-:B------:R-:W-:Y:S01]  /*bbb0*/  HADD2.F32 R7, -RZ, R68.reuse.H1_H1 ;  /* 0x30000044ff077230 */ /* 0x100fe20000004100 */
[C---:B------:R-:W-:Y:S01]  /*bbc0*/  FMUL.FTZ R16, R14.reuse, R8 ;  /* 0x000000080e107220 */ /* 0x040fe20000410000 */
[----:B------:R-:W-:Y:S01]  /*bbd0*/  HADD2.F32 R6, -RZ, R68.H0_H0 ;  /* 0x20000044ff067230 */ /* 0x000fe20000004100 */
[----:B------:R-:W-:Y:S01]  /*bbe0*/  FFMA.FTZ R30, R14, R10, R9 ;  /* 0x0000000a0e1e7223 */ /* 0x000fe20000010009 */
[--C-:B------:R-:W-:Y:S01]  /*bbf0*/  HADD2.F32 R9, -RZ, R72.reuse.H1_H1 ;  /* 0x30000048ff097230 */ /* 0x100fe20000004100 */
        /* <DEDUP_REMOVED lines=24> */
.L_x_129:
[----:B------:R-:W-:Y:S05]  /*bd80*/  BSYNC B1 ;  /* 0x0000000000017941 */ /* 0x000fea0003800000 */
.L_x_128:
[----:B------:R-:W-:-:S04]  /*bd90*/  IADD3 R16, R61, 0x40, RZ ;  /* 0x000000403d107810 */ /* 0x000fc80007ffe0ff */
[----:B------:R-:W-:-:S13]  /*bda0*/  ISETP.GE.AND P0, PT, R16, R42, PT ;  /* 0x0000002a1000720c */ /* 0x000fda0003f06270 */
[----:B------:R-:W-:Y:S05]  /*bdb0*/  @P0 BRA `(.L_x_115) ;  /* 0x000014a000000947 */ /* 0x000fea0003800000 */
[----:B------:R-:W-:Y:S01]  /*bdc0*/  ISETP.GE.AND P0, PT, R64, c[0x0][0x27c], PT ;  /* 0x00009f0040007a0c */ /* 0x000fe20003f06270 */
[----:B------:R-:W-:-:S12]  /*bdd0*/  BSSY B0, `(.L_x_134) ;  /* 0x0000068000007945 */ /* 0x000fd80003800000 */
[----:B------:R-:W-:Y:S05]  /*bde0*/  @P0 BRA `(.L_x_135) ;  /* 0x0000066000000947 */ /* 0x000fea0003800000 */
[----:B------:R-:W-:Y:S01]  /*bdf0*/  SHF.R.S32.HI R6, RZ, 0x1f, R16 ;  /* 0x0000001fff067819 */ /* 0x000fe20000011410 */
[----:B------:R-:W-:Y:S01]  /*be00*/  HADD2.F32 R20, -RZ, R58.H0_H0 ;  /* 0x2000003aff147230 */ /* 0x000fe20000004100 */
[----:B-1----:R-:W-:Y:S01]  /*be10*/  MOV R10, c[0x0][0x27c] ;  /* 0x00009f00000a7a02 */ /* 0x002fe20000000f00 */
[----:B------:R-:W-:Y:S01]  /*be20*/  HADD2.F32 R19, -RZ, R56.H0_H0 ;  /* 0x20000038ff137230 */ /* 0x000fe20000004100 */
[-C--:B------:R-:W-:Y:S02]  /*be30*/  LEA.HI R9, R16, R16.reuse, RZ, 0x1 ;  /* 0x0000001010097211 */ /* 0x080fe400078f08ff */
[----:B------:R-:W-:Y:S02]  /*be40*/  LEA.HI R6, R6, R16, RZ, 0x3 ;  /* 0x0000001006067211 */ /* 0x000fe400078f18ff */
[----:B------:R-:W-:Y:S02]  /*be50*/  LEA.HI R10, R10, R62, RZ, 0x1d ;  /* 0x0000003e0a0a7211 */ /* 0x000fe400078fe8ff */
[----:B------:R-:W-:-:S02]  /*be60*/  SHF.L.U32 R8, R9, 0x5, RZ ;  /* 0x0000000509087819 */ /* 0x000fc400000006ff */
[----:B------:R-:W-:Y:S02]  /*be70*/  LOP3.LUT R9, R9, 0x7fffffe, RZ, 0xc0, !PT ;  /* 0x07fffffe09097812 */ /* 0x000fe400078ec0ff */
[----:B------:R-:W-:Y:S02]  /*be80*/  SHF.L.U32 R7, R6, 0x5, RZ ;  /* 0x0000000506077819 */ /* 0x000fe400000006ff */
[----:B------:R-:W-:Y:S02]  /*be90*/  SHF.R.S32.HI R11, RZ, 0x1f, R10 ;  /* 0x0000001fff0b7819 */ /* 0x000fe4000001140a */
[----:B------:R-:W-:Y:S02]  /*bea0*/  LOP3.LUT R6, R8, 0xc0, RZ, 0xc0, !PT ;  /* 0x000000c008067812 */ /* 0x000fe400078ec0ff */
[----:B------:R-:W-:Y:S02]  /*beb0*/  IADD3 R8, R16, -R9, RZ ;  /* 0x8000000910087210 */ /* 0x000fe40007ffe0ff */
[----:B------:R-:W-:-:S02]  /*bec0*/  LOP3.LUT R7, R7, 0xffffff00, RZ, 0xc0, !PT ;  /* 0xffffff0007077812 */ /* 0x000fc400078ec0ff */
[----:B------:R-:W-:Y:S02]  /*bed0*/  LEA.HI R11, R11, R10, RZ, 0x2 ;  /* 0x0000000a0b0b7211 */ /* 0x000fe400078f10ff */
[----:B------:R-:W-:Y:S02]  /*bee0*/  SHF.L.U32 R10, R10, 0x3, RZ ;  /* 0x000000030a0a7819 */ /* 0x000fe400000006ff */
[----:B------:R-:W-:Y:S02]  /*bef0*/  LEA R7, R8, R7, 0x5 ;  /* 0x0000000708077211 */ /* 0x000fe400078e28ff */
[C---:B------:R-:W-:Y:S02]  /*bf00*/  LOP3.LUT R9, R6.reuse, 0x18, R64, 0xf8, !PT ;  /* 0x0000001806097812 */ /* 0x040fe400078ef840 */
[----:B------:R-:W-:Y:S02]  /*bf10*/  SHF.R.U32.HI R12, RZ, 0x3, R6 ;  /* 0x00000003ff0c7819 */ /* 0x000fe40000011606 */
[----:B------:R-:W-:-:S02]  /*bf20*/  LOP3.LUT R8, R6, 0x18, R10, 0xf8, !PT ;  /* 0x0000001806087812 */ /* 0x000fc400078ef80a */
[----:B------:R-:W-:Y:S02]  /*bf30*/  SHF.L.U32 R6, R11, 0xa, RZ ;  /* 0x0000000a0b067819 */ /* 0x000fe400000006ff */
[-C--:B------:R-:W-:Y:S02]  /*bf40*/  LOP3.LUT R9, R9, R12.reuse, RZ, 0x3c, !PT ;  /* 0x0000000c09097212 */ /* 0x080fe400078e3cff */
[----:B------:R-:W-:Y:S02]  /*bf50*/  LOP3.LUT R8, R8, R12, RZ, 0x3c, !PT ;  /* 0x0000000c08087212 */ /* 0x000fe400078e3cff */
[----:B------:R-:W-:Y:S02]  /*bf60*/  LOP3.LUT R6, R6, 0x7ffff000, RZ, 0xc0, !PT ;  /* 0x7ffff00006067812 */ /* 0x000fe400078ec0ff */
[----:B------:R-:W-:Y:S02]  /*bf70*/  IADD3 R9, R7, R9, RZ ;  /* 0x0000000907097210 */ /* 0x000fe40007ffe0ff */
        /* <DEDUP_REMOVED lines=13> */
[C---:B------:R-:W-:Y:S01]  /*c050*/  FMUL.FTZ R40, R7.reuse, R9 ;  /* 0x0000000907287220 */ /* 0x040fe20000410000 */
[----:B------:R-:W-:Y:S01]  /*c060*/  HADD2.F32 R29, -RZ, R11.H1_H1 ;  /* 0x3000000bff1d7230 */ /* 0x000fe20000004100 */
[-C--:B------:R-:W-:Y:S01]  /*c070*/  FMUL.FTZ R11, R7, R24.reuse ;  /* 0x00000018070b7220 */ /* 0x080fe20000410000 */
[--C-:B------:R-:W-:Y:S01]  /*c080*/  HADD2.F32 R28, -RZ, R10.reuse.H0_H0 ;  /* 0x2000000aff1c7230 */ /* 0x100fe20000004100 */
[----:B------:R-:W-:Y:S01]  /*c090*/  FMUL.FTZ R7, R6, R23 ;  /* 0x0000001706077220 */ /* 0x000fe20000410000 */
[----:B------:R-:W-:Y:S01]  /*c0a0*/  HADD2.F32 R27, -RZ, R10.H1_H1 ;  /* 0x3000000aff1b7230 */ /* 0x000fe20000004100 */
[C---:B------:R-:W-:Y:S01]  /*c0b0*/  FFMA.FTZ R43, R20.reuse, R9, R11 ;  /* 0x00000009142b7223 */ /* 0x040fe2000001000b */
[----:B------:R-:W-:Y:S01]  /*c0c0*/  HADD2.F32 R8, -RZ, R12.H1_H1 ;  /* 0x3000000cff087230 */ /* 0x000fe20000004100 */
[----:B------:R-:W-:Y:S01]  /*c0d0*/  FFMA.FTZ R20, R20, R24, -R40 ;  /* 0x0000001814147223 */ /* 0x000fe20000010828 */
[----:B------:R-:W-:-:S02]  /*c0e0*/  HADD2.F32 R10, -RZ, R44.H0_H0 ;  /* 0x2000002cff0a7230 */ /* 0x000fc40000004100 */
[--C-:B------:R-:W-:Y:S01]  /*c0f0*/  HADD2.F32 R22, -RZ, R15.reuse.H0_H0 ;  /* 0x2000000fff167230 */ /* 0x100fe20000004100 */
[----:B------:R-:W-:Y:S01]  /*c100*/  FFMA.FTZ R42, R19, R8, R7 ;  /* 0x00000008132a7223 */ /* 0x000fe20000010007 */
[----:B------:R-:W-:Y:S01]  /*c110*/  HADD2.F32 R21, -RZ, R15.H1_H1 ;  /* 0x3000000fff157230 */ /* 0x000fe20000004100 */
[----:B------:R-:W-:Y:S01]  /*c120*/  FMUL.FTZ R9, R10, R26 ;  /* 0x0000001a0a097220 */ /* 0x000fe20000410000 */
[----:B------:R-:W-:Y:S01]  /*c130*/  HADD2.F32 R12, -RZ, R13.H0_H0 ;  /* 0x2000000dff0c7230 */ /* 0x000fe20000004100 */
[----:B------:R-:W-:Y:S01]  /*c140*/  FMUL.FTZ R38, R6, R8 ;  /* 0x0000000806267220 */ /* 0x000fe20000410000 */
[----:B------:R-:W-:Y:S02]  /*c150*/  HADD2.F32 R15, -RZ, R57.H0_H0 ;  /* 0x20000039ff0f7230 */ /* 0x000fe40000004100 */
[----:B------:R-:W-:Y:S01]  /*c160*/  HADD2.F32 R7, -RZ, R44.H1_H1 ;  /* 0x3000002cff077230 */ /* 0x000fe20000004100 */
[-C--:B------:R-:W-:Y:S01]  /*c170*/  FMUL.FTZ R35, R10, R12.reuse ;  /* 0x0000000c0a237220 */ /* 0x080fe20000410000 */
[----:B------:R-:W-:Y:S01]  /*c180*/  HADD2.F32 R6, -RZ, R45.H0_H0 ;  /* 0x2000002dff067230 */ /* 0x000fe20000004100 */
[----:B------:R-:W-:Y:S01]  /*c190*/  FFMA.FTZ R41, R15, R12, R9 ;  /* 0x0000000c0f297223 */ /* 0x000fe20000010009 */
[----:B------:R-:W-:Y:S01]  /*c1a0*/  HADD2.F32 R18, -RZ, R13.H1_H1 ;  /* 0x3000000dff127230 */ /* 0x000fe20000004100 */
[C---:B------:R-:W-:Y:S01]  /*c1b0*/  FMUL.FTZ R10, R7.reuse, R25 ;  /* 0x00000019070a7220 */ /* 0x040fe20000410000 */
[----:B------:R-:W-:Y:S01]  /*c1c0*/  HADD2.F32 R13, -RZ, R53.H0_H0 ;  /* 0x20000035ff0d7230 */ /* 0x000fe20000004100 */
[C---:B------:R-:W-:Y:S01]  /*c1d0*/  FMUL.FTZ R9, R6.reuse, R28 ;  /* 0x0000001c06097220 */ /* 0x040fe20000410000 */
[--C-:B------:R-:W-:Y:S01]  /*c1e0*/  HADD2.F32 R17, -RZ, R14.reuse.H0_H0 ;  /* 0x2000000eff117230 */ /* 0x100fe20000004100 */
[-C--:B------:R-:W-:Y:S01]  /*c1f0*/  FMUL.FTZ R33, R7, R18.reuse ;  /* 0x0000001207217220 */ /* 0x080fe20000410000 */
[----:B------:R-:W-:Y:S01]  /*c200*/  HADD2.F32 R12, -RZ, R55.H0_H0 ;  /* 0x20000037ff0c7230 */ /* 0x000fe20000004100 */
[----:B------:R-:W-:Y:S01]  /*c210*/  FFMA.FTZ R37, R13, R18, R10 ;  /* 0x000000120d257223 */ /* 0x000fe2000001000a */
[----:B------:R-:W-:Y:S01]  /*c220*/  HADD2.F32 R8, -RZ, R45.H1_H1 ;  /* 0x3000002dff087230 */ /* 0x000fe20000004100 */
[-C--:B------:R-:W-:Y:S01]  /*c230*/  FMUL.FTZ R31, R6, R17.reuse ;  /* 0x00000011061f7220 */ /* 0x080fe20000410000 */
[----:B------:R-:W-:Y:S01]  /*c240*/  HADD2.F32 R14, -RZ, R14.H1_H1 ;  /* 0x3000000eff0e7230 */ /* 0x000fe20000004100 */
[----:B------:R-:W-:Y:S01]  /*c250*/  FFMA.FTZ R34, R12, R17, R9 ;  /* 0x000000110c227223 */ /* 0x000fe20000010009 */
[----:B------:R-:W-:Y:S01]  /*c260*/  HADD2.F32 R10, -RZ, R52.H0_H0 ;  /* 0x20000034ff0a7230 */ /* 0x000fe20000004100 */
[C---:B------:R-:W-:Y:S01]  /*c270*/  FMUL.FTZ R9, R8.reuse, R27 ;  /* 0x0000001b08097220 */ /* 0x040fe20000410000 */
[--C-:B------:R-:W-:Y:S01]  /*c280*/  HADD2.F32 R7, -RZ, R46.reuse.H1_H1 ;  /* 0x3000002eff077230 */ /* 0x100fe20000004100 */
[-C--:B------:R-:W-:Y:S01]  /*c290*/  FMUL.FTZ R18, R8, R14.reuse ;  /* 0x0000000e08127220 */ /* 0x080fe20000410000 */
[----:B------:R-:W-:Y:S01]  /*c2a0*/  HADD2.F32 R6, -RZ, R46.H0_H0 ;  /* 0x2000002eff067230 */ /* 0x000fe20000004100 */
[----:B------:R-:W-:Y:S01]  /*c2b0*/  FFMA.FTZ R32, R10, R14, R9 ;  /* 0x0000000e0a207223 */ /* 0x000fe20000010009 */
[----:B------:R-:W-:Y:S01]  /*c2c0*/  HADD2.F32 R9, -RZ, R54.H0_H0 ;  /* 0x20000036ff097230 */ /* 0x000fe20000004100 */
[----:B------:R-:W-:Y:S01]  /*c2d0*/  FMUL.FTZ R11, R7, R30 ;  /* 0x0000001e070b7220 */ /* 0x000fe20000410000 */
[----:B------:R-:W-:Y:S01]  /*c2e0*/  HADD2.F32 R8, -RZ, R49.H0_H0 ;  /* 0x20000031ff087230 */ /* 0x000fe20000004100 */
[----:B------:R-:W-:-:S02]  /*c2f0*/  FMUL.FTZ R14, R6, R29 ;  /* 0x0000001d060e7220 */ /* 0x000fc40000410000 */
[-C--:B------:R-:W-:Y:S02]  /*c300*/  FMUL.FTZ R17, R7, R22.reuse ;  /* 0x0000001607117220 */ /* 0x080fe40000410000 */
[-C--:B------:R-:W-:Y:S02]  /*c310*/  FMUL.FTZ R6, R6, R21.reuse ;  /* 0x0000001506067220 */ /* 0x080fe40000410000 */
        /* <DEDUP_REMOVED lines=19> */
.L_x_135:
[----:B------:R-:W-:Y:S05]  /*c450*/  BSYNC B0 ;  /* 0x0000000000007941 */ /* 0x000fea0003800000 */
.L_x_134:
[----:B------:R-:W-:Y:S01]  /*c460*/  IADD3 R6, R64, 0x10, RZ ;  /* 0x0000001040067810 */ /* 0x000fe20007ffe0ff */
[----:B------:R-:W-:Y:S03]  /*c470*/  BSSY B0, `(.L_x_136) ;  /* 0x000006f000007945 */ /* 0x000fe60003800000 */
[----:B------:R-:W-:-:S13]  /*c480*/  ISETP.GE.AND P0, PT, R6, c[0x0][0x27c], PT ;  /* 0x00009f0006007a0c */ /* 0x000fda0003f06270 */
[----:B------:R-:W-:Y:S05]  /*c490*/  @P0 BRA `(.L_x_137) ;  /* 0x000006c000000947 */ /* 0x000fea0003800000 */
[----:B------:R-:W-:Y:S01]  /*c4a0*/  SHF.R.S32.HI R7, RZ, 0x1f, R6 ;  /* 0x0000001fff077819 */ /* 0x000fe20000011406 */
[----:B------:R-:W-:Y:S01]  /*c4b0*/  HADD2.F32 R20, -RZ, R51.H1_H1 ;  /* 0x30000033ff147230 */ /* 0x000fe20000004100 */
[----:B-1----:R-:W-:Y:S01]  /*c4c0*/  SHF.R.S32.HI R9, RZ, 0x1f, R16 ;  /* 0x0000001fff097819 */ /* 0x002fe20000011410 */
[----:B------:R-:W-:Y:S01]  /*c4d0*/  HADD2.F32 R19, -RZ, R52.H1_H1 ;  /* 0x30000034ff137230 */ /* 0x000fe20000004100 */
[----:B------:R-:W-:Y:S02]  /*c4e0*/  LEA.HI R11, R16, R16, RZ, 0x1 ;  /* 0x00000010100b7211 */ /* 0x000fe400078f08ff */
[CC--:B------:R-:W-:Y:S02]  /*c4f0*/  LEA.HI R8, R7.reuse, R6.reuse, RZ, 0x3 ;  /* 0x0000000607087211 */ /* 0x0c0fe400078f18ff */
[----:B------:R-:W-:Y:S01]  /*c500*/  LEA.HI R12, R7, R6, RZ, 0x5 ;  /* 0x00000006070c7211 */ /* 0x000fe200078f28ff */
[----:B------:R-:W-:Y:S01]  /*c510*/  IMAD.SHL.U32 R10, R11, 0x20, RZ ;  /* 0x000000200b0a7824 */ /* 0x000fe200078e00ff */
[----:B------:R-:W-:-:S02]  /*c520*/  LEA.HI R6, R9, R16, RZ, 0x3 ;  /* 0x0000001009067211 */ /* 0x000fc400078f18ff */
[----:B------:R-:W-:Y:S02]  /*c530*/  MOV R13, c[0x0][0x27c] ;  /* 0x00009f00000d7a02 */ /* 0x000fe40000000f00 */
[----:B------:R-:W-:Y:S02]  /*c540*/  SHF.R.S32.HI R7, RZ, 0x3, R8 ;  /* 0x00000003ff077819 */ /* 0x000fe40000011408 */
[----:B------:R-:W-:Y:S02]  /*c550*/  LOP3.LUT R11, R11, 0x7fffffe, RZ, 0xc0, !PT ;  /* 0x07fffffe0b0b7812 */ /* 0x000fe400078ec0ff */
[----:B------:R-:W-:Y:S02]  /*c560*/  SHF.L.U32 R9, R6, 0x5, RZ ;  /* 0x0000000506097819 */ /* 0x000fe400000006ff */
[----:B------:R-:W-:Y:S01]  /*c570*/  LOP3.LUT R6, R10, 0xc0, RZ, 0xc0, !PT ;  /* 0x000000c00a067812 */ /* 0x000fe200078ec0ff */
[----:B------:R-:W-:Y:S01]  /*c580*/  IMAD.IADD R11, R16, 0x1, -R11 ;  /* 0x00000001100b7824 */ /* 0x000fe200078e0a0b */
[----:B------:R-:W-:-:S02]  /*c590*/  LEA.HI R7, R13, R7, RZ, 0x1d ;  /* 0x000000070d077211 */ /* 0x000fc400078fe8ff */
[----:B------:R-:W-:Y:S02]  /*c5a0*/  LOP3.LUT R9, R9, 0xffffff00, RZ, 0xc0, !PT ;  /* 0xffffff0009097812 */ /* 0x000fe400078ec0ff */
[----:B------:R-:W-:Y:S02]  /*c5b0*/  SHF.L.U32 R10, R12, 0x7, RZ ;  /* 0x000000070c0a7819 */ /* 0x000fe400000006ff */
[----:B------:R-:W-:Y:S01]  /*c5c0*/  LOP3.LUT R12, R6, 0x18, R8, 0xf8, !PT ;  /* 0x00000018060c7812 */ /* 0x000fe200078ef808 */
[----:B------:R-:W-:Y:S01]  /*c5d0*/  IMAD R13, R11, 0x20, R9 ;  /* 0x000000200b0d7824 */ /* 0x000fe200078e0209 */
[----:B------:R-:W-:Y:S02]  /*c5e0*/  SHF.R.S32.HI R8, RZ, 0x1f, R7 ;  /* 0x0000001fff087819 */ /* 0x000fe40000011407 */
[----:B------:R-:W-:Y:S02]  /*c5f0*/  SHF.L.U32 R11, R7, 0x3, RZ ;  /* 0x00000003070b7819 */ /* 0x000fe400000006ff */
[----:B------:R-:W-:-:S02]  /*c600*/  LEA.HI R7, R8, R7, RZ, 0x2 ;  /* 0x0000000708077211 */ /* 0x000fc400078f10ff */
[----:B------:R-:W-:Y:S02]  /*c610*/  SHF.R.U32.HI R14, RZ, 0x3, R6 ;  /* 0x00000003ff0e7819 */ /* 0x000fe40000011606 */
[----:B------:R-:W-:Y:S01]  /*c620*/  LOP3.LUT R8, R6, 0x18, R11, 0xf8, !PT ;  /* 0x0000001806087812 */ /* 0x000fe200078ef80b */
[----:B------:R-:W-:Y:S01]  /*c630*/  IMAD.SHL.U32 R6, R7, 0x400, RZ ;  /* 0x0000040007067824 */ /* 0x000fe200078e00ff */
[----:B------:R-:W-:Y:S02]  /*c640*/  LOP3.LUT R9, R10, 0x7ffff000, RZ, 0xc0, !PT ;  /* 0x7ffff0000a097812 */ /* 0x000fe400078ec0ff */
[-C--:B------:R-:W-:Y:S02]  /*c650*/  LOP3.LUT R10, R12, R14.reuse, RZ, 0x3c, !PT ;  /* 0x0000000e0c0a7212 */ /* 0x080fe400078e3cff */
[----:B------:R-:W-:Y:S02]  /*c660*/  LOP3.LUT R7, R8, R14, RZ, 0x3c, !PT ;  /* 0x0000000e08077212 */ /* 0x000fe400078e3cff */
[----:B------:R-:W-:-:S02]  /*c670*/  LOP3.LUT R6, R6, 0x7ffff000, RZ, 0xc0, !PT ;  /* 0x7ffff00006067812 */ /* 0x000fc400078ec0ff */
[----:B------:R-:W-:Y:S02]  /*c680*/  IADD3 R9, R10, R13, R9 ;  /* 0x0000000d0a097210 */ /* 0x000fe40007ffe009 */
        /* <DEDUP_REMOVED lines=29> */
[----:B------:R-:W-:Y:S02]  /*c860*/  HADD2.F32 R15, -RZ, R53.H1_H1 ;  /* 0x30000035ff0f7230 */ /* 0x000fe40000004100 */
[----:B------:R-:W-:Y:S01]  /*c870*/  HADD2.F32 R7, -RZ, R48.H1_H1 ;  /* 0x30000030ff077230 */ /* 0x000fe20000004100 */
[-C--:B------:R-:W-:Y:S01]  /*c880*/  FMUL.FTZ R35, R10, R12.reuse ;  /* 0x0000000c0a237220 */ /* 0x080fe20000410000 */
[----:B------:R-:W-:Y:S01]  /*c890*/  HADD2.F32 R6, -RZ, R49.H1_H1 ;  /* 0x30000031ff067230 */ /* 0x000fe20000004100 */
[----:B------:R-:W-:Y:S01]  /*c8a0*/  FFMA.FTZ R41, R15, R12, R9 ;  /* 0x0000000c0f297223 */ /* 0x000fe20000010009 */
[----:B------:R-:W-:Y:S01]  /*c8b0*/  HADD2.F32 R18, -RZ, R13.H1_H1 ;  /* 0x3000000dff127230 */ /* 0x000fe20000004100 */
[C---:B------:R-:W-:Y:S01]  /*c8c0*/  FMUL.FTZ R10, R7.reuse, R25 ;  /* 0x00000019070a7220 */ /* 0x040fe20000410000 */
[----:B------:R-:W-:Y:S01]  /*c8d0*/  HADD2.F32 R13, -RZ, R54.H1_H1 ;  /* 0x30000036ff0d7230 */ /* 0x000fe20000004100 */
[C---:B------:R-:W-:Y:S01]  /*c8e0*/  FMUL.FTZ R9, R6.reuse, R28 ;  /* 0x0000001c06097220 */ /* 0x040fe20000410000 */
[----:B------:R-:W-:Y:S01]  /*c8f0*/  HADD2.F32 R17, -RZ, R14.H0_H0 ;  /* 0x2000000eff117230 */ /* 0x000fe20000004100 */
[-C--:B------:R-:W-:Y:S01]  /*c900*/  FMUL.FTZ R33, R7, R18.reuse ;  /* 0x0000001207217220 */ /* 0x080fe20000410000 */
[----:B------:R-:W-:Y:S01]  /*c910*/  HADD2.F32 R12, -RZ, R55.H1_H1 ;  /* 0x30000037ff0c7230 */ /* 0x000fe20000004100 */
[----:B------:R-:W-:Y:S01]  /*c920*/  FFMA.FTZ R37, R13, R18, R10 ;  /* 0x000000120d257223 */ /* 0x000fe2000001000a */
[----:B------:R-:W-:Y:S01]  /*c930*/  HADD2.F32 R8, -RZ, R50.H0_H0 ;  /* 0x20000032ff087230 */ /* 0x000fe20000004100 */
[-C--:B------:R-:W-:Y:S01]  /*c940*/  FMUL.FTZ R31, R6, R17.reuse ;  /* 0x00000011061f7220 */ /* 0x080fe20000410000 */
[----:B------:R-:W-:Y:S01]  /*c950*/  HADD2.F32 R14, -RZ, R14.H1_H1 ;  /* 0x3000000eff0e7230 */ /* 0x000fe20000004100 */
[----:B------:R-:W-:Y:S01]  /*c960*/  FFMA.FTZ R34, R12, R17, R9 ;  /* 0x000000110c227223 */ /* 0x000fe20000010009 */
[----:B------:R-:W-:Y:S01]  /*c970*/  HADD2.F32 R10, -RZ, R56.H1_H1 ;  /* 0x30000038ff0a7230 */ /* 0x000fe20000004100 */
[C---:B------:R-:W-:Y:S01]  /*c980*/  FMUL.FTZ R9, R8.reuse, R27 ;  /* 0x0000001b08097220 */ /* 0x040fe20000410000 */
[----:B------:R-:W-:Y:S01]  /*c990*/  HADD2.F32 R7, -RZ, R51.H0_H0 ;  /* 0x20000033ff077230 */ /* 0x000fe20000004100 */
[-C--:B------:R-:W-:Y:S01]  /*c9a0*/  FMUL.FTZ R18, R8, R14.reuse ;  /* 0x0000000e08127220 */ /* 0x080fe20000410000 */
[----:B------:R-:W-:Y:S01]  /*c9b0*/  HADD2.F32 R6, -RZ, R50.H1_H1 ;  /* 0x30000032ff067230 */ /* 0x000fe20000004100 */
[----:B------:R-:W-:Y:S01]  /*c9c0*/  FFMA.FTZ R32, R10, R14, R9 ;  /* 0x0000000e0a207223 */ /* 0x000fe20000010009 */
[----:B------:R-:W-:Y:S01]  /*c9d0*/  HADD2.F32 R9, -RZ, R58.H1_H1 ;  /* 0x3000003aff097230 */ /* 0x000fe20000004100 */
[----:B------:R-:W-:Y:S01]  /*c9e0*/  FMUL.FTZ R11, R7, R30 ;  /* 0x0000001e070b7220 */ /* 0x000fe20000410000 */
[----:B------:R-:W-:Y:S01]  /*c9f0*/  HADD2.F32 R8, -RZ, R57.H1_H1 ;  /* 0x30000039ff087230 */ /* 0x000fe20000004100 */
        /* <DEDUP_REMOVED lines=22> */
.L_x_137:
[----:B------:R-:W-:Y:S05]  /*cb60*/  BSYNC B0 ;  /* 0x0000000000007941 */ /* 0x000fea0003800000 */
.L_x_136:
[----:B------:R-:W-:-:S04]  /*cb70*/  IADD3 R6, R64, 0x20, RZ ;  /* 0x0000002040067810 */ /* 0x000fc80007ffe0ff */
[----:B------:R-:W-:-:S13]  /*cb80*/  ISETP.GE.AND P0, PT, R6, c[0x0][0x27c], PT ;  /* 0x00009f0006007a0c */ /* 0x000fda0003f06270 */
[----:B------:R-:W-:Y:S05]  /*cb90*/  @P0 BRA `(.L_x_115) ;  /* 0x000006c000000947 */ /* 0x000fea0003800000 */
[----:B------:R-:W-:Y:S01]  /*cba0*/  SHF.R.S32.HI R7, RZ, 0x1f, R6 ;  /* 0x0000001fff077819 */ /* 0x000fe20000011406 */
[--C-:B------:R-:W-:Y:S01]  /*cbb0*/  HADD2.F32 R19, -RZ, R69.reuse.H0_H0 ;  /* 0x20000045ff137230 */ /* 0x100fe20000004100 */
[----:B-1----:R-:W-:Y:S01]  /*cbc0*/  LEA.HI R10, R16, R16, RZ, 0x1 ;  /* 0x00000010100a7211 */ /* 0x002fe200078f08ff */
[----:B------:R-:W-:Y:S01]  /*cbd0*/  HADD2.F32 R18, -RZ, R69.H1_H1 ;  /* 0x30000045ff127230 */ /* 0x000fe20000004100 */
[----:B------:R-:W-:Y:S02]  /*cbe0*/  SHF.R.S32.HI R9, RZ, 0x1f, R16 ;  /* 0x0000001fff097819 */ /* 0x000fe40000011410 */
[CC--:B------:R-:W-:Y:S02]  /*cbf0*/  LEA.HI R8, R7.reuse, R6.reuse, RZ, 0x3 ;  /* 0x0000000607087211 */ /* 0x0c0fe400078f18ff */
[----:B------:R-:W-:Y:S02]  /*cc00*/  LEA.HI R13, R7, R6, RZ, 0x5 ;  /* 0x00000006070d7211 */ /* 0x000fe400078f28ff */
[----:B------:R-:W-:Y:S01]  /*cc10*/  LEA.HI R6, R9, R16, RZ, 0x3 ;  /* 0x0000001009067211 */ /* 0x000fe200078f18ff */
[C---:B------:R-:W-:Y:S01]  /*cc20*/  IMAD.SHL.U32 R9, R10.reuse, 0x20, RZ ;  /* 0x000000200a097824 */ /* 0x040fe200078e00ff */
[----:B------:R-:W-:-:S02]  /*cc30*/  LOP3.LUT R7, R10, 0x7fffffe, RZ, 0xc0, !PT ;  /* 0x07fffffe0a077812 */ /* 0x000fc400078ec0ff */
[----:B------:R-:W-:Y:S02]  /*cc40*/  MOV R14, c[0x0][0x27c] ;  /* 0x00009f00000e7a02 */ /* 0x000fe40000000f00 */
[----:B------:R-:W-:Y:S01]  /*cc50*/  SHF.R.S32.HI R11, RZ, 0x3, R8 ;  /* 0x00000003ff0b7819 */ /* 0x000fe20000011408 */
[----:B------:R-:W-:Y:S01]  /*cc60*/  IMAD.IADD R12, R16, 0x1, -R7 ;  /* 0x00000001100c7824 */ /* 0x000fe200078e0a07 */
[----:B------:R-:W-:Y:S02]  /*cc70*/  SHF.L.U32 R10, R6, 0x5, RZ ;  /* 0x00000005060a7819 */ /* 0x000fe400000006ff */
[----:B------:R-:W-:Y:S02]  /*cc80*/  LOP3.LUT R6, R9, 0xc0, RZ, 0xc0, !PT ;  /* 0x000000c009067812 */ /* 0x000fe400078ec0ff */
[----:B------:R-:W-:Y:S02]  /*cc90*/  LEA.HI R7, R14, R11, RZ, 0x1d ;  /* 0x0000000b0e077211 */ /* 0x000fe400078fe8ff */
[----:B------:R-:W-:-:S02]  /*cca0*/  LOP3.LUT R9, R10, 0xffffff00, RZ, 0xc0, !PT ;  /* 0xffffff000a097812 */ /* 0x000fc400078ec0ff */
[----:B------:R-:W-:Y:S02]  /*ccb0*/  SHF.L.U32 R11, R13, 0x7, RZ ;  /* 0x000000070d0b7819 */ /* 0x000fe400000006ff */
[----:B------:R-:W-:Y:S01]  /*ccc0*/  LOP3.LUT R10, R6, 0x18, R8, 0xf8, !PT ;  /* 0x00000018060a7812 */ /* 0x000fe200078ef808 */
[----:B------:R-:W-:Y:S01]  /*ccd0*/  IMAD R12, R12, 0x20, R9 ;  /* 0x000000200c0c7824 */ /* 0x000fe200078e0209 */
[----:B------:R-:W-:Y:S02]  /*cce0*/  SHF.R.U32.HI R13, RZ, 0x3, R6 ;  /* 0x00000003ff0d7819 */ /* 0x000fe40000011606 */
[----:B------:R-:W-:Y:S02]  /*ccf0*/  SHF.R.S32.HI R8, RZ, 0x1f, R7 ;  /* 0x0000001fff087819 */ /* 0x000fe40000011407 */
[----:B------:R-:W-:Y:S02]  /*cd00*/  LOP3.LUT R9, R10, R13, RZ, 0x3c, !PT ;  /* 0x0000000d0a097212 */ /* 0x000fe400078e3cff */
[----:B------:R-:W-:-:S02]  /*cd10*/  SHF.L.U32 R10, R7, 0x3, RZ ;  /* 0x00000003070a7819 */ /* 0x000fc400000006ff */
[----:B------:R-:W-:Y:S02]  /*cd20*/  LEA.HI R7, R8, R7, RZ, 0x2 ;  /* 0x0000000708077211 */ /* 0x000fe400078f10ff */
[----:B------:R-:W-:Y:S02]  /*cd30*/  LOP3.LUT R8, R6, 0x18, R10, 0xf8, !PT ;  /* 0x0000001806087812 */ /* 0x000fe400078ef80a */
[----:B------:R-:W-:Y:S01]  /*cd40*/  LOP3.LUT R11, R11, 0x7ffff000, RZ, 0xc0, !PT ;  /* 0x7ffff0000b0b7812 */ /* 0x000fe200078ec0ff */
[----:B------:R-:W-:Y:S01]  /*cd50*/  IMAD.SHL.U32 R6, R7, 0x400, RZ ;  /* 0x0000040007067824 */ /* 0x000fe200078e00ff */
[----:B------:R-:W-:Y:S02]  /*cd60*/  LOP3.LUT R7, R8, R13, RZ, 0x3c, !PT ;  /* 0x0000000d08077212 */ /* 0x000fe400078e3cff */
[----:B------:R-:W-:Y:S02]  /*cd70*/  IADD3 R9, R9, R12, R11 ;  /* 0x0000000c09097210 */ /* 0x000fe40007ffe00b */
[----:B------:R-:W-:-:S02]  /*cd80*/  LOP3.LUT R6, R6, 0x7ffff000, RZ, 0xc0, !PT ;  /* 0x7ffff00006067812 */ /* 0x000fc400078ec0ff */
[----:B------:R-:W-:Y:S02]  /*cd90*/  SHF.L.U32 R38, R9, 0x1, RZ ;  /* 0x0000000109267819 */ /* 0x000fe400000006ff */
[----:B------:R-:W-:Y:S01]  /*cda0*/  IADD3 R6, R7, R6, R12 ;  /* 0x0000000607067210 */ /* 0x000fe20007ffe00c */
[--C-:B------:R-:W-:Y:S02]  /*cdb0*/  HADD2.F32 R7, -RZ, R60.reuse.H0_H0 ;  /* 0x2000003cff077230 */ /* 0x100fe40000004100 */
[----:B------:R-:W1:Y:S01]  /*cdc0*/  LDS.128 R8, [R38+0x6100] ;  /* 0x0061000026087984 */ /* 0x000e620000000c00 */
[----:B------:R-:W-:Y:S01]  /*cdd0*/  SHF.L.U32 R34, R6, 0x1, RZ ;  /* 0x0000000106227819 */ /* 0x000fe200000006ff */
[----:B------:R-:W-:-:S04]  /*cde0*/  HADD2.F32 R6, -RZ, R60.H1_H1 ;  /* 0x3000003cff067230 */ /* 0x000fc80000004100 */
[----:B------:R-:W2:Y:S01]  /*cdf0*/  LDS.128 R12, [R34+0x6100] ;  /* 0x00610000220c7984 */ /* 0x000ea20000000c00 */
[--C-:B-1----:R-:W-:Y:S02]  /*ce00*/  HADD2.F32 R25, -RZ, R9.reuse.H0_H0 ;  /* 0x20000009ff197230 */ /* 0x102fe40000004100 */
[----:B------:R-:W-:Y:S02]  /*ce10*/  HADD2.F32 R24, -RZ, R9.H1_H1 ;  /* 0x30000009ff187230 */ /* 0x000fe40000004100 */
[----:B------:R-:W-:Y:S02]  /*ce20*/  HADD2.F32 R23, -RZ, R8.H0_H0 ;  /* 0x20000008ff177230 */ /* 0x000fe40000004100 */
[----:B--2---:R-:W-:Y:S02]  /*ce30*/  HADD2.F32 R9, -RZ, R12.H0_H0 ;  /* 0x2000000cff097230 */ /* 0x004fe40000004100 */
[----:B------:R-:W-:Y:S02]  /*ce40*/  HADD2.F32 R22, -RZ, R8.H1_H1 ;  /* 0x30000008ff167230 */ /* 0x000fe40000004100 */
[--C-:B------:R-:W-:Y:S01]  /*ce50*/  HADD2.F32 R29, -RZ, R11.reuse.H0_H0 ;  /* 0x2000000bff1d7230 */ /* 0x100fe20000004100 */
[C---:B------:R-:W-:Y:S01]  /*ce60*/  FMUL.FTZ R37, R7.reuse, R9 ;  /* 0x0000000907257220 */ /* 0x040fe20000410000 */
[----:B------:R-:W-:Y:S01]  /*ce70*/  HADD2.F32 R28, -RZ, R11.H1_H1 ;  /* 0x3000000bff1c7230 */ /* 0x000fe20000004100 */
[----:B------:R-:W-:Y:S01]  /*ce80*/  FMUL.FTZ R11, R7, R23 ;  /* 0x00000017070b7220 */ /* 0x000fe20000410000 */
        /* <DEDUP_REMOVED lines=8> */
[-C--:B------:R-:W-:Y:S01]  /*cf10*/  FFMA.FTZ R40, R18, R8.reuse, R7 ;  /* 0x0000000812287223 */ /* 0x080fe20000010007 */
        /* <DEDUP_REMOVED lines=11> */
[----:B------:R-:W-:Y:S01]  /*cfd0*/  HADD2.F32 R13, -RZ, R70.H1_H1 ;  /* 0x30000046ff0d7230 */ /* 0x000fe20000004100 */
        /* <DEDUP_REMOVED lines=9> */
[----:B------:R-:W-:Y:S01]  /*d070*/  HADD2.F32 R10, -RZ, R71.H1_H1 ;  /* 0x30000047ff0a7230 */ /* 0x000fe20000004100 */
[C---:B------:R-:W-:Y:S01]  /*d080*/  FMUL.FTZ R9, R8.reuse, R26 ;  /* 0x0000001a08097220 */ /* 0x040fe20000410000 */
[--C-:B------:R-:W-:Y:S01]  /*d090*/  HADD2.F32 R7, -RZ, R68.reuse.H1_H1 ;  /* 0x30000044ff077230 */ /* 0x100fe20000004100 */
[-C--:B------:R-:W-:Y:S01]  /*d0a0*/  FMUL.FTZ R16, R8, R14.reuse ;  /* 0x0000000e08107220 */ /* 0x080fe20000410000 */
[----:B------:R-:W-:Y:S01]  /*d0b0*/  HADD2.F32 R6, -RZ, R68.H0_H0 ;  /* 0x20000044ff067230 */ /* 0x000fe20000004100 */
[----:B------:R-:W-:Y:S01]  /*d0c0*/  FFMA.FTZ R30, R10, R14, R9 ;  /* 0x0000000e0a1e7223 */ /* 0x000fe20000010009 */
[--C-:B------:R-:W-:Y:S01]  /*d0d0*/  HADD2.F32 R9, -RZ, R72.reuse.H1_H1 ;  /* 0x30000048ff097230 */ /* 0x100fe20000004100 */
        /* <DEDUP_REMOVED lines=24> */
.L_x_115:
[----:B------:R-:W-:Y:S05]  /*d260*/  BSYNC B2 ;  /* 0x0000000000027941 */ /* 0x000fea0003800000 */
.L_x_99:
[----:B-1----:R-:W-:Y:S01]  /*d270*/  IMAD R8, R75, c[0x0][0x208], RZ ;  /* 0x000082004b087a24 */ /* 0x002fe200078e02ff */
[----:B------:R-:W-:-:S04]  /*d280*/  DEPBAR.LE SB0, 0x0 ;  /* 0x000080000000791a */ /* 0x000fc80000000000 */
[----:B------:R-:W-:Y:S01]  /*d290*/  IMAD.WIDE.U32 R6, R251, c[0x0][0x208], RZ ;  /* 0x00008200fb067a25 */ /* 0x000fe200078e00ff */
[C---:B------:R-:W-:Y:S02]  /*d2a0*/  ISETP.GE.AND P2, PT, R176.reuse, c[0x0][0x1d4], PT ;  /* 0x00007500b0007a0c */ /* 0x040fe40003f46270 */
[----:B------:R-:W-:Y:S01]  /*d2b0*/  SHF.L.U32 R220, R3, 0x1, RZ ;  /* 0x0000000103dc7819 */ /* 0x000fe200000006ff */
[----:B------:R-:W-:Y:S01]  /*d2c0*/  IMAD R8, R251, c[0x0][0x20c], R8 ;  /* 0x00008300fb087a24 */ /* 0x000fe200078e0208 */
[----:B------:R-:W-:Y:S01]  /*d2d0*/  BAR.SYNC.DEFER_BLOCKING 0x0 ;  /* 0x0000000000007b1d */ /* 0x000fe20000010000 */
[----:B------:R-:W-:Y:S01]  /*d2e0*/  IMAD.WIDE R14, R176, 0x2, RZ ;  /* 0x00000002b00e7825 */ /* 0x000fe200078e02ff */
[----:B------:R-:W-:Y:S02]  /*d2f0*/  SHF.L.U32 R224, R0, 0x1, RZ ;  /* 0x0000000100e07819 */ /* 0x000fe400000006ff */
[----:B------:R-:W-:Y:S01]  /*d300*/  IADD3 R7, R7, R8, RZ ;  /* 0x0000000807077210 */ /* 0x000fe20007ffe0ff */
[----:B------:R-:W-:Y:S01]  /*d310*/  IMAD R8, R76, c[0x0][0x218], RZ ;  /* 0x000086004c087a24 */ /* 0x000fe200078e02ff */
[----:B------:R-:W-:-:S02]  /*d320*/  LEA R0, R2, R220, 0x1 ;  /* 0x000000dc02007211 */ /* 0x000fc400078e08ff */
[----:B------:R-:W-:Y:S01]  /*d330*/  LEA R225, R4, R224, 0x1 ;  /* 0x000000e004e17211 */ /* 0x000fe200078e08ff */
[----:B------:R-:W-:Y:S01]  /*d340*/  IMAD.WIDE.U32 R6, R244, c[0x0][0x218], R6 ;  /* 0x00008600f4067a25 */ /* 0x000fe200078e0006 */
[----:B------:R-:W-:Y:S02]  /*d350*/  SHF.L.U32 R226, R226, 0x1, RZ ;  /* 0x00000001e2e27819 */ /* 0x000fe400000006ff */
[----:B------:R-:W-:Y:S01]  /*d360*/  P2R R34, PR, RZ, 0x8 ;  /* 0x00000008ff227803 */ /* 0x000fe20000000000 */
[----:B------:R-:W-:Y:S01]  /*d370*/  IMAD R8, R244, c[0x0][0x21c], R8 ;  /* 0x00008700f4087a24 */ /* 0x000fe200078e0208 */
[----:B------:R-:W-:Y:S02]  /*d380*/  IADD3 R6, P0, R78, R6, RZ ;  /* 0x000000064e067210 */ /* 0x000fe40007f1e0ff */
[----:B------:R-:W-:Y:S02]  /*d390*/  SHF.R.S32.HI R161, RZ, 0x1f, R176 ;  /* 0x0000001fffa17819 */ /* 0x000fe400000114b0 */
[----:B------:R-:W-:-:S02]  /*d3a0*/  IADD3.X R8, R77, R7, R8, P0, !PT ;  /* 0x000000074d087210 */ /* 0x000fc400007fe408 */
[----:B------:R-:W-:-:S04]  /*d3b0*/  LEA R7, P0, R6, c[0x0][0x1f8], 0x1 ;  /* 0x00007e0006077a11 */ /* 0x000fc800078008ff */
[----:B------:R-:W-:Y:S01]  /*d3c0*/  LEA.HI.X R6, R6, c[0x0][0x1fc], R8, 0x1, P0 ;  /* 0x00007f0006067a11 */ /* 0x000fe200000f0c08 */
[----:B------:R-:W1:Y:S04]  /*d3d0*/  SHFL.IDX PT, R13, R7, RZ, 0x1c1f ;  /* 0x001c1fff070d7589 */ /* 0x000e6800000e0000 */
[----:B------:R2:W3:Y:S04]  /*d3e0*/  SHFL.IDX PT, R11, R7, 0x1, 0x1c1f ;  /* 0x003c1f00070b7f89 */ /* 0x0004e800000e0000 */
[----:B------:R-:W4:Y:S04]  /*d3f0*/  SHFL.IDX PT, R12, R6, RZ, 0x1c1f ;  /* 0x001c1fff060c7589 */ /* 0x000f2800000e0000 */
[----:B------:R5:W5:Y:S04]  /*d400*/  SHFL.IDX PT, R10, R6, 0x1, 0x1c1f ;  /* 0x003c1f00060a7f89 */ /* 0x000b6800000e0000 */
[----:B------:R-:W-:Y:S04]  /*d410*/  LDSM.16.M88.4 R20, [R220+0x3100] ;  /* 0x00310000dc14783b */ /* 0x000fe80000000200 */
[----:B------:R-:W-:Y:S01]  /*d420*/  LDSM.16.M88.4 R52, [R220+0x3500] ;  /* 0x00350000dc34783b */ /* 0x000fe20000000200 */
[----:B-1----:R-:W-:-:S03]  /*d430*/  IADD3 R32, P1, R13, R14, RZ ;  /* 0x0000000e0d207210 */ /* 0x002fc60007f3e0ff */
[----:B------:R-:W-:Y:S01]  /*d440*/  LDSM.16.M88.4 R48, [R220+0x3900] ;  /* 0x00390000dc30783b */ /* 0x000fe20000000200 */
[----:B--2---:R-:W-:Y:S02]  /*d450*/  SHF.R.S32.HI R7, RZ, 0x1f, R74 ;  /* 0x0000001fff077819 */ /* 0x004fe4000001144a */
[----:B---3--:R-:W-:Y:S01]  /*d460*/  IADD3 R28, P0, R14, R11, RZ ;  /* 0x0000000b0e1c7210 */ /* 0x008fe20007f1e0ff */
[----:B------:R-:W-:Y:S01]  /*d470*/  LDSM.16.M88.4 R44, [R220+0x3d00] ;  /* 0x003d0000dc2c783b */ /* 0x000fe20000000200 */
[----:B------:R-:W-:Y:S02]  /*d480*/  LEA.HI R7, R7, R74, RZ, 0x3 ;  /* 0x0000004a07077211 */ /* 0x000fe400078f18ff */
[----:B----4-:R-:W-:Y:S01]  /*d490*/  IADD3.X R33, R12, R15, RZ, P1, !PT ;  /* 0x0000000f0c217210 */ /* 0x010fe20000ffe4ff */
[----:B------:R-:W-:Y:S01]  /*d4a0*/  LDSM.16.M88.4 R56, [R0+0x3100] ;  /* 0x003100000038783b */ /* 0x000fe20000000200 */
[----:B-----5:R-:W-:Y:S02]  /*d4b0*/  SHF.R.S32.HI R6, RZ, 0x1f, R73 ;  /* 0x0000001fff067819 */ /* 0x020fe40000011449 */
[----:B------:R-:W-:Y:S01]  /*d4c0*/  LOP3.LUT R240, R7, 0xfffffff8, RZ, 0xc0, !PT ;  /* 0xfffffff807f07812 */ /* 0x000fe200078ec0ff */
[----:B------:R-:W-:Y:S01]  /*d4d0*/  LDSM.16.M88.4 R80, [R0+0x3500] ;  /* 0x003500000050783b */ /* 0x000fe20000000200 */
[----:B------:R-:W-:-:S02]  /*d4e0*/  LEA.HI R6, R6, R73, RZ, 0x3 ;  /* 0x0000004906067211 */ /* 0x000fc400078f18ff */
[----:B------:R-:W-:Y:S01]  /*d4f0*/  IADD3.X R29, R15, R10, RZ, P0, !PT ;  /* 0x0000000a0f1d7210 */ /* 0x000fe200007fe4ff */
[----:B------:R-:W-:Y:S01]  /*d500*/  IMAD.WIDE R8, R240, 0x2, RZ ;  /* 0x00000002f0087825 */ /* 0x000fe200078e02ff */
[----:B------:R-:W-:Y:S01]  /*d510*/  LOP3.LUT R241, R6, 0xfffffff8, RZ, 0xc0, !PT ;  /* 0xfffffff806f17812 */ /* 0x000fe200078ec0ff */
[----:B------:R-:W-:Y:S01]  /*d520*/  LDSM.16.M88.4 R100, [R0+0x3900] ;  /* 0x003900000064783b */ /* 0x000fe20000000200 */
[----:B------:R-:W-:Y:S02]  /*d530*/  SHF.R.S32.HI R160, RZ, 0x1f, R240 ;  /* 0x0000001fffa07819 */ /* 0x000fe400000114f0 */
[----:B------:R-:W-:Y:S01]  /*d540*/  IADD3 R30, P1, R13, R8, RZ ;  /* 0x000000080d1e7210 */ /* 0x000fe20007f3e0ff */
[----:B------:R-:W-:Y:S01]  /*d550*/  IMAD.WIDE R6, R241, 0x2, RZ ;  /* 0x00000002f1067825 */ /* 0x000fe200078e02ff */
[----:B------:R-:W-:Y:S01]  /*d560*/  IADD3 R26, P0, R8, R11, RZ ;  /* 0x0000000b081a7210 */ /* 0x000fe20007f1e0ff */
[----:B------:R1:W-:Y:S01]  /*d570*/  LDSM.16.M88.4 R104, [R0+0x3d00] ;  /* 0x003d00000068783b */ /* 0x0003e20000000200 */
[----:B------:R-:W-:-:S02]  /*d580*/  IADD3.X R31, R12, R9, RZ, P1, !PT ;  /* 0x000000090c1f7210 */ /* 0x000fc40000ffe4ff */
[----:B------:R-:W-:Y:S01]  /*d590*/  IADD3.X R27, R9, R10, RZ, P0, !PT ;  /* 0x0000000a091b7210 */ /* 0x000fe200007fe4ff */
[----:B------:R-:W-:Y:S01]  /*d5a0*/  LDSM.16.M88.4 R40, [R225+0x6100] ;  /* 0x00610000e128783b */ /* 0x000fe20000000200 */
[----:B------:R-:W-:Y:S02]  /*d5b0*/  IADD3 R24, P1, R13, R6, RZ ;  /* 0x000000060d187210 */ /* 0x000fe40007f3e0ff */
[----:B------:R-:W-:Y:S01]  /*d5c0*/  IADD3 R6, P0, R6, R11, RZ ;  /* 0x0000000b06067210 */ /* 0x000fe20007f1e0ff */
[----:B------:R-:W-:Y:S01]  /*d5d0*/  LDSM.16.M88.4 R16, [R225+0x7100] ;  /* 0x00710000e110783b */ /* 0x000fe20000000200 */
[----:B------:R-:W-:Y:S02]  /*d5e0*/  IADD3.X R25, R12, R7, RZ, P1, !PT ;  /* 0x000000070c197210 */ /* 0x000fe40000ffe4ff */
[----:B------:R-:W-:Y:S01]  /*d5f0*/  IADD3.X R7, R7, R10, RZ, P0, !PT ;  /* 0x0000000a07077210 */ /* 0x000fe200007fe4ff */
[----:B------:R-:W2:Y:S01]  /*d600*/  LDSM.16.M88.4 R12, [R224+0x6100] ;  /* 0x00610000e00c783b */ /* 0x000ea20000000200 */
[----:B------:R-:W-:-:S02]  /*d610*/  ISETP.LT.OR P0, PT, R65, 0x1, P2 ;  /* 0x000000014100780c */ /* 0x000fc40001701670 */
[----:B------:R-:W-:Y:S01]  /*d620*/  ISETP.GE.AND P1, PT, R74, c[0x0][0x1d4], PT ;  /* 0x000075004a007a0c */ /* 0x000fe20003f26270 */
[----:B------:R-:W3:Y:S01]  /*d630*/  LDSM.16.M88.4 R8, [R224+0x7100] ;  /* 0x00710000e008783b */ /* 0x000ee20000000200 */
[----:B------:R-:W-:Y:S02]  /*d640*/  ISETP.LT.OR P2, PT, R65, 0x21, P2 ;  /* 0x000000214100780c */ /* 0x000fe40001741670 */
[----:B------:R-:W-:Y:S02]  /*d650*/  SHF.R.S32.HI R159, RZ, 0x1f, R241 ;  /* 0x0000001fff9f7819 */ /* 0x000fe400000114f1 */
[----:B-1----:R-:W-:-:S05]  /*d660*/  IADD3 R0, R220, 0x3100, RZ ;  /* 0x00003100dc007810 */ /* 0x002fca0007ffe0ff */
[----:B------:R-:W-:Y:S01]  /*d670*/  @!PT LDS RZ, [RZ] ;  /* 0x00000000fffff984 */ /* 0x000fe20000000800 */
[----:B------:R-:W-:Y:S01]  /*d680*/  @!PT LDS RZ, [RZ] ;  /* 0x00000000fffff984 */ /* 0x000fe20000000800 */
[----:B------:R-:W-:Y:S01]  /*d690*/  @!PT LDS RZ, [RZ] ;  /* 0x00000000fffff984 */ /* 0x000fe20000000800 */
[----:B------:R1:W-:Y:S01]  /*d6a0*/  LDGSTS.E.BYPASS.LTC128B.128 [R226+0x100], [R32.64], !P0 ;  /* 0x0010000020e27fae */ /* 0x0003e2000c101d46 */
[C---:B------:R-:W-:Y:S02]  /*d6b0*/  ISETP.LT.OR P0, PT, R65.reuse, 0x1, P1 ;  /* 0x000000014100780c */ /* 0x040fe40000f01670 */
[----:B------:R-:W-:Y:S02]  /*d6c0*/  ISETP.LT.OR P1, PT, R65, 0x21, P1 ;  /* 0x000000214100780c */ /* 0x000fe40000f21670 */
[----:B------:R-:W-:-:S09]  /*d6d0*/  LEA R223, R2, R0, 0x1 ;  /* 0x0000000002df7211 */ /* 0x000fd200078e08ff */
[----:B------:R4:W-:Y:S01]  /*d6e0*/  LDGSTS.E.BYPASS.LTC128B.128 [R226+0x1100], [R30.64], !P0 ;  /* 0x011000001ee27fae */ /* 0x0009e2000c101d46 */
[----:B------:R-:W-:-:S04]  /*d6f0*/  ISETP.GE.AND P0, PT, R73, c[0x0][0x1d4], PT ;  /* 0x0000750049007a0c */ /* 0x000fc80003f06270 */
[C---:B------:R-:W-:Y:S02]  /*d700*/  ISETP.LT.OR P3, PT, R65.reuse, 0x1, P0 ;  /* 0x000000014100780c */ /* 0x040fe40000761670 */
[----:B------:R-:W-:Y:S01]  /*d710*/  ISETP.LT.OR P0, PT, R65, 0x21, P0 ;  /* 0x000000214100780c */ /* 0x000fe20000701670 */
[----:B--2---:R-:W-:Y:S10]  /*d720*/  HMMA.16816.F32 R76, R12, R22, RZ ;  /* 0x000000160c4c723c */ /* 0x004ff400000018ff */
[----:B------:R2:W-:Y:S01]  /*d730*/  LDGSTS.E.BYPASS.LTC128B.128 [R226+0x2100], [R24.64], !P3 ;  /* 0x0210000018e27fae */ /* 0x0005e2000d901d46 */
[----:B------:R-:W-:Y:S01]  /*d740*/  ISETP.NE.AND P3, PT, R34, RZ, PT ;  /* 0x000000ff2200720c */ /* 0x000fe20003f65270 */
[----:B---3--:R-:W-:Y:S02]  /*d750*/  HMMA.16816.F32 R92, R8, R52, RZ ;  /* 0x00000034085c723c */ /* 0x008fe400000018ff */
[----:B------:R4:W-:Y:S01]  /*d760*/  LDGSTS.E.BYPASS.LTC128B.128 [R226+0x900], [R28.64], !P2 ;  /* 0x009000001ce27fae */ /* 0x0009e2000d101d46 */
[----:B------:R-:W-:-:S03]  /*d770*/  ISETP.GE.AND P2, PT, R165, 0x41, PT ;  /* 0x00000041a500780c */ /* 0x000fc60003f46270 */
[----:B------:R2:W-:Y:S02]  /*d780*/  LDGSTS.E.BYPASS.LTC128B.128 [R226+0x1900], [R26.64], !P1 ;  /* 0x019000001ae27fae */ /* 0x0005e4000c901d46 */
[C---:B------:R-:W-:Y:S02]  /*d790*/  HMMA.16816.F32 R84, R8.reuse, R48, RZ ;  /* 0x000000300854723c */ /* 0x040fe400000018ff */
[----:B------:R3:W-:Y:S04]  /*d7a0*/  LDGSTS.E.BYPASS.LTC128B.128 [R226+0x2900], [R6.64], !P0 ;  /* 0x0290000006e27fae */ /* 0x0007e8000c101d46 */
[----:B------:R-:W-:Y:S02]  /*d7b0*/  LDSM.16.M88.4 R64, [R220+0x4100] ;  /* 0x00410000dc40783b */ /* 0x000fe40000000200 */
[C---:B------:R-:W-:Y:S02]  /*d7c0*/  HMMA.16816.F32 R68, R8.reuse, R44, RZ ;  /* 0x0000002c0844723c */ /* 0x040fe400000018ff */
[----:B------:R-:W5:Y:S04]  /*d7d0*/  LDSM.16.M88.4 R36, [R224+0x8100] ;  /* 0x00810000e024783b */ /* 0x000f680000000200 */
[----:B-1----:R-:W1:Y:S02]  /*d7e0*/  LDSM.16.M88.4 R32, [R224+0x9100] ;  /* 0x00910000e020783b */ /* 0x002e640000000200 */
[C---:B------:R-:W-:Y:S02]  /*d7f0*/  HMMA.16816.F32 R96, R8.reuse, R22, RZ ;  /* 0x000000160860723c */ /* 0x040fe400000018ff */
[----:B------:R-:W0:Y:S06]  /*d800*/  LDGDEPBAR ;  /* 0x00000000000079af */ /* 0x000e2c0000000000 */
[C---:B----4-:R-:W-:Y:S01]  /*d810*/  HMMA.16816.F32 R28, R8.reuse, R20, RZ ;  /* 0x00000014081c723c */ /* 0x050fe200000018ff */
[----:B--2---:R-:W-:Y:S07]  /*d820*/  LDSM.16.M88.4 R24, [R225+0x9100] ;  /* 0x00910000e118783b */ /* 0x004fee0000000200 */
[C---:B------:R-:W-:Y:S08]  /*d830*/  HMMA.16816.F32 R88, R8.reuse, R54, RZ ;  /* 0x000000360858723c */ /* 0x040ff000000018ff */
[C---:B------:R-:W-:Y:S08]  /*d840*/  HMMA.16816.F32 R72, R8.reuse, R50, RZ ;  /* 0x000000320848723c */ /* 0x040ff000000018ff */
[----:B------:R-:W-:Y:S08]  /*d850*/  HMMA.16816.F32 R60, R8, R46, RZ ;  /* 0x0000002e083c723c */ /* 0x000ff000000018ff */
[C---:B------:R-:W-:Y:S08]  /*d860*/  HMMA.16816.F32 R8, R12.reuse, R20, RZ ;  /* 0x000000140c08723c */ /* 0x040ff000000018ff */
[C---:B------:R-:W-:Y:S08]  /*d870*/  HMMA.16816.F32 R20, R12.reuse, R52, RZ ;  /* 0x000000340c14723c */ /* 0x040ff000000018ff */
[----:B------:R-:W-:Y:S01]  /*d880*/  HMMA.16816.F32 R116, R12, R54, RZ ;  /* 0x000000360c74723c */ /* 0x000fe200000018ff */
[----:B------:R-:W-:Y:S07]  /*d890*/  LDSM.16.M88.4 R52, [R223+0x1000] ;  /* 0x00100000df34783b */ /* 0x000fee0000000200 */
[----:B------:R-:W-:Y:S08]  /*d8a0*/  HMMA.16816.F32 R8, R40, R56, R8 ;  /* 0x000000382808723c */ /* 0x000ff00000001808 */
[C---:B------:R-:W-:Y:S08]  /*d8b0*/  HMMA.16816.F32 R108, R12.reuse, R48, RZ ;  /* 0x000000300c6c723c */ /* 0x040ff000000018ff */
[C---:B------:R-:W-:Y:S01]  /*d8c0*/  HMMA.16816.F32 R128, R12.reuse, R50, RZ ;  /* 0x000000320c80723c */ /* 0x040fe200000018ff */
[----:B------:R-:W-:Y:S07]  /*d8d0*/  LDSM.16.M88.4 R48, [R223+0x2000] ;  /* 0x00200000df30783b */ /* 0x000fee0000000200 */
[C---:B------:R-:W-:Y:S08]  /*d8e0*/  HMMA.16816.F32 R112, R12.reuse, R44, RZ ;  /* 0x0000002c0c70723c */ /* 0x040ff000000018ff */
[----:B------:R-:W-:Y:S01]  /*d8f0*/  HMMA.16816.F32 R120, R12, R46, RZ ;  /* 0x0000002e0c78723c */ /* 0x000fe200000018ff */
[----:B------:R-:W-:Y:S07]  /*d900*/  LDSM.16.M88.4 R44, [R220+0x5100] ;  /* 0x00510000dc2c783b */ /* 0x000fee0000000200 */
[----:B------:R-:W-:Y:S01]  /*d910*/  HMMA.16816.F32 R12, R16, R56, R28 ;  /* 0x00000038100c723c */ /* 0x000fe2000000181c */
[----:B------:R-:W2:Y:S07]  /*d920*/  LDSM.16.M88.4 R28, [R225+0x8100] ;  /* 0x00810000e11c783b */ /* 0x000eae0000000200 */
[----:B-----5:R-:W-:Y:S08]  /*d930*/  HMMA.16816.F32 R8, R36, R64, R8 ;  /* 0x000000402408723c */ /* 0x020ff00000001808 */
[----:B------:R-:W-:Y:S08]  /*d940*/  HMMA.16816.F32 R132, R16, R82, R88 ;  /* 0x000000521084723c */ /* 0x000ff00000001858 */
[----:B------:R-:W-:Y:S01]  /*d950*/  HMMA.16816.F32 R88, R40, R80, R20 ;  /* 0x000000502858723c */ /* 0x000fe20000001814 */
[----:B------:R-:W4:Y:S07]  /*d960*/  LDSM.16.M88.4 R20, [R224+0xa100] ;  /* 0x00a10000e014783b */ /* 0x000f2e0000000200 */
[-C--:B------:R-:W-:Y:S08]  /*d970*/  HMMA.16816.F32 R96, R16, R58.reuse, R96 ;  /* 0x0000003a1060723c */ /* 0x080ff00000001860 */
[----:B------:R-:W-:Y:S08]  /*d980*/  HMMA.16816.F32 R76, R40, R58, R76 ;  /* 0x0000003a284c723c */ /* 0x000ff0000000184c */
[----:B-1----:R-:W-:Y:S01]  /*d990*/  HMMA.16816.F32 R56, R32, R64, R12 ;  /* 0x000000402038723c */ /* 0x002fe2000000180c */
[----:B------:R-:W-:Y:S07]  /*d9a0*/  LDSM.16.M88.4 R12, [R225+0xa100] ;  /* 0x00a10000e10c783b */ /* 0x000fee0000000200 */
[C---:B------:R-:W-:Y:S08]  /*d9b0*/  HMMA.16816.F32 R124, R16.reuse, R80, R92 ;  /* 0x00000050107c723c */ /* 0x040ff0000000185c */
[C---:B------:R-:W-:Y:S08]  /*d9c0*/  HMMA.16816.F32 R136, R16.reuse, R100, R84 ;  /* 0x000000641088723c */ /* 0x040ff00000001854 */
[C---:B------:R-:W-:Y:S08]  /*d9d0*/  HMMA.16816.F32 R144, R16.reuse, R104, R68 ;  /* 0x000000681090723c */ /* 0x040ff00000001844 */
[C---:B------:R-:W-:Y:S08]  /*d9e0*/  HMMA.16816.F32 R140, R16.reuse, R102, R72 ;  /* 0x00000066108c723c */ /* 0x040ff00000001848 */
[----:B------:R-:W-:Y:S01]  /*d9f0*/  HMMA.16816.F32 R148, R16, R106, R60 ;  /* 0x0000006a1094723c */ /* 0x000fe2000000183c */
[----:B------:R-:W1:Y:S07]  /*da00*/  LDSM.16.M88.4 R16, [R224+0xb100] ;  /* 0x00b10000e010783b */ /* 0x000e6e0000000200 */
[-C--:B--2---:R-:W-:Y:S01]  /*da10*/  HMMA.16816.F32 R68, R28, R52.reuse, R8 ;  /* 0x000000341c44723c */ /* 0x084fe20000001808 */
[----:B------:R-:W-:Y:S07]  /*da20*/  LDSM.16.M88.4 R8, [R225+0xb100] ;  /* 0x00b10000e108783b */ /* 0x000fee0000000200 */
[----:B------:R-:W-:Y:S01]  /*da30*/  HMMA.16816.F32 R60, R24, R52, R56 ;  /* 0x00000034183c723c */ /* 0x000fe20000001838 */
[----:B------:R-:W2:Y:S07]  /*da40*/  LDSM.16.M88.4 R56, [R220+0x4500] ;  /* 0x00450000dc38783b */ /* 0x000eae0000000200 */
[----:B------:R-:W-:Y:S08]  /*da50*/  HMMA.16816.F32 R76, R36, R66, R76 ;  /* 0x00000042244c723c */ /* 0x000ff0000000184c */
[----:B----4-:R-:W-:Y:S08]  /*da60*/  HMMA.16816.F32 R72, R20, R44, R68 ;  /* 0x0000002c1448723c */ /* 0x010ff00000001844 */
[----:B------:R-:W-:Y:S08]  /*da70*/  HMMA.16816.F32 R92, R40, R82, R116 ;  /* 0x00000052285c723c */ /* 0x000ff00000001874 */
[----:B------:R-:W-:Y:S08]  /*da80*/  HMMA.16816.F32 R80, R32, R66, R96 ;  /* 0x000000422050723c */ /* 0x000ff00000001860 */
[----:B-1----:R-:W-:Y:S01]  /*da90*/  HMMA.16816.F32 R64, R16, R44, R60 ;  /* 0x0000002c1040723c */ /* 0x002fe2000000183c */
[----:B------:R-:W1:Y:S07]  /*daa0*/  LDSM.16.M88.4 R60, [R223+0x1400] ;  /* 0x00140000df3c783b */ /* 0x000e6e0000000200 */
[----:B------:R-:W-:Y:S08]  /*dab0*/  HMMA.16816.F32 R68, R28, R54, R76 ;  /* 0x000000361c44723c */ /* 0x000ff0000000184c */
[----:B------:R-:W-:Y:S08]  /*dac0*/  HMMA.16816.F32 R84, R12, R48, R72 ;  /* 0x000000300c54723c */ /* 0x000ff00000001848 */
[----:B------:R-:W-:Y:S08]  /*dad0*/  HMMA.16816.F32 R76, R24, R54, R80 ;  /* 0x00000036184c723c */ /* 0x000ff00000001850 */
[----:B--2---:R-:W-:Y:S08]  /*dae0*/  HMMA.16816.F32 R72, R36, R56, R88 ;  /* 0x000000382448723c */ /* 0x004ff00000001858 */
[----:B------:R-:W-:Y:S01]  /*daf0*/  HMMA.16816.F32 R108, R40, R100, R108 ;  /* 0x00000064286c723c */ /* 0x000fe2000000186c */
[----:B------:R-:W-:-:S04]  /*db00*/  FMUL.FTZ R0, R84, c[0x0][0x320] ;  /* 0x0000c80054007a20 */ /* 0x000fc80000410000 */
[----:B------:R2:W4:Y:S03]  /*db10*/  MUFU.TANH R155, R0 ;  /* 0x00000000009b7308 */ /* 0x0005260000002400 */
[C---:B------:R-:W-:Y:S08]  /*db20*/  HMMA.16816.F32 R112, R40.reuse, R104, R112 ;  /* 0x000000682870723c */ /* 0x040ff00000001870 */
[----:B------:R-:W-:Y:S01]  /*db30*/  HMMA.16816.F32 R128, R40, R102, R128 ;  /* 0x000000662880723c */ /* 0x000fe20000001880 */
[----:B--2---:R-:W-:-:S07]  /*db40*/  FMUL.FTZ R0, R85, c[0x0][0x320] ;  /* 0x0000c80055007a20 */ /* 0x004fce0000410000 */
[----:B------:R-:W-:Y:S01]  /*db50*/  HMMA.16816.F32 R120, R40, R106, R120 ;  /* 0x0000006a2878723c */ /* 0x000fe20000001878 */
[----:B------:R-:W2:Y:S01]  /*db60*/  LDSM.16.M88.4 R40, [R220+0x5500] ;  /* 0x00550000dc28783b */ /* 0x000ea20000000200 */
[----:B------:R5:W1:Y:S06]  /*db70*/  MUFU.TANH R154, R0 ;  /* 0x00000000009a7308 */ /* 0x000a6c0000002400 */
[----:B------:R-:W-:Y:S08]  /*db80*/  HMMA.16816.F32 R80, R8, R48, R64 ;  /* 0x000000300850723c */ /* 0x000ff00000001840 */
[----:B------:R-:W-:Y:S01]  /*db90*/  HMMA.16816.F32 R64, R20, R46, R68 ;  /* 0x0000002e1440723c */ /* 0x000fe20000001844 */
[----:B-----5:R-:W-:-:S04]  /*dba0*/  FMUL.FTZ R0, R86, c[0x0][0x320] ;  /* 0x0000c80056007a20 */ /* 0x020fc80000410000 */
[----:B------:R5:W1:Y:S03]  /*dbb0*/  MUFU.TANH R153, R0 ;  /* 0x0000000000997308 */ /* 0x000a660000002400 */
[----:B------:R-:W-:Y:S08]  /*dbc0*/  HMMA.16816.F32 R52, R32, R56, R124 ;  /* 0x000000382034723c */ /* 0x000ff0000000187c */
[----:B------:R-:W-:Y:S01]  /*dbd0*/  HMMA.16816.F32 R68, R16, R46, R76 ;  /* 0x0000002e1044723c */ /* 0x000fe2000000184c */
[----:B------:R-:W2:Y:S01]  /*dbe0*/  LDSM.16.M88.4 R44, [R223+0x2400] ;  /* 0x00240000df2c783b */ /* 0x000ea20000000200 */
[----:B-----5:R-:W-:-:S06]  /*dbf0*/  FMUL.FTZ R0, R87, c[0x0][0x320] ;  /* 0x0000c80057007a20 */ /* 0x020fcc0000410000 */
[----:B-1----:R-:W-:Y:S01]  /*dc00*/  HMMA.16816.F32 R72, R28, R60, R72 ;  /* 0x0000003c1c48723c */ /* 0x002fe20000001848 */
[----:B------:R1:W1:Y:S07]  /*dc10*/  MUFU.TANH R152, R0 ;  /* 0x0000000000987308 */ /* 0x00026e0000002400 */
[----:B------:R-:W-:Y:S08]  /*dc20*/  HMMA.16816.F32 R76, R12, R50, R64 ;  /* 0x000000320c4c723c */ /* 0x000ff00000001840 */
[----:B------:R-:W-:Y:S01]  /*dc30*/  HMMA.16816.F32 R64, R24, R60, R52 ;  /* 0x0000003c1840723c */ /* 0x000fe20000001834 */
[----:B------:R-:W5:Y:S01]  /*dc40*/  LDSM.16.M88.4 R52, [R220+0x4900] ;  /* 0x00490000dc34783b */ /* 0x000f620000000200 */
[----:B-1----:R-:W-:-:S04]  /*dc50*/  FMUL.FTZ R0, R80, c[0x0][0x320] ;  /* 0x0000c80050007a20 */ /* 0x002fc80000410000 */
[----:B------:R1:W1:Y:S02]  /*dc60*/  MUFU.TANH R127, R0 ;  /* 0x00000000007f7308 */ /* 0x0002640000002400 */
[----:B------:R-:W-:Y:S08]  /*dc70*/  HMMA.16816.F32 R84, R8, R50, R68 ;  /* 0x000000320854723c */ /* 0x000ff00000001844 */
[----:B------:R-:W-:Y:S01]  /*dc80*/  HMMA.16816.F32 R48, R36, R58, R92 ;  /* 0x0000003a2430723c */ /* 0x000fe2000000185c */
[----:B-1----:R-:W-:-:S07]  /*dc90*/  FMUL.FTZ R0, R81, c[0x0][0x320] ;  /* 0x0000c80051007a20 */ /* 0x002fce0000410000 */
[----:B--2---:R-:W-:Y:S01]  /*dca0*/  HMMA.16816.F32 R68, R20, R40, R72 ;  /* 0x000000281444723c */ /* 0x004fe20000001848 */
[----:B------:R1:W2:Y:S07]  /*dcb0*/  MUFU.TANH R126, R0 ;  /* 0x00000000007e7308 */ /* 0x0002ae0000002400 */
[----:B------:R-:W-:Y:S08]  /*dcc0*/  HMMA.16816.F32 R72, R32, R58, R132 ;  /* 0x0000003a2048723c */ /* 0x000ff00000001884 */
[----:B------:R-:W-:Y:S01]  /*dcd0*/  HMMA.16816.F32 R56, R16, R40, R64 ;  /* 0x000000281038723c */ /* 0x000fe20000001840 */
[----:B-1----:R-:W-:-:S04]  /*dce0*/  FMUL.FTZ R0, R82, c[0x0][0x320] ;  /* 0x0000c80052007a20 */ /* 0x002fc80000410000 */
[----:B------:R1:W1:Y:S03]  /*dcf0*/  MUFU.TANH R125, R0 ;  /* 0x00000000007d7308 */ /* 0x0002660000002400 */
[----:B------:R-:W-:Y:S01]  /*dd00*/  HMMA.16816.F32 R64, R28, R62, R48 ;  /* 0x0000003e1c40723c */ /* 0x000fe20000001830 */
[----:B------:R-:W2:Y:S01]  /*dd10*/  LDSM.16.M88.4 R48, [R223+0x1800] ;  /* 0x00180000df30783b */ /* 0x000ea20000000200 */
[----:B-1----:R-:W-:Y:S11]  /*dd20*/  FMUL.FTZ R0, R83, c[0x0][0x320] ;  /* 0x0000c80053007a20 */ /* 0x002ff60000410000 */
[----:B------:R-:W-:Y:S03]  /*dd30*/  @!UPT UIADD3 URZ, URZ, URZ, URZ ;  /* 0x0000003f3f3ff290 */ /* 0x000fe6000fffe03f */
[----:B------:R-:W-:Y:S01]  /*dd40*/  HMMA.16816.F32 R80, R8, R44, R56 ;  /* 0x0000002c0850723c */ /* 0x000fe20000001838 */
[----:B------:R-:W1:Y:S01]  /*dd50*/  LDSM.16.M88.4 R56, [R220+0x5900] ;  /* 0x00590000dc38783b */ /* 0x000e620000000200 */
        /* <DEDUP_REMOVED lines=12> */
[----:B-----5:R-:W-:Y:S01]  /*de20*/  HMMA.16816.F32 R72, R36, R52, R108 ;  /* 0x000000342448723c */ /* 0x020fe2000000186c */
[----:B---3--:R-:W-:-:S04]  /*de30*/  FMUL.FTZ R0, R84, c[0x0][0x320] ;  /* 0x0000c80054007a20 */ /* 0x008fc80000410000 */
[----:B------:R3:W1:Y:S03]  /*de40*/  MUFU.TANH R107, R0 ;  /* 0x00000000006b7308 */ /* 0x0006660000002400 */
[----:B------:R-:W-:Y:S08]  /*de50*/  HMMA.16816.F32 R60, R32, R52, R136 ;  /* 0x00000034203c723c */ /* 0x000ff00000001888 */
[----:B------:R-:W-:Y:S01]  /*de60*/  HMMA.16816.F32 R68, R16, R42, R68 ;  /* 0x0000002a1044723c */ /* 0x000fe20000001844 */
[----:B------:R-:W5:Y:S01]  /*de70*/  LDSM.16.M88.4 R40, [R223+0x2800] ;  /* 0x00280000df28783b */ /* 0x000f620000000200 */
[----:B---3--:R-:W-:-:S06]  /*de80*/  FMUL.FTZ R0, R85, c[0x0][0x320] ;  /* 0x0000c80055007a20 */ /* 0x008fcc0000410000 */
[-C--:B--2---:R-:W-:Y:S01]  /*de90*/  HMMA.16816.F32 R72, R28, R48.reuse, R72 ;  /* 0x000000301c48723c */ /* 0x084fe20000001848 */
[----:B------:R2:W3:Y:S07]  /*dea0*/  MUFU.TANH R106, R0 ;  /* 0x00000000006a7308 */ /* 0x0004ee0000002400 */
[----:B------:R-:W-:Y:S01]  /*deb0*/  HMMA.16816.F32 R60, R24, R48, R60 ;  /* 0x00000030183c723c */ /* 0x000fe2000000183c */
[----:B--2---:R-:W-:-:S04]  /*dec0*/  FMUL.FTZ R0, R86, c[0x0][0x320] ;  /* 0x0000c80056007a20 */ /* 0x004fc80000410000 */
[----:B------:R2:W2:Y:S11]  /*ded0*/  MUFU.TANH R105, R0 ;  /* 0x0000000000697308 */ /* 0x0004b60000002400 */
[----:B------:R-:W-:Y:S08]  /*dee0*/  @!UPT UIADD3 URZ, URZ, URZ, URZ ;  /* 0x0000003f3f3ff290 */ /* 0x000ff0000fffe03f */
[----:B-1----:R-:W-:Y:S01]  /*def0*/  HMMA.16816.F32 R60, R16, R56, R60 ;  /* 0x00000038103c723c */ /* 0x002fe2000000183c */
[----:B--2---:R-:W-:-:S07]  /*df00*/  FMUL.FTZ R0, R87, c[0x0][0x320] ;  /* 0x0000c80057007a20 */ /* 0x004fce0000410000 */
        /* <DEDUP_REMOVED lines=20> */
[----:B-----5:R-:W-:Y:S01]  /*e050*/  HMMA.16816.F32 R72, R8, R42, R72 ;  /* 0x0000002a0848723c */ /* 0x020fe20000001848 */
[----:B--2---:R-:W-:-:S04]  /*e060*/  FMUL.FTZ R0, R80, c[0x0][0x320] ;  /* 0x0000c80050007a20 */ /* 0x004fc80000410000 */
[----:B------:R2:W1:Y:S11]  /*e070*/  MUFU.TANH R99, R0 ;  /* 0x0000000000637308 */ /* 0x0004760000002400 */
[----:B------:R-:W-:Y:S01]  /*e080*/  HMMA.16816.F32 R64, R28, R50, R64 ;  /* 0x000000321c40723c */ /* 0x000fe20000001840 */
[----:B------:R-:W5:Y:S01]  /*e090*/  LDSM.16.M88.4 R48, [R220+0x5d00] ;  /* 0x005d0000dc30783b */ /* 0x000f620000000200 */
        /* <DEDUP_REMOVED lines=37> */
[----:B-----5:R-:W-:Y:S01]  /*e2f0*/  HMMA.16816.F32 R56, R20, R48, R56 ;  /* 0x000000301438723c */ /* 0x020fe20000001838 */
        /* <DEDUP_REMOVED lines=15> */
[----:B-----5:R-:W-:-:S07]  /*e3f0*/  FMUL.FTZ R0, R76, c[0x0][0x320] ;  /* 0x0000c8004c007a20 */ /* 0x020fce0000410000 */
[C---:B------:R-:W-:Y:S01]  /*e400*/  HMMA.16816.F32 R28, R8.reuse, R36, R40 ;  /* 0x00000024081c723c */ /* 0x040fe20000001828 */
[----:B------:R5:W1:Y:S07]  /*e410*/  MUFU.TANH R87, R0 ;  /* 0x0000000000577308 */ /* 0x000a6e0000002400 */
[----:B------:R-:W-:Y:S01]  /*e420*/  HMMA.16816.F32 R8, R8, R38, R16 ;  /* 0x000000260808723c */ /* 0x000fe20000001810 */
[----:B------:R-:W-:Y:S02]  /*e430*/  FMUL.FTZ R56, R56, c[0x0][0x320] ;  /* 0x0000c80038387a20 */ /* 0x000fe40000410000 */
[----:B------:R-:W-:-:S02]  /*e440*/  FMUL.FTZ R57, R57, c[0x0][0x320] ;  /* 0x0000c80039397a20 */ /* 0x000fc40000410000 */
[----:B------:R-:W-:Y:S02]  /*e450*/  FMUL.FTZ R58, R58, c[0x0][0x320] ;  /* 0x0000c8003a3a7a20 */ /* 0x000fe40000410000 */
[----:B------:R-:W1:Y:S01]  /*e460*/  MUFU.TANH R56, R56 ;  /* 0x0000003800387308 */ /* 0x000e620000002400 */
[----:B------:R-:W-:Y:S01]  /*e470*/  HMMA.16816.F32 R12, R12, R38, R20 ;  /* 0x000000260c0c723c */ /* 0x000fe20000001814 */
[----:B-----5:R-:W-:-:S06]  /*e480*/  FMUL.FTZ R0, R77, c[0x0][0x320] ;  /* 0x0000c8004d007a20 */ /* 0x020fcc0000410000 */
[----:B------:R5:W1:Y:S08]  /*e490*/  MUFU.TANH R86, R0 ;  /* 0x0000000000567308 */ /* 0x000a700000002400 */
[----:B------:R-:W1:Y:S01]  /*e4a0*/  MUFU.TANH R57, R57 ;  /* 0x0000003900397308 */ /* 0x000e620000002400 */
[----:B------:R-:W-:Y:S02]  /*e4b0*/  FMUL.FTZ R8, R8, c[0x0][0x320] ;  /* 0x0000c80008087a20 */ /* 0x000fe40000410000 */
[----:B------:R-:W-:-:S02]  /*e4c0*/  FMUL.FTZ R9, R9, c[0x0][0x320] ;  /* 0x0000c80009097a20 */ /* 0x000fc40000410000 */
[----:B------:R-:W-:Y:S02]  /*e4d0*/  FMUL.FTZ R10, R10, c[0x0][0x320] ;  /* 0x0000c8000a0a7a20 */ /* 0x000fe40000410000 */
[----:B------:R-:W-:Y:S01]  /*e4e0*/  FMUL.FTZ R11, R11, c[0x0][0x320] ;  /* 0x0000c8000b0b7a20 */ /* 0x000fe20000410000 */
[----:B------:R-:W1:Y:S01]  /*e4f0*/  MUFU.TANH R58, R58 ;  /* 0x0000003a003a7308 */ /* 0x000e620000002400 */
[----:B-----5:R-:W-:Y:S02]  /*e500*/  FMUL.FTZ R0, R78, c[0x0][0x320] ;  /* 0x0000c8004e007a20 */ /* 0x020fe40000410000 */
[----:B------:R-:W-:Y:S02]  /*e510*/  FMUL.FTZ R12, R12, c[0x0][0x320] ;  /* 0x0000c8000c0c7a20 */ /* 0x000fe40000410000 */
[----:B------:R-:W-:Y:S02]  /*e520*/  FMUL.FTZ R13, R13, c[0x0][0x320] ;  /* 0x0000c8000d0d7a20 */ /* 0x000fe40000410000 */
[----:B------:R-:W-:Y:S01]  /*e530*/  FMUL.FTZ R14, R14, c[0x0][0x320] ;  /* 0x0000c8000e0e7a20 */ /* 0x000fe20000410000 */
[----:B------:R5:W1:Y:S01]  /*e540*/  MUFU.TANH R85, R0 ;  /* 0x0000000000557308 */ /* 0x000a620000002400 */
[----:B------:R-:W-:-:S07]  /*e550*/  FMUL.FTZ R15, R15, c[0x0][0x320] ;  /* 0x0000c8000f0f7a20 */ /* 0x000fce0000410000 */
        /* <DEDUP_REMOVED lines=29> */
[----:B------:R-:W1:Y:S08]  /*e730*/  MUFU.TANH R30, R11 ;  /* 0x0000000b001e7308 */ /* 0x000e700000002400 */
[----:B------:R5:W1:Y:S02]  /*e740*/  MUFU.TANH R27, R0 ;  /* 0x00000000001b7308 */ /* 0x000a640000002400 */
[----:B-----5:R-:W-:-:S06]  /*e750*/  FMUL.FTZ R0, R31, c[0x0][0x320] ;  /* 0x0000c8001f007a20 */ /* 0x020fcc0000410000 */
[----:B------:R1:W1:Y:S08]  /*e760*/  MUFU.TANH R31, R13 ;  /* 0x0000000d001f7308 */ /* 0x0002700000002400 */
[----:B------:R1:W1:Y:S01]  /*e770*/  MUFU.TANH R29, R0 ;  /* 0x00000000001d7308 */ /* 0x0002620000002400 */
[----:B------:R-:W-:Y:S06]  /*e780*/  BAR.SYNC.DEFER_BLOCKING 0x0 ;  /* 0x0000000000007b1d */ /* 0x000fec0000010000 */
[----:B------:R-:W-:Y:S05]  /*e790*/  @!P2 BRA `(.L_x_138) ;  /* 0x000004200000a947 */ /* 0x000fea0003800000 */
[----:B--234-:R-:W-:Y:S01]  /*e7a0*/  ISETP.NE.AND P1, PT, R172, 0x1, PT ;  /* 0x00000001ac00780c */ /* 0x01cfe20003f25270 */
[----:B------:R-:W-:Y:S01]  /*e7b0*/  IMAD.MOV.U32 R244, RZ, RZ, RZ ;  /* 0x000000fffff47224 */ /* 0x000fe200078e00ff */
[----:B------:R-:W-:-:S04]  /*e7c0*/  IADD3 R2, R164, R171, R170 ;  /* 0x000000aba4027210 */ /* 0x000fc80007ffe0aa */
[----:B------:R-:W-:-:S05]  /*e7d0*/  IADD3 R2, R2, -0x80, RZ ;  /* 0xffffff8002027810 */ /* 0x000fca0007ffe0ff */
[----:B-1----:R-:W-:Y:S02]  /*e7e0*/  IMAD.MOV.U32 R0, RZ, RZ, R2 ;  /* 0x000000ffff007224 */ /* 0x002fe400078e0002 */
[----:B------:R-:W-:-:S05]  /*e7f0*/  @P1 IMAD.HI.U32 R3, R2, c[0x0][0x2bc], RZ ;  /* 0x0000af0002031a27 */ /* 0x000fca00078e00ff */
[----:B------:R-:W-:-:S04]  /*e800*/  @P1 SHF.R.U32.HI R0, RZ, c[0x0][0x2c0], R3 ;  /* 0x0000b000ff001a19 */ /* 0x000fc80000011603 */
[----:B------:R-:W-:-:S04]  /*e810*/  @!P3 IADD3 R3, P0, R0, R168, RZ ;  /* 0x000000a80003b210 */ /* 0x000fc80007f1e0ff */
[----:B------:R-:W-:Y:S02]  /*e820*/  @!P3 LEA.HI.X.SX32 R7, R0, R163, 0x1, P0 ;  /* 0x000000a30007b211 */ /* 0x000fe400000f0eff */
[----:B------:R-:W-:-:S04]  /*e830*/  @!P3 LEA R6, P0, R3, c[0x0][0x2a0], 0x2 ;  /* 0x0000a8000306ba11 */ /* 0x000fc800078010ff */
[----:B------:R-:W-:-:S05]  /*e840*/  @!P3 LEA.HI.X R7, R3, c[0x0][0x2a4], R7, 0x2, P0 ;  /* 0x0000a9000307ba11 */ /* 0x000fca00000f1407 */
[----:B------:R-:W2:Y:S01]  /*e850*/  @!P3 LDG.E R244, [R6.64] ;  /* 0x0000000606f4b981 */ /* 0x000ea2000c1e1900 */
[----:B------:R-:W-:Y:S01]  /*e860*/  IMAD.MOV R0, RZ, RZ, -R0 ;  /* 0x000000ffff007224 */ /* 0x000fe200078e0a00 */
[----:B------:R-:W-:Y:S01]  /*e870*/  SEL R21, RZ, 0x10, P6 ;  /* 0x00000010ff157807 */ /* 0x000fe20003000000 */
[----:B------:R-:W-:Y:S01]  /*e880*/  IMAD.SHL.U32 R10, R176, 0x2, RZ ;  /* 0x00000002b00a7824 */ /* 0x000fe200078e00ff */
[----:B------:R-:W-:Y:S01]  /*e890*/  SEL R20, RZ, 0x10, P5 ;  /* 0x00000010ff147807 */ /* 0x000fe20002800000 */
[----:B------:R-:W-:Y:S01]  /*e8a0*/  IMAD R251, R0, c[0x0][0x2b8], R2 ;  /* 0x0000ae0000fb7a24 */ /* 0x000fe200078e0202 */
[----:B------:R-:W-:Y:S01]  /*e8b0*/  SHF.L.U64.HI R9, R176, 0x1, R161 ;  /* 0x00000001b0097819 */ /* 0x000fe200000102a1 */
[----:B------:R-:W-:Y:S01]  /*e8c0*/  IMAD.SHL.U32 R8, R240, 0x2, RZ ;  /* 0x00000002f0087824 */ /* 0x000fe200078e00ff */
[----:B------:R-:W-:Y:S01]  /*e8d0*/  IADD3 R14, -R20, 0x10, RZ ;  /* 0x00000010140e7810 */ /* 0x000fe20007ffe1ff */
[----:B------:R-:W-:Y:S01]  /*e8e0*/  IMAD.WIDE.U32 R2, R251, c[0x0][0x1e0], RZ ;  /* 0x00007800fb027a25 */ /* 0x000fe200078e00ff */
[----:B------:R-:W-:-:S02]  /*e8f0*/  SHF.R.S32.HI R0, RZ, 0x1f, R251 ;  /* 0x0000001fff007819 */ /* 0x000fc400000114fb */
[----:B------:R-:W-:Y:S02]  /*e900*/  LOP3.LUT R14, R14, 0xf, RZ, 0xc0, !PT ;  /* 0x0000000f0e0e7812 */ /* 0x000fe400078ec0ff */
[----:B------:R-:W-:Y:S01]  /*e910*/  IADD3 R12, -R157, 0x10, RZ ;  /* 0x000000109d0c7810 */ /* 0x000fe20007ffe1ff */
[----:B------:R-:W-:Y:S01]  /*e920*/  IMAD R0, R0, c[0x0][0x1e0], RZ ;  /* 0x0000780000007a24 */ /* 0x000fe200078e02ff */
[----:B------:R-:W-:Y:S02]  /*e930*/  SHF.L.U64.HI R18, R240, 0x1, R160 ;  /* 0x00000001f0127819 */ /* 0x000fe400000102a0 */
[----:B------:R-:W-:Y:S01]  /*e940*/  LOP3.LUT R12, R12, 0xf, RZ, 0xc0, !PT ;  /* 0x0000000f0c0c7812 */ /* 0x000fe200078ec0ff */
[----:B------:R-:W-:Y:S01]  /*e950*/  IMAD R0, R251, c[0x0][0x1e4], R0 ;  /* 0x00007900fb007a24 */ /* 0x000fe200078e0200 */
[----:B------:R-:W-:-:S03]  /*e960*/  SHF.L.U64.HI R19, R241, 0x1, R159 ;  /* 0x00000001f1137819 */ /* 0x000fc6000001029f */
[----:B------:R-:W-:Y:S01]  /*e970*/  IMAD.IADD R3, R3, 0x1, R0 ;  /* 0x0000000103037824 */ /* 0x000fe200078e0200 */
[----:B--2---:R-:W-:-:S03]  /*e980*/  SHF.R.S32.HI R0, RZ, 0x1f, R244 ;  /* 0x0000001fff007819 */ /* 0x004fc600000114f4 */
[----:B------:R-:W-:-:S04]  /*e990*/  IMAD.WIDE.U32 R2, R244, c[0x0][0x1f0], R2 ;  /* 0x00007c00f4027a25 */ /* 0x000fc800078e0002 */
[----:B------:R-:W-:-:S04]  /*e9a0*/  IMAD R0, R0, c[0x0][0x1f0], RZ ;  /* 0x00007c0000007a24 */ /* 0x000fc800078e02ff */
[----:B------:R-:W-:Y:S01]  /*e9b0*/  IMAD R6, R244, c[0x0][0x1f4], R0 ;  /* 0x00007d00f4067a24 */ /* 0x000fe200078e0200 */
[----:B------:R-:W-:-:S04]  /*e9c0*/  IADD3 R0, P0, R166, R2, RZ ;  /* 0x00000002a6007210 */ /* 0x000fc80007f1e0ff */
[----:B------:R-:W-:Y:S02]  /*e9d0*/  IADD3.X R3, R162, R3, R6, P0, !PT ;  /* 0x00000003a2037210 */ /* 0x000fe400007fe406 */
[C---:B------:R-:W-:Y:S02]  /*e9e0*/  LEA R7, P0, R0.reuse, c[0x0][0x1c8], 0x1 ;  /* 0x0000720000077a11 */ /* 0x040fe400078008ff */
[----:B------:R-:W-:Y:S02]  /*e9f0*/  IADD3 R6, -R21, 0x10, RZ ;  /* 0x0000001015067810 */ /* 0x000fe40007ffe1ff */
[----:B------:R-:W-:Y:S02]  /*ea00*/  LEA.HI.X R3, R0, c[0x0][0x1cc], R3, 0x1, P0 ;  /* 0x0000730000037a11 */ /* 0x000fe400000f0c03 */
[----:B------:R-:W1:Y:S01]  /*ea10*/  SHFL.IDX PT, R0, R7, 0x1, 0x1c1f ;  /* 0x003c1f0007007f89 */ /* 0x000e6200000e0000 */
[----:B------:R-:W-:-:S03]  /*ea20*/  LOP3.LUT R6, R6, 0xf, RZ, 0xc0, !PT ;  /* 0x0000000f06067812 */ /* 0x000fc600078ec0ff */
[----:B------:R-:W2:Y:S01]  /*ea30*/  SHFL.IDX PT, R2, R3, 0x1, 0x1c1f ;  /* 0x003c1f0003027f89 */ /* 0x000ea200000e0000 */
[----:B-1----:R-:W-:Y:S01]  /*ea40*/  IADD3 R16, P1, P0, R6, R0, R10 ;  /* 0x0000000006107210 */ /* 0x002fe2000783e00a */
[----:B------:R-:W-:-:S03]  /*ea50*/  IMAD.SHL.U32 R6, R241, 0x2, RZ ;  /* 0x00000002f1067824 */ /* 0x000fc600078e00ff */
[----:B--2---:R-:W-:Y:S02]  /*ea60*/  IADD3.X R17, RZ, R2, R9, P1, P0 ;  /* 0x00000002ff117210 */ /* 0x004fe40000fe0409 */
[----:B------:R-:W-:-:S04]  /*ea70*/  IADD3 R14, P1, P0, R14, R0, R8 ;  /* 0x000000000e0e7210 */ /* 0x000fc8000783e008 */
[----:B------:R-:W-:Y:S02]  /*ea80*/  IADD3.X R15, RZ, R2, R18, P1, P0 ;  /* 0x00000002ff0f7210 */ /* 0x000fe40000fe0412 */
        /* <DEDUP_REMOVED lines=19> */
.L_x_138:
        /* <DEDUP_REMOVED lines=105> */
[----:B------:R-:W-:Y:S02]  /*f250*/  FMNMX.FTZ R6, R32, R36, !PT ;  /* 0x0000002420067209 */ /* 0x000fe40007810000 */
[----:B------:R-:W-:-:S02]  /*f260*/  ISETP.GT.AND P0, PT, R0, 0x39, PT ;  /* 0x000000390000780c */ /* 0x000fc40003f04270 */
[----:B------:R-:W-:Y:S02]  /*f270*/  FMNMX.FTZ R0, R205, R2, !PT ;  /* 0x00000002cd007209 */ /* 0x000fe40007810000 */
[----:B------:R-:W-:Y:S02]  /*f280*/  FMNMX.FTZ R2, R161, R3, !PT ;  /* 0x00000003a1027209 */ /* 0x000fe40007810000 */
[----:B------:R-:W-:Y:S02]  /*f290*/  FMNMX.FTZ R3, R40, R6, !PT ;  /* 0x0000000628037209 */ /* 0x000fe40007810000 */
[----:B------:R-:W-:Y:S02]  /*f2a0*/  FSEL R203, R24, -INF , P0 ;  /* 0xff80000018cb7808 */ /* 0x000fe40000000000 */
[----:B------:R-:W-:Y:S01]  /*f2b0*/  FMNMX.FTZ R0, R204, R0, !PT ;  /* 0x00000000cc007209 */ /* 0x000fe20007810000 */
[----:B------:R-:W-:Y:S01]  /*f2c0*/  LDSM.16.MT88.4 R24, [R221+0x100] ;  /* 0x00010000dd18783b */ /* 0x000fe20000004200 */
[----:B------:R-:W-:-:S02]  /*f2d0*/  FMNMX.FTZ R2, R162, R2, !PT ;  /* 0x00000002a2027209 */ /* 0x000fc40007810000 */
[----:B------:R-:W-:Y:S02]  /*f2e0*/  FMNMX.FTZ R3, R41, R3, !PT ;  /* 0x0000000329037209 */ /* 0x000fe40007810000 */
[----:B------:R-:W-:Y:S02]  /*f2f0*/  FMNMX.FTZ R6, R203, R0, !PT ;  /* 0x00000000cb067209 */ /* 0x000fe40007810000 */
[----:B------:R-:W-:Y:S02]  /*f300*/  FMNMX.FTZ R0, R163, R2, !PT ;  /* 0x00000002a3007209 */ /* 0x000fe40007810000 */
[----:B------:R-:W-:Y:S01]  /*f310*/  FMNMX.FTZ R2, R102, R3, !PT ;  /* 0x0000000366027209 */ /* 0x000fe20007810000 */
[----:B------:R-:W1:Y:S01]  /*f320*/  SHFL.BFLY PT, R7, R6, 0x2, 0x1f ;  /* 0x0c401f0006077f89 */ /* 0x000e6200000e0000 */
[----:B------:R-:W-:Y:S02]  /*f330*/  FMNMX.FTZ R0, R177, R0, !PT ;  /* 0x00000000b1007209 */ /* 0x000fe40007810000 */
[----:B------:R-:W-:-:S02]  /*f340*/  FMNMX.FTZ R2, R106, R2, !PT ;  /* 0x000000026a027209 */ /* 0x000fc40007810000 */
[----:B------:R-:W-:Y:S02]  /*f350*/  FMNMX.FTZ R0, R213, R0, !PT ;  /* 0x00000000d5007209 */ /* 0x000fe40007810000 */
[----:B------:R-:W-:Y:S02]  /*f360*/  FMNMX.FTZ R2, R107, R2, !PT ;  /* 0x000000026b027209 */ /* 0x000fe40007810000 */
[----:B------:R-:W-:Y:S02]  /*f370*/  FMNMX.FTZ R0, R215, R0, !PT ;  /* 0x00000000d7007209 */ /* 0x000fe40007810000 */
[----:B------:R-:W-:Y:S02]  /*f380*/  FMNMX.FTZ R2, R124, R2, !PT ;  /* 0x000000027c027209 */ /* 0x000fe40007810000 */
[----:B------:R-:W-:Y:S02]  /*f390*/  FSEL R207, R30, -INF , P0 ;  /* 0xff8000001ecf7808 */ /* 0x000fe40000000000 */
[----:B------:R-:W-:-:S02]  /*f3a0*/  FMNMX.FTZ R0, R212, R0, !PT ;  /* 0x00000000d4007209 */ /* 0x000fc40007810000 */
[----:B------:R-:W-:Y:S02]  /*f3b0*/  FMNMX.FTZ R2, R178, R2, !PT ;  /* 0x00000002b2027209 */ /* 0x000fe40007810000 */
[----:B------:R-:W-:Y:S02]  /*f3c0*/  FMNMX.FTZ R3, R42, R43, !PT ;  /* 0x0000002b2a037209 */ /* 0x000fe40007810000 */
[----:B------:R-:W-:Y:S02]  /*f3d0*/  FMNMX.FTZ R9, R207, R0, !PT ;  /* 0x00000000cf097209 */ /* 0x000fe40007810000 */
[----:B------:R-:W-:Y:S02]  /*f3e0*/  FMNMX.FTZ R0, R187, R2, !PT ;  /* 0x00000002bb007209 */ /* 0x000fe40007810000 */
[----:B------:R-:W-:Y:S01]  /*f3f0*/  FMNMX.FTZ R3, R44, R3, !PT ;  /* 0x000000032c037209 */ /* 0x000fe20007810000 */
[----:B------:R-:W2:Y:S01]  /*f400*/  SHFL.BFLY PT, R8, R9, 0x2, 0x1f ;  /* 0x0c401f0009087f89 */ /* 0x000ea200000e0000 */
[----:B------:R-:W-:-:S02]  /*f410*/  FMNMX.FTZ R0, R190, R0, !PT ;  /* 0x00000000be007209 */ /* 0x000fc40007810000 */
[----:B------:R-:W-:Y:S02]  /*f420*/  FMNMX.FTZ R2, R45, R3, !PT ;  /* 0x000000032d027209 */ /* 0x000fe40007810000 */
[----:B------:R-:W-:Y:S02]  /*f430*/  FMNMX.FTZ R0, R189, R0, !PT ;  /* 0x00000000bd007209 */ /* 0x000fe40007810000 */
[----:B------:R-:W-:Y:S02]  /*f440*/  FMNMX.FTZ R2, R125, R2, !PT ;  /* 0x000000027d027209 */ /* 0x000fe40007810000 */
[----:B------:R-:W-:Y:S02]  /*f450*/  FMNMX.FTZ R0, R229, R0, !PT ;  /* 0x00000000e5007209 */ /* 0x000fe40007810000 */
[----:B-1----:R-:W-:Y:S02]  /*f460*/  FMNMX.FTZ R6, R6, R7, !PT ;  /* 0x0000000706067209 */ /* 0x002fe40007810000 */
[----:B------:R-:W-:-:S02]  /*f470*/  FMNMX.FTZ R2, R126, R2, !PT ;  /* 0x000000027e027209 */ /* 0x000fc40007810000 */
[----:B------:R-:W-:Y:S01]  /*f480*/  FMNMX.FTZ R0, R228, R0, !PT ;  /* 0x00000000e4007209 */ /* 0x000fe20007810000 */
[----:B------:R-:W1:Y:S01]  /*f490*/  SHFL.BFLY PT, R103, R6, 0x1, 0x1f ;  /* 0x0c201f0006677f89 */ /* 0x000e6200000e0000 */
[----:B------:R-:W-:Y:S02]  /*f4a0*/  FMNMX.FTZ R2, R127, R2, !PT ;  /* 0x000000027f027209 */ /* 0x000fe40007810000 */
[----:B------:R-:W-:Y:S02]  /*f4b0*/  FSEL R214, R31, -INF , P0 ;  /* 0xff8000001fd67808 */ /* 0x000fe40000000000 */
[----:B------:R-:W-:Y:S02]  /*f4c0*/  FMNMX.FTZ R0, R234, R0, !PT ;  /* 0x00000000ea007209 */ /* 0x000fe40007810000 */
[----:B------:R-:W-:Y:S02]  /*f4d0*/  FMNMX.FTZ R2, R128, R2, !PT ;  /* 0x0000000280027209 */ /* 0x000fe40007810000 */
[----:B------:R-:W-:-:S02]  /*f4e0*/  FMNMX.FTZ R7, R214, R0, !PT ;  /* 0x00000000d6077209 */ /* 0x000fc40007810000 */
[----:B------:R-:W-:Y:S02]  /*f4f0*/  FMNMX.FTZ R2, R196, R2, !PT ;  /* 0x00000002c4027209 */ /* 0x000fe40007810000 */
[----:B--2---:R-:W-:Y:S02]  /*f500*/  FMNMX.FTZ R9, R9, R8, !PT ;  /* 0x0000000809097209 */ /* 0x004fe40007810000 */
[----:B------:R-:W2:Y:S01]  /*f510*/  SHFL.BFLY PT, R8, R7, 0x2, 0x1f ;  /* 0x0c401f0007087f89 */ /* 0x000ea200000e0000 */
[----:B------:R-:W-:Y:S02]  /*f520*/  FMNMX.FTZ R0, R198, R2, !PT ;  /* 0x00000002c6007209 */ /* 0x000fe40007810000 */
[----:B------:R-:W-:Y:S01]  /*f530*/  FSEL R227, R37, -INF , P0 ;  /* 0xff80000025e37808 */ /* 0x000fe20000000000 */
[----:B------:R-:W3:Y:S01]  /*f540*/  SHFL.BFLY PT, R2, R9, 0x1, 0x1f ;  /* 0x0c201f0009027f89 */ /* 0x000ee200000e0000 */
[----:B------:R-:W-:-:S04]  /*f550*/  FMNMX.FTZ R0, R200, R0, !PT ;  /* 0x00000000c8007209 */ /* 0x000fc80007810000 */
[----:B------:R-:W-:Y:S02]  /*f560*/  FMNMX.FTZ R0, R199, R0, !PT ;  /* 0x00000000c7007209 */ /* 0x000fe40007810000 */
[----:B-1----:R-:W-:Y:S02]  /*f570*/  FMNMX.FTZ R103, R6, R103, !PT ;  /* 0x0000006706677209 */ /* 0x002fe40007810000 */
[----:B------:R-:W-:Y:S02]  /*f580*/  FMNMX.FTZ R0, R179, R0, !PT ;  /* 0x00000000b3007209 */ /* 0x000fe40007810000 */
[C---:B------:R-:W-:Y:S01]  /*f590*/  FSETP.NEU.FTZ.AND P0, PT, R103.reuse, -INF , PT ;  /* 0xff8000006700780b */ /* 0x040fe20003f1d000 */
[----:B------:R-:W-:Y:S01]  /*f5a0*/  FMUL.FTZ R3, R103, c[0x0][0x2d0] ;  /* 0x0000b40067037a20 */ /* 0x000fe20000410000 */
[----:B------:R-:W-:-:S04]  /*f5b0*/  FMNMX.FTZ R6, R252, R0, !PT ;  /* 0x00000000fc067209 */ /* 0x000fc80007810000 */
[----:B------:R-:W-:Y:S02]  /*f5c0*/  FMNMX.FTZ R6, R250, R6, !PT ;  /* 0x00000006fa067209 */ /* 0x000fe40007810000 */
[----:B------:R-:W-:Y:S02]  /*f5d0*/  FSEL R3, R3, RZ, P0 ;  /* 0x000000ff03037208 */ /* 0x000fe40000000000 */
[----:B--2---:R-:W-:Y:S02]  /*f5e0*/  FMNMX.FTZ R8, R7, R8, !PT ;  /* 0x0000000807087209 */ /* 0x004fe40007810000 */
[----:B------:R-:W-:Y:S01]  /*f5f0*/  FMNMX.FTZ R6, R227, R6, !PT ;  /* 0x00000006e3067209 */ /* 0x000fe20007810000 */
[--C-:B------:R-:W-:Y:S01]  /*f600*/  FFMA.FTZ R0, R10, c[0x0][0x2d0], -R3.reuse ;  /* 0x0000b4000a007a23 */ /* 0x100fe20000010803 */
[----:B---3--:R-:W-:Y:S01]  /*f610*/  FMNMX.FTZ R2, R2, R9, !PT ;  /* 0x0000000902027209 */ /* 0x008fe20007810000 */
[----:B------:R-:W1:Y:S01]  /*f620*/  SHFL.BFLY PT, R10, R8, 0x1, 0x1f ;  /* 0x0c201f00080a7f89 */ /* 0x000e6200000e0000 */
[--C-:B------:R-:W-:Y:S01]  /*f630*/  FFMA.FTZ R7, R12, c[0x0][0x2d0], -R3.reuse ;  /* 0x0000b4000c077a23 */ /* 0x100fe20000010803 */
[----:B------:R2:W-:Y:S01]  /*f640*/  MUFU.EX2 R17, R0 ;  /* 0x0000000000117308 */ /* 0x0005e20000000800 */
[----:B------:R-:W-:Y:S01]  /*f650*/  FSETP.NEU.FTZ.AND P0, PT, R2, -INF , PT ;  /* 0xff8000000200780b */ /* 0x000fe20003f1d000 */
[----:B------:R-:W3:Y:S06]  /*f660*/  SHFL.BFLY PT, R9, R6, 0x2, 0x1f ;  /* 0x0c401f0006097f89 */ /* 0x000eec00000e0000 */
[----:B------:R4:W-:Y:S01]  /*f670*/  MUFU.EX2 R137, R7 ;  /* 0x0000000700897308 */ /* 0x0009e20000000800 */
[----:B--2---:R-:W-:-:S07]  /*f680*/  FFMA.FTZ R0, R11, c[0x0][0x2d0], -R3 ;  /* 0x0000b4000b007a23 */ /* 0x004fce0000010803 */
[----:B------:R2:W5:Y:S01]  /*f690*/  MUFU.EX2 R18, R0 ;  /* 0x0000000000127308 */ /* 0x0005620000000800 */
[----:B-1----:R-:W-:Y:S01]  /*f6a0*/  FMNMX.FTZ R105, R8, R10, !PT ;  /* 0x0000000a08697209 */ /* 0x002fe20007810000 */
[----:B----4-:R-:W-:Y:S01]  /*f6b0*/  FFMA.FTZ R7, R13, c[0x0][0x2d0], -R3 ;  /* 0x0000b4000d077a23 */ /* 0x010fe20000010803 */
[----:B---3--:R-:W-:-:S05]  /*f6c0*/  FMNMX.FTZ R6, R6, R9, !PT ;  /* 0x0000000906067209 */ /* 0x008fca0007810000 */
[----:B------:R1:W3:Y:S01]  /*f6d0*/  MUFU.EX2 R185, R7 ;  /* 0x0000000700b97308 */ /* 0x0002e20000000800 */
[----:B--2---:R-:W-:-:S05]  /*f6e0*/  FMUL.FTZ R0, R2, c[0x0][0x2d0] ;  /* 0x0000b40002007a20 */ /* 0x004fca0000410000 */
[----:B------:R-:W-:Y:S02]  /*f6f0*/  FSEL R0, R0, RZ, P0 ;  /* 0x000000ff00007208 */ /* 0x000fe40000000000 */
[----:B------:R-:W-:-:S03]  /*f700*/  FSETP.NEU.FTZ.AND P0, PT, R105, -INF , PT ;  /* 0xff8000006900780b */ /* 0x000fc60003f1d000 */
[--C-:B-1----:R-:W-:Y:S02]  /*f710*/  FFMA.FTZ R7, R14, c[0x0][0x2d0], -R0.reuse ;  /* 0x0000b4000e077a23 */ /* 0x102fe40000010800 */
[--C-:B------:R-:W-:Y:S02]  /*f720*/  FFMA.FTZ R4, R16, c[0x0][0x2d0], -R0.reuse ;  /* 0x0000b40010047a23 */ /* 0x100fe40000010800 */
[----:B------:R1:W-:Y:S01]  /*f730*/  MUFU.EX2 R138, R7 ;  /* 0x00000007008a7308 */ /* 0x0003e20000000800 */
[----:B------:R-:W-:Y:S02]  /*f740*/  FFMA.FTZ R5, R15, c[0x0][0x2d0], -R0 ;  /* 0x0000b4000f057a23 */ /* 0x000fe40000010800 */
[----:B-----5:R-:W-:Y:S02]  /*f750*/  IMAD.MOV.U32 R14, RZ, RZ, R18 ;  /* 0x000000ffff0e7224 */ /* 0x020fe400078e0012 */
[----:B------:R-:W-:Y:S02]  /*f760*/  IMAD.MOV.U32 R15, RZ, RZ, R17 ;  /* 0x000000ffff0f7224 */ /* 0x000fe400078e0011 */
[----:B------:R-:W-:Y:S01]  /*f770*/  LDSM.16.MT88.4 R16, [R222+0x100] ;  /* 0x00010000de10783b */ /* 0x000fe20000004200 */
[----:B------:R2:W-:Y:S03]  /*f780*/  MUFU.EX2 R136, R4 ;  /* 0x0000000400887308 */ /* 0x0005e60000000800 */
[----:B-1----:R-:W1:Y:S05]  /*f790*/  SHFL.BFLY PT, R7, R6, 0x1, 0x1f ;  /* 0x0c201f0006077f89 */ /* 0x002e6a00000e0000 */
[----:B------:R4:W5:Y:S01]  /*f7a0*/  MUFU.EX2 R139, R5 ;  /* 0x00000005008b7308 */ /* 0x0009620000000800 */
[----:B--2---:R-:W-:-:S05]  /*f7b0*/  FMUL.FTZ R4, R105, c[0x0][0x2d0] ;  /* 0x0000b40069047a20 */ /* 0x004fca0000410000 */
[----:B------:R-:W-:Y:S01]  /*f7c0*/  FSEL R12, R4, RZ, P0 ;  /* 0x000000ff040c7208 */ /* 0x000fe20000000000 */
[----:B----4-:R-:W-:-:S04]  /*f7d0*/  FFMA.FTZ R5, R28, c[0x0][0x2d0], -R0 ;  /* 0x0000b4001c057a23 */ /* 0x010fc80000010800 */
[--C-:B------:R-:W-:Y:S01]  /*f7e0*/  FFMA.FTZ R4, R32, c[0x0][0x2d0], -R12.reuse ;  /* 0x0000b40020047a23 */ /* 0x100fe2000001080c */
[----:B------:R-:W2:Y:S01]  /*f7f0*/  LDSM.16.MT88.4 R28, [R222+0x1100] ;  /* 0x00110000de1c783b */ /* 0x000ea20000004200 */
[----:B------:R5:W4:Y:S01]  /*f800*/  MUFU.EX2 R184, R5 ;  /* 0x0000000500b87308 */ /* 0x000b220000000800 */
[----:B------:R-:W-:Y:S02]  /*f810*/  FFMA.FTZ R9, R40, c[0x0][0x2d0], -R12 ;  /* 0x0000b40028097a23 */ /* 0x000fe4000001080c */
[----:B------:R-:W2:Y:S01]  /*f820*/  LDSM.16.MT88.4 R32, [R221+0x2100] ;  /* 0x00210000dd20783b */ /* 0x000ea20000004200 */
[----:B-1----:R-:W-:Y:S02]  /*f830*/  FMNMX.FTZ R104, R6, R7, !PT ;  /* 0x0000000706687209 */ /* 0x002fe40007810000 */
[----:B---3--:R-:W-:Y:S02]  /*f840*/  F2FP.PACK_AB R6, R185, R137 ;  /* 0x00000089b906723e */ /* 0x008fe400000000ff */
[----:B------:R1:W-:Y:S01]  /*f850*/  MUFU.EX2 R247, R4 ;  /* 0x0000000400f77308 */ /* 0x0003e20000000800 */
[C---:B------:R-:W-:Y:S01]  /*f860*/  FMUL.FTZ R8, R104.reuse, c[0x0][0x2d0] ;  /* 0x0000b40068087a20 */ /* 0x040fe20000410000 */
[----:B------:R-:W-:-:S04]  /*f870*/  FSETP.NEU.FTZ.AND P0, PT, R104, -INF , PT ;  /* 0xff8000006800780b */ /* 0x000fc80003f1d000 */
[----:B------:R-:W-:Y:S01]  /*f880*/  FSEL R13, R8, RZ, P0 ;  /* 0x000000ff080d7208 */ /* 0x000fe20000000000 */
[--C-:B------:R-:W-:Y:S01]  /*f890*/  FFMA.FTZ R8, R41, c[0x0][0x2d0], -R12.reuse ;  /* 0x0000b40029087a23 */ /* 0x100fe2000001080c */
[----:B-----5:R-:W-:Y:S01]  /*f8a0*/  F2FP.PACK_AB R5, R139, R138 ;  /* 0x0000008a8b05723e */ /* 0x020fe200000000ff */
[----:B------:R-:W-:Y:S01]  /*f8b0*/  MUFU.EX2 R248, R9 ;  /* 0x0000000900f87308 */ /* 0x000fe20000000800 */
[----:B----4-:R-:W-:Y:S01]  /*f8c0*/  F2FP.PACK_AB R7, R184, R136 ;  /* 0x00000088b807723e */ /* 0x010fe200000000ff */
[----:B-1----:R-:W-:-:S06]  /*f8d0*/  FFMA.FTZ R4, R36, c[0x0][0x2d0], -R12 ;  /* 0x0000b40024047a23 */ /* 0x002fcc000001080c */
[----:B------:R1:W3:Y:S01]  /*f8e0*/  MUFU.EX2 R249, R8 ;  /* 0x0000000800f97308 */ /* 0x0002e20000000800 */
[----:B------:R-:W4:Y:S07]  /*f8f0*/  LDSM.16.MT88.4 R36, [R222+0x2100] ;  /* 0x00210000de24783b */ /* 0x000f2e0000004200 */
[----:B------:R5:W-:Y:S01]  /*f900*/  MUFU.EX2 R239, R4 ;  /* 0x0000000400ef7308 */ /* 0x000be20000000800 */
[----:B-1----:R-:W-:Y:S01]  /*f910*/  FFMA.FTZ R8, R42, c[0x0][0x2d0], -R13 ;  /* 0x0000b4002a087a23 */ /* 0x002fe2000001080d */
[----:B---3--:R-:W-:-:S06]  /*f920*/  F2FP.PACK_AB R10, R249, R248 ;  /* 0x000000f8f90a723e */ /* 0x008fcc00000000ff */
[----:B------:R1:W-:Y:S01]  /*f930*/  MUFU.EX2 R236, R8 ;  /* 0x0000000800ec7308 */ /* 0x0003e20000000800 */
[----:B-----5:R-:W-:-:S07]  /*f940*/  F2FP.PACK_AB R4, R14, R15 ;  /* 0x0000000f0e04723e */ /* 0x020fce00000000ff */
[C---:B------:R-:W-:Y:S01]  /*f950*/  HMMA.16816.F32 R120, R4.reuse, R24, RZ ;  /* 0x000000180478723c */ /* 0x040fe200000018ff */
[--C-:B-1----:R-:W-:Y:S02]  /*f960*/  FFMA.FTZ R8, R43, c[0x0][0x2d0], -R13.reuse ;  /* 0x0000b4002b087a23 */ /* 0x102fe4000001080d */
[----:B------:R-:W-:Y:S05]  /*f970*/  LDSM.16.MT88.4 R40, [R222+0x2500] ;  /* 0x00250000de28783b */ /* 0x000fea0000004200 */
[C---:B------:R-:W-:Y:S01]  /*f980*/  HMMA.16816.F32 R116, R4.reuse, R16, RZ ;  /* 0x000000100474723c */ /* 0x040fe200000018ff */
[----:B------:R1:W3:Y:S07]  /*f990*/  MUFU.EX2 R235, R8 ;  /* 0x0000000800eb7308 */ /* 0x0002ee0000000800 */
[C---:B------:R-:W-:Y:S08]  /*f9a0*/  HMMA.16816.F32 R112, R4.reuse, R20, RZ ;  /* 0x000000140470723c */ /* 0x040ff000000018ff */
[----:B--2---:R-:W-:Y:S01]  /*f9b0*/  HMMA.16816.F32 R108, R4, R28, RZ ;  /* 0x0000001c046c723c */ /* 0x004fe200000018ff */
[----:B-1----:R-:W-:Y:S01]  /*f9c0*/  FFMA.FTZ R8, R44, c[0x0][0x2d0], -R13 ;  /* 0x0000b4002c087a23 */ /* 0x002fe2000001080d */
[----:B---3--:R-:W-:-:S03]  /*f9d0*/  F2FP.PACK_AB R9, R235, R236 ;  /* 0x000000eceb09723e */ /* 0x008fc600000000ff */
[----:B------:R1:W-:Y:S03]  /*f9e0*/  MUFU.EX2 R238, R8 ;  /* 0x0000000800ee7308 */ /* 0x0003e60000000800 */
[C---:B------:R-:W-:Y:S08]  /*f9f0*/  HMMA.16816.F32 R96, R4.reuse, R32, RZ ;  /* 0x000000200460723c */ /* 0x040ff000000018ff */
[----:B----4-:R-:W-:Y:S01]  /*fa00*/  HMMA.16816.F32 R92, R4, R36, RZ ;  /* 0x00000024045c723c */ /* 0x010fe200000018ff */
        /* <DEDUP_REMOVED lines=14> */
[----:B------:R-:W2:Y:S07]  /*faf0*/  LDSM.16.MT88.4 R24, [R221+0x500] ;  /* 0x00050000dd18783b */ /* 0x000eae0000004200 */
        /* <DEDUP_REMOVED lines=8> */
[----:B------:R-:W1:Y:S01]  /*fb80*/  LDSM.16.MT88.4 R20, [R222+0x500] ;  /* 0x00050000de14783b */ /* 0x000e620000004200 */
[----:B------:R3:W-:Y:S06]  /*fb90*/  MUFU.EX2 R243, R4 ;  /* 0x0000000400f37308 */ /* 0x0007ec0000000800 */
[C---:B------:R-:W-:Y:S08]  /*fba0*/  HMMA.16816.F32 R52, R8.reuse, R28, RZ ;  /* 0x0000001c0834723c */ /* 0x040ff000000018ff */
[----:B------:R-:W-:Y:S01]  /*fbb0*/  HMMA.16816.F32 R152, R8, R30, RZ ;  /* 0x0000001e0898723c */ /* 0x000fe200000018ff */
[----:B------:R-:W4:Y:S01]  /*fbc0*/  LDSM.16.MT88.4 R28, [R222+0x1500] ;  /* 0x00150000de1c783b */ /* 0x000f220000004200 */
[----:B---3--:R-:W-:-:S04]  /*fbd0*/  FFMA.FTZ R4, R49, c[0x0][0x2d0], -R3 ;  /* 0x0000b40031047a23 */ /* 0x008fc80000010803 */
[----:B------:R3:W5:Y:S02]  /*fbe0*/  MUFU.EX2 R242, R4 ;  /* 0x0000000400f27308 */ /* 0x0007640000000800 */
[C---:B------:R-:W-:Y:S08]  /*fbf0*/  HMMA.16816.F32 R164, R8.reuse, R34, RZ ;  /* 0x0000002208a4723c */ /* 0x040ff000000018ff */
[----:B------:R-:W-:Y:S01]  /*fc00*/  HMMA.16816.F32 R44, R8, R36, RZ ;  /* 0x00000024082c723c */ /* 0x000fe200000018ff */
[----:B---3--:R-:W-:-:S07]  /*fc10*/  FFMA.FTZ R4, R50, c[0x0][0x2d0], -R0 ;  /* 0x0000b40032047a23 */ /* 0x008fce0000010800 */
[----:B------:R-:W-:Y:S01]  /*fc20*/  HMMA.16816.F32 R168, R8, R38, RZ ;  /* 0x0000002608a8723c */ /* 0x000fe200000018ff */
[----:B-----5:R-:W-:Y:S01]  /*fc30*/  F2FP.PACK_AB R6, R242, R243 ;  /* 0x000000f3f206723e */ /* 0x020fe200000000ff */
[----:B------:R-:W-:Y:S01]  /*fc40*/  LDSM.16.MT88.4 R36, [R222+0x2900] ;  /* 0x00290000de24783b */ /* 0x000fe20000004200 */
[----:B------:R3:W-:Y:S02]  /*fc50*/  MUFU.EX2 R230, R4 ;  /* 0x0000000400e67308 */ /* 0x0007e40000000800 */
[----:B---3--:R-:W-:-:S03]  /*fc60*/  FFMA.FTZ R4, R51, c[0x0][0x2d0], -R0 ;  /* 0x0000b40033047a23 */ /* 0x008fc60000010800 */
[----:B------:R-:W-:Y:S01]  /*fc70*/  HMMA.16816.F32 R48, R8, R32, RZ ;  /* 0x000000200830723c */ /* 0x000fe200000018ff */
[----:B------:R-:W3:Y:S02]  /*fc80*/  LDSM.16.MT88.4 R32, [R221+0x2500] ;  /* 0x00250000dd20783b */ /* 0x000ee40000004200 */
[----:B------:R5:W1:Y:S04]  /*fc90*/  MUFU.EX2 R233, R4 ;  /* 0x0000000400e97308 */ /* 0x000a680000000800 */
[----:B------:R-:W-:Y:S02]  /*fca0*/  FFMA.FTZ R8, R107, c[0x0][0x2d0], -R12 ;  /* 0x0000b4006b087a23 */ /* 0x000fe4000001080c */
[----:B------:R-:W-:Y:S02]  /*fcb0*/  IMAD.MOV.U32 R9, RZ, RZ, R139 ;  /* 0x000000ffff097224 */ /* 0x000fe400078e008b */
[----:B------:R2:W-:Y:S01]  /*fcc0*/  MUFU.EX2 R217, R8 ;  /* 0x0000000800d97308 */ /* 0x0005e20000000800 */
[----:B------:R-:W-:-:S02]  /*fcd0*/  IMAD.MOV.U32 R11, RZ, RZ, R138 ;  /* 0x000000ffff0b7224 */ /* 0x000fc400078e008a */
[----:B------:R-:W-:Y:S02]  /*fce0*/  IMAD.MOV.U32 R10, RZ, RZ, R137 ;  /* 0x000000ffff0a7224 */ /* 0x000fe400078e0089 */
[----:B-----5:R-:W-:Y:S01]  /*fcf0*/  FFMA.FTZ R4, R100, c[0x0][0x2d0], -R0 ;  /* 0x0000b40064047a23 */ /* 0x020fe20000010800 */
[----:B-1----:R-:W-:Y:S01]  /*fd00*/  F2FP.PACK_AB R5, R233, R230 ;  /* 0x000000e6e905723e */ /* 0x002fe200000000ff */
[----:B------:R-:W-:Y:S02]  /*fd10*/  IMAD.MOV.U32 R100, RZ, RZ, R136 ;  /* 0x000000ffff647224 */ /* 0x000fe400078e0088 */
[----:B------:R1:W-:Y:S01]  /*fd20*/  MUFU.EX2 R232, R4 ;  /* 0x0000000400e87308 */ /* 0x0003e20000000800 */
[----:B--2---:R-:W-:-:S07]  /*fd30*/  FFMA.FTZ R8, R124, c[0x0][0x2d0], -R12 ;  /* 0x0000b4007c087a23 */ /* 0x004fce000001080c */
[----:B------:R2:W-:Y:S01]  /*fd40*/  MUFU.EX2 R216, R8 ;  /* 0x0000000800d87308 */ /* 0x0005e20000000800 */
[----:B-1----:R-:W-:-:S07]  /*fd50*/  FFMA.FTZ R4, R101, c[0x0][0x2d0], -R0 ;  /* 0x0000b40065047a23 */ /* 0x002fce0000010800 */
[----:B------:R1:W5:Y:S01]  /*fd60*/  MUFU.EX2 R231, R4 ;  /* 0x0000000400e77308 */ /* 0x0003620000000800 */
[----:B--2---:R-:W-:-:S07]  /*fd70*/  FFMA.FTZ R8, R125, c[0x0][0x2d0], -R13 ;  /* 0x0000b4007d087a23 */ /* 0x004fce000001080d */
[----:B------:R2:W-:Y:S01]  /*fd80*/  MUFU.EX2 R210, R8 ;  /* 0x0000000800d27308 */ /* 0x0005e20000000800 */
[----:B-1----:R-:W-:Y:S01]  /*fd90*/  FFMA.FTZ R4, R102, c[0x0][0x2d0], -R12 ;  /* 0x0000b40066047a23 */ /* 0x002fe2000001080c */
[----:B-----5:R-:W-:-:S06]  /*fda0*/  F2FP.PACK_AB R7, R231, R232 ;  /* 0x000000e8e707723e */ /* 0x020fcc00000000ff */
[----:B------:R1:W-:Y:S01]  /*fdb0*/  MUFU.EX2 R219, R4 ;  /* 0x0000000400db7308 */ /* 0x0003e20000000800 */
[----:B--2---:R-:W-:-:S07]  /*fdc0*/  FFMA.FTZ R8, R126, c[0x0][0x2d0], -R13 ;  /* 0x0000b4007e087a23 */ /* 0x004fce000001080d */
[----:B------:R2:W-:Y:S01]  /*fdd0*/  MUFU.EX2 R211, R8 ;  /* 0x0000000800d37308 */ /* 0x0005e20000000800 */
[----:B-1----:R-:W-:-:S07]  /*fde0*/  FFMA.FTZ R4, R106, c[0x0][0x2d0], -R12 ;  /* 0x0000b4006a047a23 */ /* 0x002fce000001080c */
[----:B------:R1:W5:Y:S01]  /*fdf0*/  MUFU.EX2 R218, R4 ;  /* 0x0000000400da7308 */ /* 0x0003620000000800 */
[----:B--2---:R-:W-:Y:S02]  /*fe00*/  FFMA.FTZ R8, R127, c[0x0][0x2d0], -R13 ;  /* 0x0000b4007f087a23 */ /* 0x004fe4000001080d */
[----:B------:R-:W-:Y:S05]  /*fe10*/  LDSM.16.MT88.4 R124, [R221+0xd00] ;  /* 0x000d0000dd7c783b */ /* 0x000fea0000004200 */
[----:B------:R2:W-:Y:S01]  /*fe20*/  MUFU.EX2 R209, R8 ;  /* 0x0000000800d17308 */ /* 0x0005e20000000800 */
[----:B-1----:R-:W-:-:S07]  /*fe30*/  F2FP.PACK_AB R4, R245, R237 ;  /* 0x000000edf504723e */ /* 0x002fce00000000ff */
[----:B------:R-:W-:Y:S01]  /*fe40*/  HMMA.16816.F32 R180, R4, R24, R120 ;  /* 0x0000001804b4723c */ /* 0x000fe20000001878 */
[----:B--2---:R-:W-:-:S04]  /*fe50*/  FFMA.FTZ R8, R128, c[0x0][0x2d0], -R13 ;  /* 0x0000b40080087a23 */ /* 0x004fc8000001080d */
[----:B------:R1:W2:Y:S03]  /*fe60*/  MUFU.EX2 R208, R8 ;  /* 0x0000000800d07308 */ /* 0x0002a60000000800 */
[C---:B------:R-:W-:Y:S08]  /*fe70*/  HMMA.16816.F32 R172, R4.reuse, R20, R116 ;  /* 0x0000001404ac723c */ /* 0x040ff00000001874 */
[----:B----4-:R-:W-:Y:S01]  /*fe80*/  HMMA.16816.F32 R144, R4, R28, R108 ;  /* 0x0000001c0490723c */ /* 0x010fe2000000186c */
[----:B-1----:R-:W-:-:S07]  /*fe90*/  FFMA.FTZ R8, R129, c[0x0][0x2d0], -R3 ;  /* 0x0000b40081087a23 */ /* 0x002fce0000010803 */
[C---:B---3--:R-:W-:Y:S01]  /*fea0*/  HMMA.16816.F32 R116, R4.reuse, R32, R96 ;  /* 0x000000200474723c */ /* 0x048fe20000001860 */
[----:B------:R1:W-:Y:S07]  /*feb0*/  MUFU.EX2 R202, R8 ;  /* 0x0000000800ca7308 */ /* 0x0003ee0000000800 */
[C---:B------:R-:W-:Y:S08]  /*fec0*/  HMMA.16816.F32 R108, R4.reuse, R40, R92 ;  /* 0x00000028046c723c */ /* 0x040ff0000000185c */
[----:B------:R-:W-:Y:S01]  /*fed0*/  HMMA.16816.F32 R120, R4, R26, R88 ;  /* 0x0000001a0478723c */ /* 0x000fe20000001858 */
[----:B-1----:R-:W-:-:S04]  /*fee0*/  FFMA.FTZ R8, R160, c[0x0][0x2d0], -R3 ;  /* 0x0000b400a0087a23 */ /* 0x002fc80000010803 */
[----:B------:R1:W3:Y:S03]  /*fef0*/  MUFU.EX2 R201, R8 ;  /* 0x0000000800c97308 */ /* 0x0002e60000000800 */
[C---:B------:R-:W-:Y:S08]  /*ff00*/  HMMA.16816.F32 R136, R4.reuse, R22, R84 ;  /* 0x000000160488723c */ /* 0x040ff00000001854 */
[----:B------:R-:W-:Y:S01]  /*ff10*/  HMMA.16816.F32 R156, R4, R16, R112 ;  /* 0x00000010049c723c */ /* 0x000fe20000001870 */
[----:B-1----:R-:W-:-:S07]  /*ff20*/  FFMA.FTZ R8, R131, c[0x0][0x2d0], -R3 ;  /* 0x0000b40083087a23 */ /* 0x002fce0000010803 */
[C---:B------:R-:W-:Y:S01]  /*ff30*/  HMMA.16816.F32 R96, R4.reuse, R18, R80 ;  /* 0x000000120460723c */ /* 0x040fe20000001850 */
[----:B------:R1:W-:Y:S07]  /*ff40*/  MUFU.EX2 R197, R8 ;  /* 0x0000000800c57308 */ /* 0x0003ee0000000800 */
[C---:B------:R-:W-:Y:S08]  /*ff50*/  HMMA.16816.F32 R92, R4.reuse, R30, R76 ;  /* 0x0000001e045c723c */ /* 0x040ff0000000184c */
[----:B------:R-:W-:Y:S01]  /*ff60*/  HMMA.16816.F32 R88, R4, R34, R72 ;  /* 0x000000220458723c */ /* 0x000fe20000001848 */
[----:B-1----:R-:W-:-:S04]  /*ff70*/  FFMA.FTZ R8, R130, c[0x0][0x2d0], -R3 ;  /* 0x0000b40082087a23 */ /* 0x002fc80000010803 */
[----:B------:R1:W-:Y:S03]  /*ff80*/  MUFU.EX2 R191, R8 ;  /* 0x0000000800bf7308 */ /* 0x0003e60000000800 */
[----:B------:R-:W-:Y:S07]  /*ff90*/  HMMA.16816.F32 R84, R4, R42, R64 ;  /* 0x0000002a0454723c */ /* 0x000fee0000001840 */
[----:B-----5:R-:W-:-:S02]  /*ffa0*/  F2FP.PACK_AB R4, R218, R219 ;  /* 0x000000dbda04723e */ /* 0x020fc400000000ff */
[----:B------:R-:W-:Y:S02]  /*ffb0*/  F2FP.PACK_AB R5, R211, R210 ;  /* 0x000000d2d305723e */ /* 0x000fe400000000ff */
[----:B------:R-:W-:Y:S02]  /*ffc0*/  F2FP.PACK_AB R6, R216, R217 ;  /* 0x000000d9d806723e */ /* 0x000fe400000000ff */
[----:B--2---:R-:W-:Y:S01]  /*ffd0*/  F2FP.PACK_AB R7, R208, R209 ;  /* 0x000000d1d007723e */ /* 0x004fe200000000ff */
[----:B-1----:R-:W-:-:S04]  /*ffe0*/  FFMA.FTZ R8, R161, c[0x0][0x2d0], -R0 ;  /* 0x0000b400a1087a23 */ /* 0x002fc80000010800 */
[----:B------:R1:W-:Y:S02]  /*fff0*/  MUFU.EX2 R188, R8 ;  /* 0x0000000800bc7308 */ /* 0x0003e40000000800 */
[C---:B------:R-:W-:Y:S08]  /*10000*/  HMMA.16816.F32 R192, R4.reuse, R40, R44 ;  /* 0x0000002804c0723c */ /* 0x040ff0000000182c */
[----:B------:R-:W-:Y:S01]  /*10010*/  HMMA.16816.F32 R44, R4, R30, R152 ;  /* 0x0000001e042c723c */ /* 0x000fe20000001898 */
[----:B-1----:R-:W-:-:S06]  /*10020*/  FFMA.FTZ R8, R162, c[0x0][0x2d0], -R0 ;  /* 0x0000b400a2087a23 */ /* 0x002fcc0000010800 */
[----:B------:R-:W-:Y:S01]  /*10030*/  IMAD.MOV.U32 R153, RZ, RZ, R184 ;  /* 0x000000ffff997224 */ /* 0x000fe200078e00b8 */
[C---:B------:R-:W-:Y:S01]  /*10040*/  HMMA.16816.F32 R76, R4.reuse, R20, R60 ;  /* 0x00000014044c723c */ /* 0x040fe2000000183c */
[----:B------:R1:W2:Y:S01]  /*10050*/  MUFU.EX2 R186, R8 ;  /* 0x0000000800ba7308 */ /* 0x0002a20000000800 */
[----:B------:R-:W-:Y:S02]  /*10060*/  IMAD.MOV.U32 R154, RZ, RZ, R185 ;  /* 0x000000ffff9a7224 */ /* 0x000fe400078e00b9 */
[----:B------:R-:W-:Y:S02]  /*10070*/  IMAD.MOV.U32 R152, RZ, RZ, R179 ;  /* 0x000000ffff987224 */ /* 0x000fe400078e00b3 */
[----:B------:R-:W-:Y:S02]  /*10080*/  IMAD.MOV.U32 R155, RZ, RZ, R100 ;  /* 0x000000ffff9b7224 */ /* 0x000fe400078e0064 */
[C---:B------:R-:W-:Y:S08]  /*10090*/  HMMA.16816.F32 R80, R4.reuse, R24, R68 ;  /* 0x000000180450723c */ /* 0x040ff00000001844 */
[C---:B------:R-:W-:Y:S01]  /*100a0*/  HMMA.16816.F32 R60, R4.reuse, R26, R148 ;  /* 0x0000001a043c723c */ /* 0x040fe20000001894 */
[--C-:B-1----:R-:W-:Y:S01]  /*100b0*/  FFMA.FTZ R8, R163, c[0x0][0x2d0], -R0.reuse ;  /* 0x0000b400a3087a23 */ /* 0x102fe20000010800 */
[----:B------:R-:W1:Y:S03]  /*100c0*/  LDSM.16.MT88.4 R24, [R221+0x900] ;  /* 0x00090000dd18783b */ /* 0x000e660000004200 */
[----:B------:R4:W-:Y:S03]  /*100d0*/  MUFU.EX2 R184, R8 ;  /* 0x0000000800b87308 */ /* 0x0009e60000000800 */
[C---:B------:R-:W-:Y:S08]  /*100e0*/  HMMA.16816.F32 R72, R4.reuse, R16, R56 ;  /* 0x000000100448723c */ /* 0x040ff00000001838 */
[----:B------:R-:W-:Y:S01]  /*100f0*/  HMMA.16816.F32 R68, R4, R28, R52 ;  /* 0x0000001c0444723c */ /* 0x000fe20000001834 */
[----:B------:R-:W-:Y:S01]  /*10100*/  LDSM.16.MT88.4 R28, [R222+0x1900] ;  /* 0x00190000de1c783b */ /* 0x000fe20000004200 */
[----:B----4-:R-:W-:-:S06]  /*10110*/  FFMA.FTZ R8, R177, c[0x0][0x2d0], -R0 ;  /* 0x0000b400b1087a23 */ /* 0x010fcc0000010800 */
[C---:B------:R-:W-:Y:S01]  /*10120*/  HMMA.16816.F32 R64, R4.reuse, R32, R48 ;  /* 0x000000200440723c */ /* 0x040fe20000001830 */
[----:B------:R4:W5:Y:S07]  /*10130*/  MUFU.EX2 R185, R8 ;  /* 0x0000000800b97308 */ /* 0x00096e0000000800 */
[C---:B------:R-:W-:Y:S01]  /*10140*/  HMMA.16816.F32 R52, R4.reuse, R22, R140 ;  /* 0x000000160434723c */ /* 0x040fe2000000188c */
[----:B------:R-:W-:Y:S04]  /*10150*/  LDSM.16.MT88.4 R20, [R221+0x1900] ;  /* 0x00190000dd14783b */ /* 0x000fe80000004200 */
[----:B------:R-:W-:Y:S03]  /*10160*/  LDSM.16.MT88.4 R140, [R222+0xd00] ;  /* 0x000d0000de8c783b */ /* 0x000fe60000004200 */
[C---:B------:R-:W-:Y:S01]  /*10170*/  HMMA.16816.F32 R48, R4.reuse, R18, R132 ;  /* 0x000000120430723c */ /* 0x040fe20000001884 */
[--C-:B----4-:R-:W-:Y:S01]  /*10180*/  FFMA.FTZ R8, R178, c[0x0][0x2d0], -R12.reuse ;  /* 0x0000b400b2087a23 */ /* 0x110fe2000001080c */
[----:B------:R-:W4:Y:S03]  /*10190*/  LDSM.16.MT88.4 R16, [R222+0x900] ;  /* 0x00090000de10783b */ /* 0x000f260000004200 */
[----:B------:R1:W-:Y:S03]  /*101a0*/  MUFU.EX2 R179, R8 ;  /* 0x0000000800b37308 */ /* 0x0003e60000000800 */
[C---:B------:R-:W-:Y:S01]  /*101b0*/  HMMA.16816.F32 R56, R4.reuse, R34, R164 ;  /* 0x000000220438723c */ /* 0x040fe200000018a4 */
[----:B------:R-:W4:Y:S07]  /*101c0*/  LDSM.16.MT88.4 R32, [R221+0x2900] ;  /* 0x00290000dd20783b */ /* 0x000f2e0000004200 */
[----:B------:R-:W-:Y:S01]  /*101d0*/  HMMA.16816.F32 R40, R4, R42, R168 ;  /* 0x0000002a0428723c */ /* 0x000fe200000018a8 */
[----:B-1----:R-:W-:-:S06]  /*101e0*/  FFMA.FTZ R8, R187, c[0x0][0x2d0], -R12 ;  /* 0x0000b400bb087a23 */ /* 0x002fcc000001080c */
[----:B---3--:R-:W-:Y:S01]  /*101f0*/  F2FP.PACK_AB R4, R201, R202 ;  /* 0x000000cac904723e */ /* 0x008fe200000000ff */
[----:B------:R-:W-:Y:S01]  /*10200*/  IMAD.MOV.U32 R187, RZ, RZ, R153 ;  /* 0x000000ffffbb7224 */ /* 0x000fe200078e0099 */
[----:B------:R1:W3:Y:S01]  /*10210*/  MUFU.EX2 R107, R8 ;  /* 0x00000008006b7308 */ /* 0x0002e20000000800 */
[----:B--2---:R-:W-:Y:S02]  /*10220*/  F2FP.PACK_AB R5, R186, R188 ;  /* 0x000000bcba05723e */ /* 0x004fe400000000ff */
[----:B------:R-:W-:Y:S02]  /*10230*/  F2FP.PACK_AB R6, R191, R197 ;  /* 0x000000c5bf06723e */ /* 0x000fe400000000ff */
[----:B-----5:R-:W-:-:S07]  /*10240*/  F2FP.PACK_AB R7, R185, R184 ;  /* 0x000000b8b907723e */ /* 0x020fce00000000ff */
[C---:B------:R-:W-:Y:S01]  /*10250*/  HMMA.16816.F32 R112, R4.reuse, R24, R180 ;  /* 0x000000180470723c */ /* 0x040fe200000018b4 */
[----:B-1----:R-:W-:Y:S02]  /*10260*/  FFMA.FTZ R8, R190, c[0x0][0x2d0], -R12 ;  /* 0x0000b400be087a23 */ /* 0x002fe4000001080c */
[----:B------:R-:W-:Y:S02]  /*10270*/  IMAD.MOV.U32 R190, RZ, RZ, R154 ;  /* 0x000000ffffbe7224 */ /* 0x000fe400078e009a */
[----:B------:R1:W-:Y:S03]  /*10280*/  MUFU.EX2 R177, R8 ;  /* 0x0000000800b17308 */ /* 0x0003e60000000800 */
[C---:B------:R-:W-:Y:S08]  /*10290*/  HMMA.16816.F32 R180, R4.reuse, R36, R108 ;  /* 0x0000002404b4723c */ /* 0x040ff0000000186c */
[----:B----4-:R-:W-:Y:S01]  /*102a0*/  HMMA.16816.F32 R132, R4, R16, R172 ;  /* 0x000000100484723c */ /* 0x010fe200000018ac */
[----:B------:R-:W-:Y:S01]  /*102b0*/  LDSM.16.MT88.4 R172, [R222+0x1d00] ;  /* 0x001d0000deac783b */ /* 0x000fe20000004200 */
[----:B-1----:R-:W-:-:S06]  /*102c0*/  FFMA.FTZ R8, R189, c[0x0][0x2d0], -R12 ;  /* 0x0000b400bd087a23 */ /* 0x002fcc000001080c */
[C---:B------:R-:W-:Y:S01]  /*102d0*/  HMMA.16816.F32 R148, R4.reuse, R20, R156 ;  /* 0x000000140494723c */ /* 0x040fe2000000189c */
[----:B------:R-:W-:Y:S01]  /*102e0*/  LDSM.16.MT88.4 R156, [R221+0x1d00] ;  /* 0x001d0000dd9c783b */ /* 0x000fe20000004200 */
[----:B------:R-:W-:Y:S01]  /*102f0*/  IMAD.MOV.U32 R189, RZ, RZ, R155 ;  /* 0x000000ffffbd7224 */ /* 0x000fe200078e009b */
[----:B------:R1:W-:Y:S05]  /*10300*/  MUFU.EX2 R178, R8 ;  /* 0x0000000800b27308 */ /* 0x0003ea0000000800 */
[C---:B------:R-:W-:Y:S08]  /*10310*/  HMMA.16816.F32 R164, R4.reuse, R28, R144 ;  /* 0x0000001c04a4723c */ /* 0x040ff00000001890 */
[----:B------:R-:W-:Y:S01]  /*10320*/  HMMA.16816.F32 R160, R4, R32, R116 ;  /* 0x0000002004a0723c */ /* 0x000fe20000001874 */
[----:B-1----:R-:W-:-:S02]  /*10330*/  FFMA.FTZ R8, R196, c[0x0][0x2d0], -R13 ;  /* 0x0000b400c4087a23 */ /* 0x002fc4000001080d */
[----:B------:R-:W-:Y:S02]  /*10340*/  IMAD.MOV.U32 R196, RZ, RZ, R9 ;  /* 0x000000ffffc47224 */ /* 0x000fe400078e0009 */
[----:B------:R1:W-:Y:S03]  /*10350*/  MUFU.EX2 R106, R8 ;  /* 0x00000008006a7308 */ /* 0x0003e60000000800 */
[----:B------:R-:W-:Y:S01]  /*10360*/  HMMA.16816.F32 R120, R4, R26, R120 ;  /* 0x0000001a0478723c */ /* 0x000fe20000001878 */
[----:B------:R-:W-:-:S07]  /*10370*/  FADD.FTZ R9, R236, R235 ;  /* 0x000000ebec097221 */ /* 0x000fce0000010000 */
        /* <DEDUP_REMOVED lines=10> */
[----:B------:R-:W-:Y:S07]  /*10420*/  HMMA.16816.F32 R108, R4, R38, R84 ;  /* 0x00000026046c723c */ /* 0x000fee0000001854 */
[----:B---3--:R-:W-:-:S02]  /*10430*/  F2FP.PACK_AB R4, R107, R179 ;  /* 0x000000b36b04723e */ /* 0x008fc400000000ff */
[----:B--2---:R-:W-:Y:S02]  /*10440*/  F2FP.PACK_AB R5, R102, R106 ;  /* 0x0000006a6605723e */ /* 0x004fe400000000ff */
[----:B------:R-:W-:Y:S01]  /*10450*/  F2FP.PACK_AB R6, R178, R177 ;  /* 0x000000b1b206723e */ /* 0x000fe200000000ff */
[----:B-1----:R-:W-:-:S04]  /*10460*/  FFMA.FTZ R8, R199, c[0x0][0x2d0], -R13 ;  /* 0x0000b400c7087a23 */ /* 0x002fc8000001080d */
[----:B------:R-:W1:Y:S02]  /*10470*/  MUFU.EX2 R100, R8 ;  /* 0x0000000800647308 */ /* 0x000e640000000800 */
[----:B-1----:R-:W-:Y:S01]  /*10480*/  F2FP.PACK_AB R7, R100, R101 ;  /* 0x000000656407723e */ /* 0x002fe200000000ff */
[----:B------:R-:W-:-:S06]  /*10490*/  FFMA.FTZ R8, R206, c[0x0][0x2d0], -R3 ;  /* 0x0000b400ce087a23 */ /* 0x000fcc0000010803 */
[C---:B------:R-:W-:Y:S01]  /*104a0*/  HMMA.16816.F32 R60, R4.reuse, R26, R60 ;  /* 0x0000001a043c723c */ /* 0x040fe2000000183c */
[----:B------:R1:W-:Y:S07]  /*104b0*/  MUFU.EX2 R27, R8 ;  /* 0x00000008001b7308 */ /* 0x0003ee0000000800 */
[C---:B------:R-:W-:Y:S01]  /*104c0*/  HMMA.16816.F32 R116, R4.reuse, R24, R80 ;  /* 0x000000180474723c */ /* 0x040fe20000001850 */
[----:B------:R-:W2:Y:S07]  /*104d0*/  LDSM.16.MT88.4 R80, [R221+0x2d00] ;  /* 0x002d0000dd50783b */ /* 0x000eae0000004200 */
[----:B------:R-:W-:Y:S01]  /*104e0*/  HMMA.16816.F32 R48, R4, R22, R48 ;  /* 0x000000160430723c */ /* 0x000fe20000001830 */
[----:B-1----:R-:W-:-:S04]  /*104f0*/  FFMA.FTZ R8, R205, c[0x0][0x2d0], -R3 ;  /* 0x0000b400cd087a23 */ /* 0x002fc80000010803 */
[----:B------:R1:W3:Y:S03]  /*10500*/  MUFU.EX2 R26, R8 ;  /* 0x00000008001a7308 */ /* 0x0002e60000000800 */
[C---:B------:R-:W-:Y:S08]  /*10510*/  HMMA.16816.F32 R144, R4.reuse, R20, R72 ;  /* 0x000000140490723c */ /* 0x040ff00000001848 */
[----:B------:R-:W-:Y:S01]  /*10520*/  HMMA.16816.F32 R52, R4, R18, R52 ;  /* 0x000000120434723c */ /* 0x000fe20000001834 */
[--C-:B-1----:R-:W-:Y:S01]  /*10530*/  FFMA.FTZ R8, R204, c[0x0][0x2d0], -R3.reuse ;  /* 0x0000b400cc087a23 */ /* 0x102fe20000010803 */
[----:B---3--:R-:W-:Y:S01]  /*10540*/  F2FP.PACK_AB R92, R26, R27 ;  /* 0x0000001b1a5c723e */ /* 0x008fe200000000ff */
[----:B------:R-:W-:-:S05]  /*10550*/  FFMA.FTZ R3, R203, c[0x0][0x2d0], -R3 ;  /* 0x0000b400cb037a23 */ /* 0x000fca0000010803 */
[C---:B------:R-:W-:Y:S01]  /*10560*/  HMMA.16816.F32 R128, R4.reuse, R16, R76 ;  /* 0x000000100480723c */ /* 0x040fe2000000184c */
[----:B------:R1:W-:Y:S07]  /*10570*/  MUFU.EX2 R25, R8 ;  /* 0x0000000800197308 */ /* 0x0003ee0000000800 */
[C---:B------:R-:W-:Y:S01]  /*10580*/  HMMA.16816.F32 R68, R4.reuse, R28, R68 ;  /* 0x0000001c0444723c */ /* 0x040fe20000001844 */
[----:B------:R3:W4:Y:S07]  /*10590*/  MUFU.EX2 R24, R3 ;  /* 0x0000000300187308 */ /* 0x00072e0000000800 */
[----:B------:R-:W-:Y:S01]  /*105a0*/  HMMA.16816.F32 R44, R4, R30, R44 ;  /* 0x0000001e042c723c */ /* 0x000fe2000000182c */
[----:B-1----:R-:W-:-:S04]  /*105b0*/  FADD.FTZ R8, R198, R200 ;  /* 0x000000c8c6087221 */ /* 0x002fc80000010000 */
[----:B------:R-:W-:-:S03]  /*105c0*/  FADD.FTZ R10, R10, R8 ;  /* 0x000000080a0a7221 */ /* 0x000fc60000010000 */
[----:B------:R-:W-:Y:S01]  /*105d0*/  HMMA.16816.F32 R64, R4, R32, R64 ;  /* 0x000000200440723c */ /* 0x000fe20000001840 */
[----:B---3--:R-:W-:Y:S01]  /*105e0*/  FFMA.FTZ R3, R213, c[0x0][0x2d0], -R0 ;  /* 0x0000b400d5037a23 */ /* 0x008fe20000010800 */
[----:B----4-:R-:W-:-:S03]  /*105f0*/  F2FP.PACK_AB R94, R24, R25 ;  /* 0x00000019185e723e */ /* 0x010fc600000000ff */
[----:B------:R1:W-:Y:S03]  /*10600*/  MUFU.EX2 R23, R3 ;  /* 0x0000000300177308 */ /* 0x0003e60000000800 */
[C---:B------:R-:W-:Y:S08]  /*10610*/  HMMA.16816.F32 R56, R4.reuse, R34, R56 ;  /* 0x000000220438723c */ /* 0x040ff00000001838 */
[----:B------:R-:W-:Y:S01]  /*10620*/  HMMA.16816.F32 R84, R4, R36, R192 ;  /* 0x000000240454723c */ /* 0x000fe200000018c0 */
[----:B-1----:R-:W-:-:S07]  /*10630*/  FFMA.FTZ R3, R215, c[0x0][0x2d0], -R0 ;  /* 0x0000b400d7037a23 */ /* 0x002fce0000010800 */
[----:B------:R-:W-:Y:S01]  /*10640*/  HMMA.16816.F32 R40, R4, R38, R40 ;  /* 0x000000260428723c */ /* 0x000fe20000001828 */
[----:B------:R1:W3:Y:S01]  /*10650*/  MUFU.EX2 R22, R3 ;  /* 0x0000000300167308 */ /* 0x0002e20000000800 */
[----:B------:R-:W4:Y:S01]  /*10660*/  LDSM.16.MT88.4 R4, [R222+0x2d00] ;  /* 0x002d0000de04783b */ /* 0x000f220000004200 */
[--C-:B-1----:R-:W-:Y:S01]  /*10670*/  FFMA.FTZ R3, R212, c[0x0][0x2d0], -R0.reuse ;  /* 0x0000b400d4037a23 */ /* 0x102fe20000010800 */
[----:B---3--:R-:W-:Y:S01]  /*10680*/  F2FP.PACK_AB R93, R22, R23 ;  /* 0x00000017165d723e */ /* 0x008fe200000000ff */
[----:B------:R-:W-:-:S04]  /*10690*/  FFMA.FTZ R0, R207, c[0x0][0x2d0], -R0 ;  /* 0x0000b400cf007a23 */ /* 0x000fc80000010800 */
[----:B------:R1:W-:Y:S08]  /*106a0*/  MUFU.EX2 R20, R3 ;  /* 0x0000000300147308 */ /* 0x0003f00000000800 */
[----:B------:R3:W5:Y:S01]  /*106b0*/  MUFU.EX2 R21, R0 ;  /* 0x0000000000157308 */ /* 0x0007620000000800 */
[----:B-1----:R-:W-:Y:S02]  /*106c0*/  FADD.FTZ R3, R11, R196 ;  /* 0x000000c40b037221 */ /* 0x002fe40000010000 */
[----:B------:R-:W-:-:S02]  /*106d0*/  FADD.FTZ R11, R238, R9 ;  /* 0x00000009ee0b7221 */ /* 0x000fc40000010000 */
[----:B------:R-:W-:Y:S02]  /*106e0*/  FADD.FTZ R9, R189, R3 ;  /* 0x00000003bd097221 */ /* 0x000fe40000010000 */
[----:B------:R-:W-:Y:S02]  /*106f0*/  FADD.FTZ R3, R190, R10 ;  /* 0x0000000abe037221 */ /* 0x000fe40000010000 */
[----:B---3--:R-:W-:Y:S01]  /*10700*/  FFMA.FTZ R0, R229, c[0x0][0x2d0], -R12 ;  /* 0x0000b400e5007a23 */ /* 0x008fe2000001080c */
[----:B-----5:R-:W-:-:S03]  /*10710*/  F2FP.PACK_AB R95, R21, R20 ;  /* 0x00000014155f723e */ /* 0x020fc600000000ff */
[----:B------:R1:W-:Y:S04]  /*10720*/  MUFU.EX2 R19, R0 ;  /* 0x0000000000137308 */ /* 0x0003e80000000800 */
[C---:B--2---:R-:W-:Y:S08]  /*10730*/  HMMA.16816.F32 R76, R92.reuse, R82, R88 ;  /* 0x000000525c4c723c */ /* 0x044ff00000001858 */
[----:B----4-:R-:W-:Y:S01]  /*10740*/  HMMA.16816.F32 R88, R92, R4, R180 ;  /* 0x000000045c58723c */ /* 0x010fe200000018b4 */
[----:B-1----:R-:W-:-:S04]  /*10750*/  FFMA.FTZ R0, R228, c[0x0][0x2d0], -R12 ;  /* 0x0000b400e4007a23 */ /* 0x002fc8000001080c */
[----:B------:R1:W2:Y:S03]  /*10760*/  MUFU.EX2 R18, R0 ;  /* 0x0000000000127308 */ /* 0x0002a60000000800 */
        /* <DEDUP_REMOVED lines=14> */
[C---:B------:R-:W-:Y:S07]  /*10850*/  HMMA.16816.F32 R152, R92.reuse, R158, R96 ;  /* 0x0000009e5c98723c */ /* 0x040fee0000001860 */
[----:B--2---:R-:W-:Y:S01]  /*10860*/  F2FP.PACK_AB R96, R18, R19 ;  /* 0x000000131260723e */ /* 0x004fe200000000ff */
[----:B------:R-:W-:Y:S01]  /*10870*/  HMMA.16816.F32 R92, R92, R6, R108 ;  /* 0x000000065c5c723c */ /* 0x000fe2000000186c */
[----:B---3--:R-:W-:Y:S01]  /*10880*/  F2FP.PACK_AB R98, R16, R17 ;  /* 0x000000111062723e */ /* 0x008fe200000000ff */
[----:B-1----:R-:W-:-:S04]  /*10890*/  FFMA.FTZ R0, R252, c[0x0][0x2d0], -R13 ;  /* 0x0000b400fc007a23 */ /* 0x002fc8000001080d */
[----:B------:R1:W2:Y:S02]  /*108a0*/  MUFU.EX2 R14, R0 ;  /* 0x00000000000e7308 */ /* 0x0002a40000000800 */
[----:B-1----:R-:W-:Y:S01]  /*108b0*/  FFMA.FTZ R0, R250, c[0x0][0x2d0], -R13 ;  /* 0x0000b400fa007a23 */ /* 0x002fe2000001080d */
[----:B--2---:R-:W-:-:S05]  /*108c0*/  F2FP.PACK_AB R97, R14, R12 ;  /* 0x0000000c0e61723e */ /* 0x004fca00000000ff */
        /* <DEDUP_REMOVED lines=76> */
[----:B------:R-:W-:Y:S01]  /*10d90*/  IMAD.SHL.U32 R249, R176, 0x2, RZ ;  /* 0x00000002b0f97824 */ /* 0x000fe200078e00ff */
[----:B------:R-:W-:Y:S01]  /*10da0*/  SHF.R.S32.HI R190, RZ, 0x1f, R240 ;  /* 0x0000001fffbe7819 */ /* 0x000fe200000114f0 */
[----:B------:R-:W-:Y:S01]  /*10db0*/  IMAD.SHL.U32 R247, R240, 0x2, RZ ;  /* 0x00000002f0f77824 */ /* 0x000fe200078e00ff */
[----:B------:R-:W-:Y:S01]  /*10dc0*/  SHF.L.U64.HI R250, R176, 0x1, R187 ;  /* 0x00000001b0fa7819 */ /* 0x000fe200000102bb */
[C---:B------:R-:W-:Y:S01]  /*10dd0*/  IMAD.SHL.U32 R245, R241.reuse, 0x2, RZ ;  /* 0x00000002f1f57824 */ /* 0x040fe200078e00ff */
[----:B------:R-:W-:Y:S01]  /*10de0*/  SHF.R.S32.HI R187, RZ, 0x1f, R241 ;  /* 0x0000001fffbb7819 */ /* 0x000fe200000114f1 */
[----:B------:R-:W-:Y:S01]  /*10df0*/  IMAD.MOV.U32 R100, RZ, RZ, R104 ;  /* 0x000000ffff647224 */ /* 0x000fe200078e0068 */
[----:B------:R-:W-:Y:S01]  /*10e00*/  SHF.L.U64.HI R248, R240, 0x1, R190 ;  /* 0x00000001f0f87819 */ /* 0x000fe200000102be */
[----:B--2---:R-:W-:Y:S01]  /*10e10*/  IMAD.MOV.U32 R3, RZ, RZ, R105 ;  /* 0x000000ffff037224 */ /* 0x004fe200078e0069 */
[----:B------:R-:W-:Y:S01]  /*10e20*/  SHF.L.U64.HI R246, R241, 0x1, R187 ;  /* 0x00000001f1f67819 */ /* 0x000fe200000102bb */
[----:B------:R-:W-:-:S02]  /*10e30*/  IMAD.MOV.U32 R107, RZ, RZ, R2 ;  /* 0x000000ffff6b7224 */ /* 0x000fc400078e0002 */
[----:B------:R-:W-:Y:S01]  /*10e40*/  IMAD.MOV.U32 R106, RZ, RZ, R103 ;  /* 0x000000ffff6a7224 */ /* 0x000fe200078e0067 */
[----:B---3--:R-:W-:Y:S01]  /*10e50*/  LEA.HI.SX32 R243, R10, 0xfffffffe, 0x1a ;  /* 0xfffffffe0af37811 */ /* 0x008fe200078fd2ff */
[----:B------:R-:W-:Y:S05]  /*10e60*/  BRA `(.L_x_140) ;  /* 0x000003e000007947 */ /* 0x000fea0003800000 */
.L_x_142:
        /* <DEDUP_REMOVED lines=19> */
[----:B-1----:R-:W-:Y:S04]  /*10fa0*/  IMAD.WIDE.U32 R104, R101, c[0x0][0x1e8], RZ ;  /* 0x00007a0065687a25 */ /* 0x002fe800078e00ff */
        /* <DEDUP_REMOVED lines=12> */
[----:B------:R-:W-:Y:S04]  /*11070*/  IMAD.WIDE.U32 R4, R244, c[0x0][0x1f0], R4 ;  /* 0x00007c00f4047a25 */ /* 0x000fe800078e0004 */
        /* <DEDUP_REMOVED lines=29> */
.L_x_140:
[----:B------:R-:W-:Y:S04]  /*11250*/  DEPBAR.LE SB0, 0x0 ;  /* 0x000080000000791a */ /* 0x000fe80000000000 */
[----:B------:R-:W-:Y:S01]  /*11260*/  BAR.SYNC.DEFER_BLOCKING 0x0 ;  /* 0x0000000000007b1d */ /* 0x000fe20000010000 */
[----:B------:R-:W-:Y:S01]  /*11270*/  SHF.R.S32.HI R0, RZ, 0x1f, R251 ;  /* 0x0000001fff007819 */ /* 0x000fe200000114fb */
[C---:B------:R-:W-:Y:S01]  /*11280*/  IMAD.WIDE.U32 R102, R251.reuse, c[0x0][0x208], RZ ;  /* 0x00008200fb667a25 */ /* 0x040fe200078e00ff */
[----:B------:R-:W-:Y:S03]  /*11290*/  SHF.R.S32.HI R2, RZ, 0x1f, R244 ;  /* 0x0000001fff027819 */ /* 0x000fe600000114f4 */
[----:B------:R-:W-:Y:S02]  /*112a0*/  IMAD R0, R0, c[0x0][0x208], RZ ;  /* 0x0000820000007a24 */ /* 0x000fe400078e02ff */
[----:B------:R-:W-:Y:S02]  /*112b0*/  IMAD R2, R2, c[0x0][0x218], RZ ;  /* 0x0000860002027a24 */ /* 0x000fe400078e02ff */
[----:B------:R-:W-:Y:S02]  /*112c0*/  IMAD R0, R251, c[0x0][0x20c], R0 ;  /* 0x00008300fb007a24 */ /* 0x000fe400078e0200 */
[C---:B------:R-:W-:Y:S03]  /*112d0*/  IMAD R2, R244.reuse, c[0x0][0x21c], R2 ;  /* 0x00008700f4027a24 */ /* 0x040fe600078e0202 */
        /* <DEDUP_REMOVED lines=303> */
.L_x_141:
        /* <DEDUP_REMOVED lines=621> */
.L_x_139:
        /* <DEDUP_REMOVED lines=153> */
.L_x_91:
        /* <DEDUP_REMOVED lines=151> */
.L_x_144:
        /* <DEDUP_REMOVED lines=151> */
.L_x_146:
[----:B---3--:R-:W-:Y:S05]  /*16910*/  BSYNC B0 ;  /* 0x0000000000007941 */ /* 0x008fea0003800000 */
.L_x_145:
        /* <DEDUP_REMOVED lines=23> */
.L_x_148:
[----:B------:R-:W-:Y:S05]  /*16a90*/  BSYNC B0 ;  /* 0x0000000000007941 */ /* 0x000fea0003800000 */
.L_x_147:
        /* <DEDUP_REMOVED lines=23> */
.L_x_150:
[----:B------:R-:W-:Y:S05]  /*16c10*/  BSYNC B0 ;  /* 0x0000000000007941 */ /* 0x000fea0003800000 */
.L_x_149:
        /* <DEDUP_REMOVED lines=24> */
.L_x_143:
        /* <DEDUP_REMOVED lines=19> */
.L_x_151:
        /* <DEDUP_REMOVED lines=43> */
.L_x_153:
[----:B---3--:R-:W-:Y:S05]  /*17180*/  BSYNC B0 ;  /* 0x0000000000007941 */ /* 0x008fea0003800000 */
.L_x_152:
        /* <DEDUP_REMOVED lines=64> */
.L_x_155:
[----:B------:R-:W-:Y:S05]  /*17590*/  BSYNC B0 ;  /* 0x0000000000007941 */ /* 0x000fea0003800000 */
.L_x_154:
        /* <DEDUP_REMOVED lines=21> */
.L_x_157:
[----:B------:R-:W-:Y:S05]  /*176f0*/  BSYNC B0 ;  /* 0x0000000000007941 */ /* 0x000fea0003800000 */
.L_x_156:
        /* <DEDUP_REMOVED lines=21> */
.L_x_159:
[----:B------:R-:W-:Y:S05]  /*17850*/  BSYNC B0 ;  /* 0x0000000000007941 */ /* 0x000fea0003800000 */
.L_x_158:
        /* <DEDUP_REMOVED lines=22> */
.L_x_160:
        /* <DEDUP_REMOVED lines=12> */
.L_x_1712:


//--------------------- .text._ZN7cutlass13device_kernelIN5flash19enable_sm80_to_sm89INS1_16FlashAttnFwdSm80INS1_25CollectiveMainloopFwdSm80ILi4ELi1ELb0EN4cute5tupleIJNS5_1CILi128EEENS7_ILi48EEENS7_ILi96EEEEEELi96ENS_6half_tEfNS_4arch4Sm80ELb0ELb1ELb1ELb0ELb1ELb0ELb1ELb0EEENS1_21CollectiveEpilogueFwdINS6_IJS8_SA_S9_EEENS6_IJNS7_ILi1EEESI_SI_EEESC_SE_Li128ELb0ELb1ELb0ELb0EEENS1_19SingleTileSchedulerILb0ELb0ELb1ELi128EEEEEEEEEvNT_6ParamsE --------------------------
	.section	.text._ZN7cutlass13device_kernelIN5flash19enable_sm80_to_sm89INS1_16FlashAttnFwdSm80INS1_25CollectiveMainloopFwdSm80ILi4ELi1ELb0EN4cute5tupleIJNS5_1CILi128EEENS7_ILi48EEENS7_ILi96EEEEEELi96ENS_6half_tEfNS_4arch4Sm80ELb0ELb1ELb1ELb0ELb1ELb0ELb1ELb0EEENS1_21CollectiveEpilogueFwdINS6_IJS8_SA_S9_EEENS6_IJNS7_ILi1EEESI_SI_EEESC_SE_Li128ELb0ELb1ELb0ELb0EEENS1_19SingleTileSchedulerILb0ELb0ELb1ELi128EEEEEEEEEvNT_6ParamsE,"ax",@progbits
	.sectioninfo	@"SHI_REGISTERS=255"
	.align	128
.text._ZN7cutlass13device_kernelIN5flash19enable_sm80_to_sm89INS1_16FlashAttnFwdSm80INS1_25CollectiveMainloopFwdSm80ILi4ELi1ELb0EN4cute5tupleIJNS5_1CILi128EEENS7_ILi48EEENS7_ILi96EEEEEELi96ENS_6half_tEfNS_4arch4Sm80ELb0ELb1ELb1ELb0ELb1ELb0ELb1ELb0EEENS1_21CollectiveEpilogueFwdINS6_IJS8_SA_S9_EEENS6_IJNS7_ILi1EEESI_SI_EEESC_SE_Li128ELb0ELb1ELb0ELb0EEENS1_19SingleTileSchedulerILb0ELb0ELb1ELi128EEEEEEEEEvNT_6ParamsE:
        .type           _ZN7cutlass13device_kernelIN5flash19enable_sm80_to_sm89INS1_16FlashAttnFwdSm80INS1_25CollectiveMainloopFwdSm80ILi4ELi1ELb0EN4cute5tupleIJNS5_1CILi128EEENS7_ILi48EEENS7_ILi96EEEEEELi96ENS_6half_tEfNS_4arch4Sm80ELb0ELb1ELb1ELb0ELb1ELb0ELb1ELb0EEENS1_21CollectiveEpilogueFwdINS6_IJS8_SA_S9_EEENS6_IJNS7_ILi1EEESI_SI_EEESC_SE_Li128ELb0ELb1ELb0ELb0EEENS1_19SingleTileSchedulerILb0ELb0ELb1ELi128EEEEEEEEEvNT_6ParamsE,@function
        .size           _ZN7cutlass13device_kernelIN5flash19enable_sm80_to_sm89INS1_16FlashAttnFwdSm80INS1_25CollectiveMainloopFwdSm80ILi4ELi1ELb0EN4cute5tupleIJNS5_1CILi128EEENS7_ILi48EEENS7_ILi96EEEEEELi96ENS_6half_tEfNS_4arch4Sm80ELb0ELb1ELb1ELb0ELb1ELb0ELb1ELb0EEENS1_21CollectiveEpilogueFwdINS6_IJS8_SA_S9_EEENS6_IJNS7_ILi1EEESI_SI_EEESC_SE_Li128ELb0ELb1ELb0ELb0EEENS1_19SingleTileSchedulerILb0ELb0ELb1ELi128EEEEEEEEEvNT_6ParamsE,(.L_x_1713 - _ZN7cutlass13device_kernelIN5flash19enable_sm80_to_sm89INS1_16FlashAttnFwdSm80INS1_25CollectiveMainloopFwdSm80ILi4ELi1ELb0EN4cute5tupleIJNS5_1CILi128EEENS7_ILi48EEENS7_ILi96EEEEEELi96ENS_6half_tEfNS_4arch4Sm80ELb0ELb1ELb1ELb0ELb1ELb0ELb1ELb0EEENS1_21CollectiveEpilogueFwdINS6_IJS8_SA_S9_EEENS6_IJNS7_ILi1EEESI_SI_EEESC_SE_Li128ELb0ELb1ELb0ELb0EEENS1_19SingleTileSchedulerILb0ELb0ELb1ELi128EEEEEEEEEvNT_6ParamsE)
        .other          _ZN7cutlass13device_kernelIN5flash19enable_sm80_to_sm89INS1_16FlashAttnFwdSm80INS1_25CollectiveMainloopFwdSm80ILi4ELi1ELb0EN4cute5tupleIJNS5_1CILi128EEENS7_ILi48EEENS7_ILi96EEEEEELi96ENS_6half_tEfNS_4arch4Sm80ELb0ELb1ELb1ELb0ELb1ELb0ELb1ELb0EEENS1_21CollectiveEpilogueFwdINS6_IJS8_SA_S9_EEENS6_IJNS7_ILi1EEESI_SI_EEESC_SE_Li128ELb0ELb1ELb0ELb0EEENS1_19SingleTileSchedulerILb0ELb0ELb1ELi128EEEEEEEEEvNT_6ParamsE,@"STO_CUDA_ENTRY STV_DEFAULT"
_ZN7cutlass13device_kernelIN5flash19enable_sm80_to_sm89INS1_16FlashAttnFwdSm80INS1_25CollectiveMainloopFwdSm80ILi4ELi1ELb0EN4cute5tupleIJNS5_1CILi128EEENS7_ILi48EEENS7_ILi96EEEEEELi96ENS_6half_tEfNS_4arch4Sm80ELb0ELb1ELb1ELb0ELb1ELb0ELb1ELb0EEENS1_21CollectiveEpilogueFwdINS6_IJS8_SA_S9_EEENS6_IJNS7_ILi1EEESI_SI_EEESC_SE_Li128ELb0ELb1ELb0ELb0EEENS1_19SingleTileSchedulerILb0ELb0ELb1ELi128EEEEEEEEEvNT_6ParamsE:
[----:B------:R-:W-:-:S03]  /*0000*/  MOV R1, c[0x0][0x28] ;  /* 0x00000a0000017a02 */ /* 0x000fc60000000f00 */
[----:B------:R-:W1:Y:S01]  /*0010*/  S2UR UR10, SR_CTAID.Z ;  /* 0x00000000000a79c3 */ /* 0x000e620000002700 */
[----:B------:R-:W-:Y:S02]  /*0020*/  IADD3 R1, R1, -0x30, RZ ;  /* 0xffffffd001017810 */ /* 0x000fe40007ffe0ff */
[----:B-1----:R-:W-:-:S13]  /*0030*/  ISETP.LE.AND P0, PT, RZ, UR10, PT ;  /* 0x0000000aff007c0c */ /* 0x002fda000bf03270 */
[----:B------:R-:W-:Y:S05]  /*0040*/  @!P0 EXIT ;  /* 0x000000000000894d */ /* 0x000fea0003800000 */
[----:B------:R-:W-:Y:S01]  /*0050*/  ULDC.64 UR4, c[0x0][0x370] ;  /* 0x0000dc0000047ab9 */ /* 0x000fe20000000a00 */
[----:B------:R-:W-:Y:S01]  /*0060*/  IMAD.MOV.U32 R16, RZ, RZ, RZ ;  /* 0x000000ffff107224 */ /* 0x000fe200078e00ff */
[----:B------:R-:W-:Y:S02]  /*0070*/  UISETP.NE.U32.AND UP0, UPT, URZ, UR4, UPT ;  /* 0x000000043f00728c */ /* 0x000fe4000bf05070 */
[----:B------:R-:W-:Y:S02]  /*0080*/  ULDC.64 UR6, c[0x0][0x370] ;  /* 0x0000dc0000067ab9 */ /* 0x000fe40000000a00 */
[----:B------:R-:W-:Y:S02]  /*0090*/  UISETP.NE.AND.EX UP0, UPT, URZ, UR5, UPT, UP0 ;  /* 0x000000053f00728c */ /* 0x000fe4000bf05300 */
[----:B------:R-:W-:-:S04]  /*00a0*/  ULDC.64 UR8, c[0x0][0x118] ;  /* 0x0000460000087ab9 */ /* 0x000fc80000000a00 */
[----:B------:R-:W-:-:S05]  /*00b0*/  PLOP3.LUT P0, PT, PT, PT, UP0, 0x80, 0x0 ;  /* 0x000000000000781c */ /* 0x000fca0003f0f008 */
[----:B------:R-:W-:Y:S02]  /*00c0*/  @UP0 UMOV UR4, 0x4 ;  /* 0x0000000400040882 */ /* 0x000fe40000000000 */
[----:B------:R-:W-:-:S06]  /*00d0*/  @UP0 UIMAD.WIDE UR4, UR10, UR4, UR6 ;  /* 0x000000040a0402a5 */ /* 0x000fcc000f8e0206 */
[----:B------:R-:W-:Y:S02]  /*00e0*/  IMAD.U32 R2, RZ, RZ, UR4 ;  /* 0x00000004ff027e24 */ /* 0x000fe4000f8e00ff */
[----:B------:R-:W-:-:S05]  /*00f0*/  IMAD.U32 R3, RZ, RZ, UR5 ;  /* 0x00000005ff037e24 */ /* 0x000fca000f8e00ff */
[----:B------:R1:W2:Y:S01]  /*0100*/  @P0 LDG.E R16, [R2.64] ;  /* 0x0000000802100981 */ /* 0x0002a2000c1e1900 */
[----:B------:R-:W-:Y:S01]  /*0110*/  IMAD.MOV.U32 R7, RZ, RZ, c[0x0][0x2c4] ;  /* 0x0000b100ff077624 */ /* 0x000fe200078e00ff */
[----:B------:R-:W3:Y:S01]  /*0120*/  S2UR UR7, SR_CTAID.Y ;  /* 0x00000000000779c3 */ /* 0x000ee20000002600 */
[----:B------:R-:W-:Y:S01]  /*0130*/  IMAD.MOV.U32 R4, RZ, RZ, 0x1 ;  /* 0x00000001ff047424 */ /* 0x000fe200078e00ff */
[----:B------:R-:W4:Y:S01]  /*0140*/  S2R R0, SR_CTAID.X ;  /* 0x0000000000007919 */ /* 0x000f220000002500 */
[----:B------:R-:W-:Y:S02]  /*0150*/  LOP3.LUT R24, R24, 0xffffefff, RZ, 0xc0, !PT ;  /* 0xffffefff18187812 */ /* 0x000fe400078ec0ff */
[----:B------:R-:W-:Y:S01]  /*0160*/  ISETP.NE.AND P1, PT, R7, 0x1, PT ;  /* 0x000000010700780c */ /* 0x000fe20003f25270 */
[----:B------:R-:W2:Y:S01]  /*0170*/  S2R R53, SR_TID.X ;  /* 0x0000000000357919 */ /* 0x000ea20000002100 */
[----:B------:R-:W-:-:S11]  /*0180*/  ISETP.LE.AND P2, PT, R4, c[0x0][0x32c], PT ;  /* 0x0000cb0004007a0c */ /* 0x000fd60003f43270 */
[----:B------:R-:W-:-:S04]  /*0190*/  @P1 LOP3.LUT R24, R24, 0x1000, RZ, 0xfc, !PT ;  /* 0x0000100018181812 */ /* 0x000fc800078efcff */
[----:B------:R-:W-:Y:S01]  /*01a0*/  LOP3.LUT R24, R24, 0xfffffbff, RZ, 0xc0, !PT ;  /* 0xfffffbff18187812 */ /* 0x000fe200078ec0ff */
[----:B-1----:R-:W-:Y:S01]  /*01b0*/  IMAD.MOV.U32 R2, RZ, RZ, c[0x0][0x2ac] ;  /* 0x0000ab00ff027624 */ /* 0x002fe200078e00ff */
[----:B---3--:R-:W-:Y:S01]  /*01c0*/  USHF.R.S32.HI UR6, URZ, 0x1f, UR7 ;  /* 0x0000001f3f067899 */ /* 0x008fe20008011407 */
[----:B----4-:R-:W-:Y:S01]  /*01d0*/  IMAD.SHL.U32 R164, R0, 0x80, RZ ;  /* 0x0000008000a47824 */ /* 0x010fe200078e00ff */
[----:B------:R-:W-:Y:S01]  /*01e0*/  @P2 LOP3.LUT R24, R24, 0x400, RZ, 0xfc, !PT ;  /* 0x0000040018182812 */ /* 0x000fe200078efcff */
[----:B------:R-:W-:-:S03]  /*01f0*/  IMAD R17, R2, c[0x0][0x1d0], RZ ;  /* 0x0000740002117a24 */ /* 0x000fc600078e02ff */
[C---:B------:R-:W-:Y:S02]  /*0200*/  @P1 IADD3 R0, R164.reuse, 0x7f, RZ ;  /* 0x0000007fa4001810 */ /* 0x040fe40007ffe0ff */
[----:B------:R-:W-:-:S03]  /*0210*/  IADD3 R2, R164, 0x7f, RZ ;  /* 0x0000007fa4027810 */ /* 0x000fc60007ffe0ff */
[----:B------:R-:W-:-:S05]  /*0220*/  @P1 IMAD.HI.U32 R0, R0, c[0x0][0x2c8], RZ ;  /* 0x0000b20000001a27 */ /* 0x000fca00078e00ff */
[----:B------:R-:W-:Y:S02]  /*0230*/  @P1 SHF.R.U32.HI R2, RZ, c[0x0][0x2cc], R0 ;  /* 0x0000b300ff021a19 */ /* 0x000fe40000011600 */
[----:B------:R-:W-:-:S05]  /*0240*/  IADD3 R0, R17, -c[0x0][0x168], R4 ;  /* 0x80005a0011007a10 */ /* 0x000fca0007ffe004 */
[----:B------:R-:W-:-:S05]  /*0250*/  IMAD.IADD R0, R0, 0x1, R2 ;  /* 0x0000000100007824 */ /* 0x000fca00078e0202 */
[----:B------:R-:W-:Y:S01]  /*0260*/  IADD3 R3, R0, c[0x0][0x328], RZ ;  /* 0x0000ca0000037a10 */ /* 0x000fe20007ffe0ff */
[----:B--2---:R1:W-:Y:S01]  /*0270*/  STL [R1+0x24], R16 ;  /* 0x0000241001007387 */ /* 0x0043e20000100800 */
[----:B------:R-:W-:Y:S05]  /*0280*/  @!P2 BRA `(.L_x_161) ;  /* 0x000000f00000a947 */ /* 0x000fea0003800000 */
[C---:B------:R-:W-:Y:S02]  /*0290*/  ISETP.GT.AND P0, PT, R0.reuse, RZ, PT ;  /* 0x000000ff0000720c */ /* 0x040fe40003f04270 */
[----:B------:R-:W-:-:S11]  /*02a0*/  IADD3 R2, R0, -0x1, RZ ;  /* 0xffffffff00027810 */ /* 0x000fd60007ffe0ff */
[----:B------:R-:W-:Y:S05]  /*02b0*/  @P0 BRA `(.L_x_162) ;  /* 0x0000006000000947 */ /* 0x000fea0003800000 */
[----:B------:R-:W-:Y:S01]  /*02c0*/  ISETP.NE.AND P0, PT, R4, c[0x0][0x32c], PT ;  /* 0x0000cb0004007a0c */ /* 0x000fe20003f05270 */
[----:B------:R-:W-:-:S12]  /*02d0*/  IMAD.MOV R0, RZ, RZ, -R0 ;  /* 0x000000ffff007224 */ /* 0x000fd800078e0a00 */
[----:B------:R-:W-:-:S05]  /*02e0*/  @P0 IMAD.HI.U32 R2, R0, c[0x0][0x330], RZ ;  /* 0x0000cc0000020a27 */ /* 0x000fca00078e00ff */
[----:B------:R-:W-:-:S04]  /*02f0*/  @P0 SHF.R.U32.HI R0, RZ, c[0x0][0x334], R2 ;  /* 0x0000cd00ff000a19 */ /* 0x000fc80000011602 */
[----:B------:R-:W-:Y:S01]  /*0300*/  LOP3.LUT R2, RZ, R0, RZ, 0x33, !PT ;  /* 0x00000000ff027212 */ /* 0x000fe200078e33ff */
[----:B------:R-:W-:Y:S05]  /*0310*/  BRA `(.L_x_163) ;  /* 0x0000003000007947 */ /* 0x000fea0003800000 */
.L_x_162:
[----:B------:R-:W-:-:S13]  /*0320*/  ISETP.NE.AND P0, PT, R4, c[0x0][0x32c], PT ;  /* 0x0000cb0004007a0c */ /* 0x000fda0003f05270 */
[----:B------:R-:W-:-:S05]  /*0330*/  @P0 IMAD.HI.U32 R0, R2, c[0x0][0x330], RZ ;  /* 0x0000cc0002000a27 */ /* 0x000fca00078e00ff */
[----:B------:R-:W-:Y:S02]  /*0340*/  @P0 SHF.R.U32.HI R2, RZ, c[0x0][0x334], R0 ;  /* 0x0000cd00ff020a19 */ /* 0x000fe40000011600 */
.L_x_163:
[----:B------:R-:W-:-:S05]  /*0350*/  MOV R0, c[0x0][0x32c] ;  /* 0x0000cb0000007a02 */ /* 0x000fca0000000f00 */
[----:B------:R-:W-:-:S05]  /*0360*/  IMAD R2, R2, R0, c[0x0][0x32c] ;  /* 0x0000cb0002027624 */ /* 0x000fca00078e0200 */
[----:B------:R-:W-:-:S04]  /*0370*/  IMNMX R3, R3, R2, PT ;  /* 0x0000000203037217 */ /* 0x000fc80003800200 */
.L_x_161:
[----:B------:R-:W-:Y:S01]  /*0380*/  IADD3 R2, R3, 0x2f, RZ ;  /* 0x0000002f03027810 */ /* 0x000fe20007ffe0ff */
[----:B------:R-:W-:Y:S01]  /*0390*/  @P1 IMAD.HI.U32 R3, R164, c[0x0][0x2c8], RZ ;  /* 0x0000b200a4031a27 */ /* 0x000fe200078e00ff */
[C---:B------:R-:W-:Y:S02]  /*03a0*/  IADD3 R4, R17.reuse, 0x2f, RZ ;  /* 0x0000002f11047810 */ /* 0x040fe40007ffe0ff */
[----:B------:R-:W-:Y:S01]  /*03b0*/  IADD3 R241, R17, -c[0x0][0x168], RZ ;  /* 0x80005a0011f17a10 */ /* 0x000fe20007ffe0ff */
[----:B------:R-:W-:-:S04]  /*03c0*/  IMAD.HI R5, R2, 0x2aaaaaab, RZ ;  /* 0x2aaaaaab02057827 */ /* 0x000fc800078e02ff */
[----:B------:R-:W-:Y:S01]  /*03d0*/  IMAD.HI R2, R4, 0x2aaaaaab, RZ ;  /* 0x2aaaaaab04027827 */ /* 0x000fe200078e02ff */
[----:B------:R-:W-:-:S03]  /*03e0*/  SHF.R.U32.HI R4, RZ, 0x1f, R5 ;  /* 0x0000001fff047819 */ /* 0x000fc60000011605 */
[----:B------:R-:W-:Y:S01]  /*03f0*/  IMAD.MOV.U32 R0, RZ, RZ, R164 ;  /* 0x000000ffff007224 */ /* 0x000fe200078e00a4 */
[----:B------:R-:W-:Y:S02]  /*0400*/  @P1 SHF.R.U32.HI R0, RZ, c[0x0][0x2cc], R3 ;  /* 0x0000b300ff001a19 */ /* 0x000fe40000011603 */
[----:B------:R-:W-:Y:S02]  /*0410*/  SHF.R.U32.HI R3, RZ, 0x1f, R2 ;  /* 0x0000001fff037819 */ /* 0x000fe40000011602 */
[----:B------:R-:W-:Y:S01]  /*0420*/  LEA.HI.SX32 R4, R5, R4, 0x1d ;  /* 0x0000000405047211 */ /* 0x000fe200078feaff */
[----:B------:R-:W-:Y:S01]  /*0430*/  IMAD.IADD R0, R241, 0x1, R0 ;  /* 0x00000001f1007824 */ /* 0x000fe200078e0200 */
[----:B------:R-:W-:-:S04]  /*0440*/  LEA.HI.SX32 R2, R2, R3, 0x1d ;  /* 0x0000000302027211 */ /* 0x000fc800078feaff */
[----:B------:R-:W-:Y:S02]  /*0450*/  IADD3 R3, R0, -c[0x0][0x324], RZ ;  /* 0x8000c90000037a10 */ /* 0x000fe40007ffe0ff */
[----:B------:R-:W-:Y:S01]  /*0460*/  IMNMX R224, R2, R4, PT ;  /* 0x0000000402e07217 */ /* 0x000fe20003800200 */
[----:B------:R-:W-:Y:S05]  /*0470*/  @!P2 BRA `(.L_x_164) ;  /* 0x000000f00000a947 */ /* 0x000fea0003800000 */
[----:B------:R-:W-:-:S13]  /*0480*/  ISETP.GT.AND P0, PT, R0, -0x1, PT ;  /* 0xffffffff0000780c */ /* 0x000fda0003f04270 */
[----:B------:R-:W-:Y:S05]  /*0490*/  @P0 BRA `(.L_x_165) ;  /* 0x0000007000000947 */ /* 0x000fea0003800000 */
[----:B------:R-:W-:Y:S01]  /*04a0*/  IMAD.MOV.U32 R2, RZ, RZ, c[0x0][0x32c] ;  /* 0x0000cb00ff027624 */ /* 0x000fe200078e00ff */
[----:B------:R-:W-:-:S04]  /*04b0*/  LOP3.LUT R0, RZ, R0, RZ, 0x33, !PT ;  /* 0x00000000ff007212 */ /* 0x000fc800078e33ff */
[----:B------:R-:W-:-:S13]  /*04c0*/  ISETP.NE.AND P0, PT, R2, 0x1, PT ;  /* 0x000000010200780c */ /* 0x000fda0003f05270 */
[----:B------:R-:W-:-:S05]  /*04d0*/  @P0 IMAD.HI.U32 R2, R0, c[0x0][0x330], RZ ;  /* 0x0000cc0000020a27 */ /* 0x000fca00078e00ff */
[----:B------:R-:W-:-:S04]  /*04e0*/  @P0 SHF.R.U32.HI R0, RZ, c[0x0][0x334], R2 ;  /* 0x0000cd00ff000a19 */ /* 0x000fc80000011602 */
[----:B------:R-:W-:Y:S01]  /*04f0*/  LOP3.LUT R0, RZ, R0, RZ, 0x33, !PT ;  /* 0x00000000ff007212 */ /* 0x000fe200078e33ff */
[----:B------:R-:W-:Y:S05]  /*0500*/  BRA `(.L_x_166) ;  /* 0x0000004000007947 */ /* 0x000fea0003800000 */
.L_x_165:
[----:B------:R-:W-:-:S04]  /*0510*/  MOV R2, c[0x0][0x32c] ;  /* 0x0000cb0000027a02 */ /* 0x000fc80000000f00 */
[----:B------:R-:W-:-:S13]  /*0520*/  ISETP.NE.AND P0, PT, R2, 0x1, PT ;  /* 0x000000010200780c */ /* 0x000fda0003f05270 */
[----:B------:R-:W-:-:S05]  /*0530*/  @P0 IMAD.HI.U32 R2, R0, c[0x0][0x330], RZ ;  /* 0x0000cc0000020a27 */ /* 0x000fca00078e00ff */
[----:B------:R-:W-:-:S05]  /*0540*/  @P0 SHF.R.U32.HI R0, RZ, c[0x0][0x334], R2 ;  /* 0x0000cd00ff000a19 */ /* 0x000fca0000011602 */
.L_x_166:
[----:B------:R-:W-:-:S05]  /*0550*/  IMAD R0, R0, c[0x0][0x32c], RZ ;  /* 0x0000cb0000007a24 */ /* 0x000fca00078e02ff */
[----:B------:R-:W-:-:S05]  /*0560*/  IMNMX R3, R3, R0, !PT ;  /* 0x0000000003037217 */ /* 0x000fca0007800200 */
.L_x_164:
[----:B------:R-:W-:Y:S01]  /*0570*/  IMAD.HI R0, R3, 0x2aaaaaab, RZ ;  /* 0x2aaaaaab03007827 */ /* 0x000fe200078e02ff */
[----:B------:R-:W-:Y:S01]  /*0580*/  PLOP3.LUT P4, PT, PT, PT, PT, 0x80, 0x0 ;  /* 0x000000000000781c */ /* 0x000fe20003f8f070 */
[----:B------:R-:W-:Y:S01]  /*0590*/  CS2R R94, SRZ ;  /* 0x00000000005e7805 */ /* 0x000fe2000001ff00 */
[----:B------:R-:W-:Y:S01]  /*05a0*/  CS2R R92, SRZ ;  /* 0x00000000005c7805 */ /* 0x000fe2000001ff00 */
[----:B------:R-:W-:Y:S01]  /*05b0*/  CS2R R22, SRZ ;  /* 0x0000000000167805 */ /* 0x000fe2000001ff00 */
[----:B------:R-:W-:Y:S01]  /*05c0*/  SHF.R.U32.HI R2, RZ, 0x1f, R0 ;  /* 0x0000001fff027819 */ /* 0x000fe20000011600 */
[----:B------:R-:W-:Y:S01]  /*05d0*/  IMAD.MOV.U32 R98, RZ, RZ, RZ ;  /* 0x000000ffff627224 */ /* 0x000fe200078e00ff */
[----:B------:R-:W-:Y:S01]  /*05e0*/  CS2R R90, SRZ ;  /* 0x00000000005a7805 */ /* 0x000fe2000001ff00 */
[----:B------:R-:W-:Y:S01]  /*05f0*/  IMAD.MOV.U32 R96, RZ, RZ, RZ ;  /* 0x000000ffff607224 */ /* 0x000fe200078e00ff */
[----:B------:R-:W-:Y:S01]  /*0600*/  LEA.HI.SX32 R0, R0, R2, 0x1d ;  /* 0x0000000200007211 */ /* 0x000fe200078feaff */
[----:B------:R-:W-:Y:S01]  /*0610*/  CS2R R88, SRZ ;  /* 0x0000000000587805 */ /* 0x000fe2000001ff00 */
[----:B------:R-:W-:Y:S01]  /*0620*/  CS2R R86, SRZ ;  /* 0x0000000000567805 */ /* 0x000fe2000001ff00 */
[----:B------:R-:W-:Y:S01]  /*0630*/  MOV R25, RZ ;  /* 0x000000ff00197202 */ /* 0x000fe20000000f00 */
[----:B------:R-:W-:Y:S01]  /*0640*/  IMAD.MOV.U32 R84, RZ, RZ, RZ ;  /* 0x000000ffff547224 */ /* 0x000fe200078e00ff */
[----:B------:R-:W-:Y:S01]  /*0650*/  IMNMX R4, RZ, R0, !PT ;  /* 0x00000000ff047217 */ /* 0x000fe20007800200 */
[----:B------:R-:W-:Y:S01]  /*0660*/  CS2R R78, SRZ ;  /* 0x00000000004e7805 */ /* 0x000fe2000001ff00 */
[----:B------:R-:W-:Y:S01]  /*0670*/  CS2R R76, SRZ ;  /* 0x00000000004c7805 */ /* 0x000fe2000001ff00 */
[----:B------:R-:W-:Y:S01]  /*0680*/  CS2R R82, SRZ ;  /* 0x0000000000527805 */ /* 0x000fe2000001ff00 */
[----:B------:R-:W-:Y:S01]  /*0690*/  ISETP.GT.AND P0, PT, R224, R4, PT ;  /* 0x00000004e000720c */ /* 0x000fe20003f04270 */
[----:B------:R2:W-:Y:S01]  /*06a0*/  STL [R1+0x14], R4 ;  /* 0x0000140401007387 */ /* 0x0005e20000100800 */
[----:B------:R-:W-:Y:S01]  /*06b0*/  CS2R R26, SRZ ;  /* 0x00000000001a7805 */ /* 0x000fe2000001ff00 */
[----:B------:R-:W-:Y:S01]  /*06c0*/  IMAD.MOV.U32 R80, RZ, RZ, RZ ;  /* 0x000000ffff507224 */ /* 0x000fe200078e00ff */
[----:B------:R-:W-:Y:S01]  /*06d0*/  CS2R R74, SRZ ;  /* 0x00000000004a7805 */ /* 0x000fe2000001ff00 */
[----:B------:R-:W-:Y:S01]  /*06e0*/  CS2R R72, SRZ ;  /* 0x0000000000487805 */ /* 0x000fe2000001ff00 */
[----:B------:R-:W-:Y:S01]  /*06f0*/  CS2R R70, SRZ ;  /* 0x0000000000467805 */ /* 0x000fe2000001ff00 */
[----:B------:R-:W-:Y:S01]  /*0700*/  MOV R68, RZ ;  /* 0x000000ff00447202 */ /* 0x000fe20000000f00 */
[----:B------:R-:W-:Y:S01]  /*0710*/  CS2R R62, SRZ ;  /* 0x00000000003e7805 */ /* 0x000fe2000001ff00 */
[----:B------:R-:W-:Y:S01]  /*0720*/  CS2R R60, SRZ ;  /* 0x00000000003c7805 */ /* 0x000fe2000001ff00 */
[----:B------:R-:W-:Y:S01]  /*0730*/  CS2R R66, SRZ ;  /* 0x0000000000427805 */ /* 0x000fe2000001ff00 */
        /* <DEDUP_REMOVED lines=33> */
[----:B------:R-:W-:Y:S05]  /*0950*/  @!P0 BRA `(.L_x_167) ;  /* 0x00011f1000008947 */ /* 0x000fea0003800000 */
[----:B--2---:R-:W-:Y:S02]  /*0960*/  ULDC.64 UR4, c[0x0][0x340] ;  /* 0x0000d00000047ab9 */ /* 0x004fe40000000a00 */
[----:B------:R-:W-:-:S02]  /*0970*/  UISETP.NE.U32.AND UP0, UPT, URZ, UR4, UPT ;  /* 0x000000043f00728c */ /* 0x000fc4000bf05070 */
[----:B------:R-:W-:Y:S02]  /*0980*/  ULDC.64 UR12, c[0x0][0x340] ;  /* 0x0000d000000c7ab9 */ /* 0x000fe40000000a00 */
[----:B------:R-:W-:-:S06]  /*0990*/  UISETP.NE.AND.EX UP0, UPT, URZ, UR5, UPT, UP0 ;  /* 0x000000053f00728c */ /* 0x000fcc000bf05300 */
[----:B------:R-:W-:-:S05]  /*09a0*/  PLOP3.LUT P2, PT, PT, PT, UP0, 0x80, 0x0 ;  /* 0x000000000000781c */ /* 0x000fca0003f4f008 */
[----:B------:R-:W-:Y:S02]  /*09b0*/  @UP0 UMOV UR4, 0x4 ;  /* 0x0000000400040882 */ /* 0x000fe40000000000 */
[----:B------:R-:W-:-:S06]  /*09c0*/  @UP0 UIMAD.WIDE UR4, UR10, UR4, UR12 ;  /* 0x000000040a0402a5 */ /* 0x000fcc000f8e020c */
[----:B------:R-:W-:Y:S02]  /*09d0*/  IMAD.U32 R2, RZ, RZ, UR4 ;  /* 0x00000004ff027e24 */ /* 0x000fe4000f8e00ff */
[----:B------:R-:W-:Y:S01]  /*09e0*/  IMAD.U32 R3, RZ, RZ, UR5 ;  /* 0x00000005ff037e24 */ /* 0x000fe2000f8e00ff */
[----:B------:R-:W-:Y:S01]  /*09f0*/  SHF.R.S32.HI R18, RZ, 0x1f, R53 ;  /* 0x0000001fff127819 */ /* 0x000fe20000011435 */
[----:B------:R-:W-:Y:S02]  /*0a00*/  ULDC.64 UR4, c[0x0][0x1b8] ;  /* 0x00006e0000047ab9 */ /* 0x000fe40000000a00 */
[----:B------:R-:W-:Y:S01]  /*0a10*/  UIMAD UR11, UR6, UR4, URZ ;  /* 0x00000004060b72a4 */ /* 0x000fe2000f8e023f */
[----:B------:R2:W3:Y:S01]  /*0a20*/  @P2 LDG.E R8, [R2.64] ;  /* 0x0000000802082981 */ /* 0x0004e2000c1e1900 */
[----:B------:R-:W-:Y:S01]  /*0a30*/  UIMAD.WIDE.U32 UR14, UR7, UR4, URZ ;  /* 0x00000004070e72a5 */ /* 0x000fe2000f8e003f */
[CC--:B------:R-:W-:Y:S01]  /*0a40*/  LEA.HI R20, R18.reuse, R53.reuse, RZ, 0x3 ;  /* 0x0000003512147211 */ /* 0x0c0fe200078f18ff */
[----:B------:R-:W-:Y:S01]  /*0a50*/  UIMAD UR11, UR7, UR5, UR11 ;  /* 0x00000005070b72a4 */ /* 0x000fe2000f8e020b */
[----:B------:R-:W-:Y:S01]  /*0a60*/  IMAD R15, R7, c[0x0][0x168], RZ ;  /* 0x00005a00070f7a24 */ /* 0x000fe200078e02ff */
[----:B------:R-:W-:Y:S01]  /*0a70*/  USHF.R.S32.HI UR12, URZ, 0x1f, UR10 ;  /* 0x0000001f3f0c7899 */ /* 0x000fe2000801140a */
[----:B------:R-:W-:Y:S01]  /*0a80*/  SHF.R.S32.HI R19, RZ, 0x3, R20 ;  /* 0x00000003ff137819 */ /* 0x000fe20000011414 */
[----:B------:R-:W-:Y:S01]  /*0a90*/  ULDC.64 UR4, c[0x0][0x1c0] ;  /* 0x0000700000047ab9 */ /* 0x000fe20000000a00 */
[----:B------:R-:W-:Y:S01]  /*0aa0*/  LEA.HI R126, R18, R53, RZ, 0x5 ;  /* 0x00000035127e7211 */ /* 0x000fe200078f28ff */
[----:B------:R-:W-:Y:S01]  /*0ab0*/  UIADD3 UR15, UR15, UR11, URZ ;  /* 0x0000000b0f0f7290 */ /* 0x000fe2000fffe03f */
[----:B------:R-:W-:Y:S01]  /*0ac0*/  IMAD.MOV.U32 R44, RZ, RZ, 0x30 ;  /* 0x00000030ff2c7424 */ /* 0x000fe200078e00ff */
[----:B------:R-:W-:Y:S01]  /*0ad0*/  UIMAD UR12, UR12, UR4, URZ ;  /* 0x000000040c0c72a4 */ /* 0x000fe2000f8e023f */
[----:B------:R-:W-:Y:S01]  /*0ae0*/  SHF.R.S32.HI R124, RZ, 0x5, R126 ;  /* 0x00000005ff7c7819 */ /* 0x000fe2000001147e */
[----:B------:R-:W-:Y:S01]  /*0af0*/  UIMAD.WIDE.U32 UR14, UR10, UR4, UR14 ;  /* 0x000000040a0e72a5 */ /* 0x000fe2000f8e000e */
[----:B------:R-:W-:Y:S01]  /*0b00*/  IMAD.MOV.U32 R22, RZ, RZ, c[0x0][0x2b8] ;  /* 0x0000ae00ff167624 */ /* 0x000fe200078e00ff */
[----:B------:R-:W-:Y:S01]  /*0b10*/  UIMAD UR5, UR10, UR5, UR12 ;  /* 0x000000050a0572a4 */ /* 0x000fe2000f8e020c */
[----:B------:R-:W-:-:S02]  /*0b20*/  IMAD R47, R224, R44, -0x30 ;  /* 0xffffffd0e02f7424 */ /* 0x000fc400078e022c */
[----:B------:R-:W-:Y:S01]  /*0b30*/  IMAD.MOV.U32 R222, RZ, RZ, RZ ;  /* 0x000000ffffde7224 */ /* 0x000fe200078e00ff */
[----:B------:R-:W-:Y:S01]  /*0b40*/  UIADD3 UR5, UR15, UR5, URZ ;  /* 0x000000050f057290 */ /* 0x000fe2000fffe03f */
[----:B------:R-:W-:Y:S02]  /*0b50*/  ISETP.NE.AND P5, PT, R22, 0x1, PT ;  /* 0x000000011600780c */ /* 0x000fe40003fa5270 */
[----:B--2---:R-:W-:Y:S01]  /*0b60*/  LEA.HI R2, R18, R53, RZ, 0x2 ;  /* 0x0000003512027211 */ /* 0x004fe200078f10ff */
[----:B------:R-:W-:Y:S02]  /*0b70*/  IMAD.U32 R3, RZ, RZ, UR15 ;  /* 0x0000000fff037e24 */ /* 0x000fe4000f8e00ff */
[----:B------:R-:W-:Y:S01]  /*0b80*/  IMAD.U32 R3, RZ, RZ, UR5 ;  /* 0x00000005ff037e24 */ /* 0x000fe2000f8e00ff */
[----:B------:R-:W-:Y:S01]  /*0b90*/  LOP3.LUT R0, R2, 0xfffffffc, RZ, 0xc0, !PT ;  /* 0xfffffffc02007812 */ /* 0x000fe200078ec0ff */
[----:B------:R-:W-:Y:S01]  /*0ba0*/  ULDC.64 UR4, c[0x0][0x2b0] ;  /* 0x0000ac0000047ab9 */ /* 0x000fe20000000a00 */
[----:B------:R-:W-:Y:S01]  /*0bb0*/  SHF.R.S32.HI R21, RZ, 0x2, R2 ;  /* 0x00000002ff157819 */ /* 0x000fe20000011402 */
[----:B------:R-:W-:-:S02]  /*0bc0*/  IMAD.U32 R2, RZ, RZ, UR14 ;  /* 0x0000000eff027e24 */ /* 0x000fc4000f8e00ff */
[----:B------:R-:W-:Y:S02]  /*0bd0*/  IMAD.IADD R45, R53, 0x1, -R0 ;  /* 0x00000001352d7824 */ /* 0x000fe400078e0a00 */
[C-C-:B------:R-:W-:Y:S02]  /*0be0*/  IMAD.IADD R14, R164.reuse, 0x1, R21.reuse ;  /* 0x00000001a40e7824 */ /* 0x140fe400078e0215 */
[C---:B------:R-:W-:Y:S02]  /*0bf0*/  IMAD R31, R45.reuse, 0x20, R21 ;  /* 0x000000202d1f7824 */ /* 0x040fe400078e0215 */
[----:B------:R-:W-:Y:S02]  /*0c00*/  IMAD.SHL.U32 R227, R45, 0x8, RZ ;  /* 0x000000082de37824 */ /* 0x000fe400078e00ff */
[----:B------:R-:W-:Y:S01]  /*0c10*/  IMAD.IADD R5, R164, 0x1, R31 ;  /* 0x00000001a4057824 */ /* 0x000fe200078e021f */
[----:B---3--:R2:W3:Y:S03]  /*0c20*/  @P2 R2UR UR11, R8 ;  /* 0x00000000080b23c2 */ /* 0x0084e600000e0000 */
[----:B------:R-:W-:Y:S01]  /*0c30*/  @P1 IMAD.HI.U32 R0, R5, c[0x0][0x2c8], RZ ;  /* 0x0000b20005001a27 */ /* 0x000fe200078e00ff */
[C---:B------:R-:W-:Y:S01]  /*0c40*/  IADD3 R35, R227.reuse, 0x20, RZ ;  /* 0x00000020e3237810 */ /* 0x040fe20007ffe0ff */
[----:B---3--:R-:W-:Y:S01]  /*0c50*/  @!UP0 UMOV UR11, UR10 ;  /* 0x0000000a000b8c82 */ /* 0x008fe20008000000 */
[C---:B------:R-:W-:Y:S01]  /*0c60*/  IADD3 R34, R227.reuse, 0x40, RZ ;  /* 0x00000040e3227810 */ /* 0x040fe20007ffe0ff */
[----:B------:R-:W-:Y:S01]  /*0c70*/  IMAD.MOV.U32 R4, RZ, RZ, R5 ;  /* 0x000000ffff047224 */ /* 0x000fe200078e0005 */
[----:B------:R-:W-:Y:S01]  /*0c80*/  @P1 SHF.R.U32.HI R4, RZ, c[0x0][0x2cc], R0 ;  /* 0x0000b300ff041a19 */ /* 0x000fe20000011600 */
[----:B------:R-:W-:Y:S01]  /*0c90*/  USHF.R.S32.HI UR10, URZ, 0x1f, UR11 ;  /* 0x0000001f3f0a7899 */ /* 0x000fe2000801140b */
[----:B------:R-:W-:Y:S01]  /*0ca0*/  ISETP.GE.AND P2, PT, R227, c[0x0][0x198], PT ;  /* 0x00006600e3007a0c */ /* 0x000fe20003f46270 */
[----:B------:R-:W-:Y:S01]  /*0cb0*/  UIMAD.WIDE.U32 UR12, UR11, UR4, URZ ;  /* 0x000000040b0c72a5 */ /* 0x000fe2000f8e003f */
[--C-:B------:R-:W-:Y:S01]  /*0cc0*/  SHF.R.S32.HI R6, RZ, 0x1f, R4.reuse ;  /* 0x0000001fff067819 */ /* 0x100fe20000011404 */
[----:B------:R-:W-:Y:S01]  /*0cd0*/  IMAD.MOV R0, RZ, RZ, -R4 ;  /* 0x000000ffff007224 */ /* 0x000fe200078e0a04 */
[----:B------:R-:W-:Y:S01]  /*0ce0*/  ISETP.GE.AND P3, PT, R35, c[0x0][0x198], PT ;  /* 0x0000660023007a0c */ /* 0x000fe20003f66270 */
[----:B------:R-:W-:Y:S01]  /*0cf0*/  IMAD.WIDE.U32 R2, R4, c[0x0][0x1b0], R2 ;  /* 0x00006c0004027a25 */ /* 0x000fe200078e0002 */
[----:B------:R-:W-:Y:S01]  /*0d00*/  ISETP.GE.AND P4, PT, R34, c[0x0][0x198], PT ;  /* 0x0000660022007a0c */ /* 0x000fe20003f86270 */
[----:B------:R-:W-:Y:S01]  /*0d10*/  UIMAD UR10, UR10, UR4, URZ ;  /* 0x000000040a0a72a4 */ /* 0x000fe2000f8e023f */
[----:B------:R-:W-:Y:S01]  /*0d20*/  LEA.HI R18, R18, R53, RZ, 0x4 ;  /* 0x0000003512127211 */ /* 0x000fe200078f20ff */
[----:B------:R-:W-:Y:S01]  /*0d30*/  IMAD R0, R0, c[0x0][0x2c4], R5 ;  /* 0x0000b10000007a24 */ /* 0x000fe200078e0205 */
[----:B------:R-:W-:Y:S01]  /*0d40*/  STL [R1+0x18], R31 ;  /* 0x0000181f01007387 */ /* 0x000fe20000100800 */
[----:B------:R-:W-:Y:S01]  /*0d50*/  IMAD R6, R6, c[0x0][0x1b0], RZ ;  /* 0x00006c0006067a24 */ /* 0x000fe200078e02ff */
[----:B------:R-:W-:-:S02]  /*0d60*/  UIMAD UR10, UR11, UR5, UR10 ;  /* 0x000000050b0a72a4 */ /* 0x000fc4000f8e020a */
[----:B------:R-:W-:Y:S01]  /*0d70*/  SHF.R.S32.HI R5, RZ, 0x1f, R0 ;  /* 0x0000001fff057819 */ /* 0x000fe20000011400 */
[----:B------:R-:W-:Y:S01]  /*0d80*/  IMAD R4, R4, c[0x0][0x1b4], R6 ;  /* 0x00006d0004047a24 */ /* 0x000fe200078e0206 */
[----:B------:R-:W-:Y:S02]  /*0d90*/  UIADD3 UR10, UR13, UR10, URZ ;  /* 0x0000000a0d0a7290 */ /* 0x000fe4000fffe03f */
[----:B------:R-:W-:Y:S01]  /*0da0*/  ULDC.64 UR4, c[0x0][0x1e8] ;  /* 0x00007a0000047ab9 */ /* 0x000fe20000000a00 */
[----:B------:R-:W-:Y:S02]  /*0db0*/  IMAD.IADD R3, R3, 0x1, R4 ;  /* 0x0000000103037824 */ /* 0x000fe400078e0204 */
[----:B------:R-:W-:Y:S02]  /*0dc0*/  IMAD R4, R5, c[0x0][0x1a8], RZ ;  /* 0x00006a0005047a24 */ /* 0x000fe400078e02ff */
[----:B------:R-:W-:Y:S02]  /*0dd0*/  IMAD.SHL.U32 R5, R19, 0x40, RZ ;  /* 0x0000004013057824 */ /* 0x000fe400078e00ff */
[----:B------:R-:W-:-:S02]  /*0de0*/  IMAD R6, R0, c[0x0][0x1ac], R4 ;  /* 0x00006b0000067a24 */ /* 0x000fc400078e0204 */
[----:B------:R-:W-:Y:S01]  /*0df0*/  IMAD.WIDE.U32 R2, R0, c[0x0][0x1a8], R2 ;  /* 0x00006a0000027a25 */ /* 0x000fe200078e0002 */
[----:B------:R-:W-:-:S04]  /*0e00*/  LOP3.LUT R0, R5, 0xc0, RZ, 0xc0, !PT ;  /* 0x000000c005007812 */ /* 0x000fc800078ec0ff */
[----:B------:R-:W-:Y:S02]  /*0e10*/  SHF.R.U32.HI R5, RZ, 0x3, R0 ;  /* 0x00000003ff057819 */ /* 0x000fe40000011600 */
[----:B------:R-:W-:Y:S01]  /*0e20*/  LOP3.LUT R4, R0, 0x18, R227, 0xf8, !PT ;  /* 0x0000001800047812 */ /* 0x000fe200078ef8e3 */
[----:B------:R-:W-:Y:S01]  /*0e30*/  IMAD.IADD R0, R3, 0x1, R6 ;  /* 0x0000000103007824 */ /* 0x000fe200078e0206 */
[C---:B------:R-:W-:Y:S02]  /*0e40*/  LEA R13, P0, R2.reuse, c[0x0][0x160], 0x1 ;  /* 0x00005800020d7a11 */ /* 0x040fe400078008ff */
[----:B------:R-:W-:Y:S02]  /*0e50*/  LEA.HI R6, R21, R21, RZ, 0x1 ;  /* 0x0000001515067211 */ /* 0x000fe400078f08ff */
[----:B------:R-:W-:Y:S02]  /*0e60*/  LEA.HI.X R12, R2, c[0x0][0x164], R0, 0x1, P0 ;  /* 0x00005900020c7a11 */ /* 0x000fe400000f0c00 */
[----:B------:R-:W-:-:S02]  /*0e70*/  LOP3.LUT R0, R6, 0x7fffffe, RZ, 0xc0, !PT ;  /* 0x07fffffe06007812 */ /* 0x000fc400078ec0ff */
[----:B------:R-:W-:Y:S01]  /*0e80*/  SHFL.IDX PT, R6, R13, RZ, 0x1c1f ;  /* 0x001c1fff0d067589 */ /* 0x000fe200000e0000 */
[----:B------:R-:W-:Y:S02]  /*0e90*/  IADD3 R2, R14, 0x20, RZ ;  /* 0x000000200e027810 */ /* 0x000fe40007ffe0ff */
[----:B------:R-:W-:Y:S01]  /*0ea0*/  IMAD.IADD R0, R21, 0x1, -R0 ;  /* 0x0000000115007824 */ /* 0x000fe200078e0a00 */
[----:B------:R-:W3:Y:S01]  /*0eb0*/  SHFL.IDX PT, R7, R12, RZ, 0x1c1f ;  /* 0x001c1fff0c077589 */ /* 0x000ee200000e0000 */
[----:B------:R-:W-:Y:S02]  /*0ec0*/  LOP3.LUT R3, R4, R5, RZ, 0x3c, !PT ;  /* 0x0000000504037212 */ /* 0x000fe400078e3cff */
[----:B------:R-:W-:Y:S01]  /*0ed0*/  IMAD R0, R124, 0x8, R0 ;  /* 0x000000087c007824 */ /* 0x000fe200078e0200 */
[----:B------:R-:W-:Y:S01]  /*0ee0*/  SHFL.IDX PT, R4, R13, 0x1, 0x1c1f ;  /* 0x003c1f000d047f89 */ /* 0x000fe200000e0000 */
[-C--:B------:R-:W-:Y:S02]  /*0ef0*/  ISETP.GE.AND P1, PT, R2, R15.reuse, PT ;  /* 0x0000000f0200720c */ /* 0x080fe40003f26270 */
[----:B------:R-:W-:Y:S01]  /*0f00*/  ISETP.GE.AND P0, PT, R14, R15, PT ;  /* 0x0000000f0e00720c */ /* 0x000fe20003f06270 */
[----:B------:R-:W4:Y:S01]  /*0f10*/  SHFL.IDX PT, R5, R12, 0x1, 0x1c1f ;  /* 0x003c1f000c057f89 */ /* 0x000f2200000e0000 */
[----:B------:R-:W-:Y:S01]  /*0f20*/  SHF.R.S32.HI R2, RZ, 0x1f, R35 ;  /* 0x0000001fff027819 */ /* 0x000fe20000011423 */
[----:B------:R-:W-:Y:S01]  /*0f30*/  IMAD.U32 R3, R0, 0x20, R3 ;  /* 0x0000002000037824 */ /* 0x000fe200078e0003 */
[----:B------:R-:W-:-:S02]  /*0f40*/  SHF.R.S32.HI R0, RZ, 0x1f, R34 ;  /* 0x0000001fff007819 */ /* 0x000fc40000011422 */
[----:B------:R-:W-:Y:S01]  /*0f50*/  LEA.HI R2, R2, R35, RZ, 0x3 ;  /* 0x0000002302027211 */ /* 0x000fe200078f18ff */
[----:B------:R-:W-:Y:S01]  /*0f60*/  IMAD.SHL.U32 R223, R3, 0x2, RZ ;  /* 0x0000000203df7824 */ /* 0x000fe200078e00ff */
[----:B------:R-:W-:Y:S01]  /*0f70*/  LEA.HI R0, R0, R34, RZ, 0x3 ;  /* 0x0000002200007211 */ /* 0x000fe200078f18ff */
[----:B------:R-:W-:Y:S01]  /*0f80*/  SHFL.IDX PT, R3, R12, 0x2, 0x1c1f ;  /* 0x005c1f000c037f89 */ /* 0x000fe200000e0000 */
[----:B------:R-:W-:Y:S02]  /*0f90*/  LOP3.LUT R33, R2, 0xfffffff8, RZ, 0xc0, !PT ;  /* 0xfffffff802217812 */ /* 0x000fe400078ec0ff */
[----:B------:R-:W-:Y:S01]  /*0fa0*/  LOP3.LUT R32, R0, 0xfffffff8, RZ, 0xc0, !PT ;  /* 0xfffffff800207812 */ /* 0x000fe200078ec0ff */
[----:B------:R-:W5:Y:S01]  /*0fb0*/  SHFL.IDX PT, R2, R13, 0x2, 0x1c1f ;  /* 0x005c1f000d027f89 */ /* 0x000f6200000e0000 */
[----:B------:R-:W-:Y:S01]  /*0fc0*/  IADD3 R0, R14, 0x40, RZ ;  /* 0x000000400e007810 */ /* 0x000fe20007ffe0ff */
[----:B---3--:R-:W-:-:S04]  /*0fd0*/  @!P0 IMAD.WIDE R10, R227, 0x2, R6 ;  /* 0x00000002e30a8825 */ /* 0x008fc800078e0206 */
[--C-:B--2---:R-:W-:Y:S01]  /*0fe0*/  @!P0 IMAD.WIDE R8, R33, 0x2, R6.reuse ;  /* 0x0000000221088825 */ /* 0x104fe200078e0206 */
[----:B------:R2:W-:Y:S03]  /*0ff0*/  @!P0 LDGSTS.E.BYPASS.LTC128B.128 [R223+0x6080], [R10.64], !P2 ;  /* 0x060800000adf8fae */ /* 0x0005e6000d101d48 */
[----:B------:R-:W-:Y:S01]  /*1000*/  @!P0 IMAD.WIDE R6, R32, 0x2, R6 ;  /* 0x0000000220068825 */ /* 0x000fe200078e0206 */
[----:B------:R4:W-:Y:S04]  /*1010*/  @!P0 LDGSTS.E.BYPASS.LTC128B.128 [R223+0x8080], [R8.64], !P3 ;  /* 0x0808000008df8fae */ /* 0x0009e8000d901d48 */
[----:B------:R3:W-:Y:S01]  /*1020*/  @!P0 LDGSTS.E.BYPASS.LTC128B.128 [R223+0xa080], [R6.64], !P4 ;  /* 0x0a08000006df8fae */ /* 0x0007e2000e101d48 */
[----:B------:R-:W-:-:S02]  /*1030*/  ISETP.GE.AND P0, PT, R0, R15, PT ;  /* 0x0000000f0000720c */ /* 0x000fc40003f06270 */
[----:B------:R-:W-:Y:S01]  /*1040*/  IADD3 R0, R14, 0x60, RZ ;  /* 0x000000600e007810 */ /* 0x000fe20007ffe0ff */
[----:B--2---:R-:W-:Y:S04]  /*1050*/  SHFL.IDX PT, R10, R13, 0x3, 0x1c1f ;  /* 0x007c1f000d0a7f89 */ /* 0x004fe800000e0000 */
[----:B------:R-:W2:Y:S01]  /*1060*/  SHFL.IDX PT, R11, R12, 0x3, 0x1c1f ;  /* 0x007c1f000c0b7f89 */ /* 0x000ea200000e0000 */
[----:B----4-:R-:W-:-:S04]  /*1070*/  @!P1 IMAD.WIDE R8, R227, 0x2, R4 ;  /* 0x00000002e3089825 */ /* 0x010fc800078e0204 */
[--C-:B---3--:R-:W-:Y:S01]  /*1080*/  @!P1 IMAD.WIDE R6, R33, 0x2, R4.reuse ;  /* 0x0000000221069825 */ /* 0x108fe200078e0204 */
[----:B------:R3:W-:Y:S03]  /*1090*/  @!P1 LDGSTS.E.BYPASS.LTC128B.128 [R223+0x6880], [R8.64], !P2 ;  /* 0x0688000008df9fae */ /* 0x0007e6000d101d48 */
[----:B------:R-:W-:Y:S01]  /*10a0*/  @!P1 IMAD.WIDE R4, R32, 0x2, R4 ;  /* 0x0000000220049825 */ /* 0x000fe200078e0204 */
[----:B------:R5:W-:Y:S04]  /*10b0*/  @!P1 LDGSTS.E.BYPASS.LTC128B.128 [R223+0x8880], [R6.64], !P3 ;  /* 0x0888000006df9fae */ /* 0x000be8000d901d48 */
[----:B------:R4:W-:Y:S01]  /*10c0*/  @!P1 LDGSTS.E.BYPASS.LTC128B.128 [R223+0xa880], [R4.64], !P4 ;  /* 0x0a88000004df9fae */ /* 0x0009e2000e101d48 */
[----:B------:R-:W-:Y:S01]  /*10d0*/  ISETP.GE.AND P1, PT, R0, R15, PT ;  /* 0x0000000f0000720c */ /* 0x000fe20003f26270 */
[----:B------:R-:W-:-:S02]  /*10e0*/  IMAD.IADD R0, R31, 0x1, R47 ;  /* 0x000000011f007824 */ /* 0x000fc400078e022f */
[----:B-----5:R-:W-:-:S04]  /*10f0*/  @!P0 IMAD.WIDE R6, R227, 0x2, R2 ;  /* 0x00000002e3068825 */ /* 0x020fc800078e0202 */
[--C-:B----4-:R-:W-:Y:S01]  /*1100*/  @!P0 IMAD.WIDE R4, R33, 0x2, R2.reuse ;  /* 0x0000000221048825 */ /* 0x110fe200078e0202 */
[----:B------:R4:W-:Y:S03]  /*1110*/  @!P0 LDGSTS.E.BYPASS.LTC128B.128 [R223+0x7080], [R6.64], !P2 ;  /* 0x0708000006df8fae */ /* 0x0009e6000d101d48 */
[----:B------:R-:W-:Y:S01]  /*1120*/  @!P0 IMAD.WIDE R2, R32, 0x2, R2 ;  /* 0x0000000220028825 */ /* 0x000fe200078e0202 */
[----:B------:R2:W-:Y:S04]  /*1130*/  @!P0 LDGSTS.E.BYPASS.LTC128B.128 [R223+0x9080], [R4.64], !P3 ;  /* 0x0908000004df8fae */ /* 0x0005e8000d901d48 */
[----:B------:R5:W-:Y:S01]  /*1140*/  @!P0 LDGSTS.E.BYPASS.LTC128B.128 [R223+0xb080], [R2.64], !P4 ;  /* 0x0b08000002df8fae */ /* 0x000be2000e101d48 */
[----:B------:R-:W-:-:S04]  /*1150*/  ISETP.GE.AND P0, PT, R0, R17, PT ;  /* 0x000000110000720c */ /* 0x000fc80003f06270 */
[----:B------:R-:W-:Y:S01]  /*1160*/  ISETP.GT.OR P0, PT, R31, 0x2f, P0 ;  /* 0x0000002f1f00780c */ /* 0x000fe20000704670 */
[----:B----4-:R-:W-:Y:S02]  /*1170*/  IMAD.IADD R7, R0, 0x1, R16 ;  /* 0x0000000100077824 */ /* 0x010fe400078e0210 */
[----:B--2---:R-:W-:-:S04]  /*1180*/  @!P1 IMAD.WIDE R4, R32, 0x2, R10 ;  /* 0x0000000220049825 */ /* 0x004fc800078e020a */
[----:B-----5:R-:W-:-:S04]  /*1190*/  @!P1 IMAD.WIDE R2, R227, 0x2, R10 ;  /* 0x00000002e3029825 */ /* 0x020fc800078e020a */
[----:B------:R-:W-:Y:S01]  /*11a0*/  @P5 IMAD.HI.U32 R0, R7, c[0x0][0x2bc], RZ ;  /* 0x0000af0007005a27 */ /* 0x000fe200078e00ff */
[----:B------:R2:W-:Y:S03]  /*11b0*/  @!P1 LDGSTS.E.BYPASS.LTC128B.128 [R223+0x7880], [R2.64], !P2 ;  /* 0x0788000002df9fae */ /* 0x0005e6000d101d48 */
[----:B------:R-:W-:Y:S01]  /*11c0*/  IMAD.MOV.U32 R6, RZ, RZ, R7 ;  /* 0x000000ffff067224 */ /* 0x000fe200078e0007 */
[----:B------:R-:W-:-:S04]  /*11d0*/  @P5 SHF.R.U32.HI R6, RZ, c[0x0][0x2c0], R0 ;  /* 0x0000b000ff065a19 */ /* 0x000fc80000011600 */
[----:B------:R-:W-:Y:S01]  /*11e0*/  @!P0 IADD3 R0, P2, R6, UR12, RZ ;  /* 0x0000000c06008c10 */ /* 0x000fe2000ff5e0ff */
[----:B--2---:R-:W-:-:S05]  /*11f0*/  @!P1 IMAD.WIDE R2, R33, 0x2, R10 ;  /* 0x0000000221029825 */ /* 0x004fca00078e020a */
[----:B------:R2:W-:Y:S04]  /*1200*/  @!P1 LDGSTS.E.BYPASS.LTC128B.128 [R223+0x9880], [R2.64], !P3 ;  /* 0x0988000002df9fae */ /* 0x0005e8000d901d48 */
[----:B------:R4:W-:Y:S04]  /*1210*/  @!P1 LDGSTS.E.BYPASS.LTC128B.128 [R223+0xb880], [R4.64], !P4 ;  /* 0x0b88000004df9fae */ /* 0x0009e8000e101d48 */
[----:B------:R-:W0:Y:S01]  /*1220*/  LDGDEPBAR ;  /* 0x00000000000079af */ /* 0x000e220000000000 */
[----:B--2---:R-:W-:Y:S02]  /*1230*/  @!P0 LEA.HI.X.SX32 R3, R6, UR10, 0x1, P2 ;  /* 0x0000000a06038c11 */ /* 0x004fe400090f0eff */
[----:B------:R-:W-:-:S04]  /*1240*/  @!P0 LEA R2, P2, R0, c[0x0][0x2a0], 0x2 ;  /* 0x0000a80000028a11 */ /* 0x000fc800078410ff */
[----:B------:R-:W-:Y:S01]  /*1250*/  @!P0 LEA.HI.X R3, R0, c[0x0][0x2a4], R3, 0x2, P2 ;  /* 0x0000a90000038a11 */ /* 0x000fe200010f1403 */
[----:B------:R-:W-:Y:S06]  /*1260*/  BAR.SYNC.DEFER_BLOCKING 0x0 ;  /* 0x0000000000007b1d */ /* 0x000fec0000010000 */
[----:B------:R2:W5:Y:S01]  /*1270*/  @!P0 LDG.E R222, [R2.64] ;  /* 0x0000000802de8981 */ /* 0x000562000c1e1900 */
[----:B------:R-:W-:Y:S01]  /*1280*/  IMAD.MOV R0, RZ, RZ, -R6 ;  /* 0x000000ffff007224 */ /* 0x000fe200078e0a06 */
[----:B------:R-:W-:Y:S01]  /*1290*/  UIMAD UR11, UR6, UR4, URZ ;  /* 0x00000004060b72a4 */ /* 0x000fe2000f8e023f */
[----:B----4-:R-:W-:Y:S01]  /*12a0*/  LOP3.LUT R5, R18, 0xfffffff0, RZ, 0xc0, !PT ;  /* 0xfffffff012057812 */ /* 0x010fe200078ec0ff */
[----:B------:R-:W-:Y:S01]  /*12b0*/  UIMAD.WIDE.U32 UR16, UR7, UR4, URZ ;  /* 0x00000004071072a5 */ /* 0x000fe2000f8e003f */
[----:B------:R-:W-:Y:S01]  /*12c0*/  IMAD R225, R0, c[0x0][0x2b8], R7 ;  /* 0x0000ae0000e17a24 */ /* 0x000fe200078e0207 */
[----:B------:R-:W-:Y:S01]  /*12d0*/  UIMAD UR5, UR7, UR5, UR11 ;  /* 0x00000005070572a4 */ /* 0x000fe2000f8e020b */
[----:B------:R-:W-:Y:S01]  /*12e0*/  IMAD R44, R224, -0x30, R44 ;  /* 0xffffffd0e02c7824 */ /* 0x000fe200078e022c */
[----:B------:R-:W-:Y:S01]  /*12f0*/  ISETP.GE.AND P3, PT, R227, c[0x0][0x1d4], PT ;  /* 0x00007500e3007a0c */ /* 0x000fe20003f66270 */
[----:B------:R-:W-:Y:S01]  /*1300*/  IMAD.IADD R13, R53, 0x1, -R5 ;  /* 0x00000001350d7824 */ /* 0x000fe200078e0a05 */
[----:B------:R-:W-:Y:S01]  /*1310*/  SHF.R.S32.HI R14, RZ, 0x1f, R225 ;  /* 0x0000001fff0e7819 */ /* 0x000fe200000114e1 */
[----:B------:R-:W-:Y:S01]  /*1320*/  UIADD3 UR14, UR17, UR5, URZ ;  /* 0x00000005110e7290 */ /* 0x000fe2000fffe03f */
[----:B------:R-:W-:Y:S01]  /*1330*/  IMAD.IADD R46, R44, 0x1, R17 ;  /* 0x000000012c2e7824 */ /* 0x000fe200078e0211 */
[----:B------:R-:W-:Y:S01]  /*1340*/  ISETP.GE.AND P6, PT, R35, c[0x0][0x1d4], PT ;  /* 0x0000750023007a0c */ /* 0x000fe20003fc6270 */
[----:B------:R-:W-:Y:S01]  /*1350*/  ULDC.64 UR4, c[0x0][0x210] ;  /* 0x0000840000047ab9 */ /* 0x000fe20000000a00 */
[----:B------:R-:W-:Y:S01]  /*1360*/  IMAD R0, R14, c[0x0][0x1e0], RZ ;  /* 0x000078000e007a24 */ /* 0x000fe200078e02ff */
[----:B------:R-:W-:Y:S01]  /*1370*/  ISETP.GE.AND P5, PT, R34, c[0x0][0x1d4], PT ;  /* 0x0000750022007a0c */ /* 0x000fe20003fa6270 */
[----:B------:R-:W-:Y:S01]  /*1380*/  UIMAD UR11, UR6, UR4, URZ ;  /* 0x00000004060b72a4 */ /* 0x000fe2000f8e023f */
[----:B------:R-:W-:Y:S01]  /*1390*/  IMNMX R7, R46, 0x30, PT ;  /* 0x000000302e077817 */ /* 0x000fe20003800200 */
[----:B------:R-:W-:Y:S01]  /*13a0*/  IMAD R0, R225, c[0x0][0x1e4], R0 ;  /* 0x00007900e1007a24 */ /* 0x000fe200078e0200 */
[----:B------:R-:W-:Y:S01]  /*13b0*/  LEA.HI R15, R13, R13, RZ, 0x1 ;  /* 0x0000000d0d0f7211 */ /* 0x000fe200078f08ff */
[----:B------:R-:W-:Y:S01]  /*13c0*/  UIMAD.WIDE.U32 UR18, UR7, UR4, URZ ;  /* 0x00000004071272a5 */ /* 0x000fe2000f8e003f */
[----:B------:R-:W-:Y:S01]  /*13d0*/  ISETP.GE.AND P2, PT, R35, c[0x0][0x1d4], PT ;  /* 0x0000750023007a0c */ /* 0x000fe20003f46270 */
[----:B------:R-:W-:Y:S01]  /*13e0*/  IMAD.IADD R12, R7, 0x1, -R21 ;  /* 0x00000001070c7824 */ /* 0x000fe200078e0a15 */
[----:B------:R-:W-:Y:S01]  /*13f0*/  UIMAD UR5, UR7, UR5, UR11 ;  /* 0x00000005070572a4 */ /* 0x000fe2000f8e020b */
[----:B--2---:R-:W-:Y:S01]  /*1400*/  IMAD.WIDE.U32 R2, R225, c[0x0][0x1e0], RZ ;  /* 0x00007800e1027a25 */ /* 0x004fe200078e00ff */
[----:B------:R-:W-:Y:S01]  /*1410*/  ISETP.GT.AND P4, PT, R53, 0x3f, PT ;  /* 0x0000003f3500780c */ /* 0x000fe20003f84270 */
[----:B------:R-:W-:Y:S01]  /*1420*/  BSSY B0, `(.L_x_168) ;  /* 0x00000a2000007945 */ /* 0x000fe20003800000 */
[----:B------:R-:W-:Y:S01]  /*1430*/  UIADD3 UR5, UR19, UR5, URZ ;  /* 0x0000000513057290 */ /* 0x000fe2000fffe03f */
[----:B------:R-:W-:Y:S01]  /*1440*/  IMAD.IADD R3, R3, 0x1, R0 ;  /* 0x0000000103037824 */ /* 0x000fe200078e0200 */
[----:B------:R-:W-:-:S02]  /*1450*/  IADD3 R125, R224, -0x1, RZ ;  /* 0xffffffffe07d7810 */ /* 0x000fc40007ffe0ff */
[----:B-1---5:R-:W-:Y:S01]  /*1460*/  SHF.R.S32.HI R16, RZ, 0x1f, R222 ;  /* 0x0000001fff107819 */ /* 0x022fe200000114de */
[----:B------:R-:W-:-:S04]  /*1470*/  IMAD.WIDE.U32 R2, R222, c[0x0][0x1f0], R2 ;  /* 0x00007c00de027a25 */ /* 0x000fc800078e0002 */
[----:B------:R-:W-:-:S04]  /*1480*/  IMAD R0, R16, c[0x0][0x1f0], RZ ;  /* 0x00007c0010007a24 */ /* 0x000fc800078e02ff */
[----:B------:R-:W-:Y:S01]  /*1490*/  IMAD R4, R222, c[0x0][0x1f4], R0 ;  /* 0x00007d00de047a24 */ /* 0x000fe200078e0200 */
[----:B------:R-:W-:-:S04]  /*14a0*/  IADD3 R0, P0, R2, UR16, RZ ;  /* 0x0000001002007c10 */ /* 0x000fc8000ff1e0ff */
[----:B------:R-:W-:Y:S02]  /*14b0*/  IADD3.X R2, R3, UR14, R4, P0, !PT ;  /* 0x0000000e03027c10 */ /* 0x000fe400087fe404 */
[C---:B------:R-:W-:Y:S02]  /*14c0*/  LEA R6, P0, R0.reuse, c[0x0][0x1c8], 0x1 ;  /* 0x0000720000067a11 */ /* 0x040fe400078008ff */
[--C-:B------:R-:W-:Y:S02]  /*14d0*/  SHF.R.S32.HI R4, RZ, 0x1, R15.reuse ;  /* 0x00000001ff047819 */ /* 0x100fe4000001140f */
[----:B------:R-:W-:Y:S02]  /*14e0*/  LEA.HI.X R5, R0, c[0x0][0x1cc], R2, 0x1, P0 ;  /* 0x0000730000057a11 */ /* 0x000fe400000f0c02 */
[----:B------:R-:W-:Y:S01]  /*14f0*/  SHFL.IDX PT, R2, R6, RZ, 0x1c1f ;  /* 0x001c1fff06027589 */ /* 0x000fe200000e0000 */
[----:B------:R-:W-:Y:S02]  /*1500*/  ISETP.GE.AND P0, PT, R12, 0x1, PT ;  /* 0x000000010c00780c */ /* 0x000fe40003f06270 */
[----:B------:R-:W-:Y:S01]  /*1510*/  SHF.R.S32.HI R0, RZ, 0x1f, R15 ;  /* 0x0000001fff007819 */ /* 0x000fe2000001140f */
[----:B------:R-:W1:Y:S03]  /*1520*/  SHFL.IDX PT, R3, R5, RZ, 0x1c1f ;  /* 0x001c1fff05037589 */ /* 0x000e6600000e0000 */
[----:B------:R-:W-:Y:S01]  /*1530*/  LEA.HI R0, R0, R4, RZ, 0x2 ;  /* 0x0000000400007211 */ /* 0x000fe200078f10ff */
[----:B------:R-:W-:Y:S03]  /*1540*/  SHFL.IDX PT, R6, R6, 0x1, 0x1c1f ;  /* 0x003c1f0006067f89 */ /* 0x000fe600000e0000 */
[----:B------:R-:W-:Y:S01]  /*1550*/  LOP3.LUT R0, R0, 0xfffffffc, RZ, 0xc0, !PT ;  /* 0xfffffffc00007812 */ /* 0x000fe200078ec0ff */
[----:B------:R2:W4:Y:S04]  /*1560*/  SHFL.IDX PT, R7, R5, 0x1, 0x1c1f ;  /* 0x003c1f0005077f89 */ /* 0x00052800000e0000 */
[----:B------:R-:W-:-:S02]  /*1570*/  IMAD.IADD R17, R4, 0x1, -R0 ;  /* 0x0000000104117824 */ /* 0x000fc400078e0a00 */
[----:B------:R-:W-:Y:S02]  /*1580*/  IMAD R0, R14, c[0x0][0x208], RZ ;  /* 0x000082000e007a24 */ /* 0x000fe400078e02ff */
[----:B------:R-:W-:Y:S01]  /*1590*/  IMAD.MOV.U32 R4, RZ, RZ, 0x10 ;  /* 0x00000010ff047424 */ /* 0x000fe200078e00ff */
[----:B------:R-:W-:Y:S01]  /*15a0*/  LOP3.LUT P1, RZ, R17, 0x2, RZ, 0xc0, !PT ;  /* 0x0000000211ff7812 */ /* 0x000fe2000782c0ff */
[----:B------:R-:W-:-:S03]  /*15b0*/  IMAD R0, R225, c[0x0][0x20c], R0 ;  /* 0x00008300e1007a24 */ /* 0x000fc600078e0200 */
[----:B------:R-:W-:Y:S02]  /*15c0*/  SEL R4, R4, 0xfffffff0, !P1 ;  /* 0xfffffff004047807 */ /* 0x000fe40004800000 */
[----:B------:R-:W-:Y:S01]  /*15d0*/  ISETP.GE.AND P1, PT, R34, c[0x0][0x1d4], PT ;  /* 0x0000750022007a0c */ /* 0x000fe20003f26270 */
[----:B-1----:R-:W-:-:S04]  /*15e0*/  @P0 IMAD.WIDE R10, R227, 0x2, R2 ;  /* 0x00000002e30a0825 */ /* 0x002fc800078e0202 */
[--C-:B---3--:R-:W-:Y:S01]  /*15f0*/  @P0 IMAD.WIDE R8, R33, 0x2, R2.reuse ;  /* 0x0000000221080825 */ /* 0x108fe200078e0202 */
[----:B------:R4:W-:Y:S01]  /*1600*/  @P0 LDGSTS.E.BYPASS.LTC128B.128 [R223+0x3c80], [R10.64], !P3 ;  /* 0x03c800000adf0fae */ /* 0x0009e2000d901d48 */
[----:B--2---:R-:W-:Y:S02]  /*1610*/  LOP3.LUT R5, R20, 0xfffffff8, RZ, 0xc0, !PT ;  /* 0xfffffff814057812 */ /* 0x004fe400078ec0ff */
[----:B------:R-:W-:Y:S01]  /*1620*/  @P0 IMAD.WIDE R2, R32, 0x2, R2 ;  /* 0x0000000220020825 */ /* 0x000fe200078e0202 */
[----:B------:R1:W-:Y:S04]  /*1630*/  @P0 LDGSTS.E.BYPASS.LTC128B.128 [R223+0x4880], [R8.64], !P6 ;  /* 0x0488000008df0fae */ /* 0x0003e8000f101d48 */
[----:B------:R2:W-:Y:S01]  /*1640*/  @P0 LDGSTS.E.BYPASS.LTC128B.128 [R223+0x5480], [R2.64], !P5 ;  /* 0x0548000002df0fae */ /* 0x0005e2000e901d48 */
[----:B------:R-:W-:-:S13]  /*1650*/  ISETP.GT.AND P0, PT, R12, 0x20, PT ;  /* 0x000000200c00780c */ /* 0x000fda0003f04270 */
[----:B----4-:R-:W-:-:S04]  /*1660*/  @P0 IMAD.WIDE R10, R227, 0x2, R6 ;  /* 0x00000002e30a0825 */ /* 0x010fc800078e0206 */
[--C-:B-1----:R-:W-:Y:S01]  /*1670*/  @P0 IMAD.WIDE R8, R33, 0x2, R6.reuse ;  /* 0x0000000221080825 */ /* 0x102fe200078e0206 */
[----:B------:R1:W-:Y:S01]  /*1680*/  @P0 LDGSTS.E.BYPASS.LTC128B.128 [R223+0x4480], [R10.64], !P3 ;  /* 0x044800000adf0fae */ /* 0x0003e2000d901d48 */
[----:B------:R-:W-:Y:S02]  /*1690*/  ISETP.GE.AND P3, PT, R227, c[0x0][0x1d4], PT ;  /* 0x00007500e3007a0c */ /* 0x000fe40003f66270 */
[----:B--2---:R-:W-:Y:S01]  /*16a0*/  IMAD.WIDE.U32 R2, R225, c[0x0][0x208], RZ ;  /* 0x00008200e1027a25 */ /* 0x004fe200078e00ff */
[----:B------:R2:W-:Y:S03]  /*16b0*/  @P0 LDGSTS.E.BYPASS.LTC128B.128 [R223+0x5080], [R8.64], !P6 ;  /* 0x0508000008df0fae */ /* 0x0005e6000f101d48 */
[----:B------:R-:W-:-:S04]  /*16c0*/  @P0 IMAD.WIDE R6, R32, 0x2, R6 ;  /* 0x0000000220060825 */ /* 0x000fc800078e0206 */
[----:B------:R-:W-:Y:S01]  /*16d0*/  IMAD.IADD R3, R3, 0x1, R0 ;  /* 0x0000000103037824 */ /* 0x000fe200078e0200 */
[----:B------:R3:W-:Y:S01]  /*16e0*/  @P0 LDGSTS.E.BYPASS.LTC128B.128 [R223+0x5c80], [R6.64], !P5 ;  /* 0x05c8000006df0fae */ /* 0x0007e2000e901d48 */
[----:B------:R-:W-:Y:S02]  /*16f0*/  IMAD R0, R16, c[0x0][0x218], RZ ;  /* 0x0000860010007a24 */ /* 0x000fe400078e02ff */
[----:B------:R-:W-:Y:S01]  /*1700*/  IMAD.WIDE.U32 R2, R222, c[0x0][0x218], R2 ;  /* 0x00008600de027a25 */ /* 0x000fe200078e0002 */
[----:B------:R-:W0:Y:S01]  /*1710*/  LDGDEPBAR ;  /* 0x00000000000079af */ /* 0x000e220000000000 */
[----:B--2---:R-:W-:-:S04]  /*1720*/  SHF.R.S32.HI R9, RZ, 0x4, R18 ;  /* 0x00000004ff097819 */ /* 0x004fc80000011412 */
[----:B---3--:R-:W-:Y:S01]  /*1730*/  LEA.HI R6, R18, R9, RZ, 0x1 ;  /* 0x0000000912067211 */ /* 0x008fe200078f08ff */
[----:B------:R-:W-:Y:S01]  /*1740*/  IMAD.IADD R7, R53, 0x1, -R5 ;  /* 0x0000000135077824 */ /* 0x000fe200078e0a05 */
[----:B------:R-:W-:-:S04]  /*1750*/  DEPBAR.LE SB0, 0x1 ;  /* 0x000080400000791a */ /* 0x000fc80000000000 */
[----:B------:R-:W-:Y:S01]  /*1760*/  LOP3.LUT R8, R6, 0xfffffffe, RZ, 0xc0, !PT ;  /* 0xfffffffe06087812 */ /* 0x000fe200078ec0ff */
[----:B------:R-:W-:Y:S01]  /*1770*/  IMAD R5, R222, c[0x0][0x21c], R0 ;  /* 0x00008700de057a24 */ /* 0x000fe200078e0200 */
[----:B------:R-:W-:Y:S01]  /*1780*/  IADD3 R6, P0, R2, UR18, RZ ;  /* 0x0000001202067c10 */ /* 0x000fe2000ff1e0ff */
[----:B------:R-:W-:-:S04]  /*1790*/  DEPBAR.LE SB0, 0x0 ;  /* 0x000080000000791a */ /* 0x000fc80000000000 */
[----:B------:R-:W-:Y:S01]  /*17a0*/  LEA.HI R0, R7, R7, RZ, 0x1 ;  /* 0x0000000707007211 */ /* 0x000fe200078f08ff */
[----:B------:R-:W-:Y:S01]  /*17b0*/  IMAD.IADD R8, R9, 0x1, -R8 ;  /* 0x0000000109087824 */ /* 0x000fe200078e0a08 */
[----:B------:R-:W-:Y:S02]  /*17c0*/  IADD3.X R5, R3, UR5, R5, P0, !PT ;  /* 0x0000000503057c10 */ /* 0x000fe400087fe405 */
[----:B------:R-:W-:Y:S01]  /*17d0*/  LOP3.LUT R2, R0, 0x3fffffe, RZ, 0xc0, !PT ;  /* 0x03fffffe00027812 */ /* 0x000fe200078ec0ff */
[----:B------:R-:W-:Y:S01]  /*17e0*/  BAR.SYNC.DEFER_BLOCKING 0x0 ;  /* 0x0000000000007b1d */ /* 0x000fe20000010000 */
[C---:B------:R-:W-:Y:S02]  /*17f0*/  LEA R30, P0, R6.reuse, c[0x0][0x1f8], 0x1 ;  /* 0x00007e00061e7a11 */ /* 0x040fe400078008ff */
[----:B------:R-:W-:Y:S01]  /*1800*/  SHF.R.S32.HI R0, RZ, 0x1, R0 ;  /* 0x00000001ff007819 */ /* 0x000fe20000011400 */
[----:B------:R-:W-:Y:S01]  /*1810*/  IMAD.IADD R2, R7, 0x1, -R2 ;  /* 0x0000000107027824 */ /* 0x000fe200078e0a02 */
[----:B------:R-:W-:Y:S01]  /*1820*/  LOP3.LUT R3, R15, 0x7fffffe, RZ, 0xc0, !PT ;  /* 0x07fffffe0f037812 */ /* 0x000fe200078ec0ff */
[----:B------:R-:W-:Y:S01]  /*1830*/  SHFL.IDX PT, R26, R30, RZ, 0x1c1f ;  /* 0x001c1fff1e1a7589 */ /* 0x000fe200000e0000 */
[----:B------:R-:W-:Y:S01]  /*1840*/  LEA.HI.X R28, R6, c[0x0][0x1fc], R5, 0x1, P0 ;  /* 0x00007f00061c7a11 */ /* 0x000fe200000f0c05 */
[C---:B------:R-:W-:Y:S01]  /*1850*/  IMAD.SHL.U32 R5, R0.reuse, 0x40, RZ ;  /* 0x0000004000057824 */ /* 0x040fe200078e00ff */
[----:B------:R-:W-:Y:S01]  /*1860*/  SHF.R.S32.HI R9, RZ, 0x1f, R13 ;  /* 0x0000001fff097819 */ /* 0x000fe2000001140d */
[----:B------:R-:W-:Y:S01]  /*1870*/  IMAD.IADD R29, R13, 0x1, -R3 ;  /* 0x000000010d1d7824 */ /* 0x000fe200078e0a03 */
[----:B------:R-:W-:Y:S01]  /*1880*/  LOP3.LUT P0, RZ, R0, 0x2, RZ, 0xc0, !PT ;  /* 0x0000000200ff7812 */ /* 0x000fe2000780c0ff */
[----:B------:R-:W-:Y:S01]  /*1890*/  IMAD.SHL.U32 R3, R19, 0x8, RZ ;  /* 0x0000000813037824 */ /* 0x000fe200078e00ff */
[----:B------:R-:W-:Y:S01]  /*18a0*/  LOP3.LUT R0, R5, 0xc0, RZ, 0xc0, !PT ;  /* 0x000000c005007812 */ /* 0x000fe200078ec0ff */
[----:B-1----:R-:W-:Y:S01]  /*18b0*/  IMAD R10, R8, 0x8, R2 ;  /* 0x00000008080a7824 */ /* 0x002fe200078e0202 */
[----:B------:R-:W-:Y:S01]  /*18c0*/  LEA.HI R9, R9, R13, RZ, 0x3 ;  /* 0x0000000d09097211 */ /* 0x000fe200078f18ff */
[----:B------:R-:W-:Y:S01]  /*18d0*/  IMAD.SHL.U32 R5, R17, 0x40, RZ ;  /* 0x0000004011057824 */ /* 0x000fe200078e00ff */
[----:B------:R-:W-:Y:S01]  /*18e0*/  LOP3.LUT R3, R0, 0x8, R3, 0xf8, !PT ;  /* 0x0000000800037812 */ /* 0x000fe200078ef803 */
[----:B------:R-:W-:Y:S01]  /*18f0*/  IMAD.SHL.U32 R6, R8, 0x8, RZ ;  /* 0x0000000808067824 */ /* 0x000fe200078e00ff */
[----:B------:R-:W-:Y:S01]  /*1900*/  SHF.R.U32.HI R2, RZ, 0x3, R0 ;  /* 0x00000003ff027819 */ /* 0x000fe20000011600 */
[----:B------:R-:W-:Y:S01]  /*1910*/  IMAD.SHL.U32 R7, R9, 0x20, RZ ;  /* 0x0000002009077824 */ /* 0x000fe200078e00ff */
[----:B------:R-:W-:Y:S01]  /*1920*/  LOP3.LUT R0, R5, 0xc0, RZ, 0xc0, !PT ;  /* 0x000000c005007812 */ /* 0x000fe200078ec0ff */
[----:B------:R-:W1:Y:S01]  /*1930*/  SHFL.IDX PT, R27, R28, RZ, 0x1c1f ;  /* 0x001c1fff1c1b7589 */ /* 0x000e6200000e0000 */
[----:B------:R-:W-:-:S02]  /*1940*/  LOP3.LUT R2, R3, R2, RZ, 0x3c, !PT ;  /* 0x0000000203027212 */ /* 0x000fc400078e3cff */
[----:B------:R-:W-:Y:S02]  /*1950*/  LOP3.LUT R25, R7, 0xffffff00, RZ, 0xc0, !PT ;  /* 0xffffff0007197812 */ /* 0x000fe400078ec0ff */
[----:B------:R-:W-:Y:S02]  /*1960*/  LOP3.LUT R5, R0, 0x8, R6, 0xf8, !PT ;  /* 0x0000000800057812 */ /* 0x000fe400078ef806 */
[----:B------:R-:W-:Y:S01]  /*1970*/  SHF.R.U32.HI R3, RZ, 0x3, R0 ;  /* 0x00000003ff037819 */ /* 0x000fe20000011600 */
[----:B------:R-:W-:Y:S02]  /*1980*/  IMAD.U32 R0, R10, 0x20, R2 ;  /* 0x000000200a007824 */ /* 0x000fe400078e0002 */
[----:B------:R-:W-:Y:S01]  /*1990*/  IMAD R2, R124, 0x200, R25 ;  /* 0x000002007c027824 */ /* 0x000fe200078e0219 */
[----:B------:R-:W-:Y:S01]  /*19a0*/  LOP3.LUT R3, R5, R3, RZ, 0x3c, !PT ;  /* 0x0000000305037212 */ /* 0x000fe200078e3cff */
[----:B------:R-:W-:Y:S02]  /*19b0*/  IMAD.SHL.U32 R208, R0, 0x2, RZ ;  /* 0x0000000200d07824 */ /* 0x000fe400078e00ff */
[----:B------:R-:W-:-:S02]  /*19c0*/  IMAD R0, R29, 0x20, R2 ;  /* 0x000000201d007824 */ /* 0x000fc400078e0202 */
[----:B------:R-:W-:Y:S01]  /*19d0*/  IMAD.IADD R5, R46, 0x1, -R21 ;  /* 0x000000012e057824 */ /* 0x000fe200078e0a15 */
[C---:B------:R-:W-:Y:S01]  /*19e0*/  IADD3 R2, R208.reuse, 0x3c80, RZ ;  /* 0x00003c80d0027810 */ /* 0x040fe20007ffe0ff */
[----:B------:R-:W-:Y:S01]  /*19f0*/  IMAD.IADD R0, R3, 0x1, R0 ;  /* 0x0000000103007824 */ /* 0x000fe200078e0200 */
[----:B------:R-:W-:Y:S01]  /*1a00*/  IADD3 R213, R208, 0x3ca0, RZ ;  /* 0x00003ca0d0d57810 */ /* 0x000fe20007ffe0ff */
[----:B------:R2:W3:Y:S01]  /*1a10*/  LDSM.16.M88.4 R48, [R208+0x3c80] ;  /* 0x003c8000d030783b */ /* 0x0004e20000000200 */
[----:B------:R-:W-:Y:S01]  /*1a20*/  @P0 IADD3 R213, R2, -0x20, RZ ;  /* 0xffffffe002d50810 */ /* 0x000fe20007ffe0ff */
[----:B------:R-:W-:Y:S01]  /*1a30*/  IMAD.SHL.U32 R211, R0, 0x2, RZ ;  /* 0x0000000200d37824 */ /* 0x000fe200078e00ff */
[----:B------:R-:W-:Y:S01]  /*1a40*/  ISETP.LT.OR P0, PT, R5, 0x1, P3 ;  /* 0x000000010500780c */ /* 0x000fe20001f01670 */
[----:B-1----:R-:W-:Y:S01]  /*1a50*/  IMAD.WIDE R6, R227, 0x2, R26 ;  /* 0x00000002e3067825 */ /* 0x002fe200078e021a */
[----:B------:R2:W1:Y:S01]  /*1a60*/  LDSM.16.M88.4 R40, [R208+0x4080] ;  /* 0x00408000d028783b */ /* 0x0004620000000200 */
[----:B------:R-:W-:-:S02]  /*1a70*/  SHF.R.S32.HI R2, RZ, 0x1f, R32 ;  /* 0x0000001fff027819 */ /* 0x000fc40000011420 */
[----:B------:R-:W-:Y:S01]  /*1a80*/  IMAD R212, R4, 0x2, R211 ;  /* 0x0000000204d47824 */ /* 0x000fe200078e02d3 */
[----:B------:R2:W4:Y:S01]  /*1a90*/  LDSM.16.M88.4 R16, [R211+0x6080] ;  /* 0x00608000d310783b */ /* 0x0005220000000200 */
[----:B------:R-:W-:Y:S01]  /*1aa0*/  IMAD R0, R29, 0x20, R25 ;  /* 0x000000201d007824 */ /* 0x000fe200078e0219 */
[----:B------:R-:W-:Y:S02]  /*1ab0*/  IADD3 R221, R213, 0x400, RZ ;  /* 0x00000400d5dd7810 */ /* 0x000fe40007ffe0ff */
[----:B------:R2:W1:Y:S01]  /*1ac0*/  LDSM.16.M88.4 R12, [R211+0x7080] ;  /* 0x00708000d30c783b */ /* 0x0004620000000200 */
[----:B------:R-:W-:Y:S01]  /*1ad0*/  IMAD.IADD R0, R3, 0x1, R0 ;  /* 0x0000000103007824 */ /* 0x000fe200078e0200 */
[----:B------:R-:W-:Y:S02]  /*1ae0*/  SHF.R.S32.HI R3, RZ, 0x1f, R33 ;  /* 0x0000001fff037819 */ /* 0x000fe40000011421 */
[----:B------:R2:W1:Y:S01]  /*1af0*/  LDSM.16.M88.4 R36, [R208+0x4480] ;  /* 0x00448000d024783b */ /* 0x0004620000000200 */
[----:B------:R-:W-:-:S03]  /*1b00*/  IADD3 R220, R213, 0x800, RZ ;  /* 0x00000800d5dc7810 */ /* 0x000fc60007ffe0ff */
[----:B------:R2:W1:Y:S04]  /*1b10*/  LDSM.16.M88.4 R20, [R212+0x6080] ;  /* 0x00608000d414783b */ /* 0x0004680000000200 */
[----:B------:R2:W1:Y:S04]  /*1b20*/  LDSM.16.M88.4 R8, [R212+0x7080] ;  /* 0x00708000d408783b */ /* 0x0004680000000200 */
[----:B------:R2:W1:Y:S04]  /*1b30*/  LDSM.16.M88.4 R64, [R213] ;  /* 0x00000000d540783b */ /* 0x0004680000000200 */
[----:B------:R2:W1:Y:S04]  /*1b40*/  LDSM.16.M88.4 R76, [R213+0x400] ;  /* 0x00040000d54c783b */ /* 0x0004680000000200 */
[----:B------:R2:W1:Y:S04]  /*1b50*/  LDSM.16.M88.4 R80, [R213+0x800] ;  /* 0x00080000d550783b */ /* 0x0004680000000200 */
[----:B------:R-:W-:Y:S01]  /*1b60*/  @!PT LDS RZ, [RZ] ;  /* 0x00000000fffff984 */ /* 0x000fe20000000800 */
[----:B------:R-:W-:Y:S01]  /*1b70*/  @!PT LDS RZ, [RZ] ;  /* 0x00000000fffff984 */ /* 0x000fe20000000800 */
[----:B------:R-:W-:Y:S01]  /*1b80*/  @!PT LDS RZ, [RZ] ;  /* 0x00000000fffff984 */ /* 0x000fe20000000800 */
[----:B------:R5:W-:Y:S01]  /*1b90*/  LDGSTS.E.BYPASS.LTC128B.128 [R223+0x1880], [R6.64], !P0 ;  /* 0x0188000006df7fae */ /* 0x000be2000c101d48 */
[----:B------:R-:W-:-:S03]  /*1ba0*/  ISETP.LT.OR P0, PT, R5, 0x1, P2 ;  /* 0x000000010500780c */ /* 0x000fc60001701670 */
[----:B------:R2:W-:Y:S04]  /*1bb0*/  STL [R1+0x2c], R3 ;  /* 0x00002c0301007387 */ /* 0x0005e80000100800 */
[----:B------:R2:W-:Y:S01]  /*1bc0*/  STL [R1+0x28], R2 ;  /* 0x0000280201007387 */ /* 0x0005e20000100800 */
[----:B-----5:R-:W-:-:S05]  /*1bd0*/  IMAD.WIDE R6, R33, 0x2, R26 ;  /* 0x0000000221067825 */ /* 0x020fca00078e021a */
[----:B------:R5:W-:Y:S01]  /*1be0*/  LDGSTS.E.BYPASS.LTC128B.128 [R223+0x2480], [R6.64], !P0 ;  /* 0x0248000006df7fae */ /* 0x000be2000c101d48 */
[----:B------:R-:W-:Y:S01]  /*1bf0*/  ISETP.LT.OR P0, PT, R5, 0x1, P1 ;  /* 0x000000010500780c */ /* 0x000fe20000f01670 */
[----:B-----5:R-:W-:-:S12]  /*1c00*/  IMAD.WIDE R6, R32, 0x2, R26 ;  /* 0x0000000220067825 */ /* 0x020fd800078e021a */
[----:B------:R5:W-:Y:S01]  /*1c10*/  LDGSTS.E.BYPASS.LTC128B.128 [R223+0x3080], [R6.64], !P0 ;  /* 0x0308000006df7fae */ /* 0x000be2000c101d48 */
[----:B------:R-:W-:Y:S02]  /*1c20*/  ISETP.GT.AND P0, PT, R31, 0x2f, PT ;  /* 0x0000002f1f00780c */ /* 0x000fe40003f04270 */
[----:B-----5:R-:W-:Y:S01]  /*1c30*/  SHF.R.S32.HI R6, RZ, 0x1f, R227 ;  /* 0x0000001fff067819 */ /* 0x020fe200000114e3 */
[----:B------:R-:W-:Y:S05]  /*1c40*/  @P4 BRA `(.L_x_169) ;  /* 0x000001f000004947 */ /* 0x000fea0003800000 */
[----:B-1234-:R-:W-:Y:S05]  /*1c50*/  BRA.DIV ~URZ, `(.L_x_170) ;  /* 0x00012d527f007947 */ /* 0x01efea000b800000 */
[----:B------:R1:W2:Y:S04]  /*1c60*/  SHFL.IDX PT, R6, R28, 0x1, 0x1c1f ;  /* 0x003c1f001c067f89 */ /* 0x0002a800000e0000 */
[----:B------:R1:W3:Y:S02]  /*1c70*/  SHFL.IDX PT, R2, R30, 0x1, 0x1c1f ;  /* 0x003c1f001e027f89 */ /* 0x0002e400000e0000 */
.L_x_259:
[----:B------:R-:W4:Y:S04]  /*1c80*/  LDL R31, [R1+0x2c] ;  /* 0x00002c00011f7983 */ /* 0x000f280000100800 */
[----:B------:R-:W5:Y:S01]  /*1c90*/  LDL R29, [R1+0x28] ;  /* 0x00002800011d7983 */ /* 0x000f620000100800 */
[----:B------:R-:W-:-:S02]  /*1ca0*/  IADD3 R3, R227, 0x20, RZ ;  /* 0x00000020e3037810 */ /* 0x000fc40007ffe0ff */
[C---:B-1----:R-:W-:Y:S02]  /*1cb0*/  IADD3 R30, R227.reuse, 0x20, RZ ;  /* 0x00000020e31e7810 */ /* 0x042fe40007ffe0ff */
[----:B------:R-:W-:Y:S02]  /*1cc0*/  SHF.R.S32.HI R3, RZ, 0x1f, R3 ;  /* 0x0000001fff037819 */ /* 0x000fe40000011403 */
[----:B------:R-:W-:Y:S02]  /*1cd0*/  IADD3 R7, R227, 0x40, RZ ;  /* 0x00000040e3077810 */ /* 0x000fe40007ffe0ff */
[----:B------:R-:W-:Y:S02]  /*1ce0*/  LEA.HI R3, R3, R30, RZ, 0x3 ;  /* 0x0000001e03037211 */ /* 0x000fe400078f18ff */
[----:B------:R-:W-:Y:S02]  /*1cf0*/  IADD3 R28, R227, 0x40, RZ ;  /* 0x00000040e31c7810 */ /* 0x000fe40007ffe0ff */
[----:B------:R-:W-:-:S02]  /*1d00*/  SHF.R.S32.HI R7, RZ, 0x1f, R7 ;  /* 0x0000001fff077819 */ /* 0x000fc40000011407 */
[----:B---3--:R-:W-:Y:S02]  /*1d10*/  LEA R26, P0, R227, R2, 0x1 ;  /* 0x00000002e31a7211 */ /* 0x008fe400078008ff */
[----:B------:R-:W-:Y:S02]  /*1d20*/  SHF.R.S32.HI R24, RZ, 0x1f, R227 ;  /* 0x0000001fff187819 */ /* 0x000fe400000114e3 */
[----:B------:R-:W-:Y:S02]  /*1d30*/  LOP3.LUT R3, R3, 0xfffffff8, RZ, 0xc0, !PT ;  /* 0xfffffff803037812 */ /* 0x000fe400078ec0ff */
[----:B------:R-:W-:Y:S02]  /*1d40*/  LEA.HI R7, R7, R28, RZ, 0x3 ;  /* 0x0000001c07077211 */ /* 0x000fe400078f18ff */
[----:B--2---:R-:W-:Y:S02]  /*1d50*/  LEA.HI.X R27, R227, R6, R24, 0x1, P0 ;  /* 0x00000006e31b7211 */ /* 0x004fe400000f0c18 */
[----:B------:R-:W-:-:S02]  /*1d60*/  LEA R24, P0, R3, R2, 0x1 ;  /* 0x0000000203187211 */ /* 0x000fc400078008ff */
[----:B------:R-:W-:Y:S02]  /*1d70*/  LOP3.LUT R7, R7, 0xfffffff8, RZ, 0xc0, !PT ;  /* 0xfffffff807077812 */ /* 0x000fe400078ec0ff */
[----:B----4-:R-:W-:Y:S02]  /*1d80*/  LEA.HI.X R25, R3, R6, R31, 0x1, P0 ;  /* 0x0000000603197211 */ /* 0x010fe400000f0c1f */
[----:B------:R-:W-:-:S04]  /*1d90*/  LEA R2, P0, R7, R2, 0x1 ;  /* 0x0000000207027211 */ /* 0x000fc800078008ff */
[----:B-----5:R-:W-:Y:S02]  /*1da0*/  LEA.HI.X R3, R7, R6, R29, 0x1, P0 ;  /* 0x0000000607037211 */ /* 0x020fe400000f0c1d */
[----:B------:R-:W-:-:S13]  /*1db0*/  ISETP.LT.OR P0, PT, R5, 0x21, P3 ;  /* 0x000000210500780c */ /* 0x000fda0001f01670 */
[----:B------:R-:W-:Y:S01]  /*1dc0*/  @!PT LDS RZ, [RZ] ;  /* 0x00000000fffff984 */ /* 0x000fe20000000800 */
[----:B------:R-:W-:Y:S01]  /*1dd0*/  @!PT LDS RZ, [RZ] ;  /* 0x00000000fffff984 */ /* 0x000fe20000000800 */
[----:B------:R-:W-:Y:S01]  /*1de0*/  @!PT LDS RZ, [RZ] ;  /* 0x00000000fffff984 */ /* 0x000fe20000000800 */
[----:B------:R1:W-:Y:S01]  /*1df0*/  LDGSTS.E.BYPASS.LTC128B.128 [R223+0x2080], [R26.64], !P0 ;  /* 0x020800001adf7fae */ /* 0x0003e2000c101d48 */
[----:B------:R-:W-:-:S13]  /*1e00*/  ISETP.LT.OR P0, PT, R5, 0x21, P2 ;  /* 0x000000210500780c */ /* 0x000fda0001701670 */
[----:B------:R1:W-:Y:S01]  /*1e10*/  LDGSTS.E.BYPASS.LTC128B.128 [R223+0x2c80], [R24.64], !P0 ;  /* 0x02c8000018df7fae */ /* 0x0003e2000c101d48 */
[----:B------:R-:W-:-:S13]  /*1e20*/  ISETP.LT.OR P0, PT, R5, 0x21, P1 ;  /* 0x000000210500780c */ /* 0x000fda0000f01670 */
[----:B------:R1:W-:Y:S02]  /*1e30*/  LDGSTS.E.BYPASS.LTC128B.128 [R223+0x3880], [R2.64], !P0 ;  /* 0x0388000002df7fae */ /* 0x0003e4000c101d48 */
.L_x_169:
[----:B-1234-:R-:W-:Y:S05]  /*1e40*/  BSYNC B0 ;  /* 0x0000000000007941 */ /* 0x01efea0003800000 */
.L_x_168:
[----:B------:R-:W2:Y:S01]  /*1e50*/  LDL R242, [R1+0x14] ;  /* 0x0000140001f27983 */ /* 0x000ea20000100800 */
[C---:B------:R-:W-:Y:S02]  /*1e60*/  IADD3 R219, R213.reuse, 0xc00, RZ ;  /* 0x00000c00d5db7810 */ /* 0x040fe40007ffe0ff */
[C---:B------:R-:W-:Y:S01]  /*1e70*/  IADD3 R218, R213.reuse, 0x1000, RZ ;  /* 0x00001000d5da7810 */ /* 0x040fe20007ffe0ff */
[----:B------:R-:W0:Y:S01]  /*1e80*/  LDGDEPBAR ;  /* 0x00000000000079af */ /* 0x000e220000000000 */
[----:B------:R-:W-:Y:S01]  /*1e90*/  WARPSYNC 0xffffffff ;  /* 0xffffffff00007948 */ /* 0x000fe20003800000 */
[----:B------:R-:W-:Y:S01]  /*1ea0*/  HMMA.16816.F32 R56, R12, R48, RZ ;  /* 0x000000300c38723c */ /* 0x000fe200000018ff */
[C---:B------:R-:W-:Y:S02]  /*1eb0*/  IADD3 R217, R213.reuse, 0x1400, RZ ;  /* 0x00001400d5d97810 */ /* 0x040fe40007ffe0ff */
[C---:B------:R-:W-:Y:S02]  /*1ec0*/  IADD3 R216, R213.reuse, 0x1800, RZ ;  /* 0x00001800d5d87810 */ /* 0x040fe40007ffe0ff */
[----:B------:R-:W-:-:S02]  /*1ed0*/  IADD3 R215, R213, 0x1c00, RZ ;  /* 0x00001c00d5d77810 */ /* 0x000fc40007ffe0ff */
[----:B------:R-:W-:Y:S01]  /*1ee0*/  IADD3 R214, R213, 0x2000, RZ ;  /* 0x00002000d5d67810 */ /* 0x000fe20007ffe0ff */
[C---:B------:R-:W-:Y:S08]  /*1ef0*/  HMMA.16816.F32 R32, R12.reuse, R40, RZ ;  /* 0x000000280c20723c */ /* 0x040ff000000018ff */
[C---:B------:R-:W-:Y:S08]  /*1f00*/  HMMA.16816.F32 R24, R12.reuse, R36, RZ ;  /* 0x000000240c18723c */ /* 0x040ff000000018ff */
[C---:B------:R-:W-:Y:S08]  /*1f10*/  HMMA.16816.F32 R52, R12.reuse, R50, RZ ;  /* 0x000000320c34723c */ /* 0x040ff000000018ff */
[C---:B------:R-:W-:Y:S08]  /*1f20*/  HMMA.16816.F32 R28, R12.reuse, R42, RZ ;  /* 0x0000002a0c1c723c */ /* 0x040ff000000018ff */
[----:B------:R-:W-:Y:S08]  /*1f30*/  HMMA.16816.F32 R12, R12, R38, RZ ;  /* 0x000000260c0c723c */ /* 0x000ff000000018ff */
[C---:B------:R-:W-:Y:S08]  /*1f40*/  HMMA.16816.F32 R60, R16.reuse, R48, RZ ;  /* 0x00000030103c723c */ /* 0x040ff000000018ff */
[C---:B------:R-:W-:Y:S08]  /*1f50*/  HMMA.16816.F32 R92, R16.reuse, R50, RZ ;  /* 0x00000032105c723c */ /* 0x040ff000000018ff */
[C---:B------:R-:W-:Y:S08]  /*1f60*/  HMMA.16816.F32 R72, R16.reuse, R40, RZ ;  /* 0x000000281048723c */ /* 0x040ff000000018ff */
[C---:B------:R-:W-:Y:S08]  /*1f70*/  HMMA.16816.F32 R88, R16.reuse, R36, RZ ;  /* 0x000000241058723c */ /* 0x040ff000000018ff */
[C---:B------:R-:W-:Y:S08]  /*1f80*/  HMMA.16816.F32 R40, R16.reuse, R42, RZ ;  /* 0x0000002a1028723c */ /* 0x040ff000000018ff */
[----:B------:R-:W-:Y:S01]  /*1f90*/  HMMA.16816.F32 R100, R16, R38, RZ ;  /* 0x000000261064723c */ /* 0x000fe200000018ff */
[----:B------:R-:W-:Y:S04]  /*1fa0*/  LDSM.16.M88.4 R36, [R208+0x4880] ;  /* 0x00488000d024783b */ /* 0x000fe80000000200 */
[----:B------:R-:W-:Y:S03]  /*1fb0*/  LDSM.16.M88.4 R16, [R208+0x5080] ;  /* 0x00508000d010783b */ /* 0x000fe60000000200 */
[C---:B------:R-:W-:Y:S01]  /*1fc0*/  HMMA.16816.F32 R116, R8.reuse, R64, R56 ;  /* 0x000000400874723c */ /* 0x040fe20000001838 */
[----:B------:R-:W-:Y:S07]  /*1fd0*/  LDSM.16.M88.4 R56, [R213+0x1000] ;  /* 0x00100000d538783b */ /* 0x000fee0000000200 */
[C---:B------:R-:W-:Y:S01]  /*1fe0*/  HMMA.16816.F32 R112, R8.reuse, R76, R32 ;  /* 0x0000004c0870723c */ /* 0x040fe20000001820 */
[----:B------:R-:W-:Y:S07]  /*1ff0*/  LDSM.16.M88.4 R32, [R208+0x4c80] ;  /* 0x004c8000d020783b */ /* 0x000fee0000000200 */
[C---:B------:R-:W-:Y:S01]  /*2000*/  HMMA.16816.F32 R108, R8.reuse, R80, R24 ;  /* 0x00000050086c723c */ /* 0x040fe20000001818 */
[----:B------:R-:W-:Y:S07]  /*2010*/  LDSM.16.M88.4 R24, [R212+0x9080] ;  /* 0x00908000d418783b */ /* 0x000fee0000000200 */
[C---:B------:R-:W-:Y:S08]  /*2020*/  HMMA.16816.F32 R104, R8.reuse, R66, R52 ;  /* 0x000000420868723c */ /* 0x040ff00000001834 */
[C---:B------:R-:W-:Y:S01]  /*2030*/  HMMA.16816.F32 R96, R8.reuse, R78, R28 ;  /* 0x0000004e0860723c */ /* 0x040fe2000000181c */
[----:B------:R-:W-:Y:S07]  /*2040*/  LDSM.16.M88.4 R28, [R212+0x8080] ;  /* 0x00808000d41c783b */ /* 0x000fee0000000200 */
[----:B------:R-:W-:Y:S01]  /*2050*/  HMMA.16816.F32 R84, R8, R82, R12 ;  /* 0x000000520854723c */ /* 0x000fe2000000180c */
[----:B------:R-:W1:Y:S04]  /*2060*/  LDSM.16.M88.4 R8, [R211+0x9080] ;  /* 0x00908000d308783b */ /* 0x000e680000000200 */
[----:B------:R-:W3:Y:S03]  /*2070*/  LDSM.16.M88.4 R12, [R211+0x8080] ;  /* 0x00808000d30c783b */ /* 0x000ee60000000200 */
[C---:B------:R-:W-:Y:S01]  /*2080*/  HMMA.16816.F32 R68, R20.reuse, R64, R60 ;  /* 0x000000401444723c */ /* 0x040fe2000000183c */
[----:B------:R-:W4:Y:S07]  /*2090*/  LDSM.16.M88.4 R60, [R213+0xc00] ;  /* 0x000c0000d53c783b */ /* 0x000f2e0000000200 */
[C---:B------:R-:W-:Y:S01]  /*20a0*/  HMMA.16816.F32 R52, R20.reuse, R66, R92 ;  /* 0x000000421434723c */ /* 0x040fe2000000185c */
[----:B------:R-:W5:Y:S07]  /*20b0*/  LDSM.16.M88.4 R64, [R213+0x1400] ;  /* 0x00140000d540783b */ /* 0x000f6e0000000200 */
[C---:B------:R-:W-:Y:S08]  /*20c0*/  HMMA.16816.F32 R48, R20.reuse, R76, R72 ;  /* 0x0000004c1430723c */ /* 0x040ff00000001848 */
[C---:B------:R-:W-:Y:S08]  /*20d0*/  HMMA.16816.F32 R72, R20.reuse, R80, R88 ;  /* 0x000000501448723c */ /* 0x040ff00000001858 */
[C---:B------:R-:W-:Y:S08]  /*20e0*/  HMMA.16816.F32 R40, R20.reuse, R78, R40 ;  /* 0x0000004e1428723c */ /* 0x040ff00000001828 */
[----:B------:R-:W-:Y:S08]  /*20f0*/  HMMA.16816.F32 R20, R20, R82, R100 ;  /* 0x000000521414723c */ /* 0x000ff00000001864 */
[C---:B-1----:R-:W-:Y:S08]  /*2100*/  HMMA.16816.F32 R112, R8.reuse, R32, R112 ;  /* 0x000000200870723c */ /* 0x042ff00000001870 */
[C---:B------:R-:W-:Y:S08]  /*2110*/  HMMA.16816.F32 R104, R8.reuse, R38, R104 ;  /* 0x000000260868723c */ /* 0x040ff00000001868 */
[C---:B------:R-:W-:Y:S08]  /*2120*/  HMMA.16816.F32 R88, R8.reuse, R36, R116 ;  /* 0x000000240858723c */ /* 0x040ff00000001874 */
[C---:B------:R-:W-:Y:S08]  /*2130*/  HMMA.16816.F32 R108, R8.reuse, R16, R108 ;  /* 0x00000010086c723c */ /* 0x040ff0000000186c */
[----:B------:R-:W-:Y:S08]  /*2140*/  HMMA.16816.F32 R96, R8, R34, R96 ;  /* 0x000000220860723c */ /* 0x000ff00000001860 */
[C---:B---3--:R-:W-:Y:S08]  /*2150*/  HMMA.16816.F32 R80, R12.reuse, R36, R68 ;  /* 0x000000240c50723c */ /* 0x048ff00000001844 */
[----:B------:R-:W-:Y:S01]  /*2160*/  HMMA.16816.F32 R76, R12, R38, R52 ;  /* 0x000000260c4c723c */ /* 0x000fe20000001834 */
[----:B------:R-:W-:Y:S07]  /*2170*/  LDSM.16.M88.4 R52, [R208+0x5480] ;  /* 0x00548000d034783b */ /* 0x000fee0000000200 */
[----:B------:R-:W-:Y:S08]  /*2180*/  HMMA.16816.F32 R84, R8, R18, R84 ;  /* 0x000000120854723c */ /* 0x000ff00000001854 */
[C---:B------:R-:W-:Y:S01]  /*2190*/  HMMA.16816.F32 R36, R12.reuse, R32, R48 ;  /* 0x000000200c24723c */ /* 0x040fe20000001830 */
[----:B------:R-:W-:Y:S07]  /*21a0*/  LDSM.16.M88.4 R48, [R208+0x5880] ;  /* 0x00588000d030783b */ /* 0x000fee0000000200 */
[C---:B------:R-:W-:Y:S01]  /*21b0*/  HMMA.16816.F32 R32, R12.reuse, R34, R40 ;  /* 0x000000220c20723c */ /* 0x040fe20000001828 */
[----:B------:R-:W-:Y:S07]  /*21c0*/  LDSM.16.M88.4 R40, [R208+0x5c80] ;  /* 0x005c8000d028783b */ /* 0x000fee0000000200 */
[C---:B------:R-:W-:Y:S08]  /*21d0*/  HMMA.16816.F32 R8, R12.reuse, R16, R72 ;  /* 0x000000100c08723c */ /* 0x040ff00000001848 */
[----:B------:R-:W-:Y:S01]  /*21e0*/  HMMA.16816.F32 R12, R12, R18, R20 ;  /* 0x000000120c0c723c */ /* 0x000fe20000001814 */
[----:B------:R-:W1:Y:S04]  /*21f0*/  LDSM.16.M88.4 R16, [R211+0xb080] ;  /* 0x00b08000d310783b */ /* 0x000e680000000200 */
[----:B------:R-:W3:Y:S03]  /*2200*/  LDSM.16.M88.4 R20, [R211+0xa080] ;  /* 0x00a08000d314783b */ /* 0x000ee60000000200 */
[----:B----4-:R-:W-:Y:S01]  /*2210*/  HMMA.16816.F32 R68, R24, R62, R104 ;  /* 0x0000003e1844723c */ /* 0x010fe20000001868 */
[----:B--2---:R-:W-:-:S07]  /*2220*/  ISETP.GT.AND P0, PT, R125, R242, PT ;  /* 0x000000f27d00720c */ /* 0x004fce0003f04270 */
[C---:B------:R-:W-:Y:S08]  /*2230*/  HMMA.16816.F32 R116, R24.reuse, R56, R112 ;  /* 0x000000381874723c */ /* 0x040ff00000001870 */
[C---:B------:R-:W-:Y:S08]  /*2240*/  HMMA.16816.F32 R72, R24.reuse, R60, R88 ;  /* 0x0000003c1848723c */ /* 0x040ff00000001858 */
[C---:B------:R-:W-:Y:S08]  /*2250*/  HMMA.16816.F32 R112, R24.reuse, R58, R96 ;  /* 0x0000003a1870723c */ /* 0x040ff00000001860 */
[----:B-----5:R-:W-:Y:S08]  /*2260*/  HMMA.16816.F32 R120, R24, R64, R108 ;  /* 0x000000401878723c */ /* 0x020ff0000000186c */
[----:B------:R-:W-:Y:S08]  /*2270*/  HMMA.16816.F32 R104, R28, R60, R80 ;  /* 0x0000003c1c68723c */ /* 0x000ff00000001850 */
[----:B------:R-:W-:Y:S01]  /*2280*/  HMMA.16816.F32 R108, R24, R66, R84 ;  /* 0x00000042186c723c */ /* 0x000fe20000001854 */
[----:B------:R-:W-:Y:S07]  /*2290*/  LDSM.16.M88.4 R24, [R213+0x2000] ;  /* 0x00200000d518783b */ /* 0x000fee0000000200 */
[C---:B------:R-:W-:Y:S08]  /*22a0*/  HMMA.16816.F32 R100, R28.reuse, R62, R76 ;  /* 0x0000003e1c64723c */ /* 0x040ff0000000184c */
[C---:B------:R-:W-:Y:S01]  /*22b0*/  HMMA.16816.F32 R96, R28.reuse, R56, R36 ;  /* 0x000000381c60723c */ /* 0x040fe20000001824 */
[----:B------:R-:W-:Y:S07]  /*22c0*/  LDSM.16.M88.4 R36, [R213+0x1800] ;  /* 0x00180000d524783b */ /* 0x000fee0000000200 */
[C---:B------:R-:W-:Y:S01]  /*22d0*/  HMMA.16816.F32 R92, R28.reuse, R58, R32 ;  /* 0x0000003a1c5c723c */ /* 0x040fe20000001820 */
[----:B------:R-:W-:Y:S07]  /*22e0*/  LDSM.16.M88.4 R32, [R213+0x1c00] ;  /* 0x001c0000d520783b */ /* 0x000fee0000000200 */
[C---:B------:R-:W-:Y:S01]  /*22f0*/  HMMA.16816.F32 R88, R28.reuse, R64, R8 ;  /* 0x000000401c58723c */ /* 0x040fe20000001808 */
[----:B------:R-:W2:Y:S07]  /*2300*/  LDSM.16.M88.4 R8, [R212+0xb080] ;  /* 0x00b08000d408783b */ /* 0x000eae0000000200 */
[----:B------:R-:W-:Y:S01]  /*2310*/  HMMA.16816.F32 R84, R28, R66, R12 ;  /* 0x000000421c54723c */ /* 0x000fe2000000180c */
[----:B------:R-:W4:Y:S01]  /*2320*/  LDSM.16.M88.4 R12, [R212+0xa080] ;  /* 0x00a08000d40c783b */ /* 0x000f220000000200 */
[----:B------:R-:W-:-:S06]  /*2330*/  DEPBAR.LE SB0, 0x0 ;  /* 0x000080000000791a */ /* 0x000fcc0000000000 */
[C---:B-1----:R-:W-:Y:S08]  /*2340*/  HMMA.16816.F32 R80, R16.reuse, R52, R72 ;  /* 0x000000341050723c */ /* 0x042ff00000001848 */
[----:B------:R-:W-:Y:S08]  /*2350*/  HMMA.16816.F32 R76, R16, R54, R68 ;  /* 0x00000036104c723c */ /* 0x000ff00000001844 */
[----:B---3--:R-:W-:Y:S08]  /*2360*/  HMMA.16816.F32 R56, R20, R52, R104 ;  /* 0x000000341438723c */ /* 0x008ff00000001868 */
[C---:B------:R-:W-:Y:S08]  /*2370*/  HMMA.16816.F32 R72, R16.reuse, R48, R116 ;  /* 0x000000301048723c */ /* 0x040ff00000001874 */
[C---:B------:R-:W-:Y:S08]  /*2380*/  HMMA.16816.F32 R68, R16.reuse, R50, R112 ;  /* 0x000000321044723c */ /* 0x040ff00000001870 */
[C---:B------:R-:W-:Y:S08]  /*2390*/  HMMA.16816.F32 R64, R16.reuse, R40, R120 ;  /* 0x000000281040723c */ /* 0x040ff00000001878 */
[----:B------:R-:W-:Y:S08]  /*23a0*/  HMMA.16816.F32 R60, R16, R42, R108 ;  /* 0x0000002a103c723c */ /* 0x000ff0000000186c */
[C---:B------:R-:W-:Y:S08]  /*23b0*/  HMMA.16816.F32 R52, R20.reuse, R54, R100 ;  /* 0x000000361434723c */ /* 0x040ff00000001864 */
[C---:B------:R-:W-:Y:S08]  /*23c0*/  HMMA.16816.F32 R28, R20.reuse, R48, R96 ;  /* 0x00000030141c723c */ /* 0x040ff00000001860 */
[C---:B------:R-:W-:Y:S08]  /*23d0*/  HMMA.16816.F32 R48, R20.reuse, R50, R92 ;  /* 0x000000321430723c */ /* 0x040ff0000000185c */
[C---:B------:R-:W-:Y:S08]  /*23e0*/  HMMA.16816.F32 R16, R20.reuse, R40, R88 ;  /* 0x000000281410723c */ /* 0x040ff00000001858 */
[----:B------:R-:W-:Y:S08]  /*23f0*/  HMMA.16816.F32 R20, R20, R42, R84 ;  /* 0x0000002a1414723c */ /* 0x000ff00000001854 */
[C---:B--2---:R-:W-:Y:S08]  /*2400*/  HMMA.16816.F32 R88, R8.reuse, R36, R80 ;  /* 0x000000240858723c */ /* 0x044ff00000001850 */
[C---:B------:R-:W-:Y:S08]  /*2410*/  HMMA.16816.F32 R76, R8.reuse, R38, R76 ;  /* 0x00000026084c723c */ /* 0x040ff0000000184c */
[----:B------:R-:W-:Y:S08]  /*2420*/  HMMA.16816.F32 R84, R8, R32, R72 ;  /* 0x000000200854723c */ /* 0x000ff00000001848 */
[C---:B----4-:R-:W-:Y:S08]  /*2430*/  HMMA.16816.F32 R56, R12.reuse, R36, R56 ;  /* 0x000000240c38723c */ /* 0x050ff00000001838 */
[----:B------:R-:W-:Y:S08]  /*2440*/  HMMA.16816.F32 R52, R12, R38, R52 ;  /* 0x000000260c34723c */ /* 0x000ff00000001834 */
[----:B------:R-:W-:Y:S08]  /*2450*/  HMMA.16816.F32 R72, R8, R34, R68 ;  /* 0x000000220848723c */ /* 0x000ff00000001844 */
[C---:B------:R-:W-:Y:S08]  /*2460*/  HMMA.16816.F32 R36, R12.reuse, R32, R28 ;  /* 0x000000200c24723c */ /* 0x040ff0000000181c */
[----:B------:R-:W-:Y:S08]  /*2470*/  HMMA.16816.F32 R48, R12, R34, R48 ;  /* 0x000000220c30723c */ /* 0x000ff00000001830 */
[C---:B------:R-:W-:Y:S08]  /*2480*/  HMMA.16816.F32 R64, R8.reuse, R24, R64 ;  /* 0x000000180840723c */ /* 0x040ff00000001840 */
[----:B------:R-:W-:Y:S08]  /*2490*/  HMMA.16816.F32 R60, R8, R26, R60 ;  /* 0x0000001a083c723c */ /* 0x000ff0000000183c */
[C---:B------:R-:W-:Y:S08]  /*24a0*/  HMMA.16816.F32 R32, R12.reuse, R24, R16 ;  /* 0x000000180c20723c */ /* 0x040ff00000001810 */
[----:B------:R-:W-:Y:S01]  /*24b0*/  HMMA.16816.F32 R28, R12, R26, R20 ;  /* 0x0000001a0c1c723c */ /* 0x000fe20000001814 */
[----:B------:R-:W-:Y:S06]  /*24c0*/  BAR.SYNC.DEFER_BLOCKING 0x0 ;  /* 0x0000000000007b1d */ /* 0x000fec0000010000 */
[----:B------:R-:W-:Y:S05]  /*24d0*/  @!P0 BRA `(.L_x_171) ;  /* 0x0000056000008947 */ /* 0x000fea0003800000 */
[----:B------:R-:W2:Y:S04]  /*24e0*/  LDL R3, [R1+0x28] ;  /* 0x0000280001037983 */ /* 0x000ea80000100800 */
[----:B------:R-:W3:Y:S04]  /*24f0*/  LDL R2, [R1+0x2c] ;  /* 0x00002c0001027983 */ /* 0x000ee80000100800 */
[----:B------:R-:W1:Y:S01]  /*2500*/  S2R R7, SR_TID.X ;  /* 0x0000000000077919 */ /* 0x000e620000002100 */
[----:B--2---:R-:W-:-:S03]  /*2510*/  IMAD.MOV.U32 R5, RZ, RZ, R3 ;  /* 0x000000ffff057224 */ /* 0x004fc600078e0003 */
[----:B------:R-:W2:Y:S01]  /*2520*/  LDL R3, [R1+0x24] ;  /* 0x0000240001037983 */ /* 0x000ea20000100800 */
[----:B-1----:R-:W-:Y:S01]  /*2530*/  SHF.R.S32.HI R6, RZ, 0x1f, R7 ;  /* 0x0000001fff067819 */ /* 0x002fe20000011407 */
[----:B------:R-:W-:Y:S02]  /*2540*/  IMAD.MOV.U32 R129, RZ, RZ, R5 ;  /* 0x000000ffff817224 */ /* 0x000fe400078e0005 */
[----:B---3--:R-:W-:Y:S01]  /*2550*/  IMAD.MOV.U32 R132, RZ, RZ, R2 ;  /* 0x000000ffff847224 */ /* 0x008fe200078e0002 */
[----:B------:R-:W-:Y:S01]  /*2560*/  LEA.HI R6, R6, R7, RZ, 0x2 ;  /* 0x0000000706067211 */ /* 0x000fe200078f10ff */
[----:B------:R-:W-:Y:S02]  /*2570*/  IMAD.MOV.U32 R7, RZ, RZ, c[0x0][0x2b8] ;  /* 0x0000ae00ff077624 */ /* 0x000fe400078e00ff */
[----:B------:R-:W-:Y:S01]  /*2580*/  IMAD.MOV.U32 R222, RZ, RZ, RZ ;  /* 0x000000ffffde7224 */ /* 0x000fe200078e00ff */
[----:B------:R-:W-:Y:S02]  /*2590*/  SHF.R.S32.HI R6, RZ, 0x2, R6 ;  /* 0x00000002ff067819 */ /* 0x000fe40000011406 */
[----:B------:R-:W-:-:S03]  /*25a0*/  ISETP.NE.AND P2, PT, R7, 0x1, PT ;  /* 0x000000010700780c */ /* 0x000fc60003f45270 */
[----:B------:R-:W-:-:S05]  /*25b0*/  IMAD R6, R45, 0x20, R6 ;  /* 0x000000202d067824 */ /* 0x000fca00078e0206 */
[C---:B------:R-:W-:Y:S02]  /*25c0*/  ISETP.GT.AND P1, PT, R6.reuse, 0x2f, PT ;  /* 0x0000002f0600780c */ /* 0x040fe40003f24270 */
[----:B--2---:R-:W-:-:S04]  /*25d0*/  IADD3 R3, R6, R47, R3 ;  /* 0x0000002f06037210 */ /* 0x004fc80007ffe003 */
[----:B------:R-:W-:-:S05]  /*25e0*/  IADD3 R3, R3, -0x30, RZ ;  /* 0xffffffd003037810 */ /* 0x000fca0007ffe0ff */
[----:B------:R-:W-:-:S04]  /*25f0*/  @P2 IMAD.HI.U32 R5, R3, c[0x0][0x2bc], RZ ;  /* 0x0000af0003052a27 */ /* 0x000fc800078e00ff */
[----:B------:R-:W-:Y:S01]  /*2600*/  IMAD.MOV.U32 R2, RZ, RZ, R3 ;  /* 0x000000ffff027224 */ /* 0x000fe200078e0003 */
[----:B------:R-:W-:-:S04]  /*2610*/  @P2 SHF.R.U32.HI R2, RZ, c[0x0][0x2c0], R5 ;  /* 0x0000b000ff022a19 */ /* 0x000fc80000011605 */
[----:B------:R-:W-:-:S04]  /*2620*/  @!P1 IADD3 R5, P0, R2, UR12, RZ ;  /* 0x0000000c02059c10 */ /* 0x000fc8000ff1e0ff */
[----:B------:R-:W-:Y:S02]  /*2630*/  @!P1 LEA.HI.X.SX32 R7, R2, UR10, 0x1, P0 ;  /* 0x0000000a02079c11 */ /* 0x000fe400080f0eff */
[----:B------:R-:W-:-:S04]  /*2640*/  @!P1 LEA R6, P0, R5, c[0x0][0x2a0], 0x2 ;  /* 0x0000a80005069a11 */ /* 0x000fc800078010ff */
[----:B------:R-:W-:-:S05]  /*2650*/  @!P1 LEA.HI.X R7, R5, c[0x0][0x2a4], R7, 0x2, P0 ;  /* 0x0000a90005079a11 */ /* 0x000fca00000f1407 */
[----:B------:R1:W2:Y:S01]  /*2660*/  @!P1 LDG.E R222, [R6.64] ;  /* 0x0000000806de9981 */ /* 0x0002a2000c1e1900 */
[----:B------:R-:W-:Y:S01]  /*2670*/  IMAD.MOV R2, RZ, RZ, -R2 ;  /* 0x000000ffff027224 */ /* 0x000fe200078e0a02 */
[C---:B------:R-:W-:Y:S02]  /*2680*/  IADD3 R130, R227.reuse, 0x20, RZ ;  /* 0x00000020e3827810 */ /* 0x040fe40007ffe0ff */
[----:B------:R-:W3:Y:S01]  /*2690*/  S2R R127, SR_TID.X ;  /* 0x00000000007f7919 */ /* 0x000ee20000002100 */
[----:B------:R-:W-:Y:S01]  /*26a0*/  IMAD R225, R2, c[0x0][0x2b8], R3 ;  /* 0x0000ae0002e17a24 */ /* 0x000fe200078e0203 */
[----:B------:R-:W-:Y:S02]  /*26b0*/  IADD3 R131, R227, 0x20, RZ ;  /* 0x00000020e3837810 */ /* 0x000fe40007ffe0ff */
[----:B------:R-:W-:Y:S02]  /*26c0*/  SHF.R.S32.HI R130, RZ, 0x1f, R130 ;  /* 0x0000001fff827819 */ /* 0x000fe40000011482 */
[----:B------:R-:W-:-:S02]  /*26d0*/  SHF.R.S32.HI R2, RZ, 0x1f, R225 ;  /* 0x0000001fff027819 */ /* 0x000fc400000114e1 */
[----:B------:R-:W-:Y:S02]  /*26e0*/  LEA.HI R130, R130, R131, RZ, 0x3 ;  /* 0x0000008382827211 */ /* 0x000fe400078f18ff */
[----:B------:R-:W-:Y:S01]  /*26f0*/  IADD3 R128, R227, 0x40, RZ ;  /* 0x00000040e3807810 */ /* 0x000fe20007ffe0ff */
[----:B------:R-:W-:Y:S01]  /*2700*/  IMAD R5, R2, c[0x0][0x1e0], RZ ;  /* 0x0000780002057a24 */ /* 0x000fe200078e02ff */
[----:B------:R-:W-:Y:S01]  /*2710*/  SHF.R.S32.HI R133, RZ, 0x1f, R227 ;  /* 0x0000001fff857819 */ /* 0x000fe200000114e3 */
[----:B------:R-:W-:Y:S01]  /*2720*/  IMAD.WIDE.U32 R2, R225, c[0x0][0x1e0], RZ ;  /* 0x00007800e1027a25 */ /* 0x000fe200078e00ff */
[----:B------:R-:W-:Y:S02]  /*2730*/  LOP3.LUT R130, R130, 0xfffffff8, RZ, 0xc0, !PT ;  /* 0xfffffff882827812 */ /* 0x000fe400078ec0ff */
[----:B------:R-:W-:Y:S01]  /*2740*/  IADD3 R17, R227, 0x20, RZ ;  /* 0x00000020e3117810 */ /* 0x000fe20007ffe0ff */
[----:B------:R-:W-:Y:S01]  /*2750*/  IMAD R5, R225, c[0x0][0x1e4], R5 ;  /* 0x00007900e1057a24 */ /* 0x000fe200078e0205 */
[----:B------:R-:W-:-:S02]  /*2760*/  IADD3 R16, R227, 0x40, RZ ;  /* 0x00000040e3107810 */ /* 0x000fc40007ffe0ff */
[----:B------:R-:W-:Y:S01]  /*2770*/  ISETP.GE.AND P5, PT, R227, c[0x0][0x1d4], PT ;  /* 0x00007500e3007a0c */ /* 0x000fe20003fa6270 */
[----:B------:R-:W-:Y:S01]  /*2780*/  IMAD.IADD R3, R3, 0x1, R5 ;  /* 0x0000000103037824 */ /* 0x000fe200078e0205 */
[----:B------:R-:W-:Y:S02]  /*2790*/  ISETP.GE.AND P4, PT, R17, c[0x0][0x1d4], PT ;  /* 0x0000750011007a0c */ /* 0x000fe40003f86270 */
[----:B---3--:R-:W-:Y:S02]  /*27a0*/  SHF.R.S32.HI R8, RZ, 0x1f, R127 ;  /* 0x0000001fff087819 */ /* 0x008fe4000001147f */
[----:B------:R-:W-:Y:S02]  /*27b0*/  ISETP.GE.AND P3, PT, R16, c[0x0][0x1d4], PT ;  /* 0x0000750010007a0c */ /* 0x000fe40003f66270 */
[----:B------:R-:W-:Y:S02]  /*27c0*/  LEA.HI R8, R8, R127, RZ, 0x2 ;  /* 0x0000007f08087211 */ /* 0x000fe400078f10ff */
[----:B------:R-:W-:-:S02]  /*27d0*/  IADD3 R127, R227, 0x40, RZ ;  /* 0x00000040e37f7810 */ /* 0x000fc40007ffe0ff */
[----:B------:R-:W-:Y:S02]  /*27e0*/  SHF.R.S32.HI R8, RZ, 0x2, R8 ;  /* 0x00000002ff087819 */ /* 0x000fe40000011408 */
[----:B------:R-:W-:Y:S02]  /*27f0*/  SHF.R.S32.HI R127, RZ, 0x1f, R127 ;  /* 0x0000001fff7f7819 */ /* 0x000fe4000001147f */
[----:B-1----:R-:W-:Y:S02]  /*2800*/  IADD3 R7, -R8, 0x30, RZ ;  /* 0x0000003008077810 */ /* 0x002fe40007ffe1ff */
[----:B------:R-:W-:Y:S02]  /*2810*/  LEA.HI R127, R127, R128, RZ, 0x3 ;  /* 0x000000807f7f7211 */ /* 0x000fe400078f18ff */
[----:B------:R-:W-:Y:S02]  /*2820*/  ISETP.GE.AND P1, PT, R7, 0x1, PT ;  /* 0x000000010700780c */ /* 0x000fe40003f26270 */
[----:B------:R-:W-:-:S02]  /*2830*/  LOP3.LUT R127, R127, 0xfffffff8, RZ, 0xc0, !PT ;  /* 0xfffffff87f7f7812 */ /* 0x000fc400078ec0ff */
[----:B--2---:R-:W-:Y:S01]  /*2840*/  SHF.R.S32.HI R5, RZ, 0x1f, R222 ;  /* 0x0000001fff057819 */ /* 0x004fe200000114de */
[----:B------:R-:W-:-:S04]  /*2850*/  IMAD.WIDE.U32 R2, R222, c[0x0][0x1f0], R2 ;  /* 0x00007c00de027a25 */ /* 0x000fc800078e0002 */
[----:B------:R-:W-:Y:S01]  /*2860*/  IMAD R5, R5, c[0x0][0x1f0], RZ ;  /* 0x00007c0005057a24 */ /* 0x000fe200078e02ff */
[----:B------:R-:W-:-:S03]  /*2870*/  IADD3 R2, P0, R2, UR16, RZ ;  /* 0x0000001002027c10 */ /* 0x000fc6000ff1e0ff */
[----:B------:R-:W-:-:S05]  /*2880*/  IMAD R5, R222, c[0x0][0x1f4], R5 ;  /* 0x00007d00de057a24 */ /* 0x000fca00078e0205 */
[----:B------:R-:W-:Y:S02]  /*2890*/  IADD3.X R3, R3, UR14, R5, P0, !PT ;  /* 0x0000000e03037c10 */ /* 0x000fe400087fe405 */
[----:B------:R-:W-:-:S04]  /*28a0*/  LEA R6, P0, R2, c[0x0][0x1c8], 0x1 ;  /* 0x0000720002067a11 */ /* 0x000fc800078008ff */
[----:B------:R-:W-:Y:S02]  /*28b0*/  LEA.HI.X R5, R2, c[0x0][0x1cc], R3, 0x1, P0 ;  /* 0x0000730002057a11 */ /* 0x000fe400000f0c03 */
[----:B------:R-:W1:Y:S04]  /*28c0*/  SHFL.IDX PT, R2, R6, RZ, 0x1c1f ;  /* 0x001c1fff06027589 */ /* 0x000e6800000e0000 */
[----:B------:R-:W2:Y:S01]  /*28d0*/  SHFL.IDX PT, R3, R5, RZ, 0x1c1f ;  /* 0x001c1fff05037589 */ /* 0x000ea200000e0000 */
[----:B-1----:R-:W-:-:S04]  /*28e0*/  @P1 LEA R14, P0, R227, R2, 0x1 ;  /* 0x00000002e30e1211 */ /* 0x002fc800078008ff */
[----:B--2---:R-:W-:Y:S02]  /*28f0*/  @P1 LEA.HI.X R15, R227, R3, R133, 0x1, P0 ;  /* 0x00000003e30f1211 */ /* 0x004fe400000f0c85 */
[----:B------:R-:W-:-:S03]  /*2900*/  @P1 LEA R12, P0, R130, R2, 0x1 ;  /* 0x00000002820c1211 */ /* 0x000fc600078008ff */
[----:B------:R-:W-:Y:S01]  /*2910*/  @!PT LDS RZ, [RZ] ;  /* 0x00000000fffff984 */ /* 0x000fe20000000800 */
[----:B------:R1:W-:Y:S01]  /*2920*/  @P1 LDGSTS.E.BYPASS.LTC128B.128 [R223+0x3c80], [R14.64], !P5 ;  /* 0x03c800000edf1fae */ /* 0x0003e2000e901d48 */
[-C--:B------:R-:W-:Y:S02]  /*2930*/  @P1 LEA.HI.X R13, R130, R3.reuse, R132, 0x1, P0 ;  /* 0x00000003820d1211 */ /* 0x080fe400000f0c84 */
[C---:B------:R-:W-:Y:S02]  /*2940*/  @P1 LEA R10, P0, R127.reuse, R2, 0x1 ;  /* 0x000000027f0a1211 */ /* 0x040fe400078008ff */
[----:B------:R-:W2:Y:S02]  /*2950*/  SHFL.IDX PT, R2, R6, 0x1, 0x1c1f ;  /* 0x003c1f0006027f89 */ /* 0x000ea400000e0000 */
[----:B------:R-:W-:Y:S02]  /*2960*/  @P1 LEA.HI.X R11, R127, R3, R129, 0x1, P0 ;  /* 0x000000037f0b1211 */ /* 0x000fe400000f0c81 */
[----:B------:R-:W3:Y:S01]  /*2970*/  SHFL.IDX PT, R3, R5, 0x1, 0x1c1f ;  /* 0x003c1f0005037f89 */ /* 0x000ee200000e0000 */
[----:B------:R-:W-:-:S03]  /*2980*/  ISETP.GE.AND P0, PT, R7, 0x21, PT ;  /* 0x000000210700780c */ /* 0x000fc60003f06270 */
[----:B------:R1:W-:Y:S04]  /*2990*/  @P1 LDGSTS.E.BYPASS.LTC128B.128 [R223+0x4880], [R12.64], !P4 ;  /* 0x048800000cdf1fae */ /* 0x0003e8000e101d48 */
[----:B------:R1:W-:Y:S06]  /*29a0*/  @P1 LDGSTS.E.BYPASS.LTC128B.128 [R223+0x5480], [R10.64], !P3 ;  /* 0x054800000adf1fae */ /* 0x0003ec000d901d48 */
[----:B--2---:R-:W-:-:S04]  /*29b0*/  @P0 LEA R8, P2, R227, R2, 0x1 ;  /* 0x00000002e3080211 */ /* 0x004fc800078408ff */
[----:B---3--:R-:W-:Y:S02]  /*29c0*/  @P0 LEA.HI.X R9, R227, R3, R133, 0x1, P2 ;  /* 0x00000003e3090211 */ /* 0x008fe400010f0c85 */
[----:B------:R-:W-:-:S03]  /*29d0*/  @P0 LEA R6, P2, R130, R2, 0x1 ;  /* 0x0000000282060211 */ /* 0x000fc600078408ff */
[----:B------:R1:W-:Y:S01]  /*29e0*/  @P0 LDGSTS.E.BYPASS.LTC128B.128 [R223+0x4480], [R8.64], !P5 ;  /* 0x0448000008df0fae */ /* 0x0003e2000e901d48 */
[----:B------:R-:W-:Y:S02]  /*29f0*/  @P0 LEA.HI.X R7, R130, R3, R132, 0x1, P2 ;  /* 0x0000000382070211 */ /* 0x000fe400010f0c84 */
[----:B------:R-:W-:-:S03]  /*2a00*/  @P0 LEA R2, P2, R127, R2, 0x1 ;  /* 0x000000027f020211 */ /* 0x000fc600078408ff */
[----:B------:R1:W-:Y:S01]  /*2a10*/  @P0 LDGSTS.E.BYPASS.LTC128B.128 [R223+0x5080], [R6.64], !P4 ;  /* 0x0508000006df0fae */ /* 0x0003e2000e101d48 */
[----:B------:R-:W-:-:S05]  /*2a20*/  @P0 LEA.HI.X R3, R127, R3, R129, 0x1, P2 ;  /* 0x000000037f030211 */ /* 0x000fca00010f0c81 */
[----:B------:R1:W-:Y:S04]  /*2a30*/  @P0 LDGSTS.E.BYPASS.LTC128B.128 [R223+0x5c80], [R2.64], !P3 ;  /* 0x05c8000002df0fae */ /* 0x0003e8000d901d48 */
.L_x_171:
[----:B-1----:R-:W1:Y:S01]  /*2a40*/  S2R R6, SR_TID.X ;  /* 0x0000000000067919 */ /* 0x002e620000002100 */
[----:B------:R-:W-:Y:S01]  /*2a50*/  FMUL.FTZ R2, R56, c[0x0][0x320] ;  /* 0x0000c80038027a20 */ /* 0x000fe20000410000 */
[----:B------:R-:W-:Y:S01]  /*2a60*/  SHF.R.S32.HI R5, RZ, 0x1f, R124 ;  /* 0x0000001fff057819 */ /* 0x000fe2000001147c */
[----:B------:R-:W-:Y:S01]  /*2a70*/  FMUL.FTZ R3, R53, c[0x0][0x320] ;  /* 0x0000c80035037a20 */ /* 0x000fe20000410000 */
[----:B------:R-:W-:Y:S01]  /*2a80*/  MOV R244, c[0x0][0x2c4] ;  /* 0x0000b10000f47a02 */ /* 0x000fe20000000f00 */
[----:B------:R2:W3:Y:S01]  /*2a90*/  MUFU.TANH R22, R2 ;  /* 0x0000000200167308 */ /* 0x0004e20000002400 */
[----:B------:R-:W-:Y:S01]  /*2aa0*/  LEA.HI R5, R5, R124, RZ, 0x2 ;  /* 0x0000007c05057211 */ /* 0x000fe200078f10ff */
[----:B------:R-:W-:Y:S01]  /*2ab0*/  ULDC UR4, c[0x0][0x324] ;  /* 0x0000c90000047ab9 */ /* 0x000fe20000000800 */
[----:B------:R-:W-:Y:S01]  /*2ac0*/  ISETP.NE.AND P0, PT, R244, 0x1, PT ;  /* 0x00000001f400780c */ /* 0x000fe20003f05270 */
[----:B------:R-:W-:Y:S01]  /*2ad0*/  ULOP3.LUT UR4, URZ, UR4, URZ, 0x33, !UPT ;  /* 0x000000043f047292 */ /* 0x000fe2000f8e333f */
[----:B------:R-:W-:Y:S01]  /*2ae0*/  MOV R243, 0x1 ;  /* 0x0000000100f37802 */ /* 0x000fe20000000f00 */
[----:B------:R-:W0:Y:S02]  /*2af0*/  LDGDEPBAR ;  /* 0x00000000000079af */ /* 0x000e240000000000 */
[----:B------:R4:W1:Y:S01]  /*2b00*/  MUFU.TANH R17, R3 ;  /* 0x0000000300117308 */ /* 0x0008620000002400 */
[----:B--2---:R-:W-:-:S07]  /*2b10*/  FMUL.FTZ R2, R57, c[0x0][0x320] ;  /* 0x0000c80039027a20 */ /* 0x004fce0000410000 */
[----:B------:R2:W1:Y:S01]  /*2b20*/  MUFU.TANH R21, R2 ;  /* 0x0000000200157308 */ /* 0x0004620000002400 */
[----:B----4-:R-:W-:-:S07]  /*2b30*/  FMUL.FTZ R3, R36, c[0x0][0x320] ;  /* 0x0000c80024037a20 */ /* 0x010fce0000410000 */
[----:B------:R4:W1:Y:S01]  /*2b40*/  MUFU.TANH R15, R3 ;  /* 0x00000003000f7308 */ /* 0x0008620000002400 */
[----:B--2---:R-:W-:-:S07]  /*2b50*/  FMUL.FTZ R2, R52, c[0x0][0x320] ;  /* 0x0000c80034027a20 */ /* 0x004fce0000410000 */
[----:B------:R2:W1:Y:S01]  /*2b60*/  MUFU.TANH R20, R2 ;  /* 0x0000000200147308 */ /* 0x0004620000002400 */
[----:B----4-:R-:W-:-:S04]  /*2b70*/  LEA.HI R3, R45, R45, RZ, 0x1 ;  /* 0x0000002d2d037211 */ /* 0x010fc800078f08ff */
[C---:B------:R-:W-:Y:S02]  /*2b80*/  SHF.L.U32 R8, R3.reuse, 0x5, RZ ;  /* 0x0000000503087819 */ /* 0x040fe400000006ff */
[----:B------:R-:W-:Y:S02]  /*2b90*/  LOP3.LUT R3, R3, 0x1ffffffe, RZ, 0xc0, !PT ;  /* 0x1ffffffe03037812 */ /* 0x000fe400078ec0ff */
[----:B--2---:R-:W-:-:S05]  /*2ba0*/  LOP3.LUT R2, R126, 0xffffffe0, RZ, 0xc0, !PT ;  /* 0xffffffe07e027812 */ /* 0x004fca00078ec0ff */
[----:B-1----:R-:W-:Y:S01]  /*2bb0*/  IMAD.IADD R2, R6, 0x1, -R2 ;  /* 0x0000000106027824 */ /* 0x002fe200078e0a02 */
[----:B------:R-:W-:-:S04]  /*2bc0*/  LOP3.LUT R6, R5, 0xffffffc, RZ, 0xc0, !PT ;  /* 0x0ffffffc05067812 */ /* 0x000fc800078ec0ff */
[----:B------:R-:W-:Y:S01]  /*2bd0*/  SHF.R.S32.HI R7, RZ, 0x1f, R2 ;  /* 0x0000001fff077819 */ /* 0x000fe20000011402 */
[----:B------:R-:W-:-:S03]  /*2be0*/  IMAD.IADD R9, R124, 0x1, -R6 ;  /* 0x000000017c097824 */ /* 0x000fc600078e0a06 */
[----:B------:R-:W-:Y:S01]  /*2bf0*/  LEA.HI R5, R7, R2, RZ, 0x2 ;  /* 0x0000000207057211 */ /* 0x000fe200078f10ff */
[----:B------:R-:W-:-:S03]  /*2c00*/  FMUL.FTZ R7, R37, c[0x0][0x320] ;  /* 0x0000c80025077a20 */ /* 0x000fc60000410000 */
[----:B------:R-:W-:Y:S01]  /*2c10*/  LEA.HI.SX32 R6, R5, R164, 0x1e ;  /* 0x000000a405067211 */ /* 0x000fe200078ff2ff */
[----:B------:R1:W2:Y:S04]  /*2c20*/  MUFU.TANH R14, R7 ;  /* 0x00000007000e7308 */ /* 0x0002a80000002400 */
[----:B------:R-:W-:Y:S01]  /*2c30*/  IMAD R9, R9, 0x10, R6 ;  /* 0x0000001009097824 */ /* 0x000fe200078e0206 */
[----:B------:R-:W-:-:S05]  /*2c40*/  LOP3.LUT R6, R8, 0xffffffc0, RZ, 0xc0, !PT ;  /* 0xffffffc008067812 */ /* 0x000fca00078ec0ff */
[----:B------:R-:W-:Y:S02]  /*2c50*/  IMAD.IADD R6, R6, 0x1, R9 ;  /* 0x0000000106067824 */ /* 0x000fe400078e0209 */
[----:B-1----:R-:W-:Y:S02]  /*2c60*/  IMAD.IADD R7, R45, 0x1, -R3 ;  /* 0x000000012d077824 */ /* 0x002fe400078e0a03 */
[----:B------:R-:W-:Y:S02]  /*2c70*/  FMUL.FTZ R3, R49, c[0x0][0x320] ;  /* 0x0000c80031037a20 */ /* 0x000fe40000410000 */
[----:B------:R-:W-:Y:S02]  /*2c80*/  IMAD R10, R7, 0x8, R6 ;  /* 0x00000008070a7824 */ /* 0x000fe400078e0206 */
[----:B------:R1:W4:Y:S01]  /*2c90*/  MUFU.TANH R13, R3 ;  /* 0x00000003000d7308 */ /* 0x0003220000002400 */
[----:B------:R-:W-:Y:S02]  /*2ca0*/  IMAD.MOV.U32 R7, RZ, RZ, c[0x0][0x2ac] ;  /* 0x0000ab00ff077624 */ /* 0x000fe400078e00ff */
[----:B------:R-:W-:Y:S01]  /*2cb0*/  @P0 IMAD.HI.U32 R6, R10, c[0x0][0x2c8], RZ ;  /* 0x0000b2000a060a27 */ /* 0x000fe200078e00ff */
[----:B------:R-:W-:Y:S01]  /*2cc0*/  MOV R9, R10 ;  /* 0x0000000a00097202 */ /* 0x000fe20000000f00 */
[----:B------:R5:W-:Y:S03]  /*2cd0*/  STL [R1+0x1c], R10 ;  /* 0x00001c0a01007387 */ /* 0x000be60000100800 */
[----:B------:R-:W-:Y:S01]  /*2ce0*/  @P0 SHF.R.U32.HI R9, RZ, c[0x0][0x2cc], R6 ;  /* 0x0000b300ff090a19 */ /* 0x000fe20000011606 */
[----:B------:R-:W-:Y:S01]  /*2cf0*/  FMUL.FTZ R6, R28, c[0x0][0x320] ;  /* 0x0000c8001c067a20 */ /* 0x000fe20000410000 */
[----:B------:R-:W-:Y:S01]  /*2d00*/  ISETP.LE.AND P0, PT, R243, c[0x0][0x32c], PT ;  /* 0x0000cb00f3007a0c */ /* 0x000fe20003f03270 */
[----:B-1----:R-:W-:-:S04]  /*2d10*/  FMUL.FTZ R3, R32, c[0x0][0x320] ;  /* 0x0000c80020037a20 */ /* 0x002fc80000410000 */
[----:B------:R1:W1:Y:S08]  /*2d20*/  MUFU.TANH R12, R3 ;  /* 0x00000003000c7308 */ /* 0x0002700000002400 */
[----:B-----5:R5:W2:Y:S01]  /*2d30*/  MUFU.TANH R10, R6 ;  /* 0x00000006000a7308 */ /* 0x020aa20000002400 */
[----:B-1----:R-:W-:-:S07]  /*2d40*/  FMUL.FTZ R3, R33, c[0x0][0x320] ;  /* 0x0000c80021037a20 */ /* 0x002fce0000410000 */
[----:B------:R1:W1:Y:S01]  /*2d50*/  MUFU.TANH R11, R3 ;  /* 0x00000003000b7308 */ /* 0x0002620000002400 */
[----:B-----5:R-:W-:Y:S01]  /*2d60*/  FMUL.FTZ R6, R48, c[0x0][0x320] ;  /* 0x0000c80030067a20 */ /* 0x020fe20000410000 */
[----:B-1----:R-:W-:Y:S02]  /*2d70*/  LOP3.LUT R3, R5, 0x7ffffffc, RZ, 0xc0, !PT ;  /* 0x7ffffffc05037812 */ /* 0x002fe400078ec0ff */
[----:B------:R-:W1:Y:S03]  /*2d80*/  SHFL.IDX PT, R5, R9, RZ, 0x1c1f ;  /* 0x001c1fff09057589 */ /* 0x000e6600000e0000 */
[----:B------:R-:W-:Y:S02]  /*2d90*/  IMAD.IADD R3, R2, 0x1, -R3 ;  /* 0x0000000102037824 */ /* 0x000fe400078e0a03 */
[----:B------:R-:W-:-:S03]  /*2da0*/  FMUL.FTZ R2, R29, c[0x0][0x320] ;  /* 0x0000c8001d027a20 */ /* 0x000fc60000410000 */
[----:B------:R-:W-:Y:S01]  /*2db0*/  SHF.L.U32 R23, R3, 0x1, RZ ;  /* 0x0000000103177819 */ /* 0x000fe200000006ff */
[----:B------:R5:W1:Y:S01]  /*2dc0*/  MUFU.TANH R8, R2 ;  /* 0x0000000200087308 */ /* 0x000a620000002400 */
[----:B------:R-:W-:-:S03]  /*2dd0*/  IMAD R3, R7, c[0x0][0x1d0], R44 ;  /* 0x0000740007037a24 */ /* 0x000fc600078e022c */
[----:B------:R2:W-:Y:S01]  /*2de0*/  STL [R1], R23 ;  /* 0x0000001701007387 */ /* 0x0005e20000100800 */
[----:B------:R-:W-:-:S03]  /*2df0*/  IMAD.IADD R18, R3, 0x1, -R23 ;  /* 0x0000000103127824 */ /* 0x000fc600078e0a17 */
[----:B------:R1:W1:Y:S01]  /*2e00*/  MUFU.TANH R7, R6 ;  /* 0x0000000600077308 */ /* 0x0002620000002400 */
[----:B-----5:R-:W-:-:S04]  /*2e10*/  IADD3 R2, -R23, 0x1, R46 ;  /* 0x0000000117027810 */ /* 0x020fc80007ffe12e */
[----:B------:R-:W-:-:S04]  /*2e20*/  IADD3 R2, R2, -c[0x0][0x168], RZ ;  /* 0x80005a0002027a10 */ /* 0x000fc80007ffe0ff */
[C---:B------:R-:W-:Y:S02]  /*2e30*/  IADD3 R16, R2.reuse, c[0x0][0x328], RZ ;  /* 0x0000ca0002107a10 */ /* 0x040fe40007ffe0ff */
[----:B------:R-:W-:Y:S02]  /*2e40*/  IADD3 R19, R2, UR4, RZ ;  /* 0x0000000402137c10 */ /* 0x000fe4000fffe0ff */
[-C--:B-1----:R-:W-:Y:S01]  /*2e50*/  IADD3 R3, R16, R5.reuse, RZ ;  /* 0x0000000510037210 */ /* 0x082fe20007ffe0ff */
[----:B--2---:R-:W-:Y:S01]  /*2e60*/  IMAD.IADD R23, R44, 0x1, -R23 ;  /* 0x000000012c177824 */ /* 0x004fe200078e0a17 */
[----:B------:R-:W-:Y:S02]  /*2e70*/  IADD3 R2, R19, R5, RZ ;  /* 0x0000000513027210 */ /* 0x000fe40007ffe0ff */
[----:B------:R-:W-:Y:S01]  /*2e80*/  IMNMX R3, R3, R18, PT ;  /* 0x0000001203037217 */ /* 0x000fe20003800200 */
[----:B------:R-:W-:Y:S05]  /*2e90*/  @!P0 BRA `(.L_x_172) ;  /* 0x0000016000008947 */ /* 0x000fea0003800000 */
[----:B---34-:R-:W-:Y:S01]  /*2ea0*/  MOV R24, c[0x0][0x2ac] ;  /* 0x0000ab0000187a02 */ /* 0x018fe20000000f00 */
[----:B------:R-:W-:Y:S04]  /*2eb0*/  BSSY B0, `(.L_x_173) ;  /* 0x0000010000007945 */ /* 0x000fe80003800000 */
[----:B------:R-:W-:-:S05]  /*2ec0*/  IMAD R24, R24, c[0x0][0x1d0], RZ ;  /* 0x0000740018187a24 */ /* 0x000fca00078e02ff */
[----:B------:R-:W-:-:S04]  /*2ed0*/  IADD3 R5, R24, -c[0x0][0x168], R5 ;  /* 0x80005a0018057a10 */ /* 0x000fc80007ffe005 */
[----:B------:R-:W-:-:S13]  /*2ee0*/  ISETP.GT.AND P0, PT, R5, -0x1, PT ;  /* 0xffffffff0500780c */ /* 0x000fda0003f04270 */
[----:B------:R-:W-:Y:S05]  /*2ef0*/  @P0 BRA `(.L_x_174) ;  /* 0x0000007000000947 */ /* 0x000fea0003800000 */
[----:B------:R-:W-:Y:S01]  /*2f00*/  IMAD.MOV.U32 R6, RZ, RZ, 0x1 ;  /* 0x00000001ff067424 */ /* 0x000fe200078e00ff */
[----:B------:R-:W-:-:S04]  /*2f10*/  LOP3.LUT R5, RZ, R5, RZ, 0x33, !PT ;  /* 0x00000005ff057212 */ /* 0x000fc800078e33ff */
[----:B------:R-:W-:-:S13]  /*2f20*/  ISETP.NE.AND P0, PT, R6, c[0x0][0x32c], PT ;  /* 0x0000cb0006007a0c */ /* 0x000fda0003f05270 */
[----:B------:R-:W-:-:S05]  /*2f30*/  @P0 IMAD.HI.U32 R6, R5, c[0x0][0x330], RZ ;  /* 0x0000cc0005060a27 */ /* 0x000fca00078e00ff */
[----:B------:R-:W-:-:S04]  /*2f40*/  @P0 SHF.R.U32.HI R5, RZ, c[0x0][0x334], R6 ;  /* 0x0000cd00ff050a19 */ /* 0x000fc80000011606 */
[----:B------:R-:W-:Y:S01]  /*2f50*/  LOP3.LUT R5, RZ, R5, RZ, 0x33, !PT ;  /* 0x00000005ff057212 */ /* 0x000fe200078e33ff */
[----:B------:R-:W-:Y:S05]  /*2f60*/  BRA `(.L_x_175) ;  /* 0x0000004000007947 */ /* 0x000fea0003800000 */
.L_x_174:
[----:B------:R-:W-:-:S04]  /*2f70*/  MOV R6, 0x1 ;  /* 0x0000000100067802 */ /* 0x000fc80000000f00 */
[----:B------:R-:W-:-:S13]  /*2f80*/  ISETP.NE.AND P0, PT, R6, c[0x0][0x32c], PT ;  /* 0x0000cb0006007a0c */ /* 0x000fda0003f05270 */
[----:B------:R-:W-:-:S05]  /*2f90*/  @P0 IMAD.HI.U32 R6, R5, c[0x0][0x330], RZ ;  /* 0x0000cc0005060a27 */ /* 0x000fca00078e00ff */
[----:B------:R-:W-:Y:S02]  /*2fa0*/  @P0 SHF.R.U32.HI R5, RZ, c[0x0][0x334], R6 ;  /* 0x0000cd00ff050a19 */ /* 0x000fe40000011606 */
.L_x_175:
[----:B------:R-:W-:Y:S05]  /*2fb0*/  BSYNC B0 ;  /* 0x0000000000007941 */ /* 0x000fea0003800000 */
.L_x_173:
[----:B------:R-:W-:-:S05]  /*2fc0*/  IMAD R5, R5, c[0x0][0x32c], R23 ;  /* 0x0000cb0005057a24 */ /* 0x000fca00078e0217 */
[----:B------:R-:W-:Y:S02]  /*2fd0*/  IADD3 R6, R5, c[0x0][0x32c], RZ ;  /* 0x0000cb0005067a10 */ /* 0x000fe40007ffe0ff */
[----:B------:R-:W-:Y:S02]  /*2fe0*/  IMNMX R2, R2, R5, !PT ;  /* 0x0000000502027217 */ /* 0x000fe40007800200 */
[----:B------:R-:W-:Y:S02]  /*2ff0*/  IMNMX R3, R3, R6, PT ;  /* 0x0000000603037217 */ /* 0x000fe40003800200 */
.L_x_172:
[C---:B---34-:R-:W-:Y:S01]  /*3000*/  ISETP.GE.AND P0, PT, R44.reuse, 0x2, PT ;  /* 0x000000022c00780c */ /* 0x058fe20003f06270 */
[----:B------:R-:W1:Y:S01]  /*3010*/  SHFL.IDX PT, R5, R9, 0x1, 0x1c1f ;  /* 0x003c1f0009057f89 */ /* 0x000e6200000e0000 */
[----:B------:R-:W-:Y:S02]  /*3020*/  ISETP.GE.AND P1, PT, R44, 0x9, PT ;  /* 0x000000092c00780c */ /* 0x000fe40003f26270 */
[----:B------:R-:W-:Y:S02]  /*3030*/  P2R R29, PR, RZ, 0x1 ;  /* 0x00000001ff1d7803 */ /* 0x000fe40000000000 */
[----:B------:R-:W-:-:S02]  /*3040*/  ISETP.GT.AND P0, PT, R2, 0x1, !P0 ;  /* 0x000000010200780c */ /* 0x000fc40004704270 */
[----:B------:R-:W-:Y:S02]  /*3050*/  P2R R28, PR, RZ, 0x2 ;  /* 0x00000002ff1c7803 */ /* 0x000fe40000000000 */
[----:B------:R-:W-:Y:S02]  /*3060*/  ISETP.LT.OR P0, PT, R3, 0x2, P0 ;  /* 0x000000020300780c */ /* 0x000fe40000701670 */
[----:B------:R-:W-:Y:S02]  /*3070*/  ISETP.GE.AND P6, PT, R44, 0x12, PT ;  /* 0x000000122c00780c */ /* 0x000fe40003fc6270 */
[----:B------:R-:W-:Y:S02]  /*3080*/  FSEL R40, R21, -INF , !P0 ;  /* 0xff80000015287808 */ /* 0x000fe40004000000 */
[----:B------:R-:W-:Y:S02]  /*3090*/  ISETP.GT.AND P0, PT, R2, 0x8, !P1 ;  /* 0x000000080200780c */ /* 0x000fe40004f04270 */
[----:B------:R-:W-:-:S02]  /*30a0*/  ISETP.GE.AND P1, PT, R44, 0xa, PT ;  /* 0x0000000a2c00780c */ /* 0x000fc40003f26270 */
[C---:B------:R-:W-:Y:S02]  /*30b0*/  ISETP.LT.OR P0, PT, R3.reuse, 0x9, P0 ;  /* 0x000000090300780c */ /* 0x040fe40000701670 */
[----:B------:R-:W-:Y:S02]  /*30c0*/  P2R R27, PR, RZ, 0x2 ;  /* 0x00000002ff1b7803 */ /* 0x000fe40000000000 */
[----:B------:R-:W-:Y:S02]  /*30d0*/  FSEL R42, R20, -INF , !P0 ;  /* 0xff800000142a7808 */ /* 0x000fe40004000000 */
[----:B------:R-:W-:Y:S02]  /*30e0*/  ISETP.GT.AND P0, PT, R2, 0x9, !P1 ;  /* 0x000000090200780c */ /* 0x000fe40004f04270 */
[----:B------:R-:W-:Y:S02]  /*30f0*/  ISETP.GE.AND P1, PT, R44, 0x11, PT ;  /* 0x000000112c00780c */ /* 0x000fe40003f26270 */
[----:B------:R-:W-:-:S02]  /*3100*/  ISETP.LT.OR P0, PT, R3, 0xa, P0 ;  /* 0x0000000a0300780c */ /* 0x000fc40000701670 */
[----:B------:R-:W-:Y:S02]  /*3110*/  ISETP.GE.AND P5, PT, R44, 0x19, PT ;  /* 0x000000192c00780c */ /* 0x000fe40003fa6270 */
[----:B------:R-:W-:Y:S02]  /*3120*/  FSEL R41, R17, -INF , !P0 ;  /* 0xff80000011297808 */ /* 0x000fe40004000000 */
[----:B------:R-:W-:Y:S02]  /*3130*/  ISETP.GT.AND P0, PT, R2, 0x10, !P1 ;  /* 0x000000100200780c */ /* 0x000fe40004f04270 */
[C---:B------:R-:W-:Y:S02]  /*3140*/  ISETP.GE.AND P4, PT, R44.reuse, 0x1a, PT ;  /* 0x0000001a2c00780c */ /* 0x040fe40003f86270 */
[----:B------:R-:W-:Y:S02]  /*3150*/  ISETP.LT.OR P0, PT, R3, 0x11, P0 ;  /* 0x000000110300780c */ /* 0x000fe40000701670 */
[----:B------:R-:W-:-:S02]  /*3160*/  ISETP.GE.AND P3, PT, R44, 0x21, PT ;  /* 0x000000212c00780c */ /* 0x000fc40003f66270 */
[----:B------:R-:W-:Y:S02]  /*3170*/  FSEL R45, R15, -INF , !P0 ;  /* 0xff8000000f2d7808 */ /* 0x000fe40004000000 */
[----:B------:R-:W-:Y:S02]  /*3180*/  ISETP.GT.AND P0, PT, R2, 0x11, !P6 ;  /* 0x000000110200780c */ /* 0x000fe40007704270 */
[----:B------:R-:W-:Y:S02]  /*3190*/  ISETP.GE.AND P2, PT, R44, 0x22, PT ;  /* 0x000000222c00780c */ /* 0x000fe40003f46270 */
[----:B------:R-:W-:Y:S02]  /*31a0*/  ISETP.LT.OR P0, PT, R3, 0x12, P0 ;  /* 0x000000120300780c */ /* 0x000fe40000701670 */
[----:B------:R-:W-:Y:S02]  /*31b0*/  P2R R26, PR, RZ, 0x2 ;  /* 0x00000002ff1a7803 */ /* 0x000fe40000000000 */
[----:B------:R-:W-:-:S02]  /*31c0*/  FSEL R46, R14, -INF , !P0 ;  /* 0xff8000000e2e7808 */ /* 0x000fc40004000000 */
[----:B------:R-:W-:Y:S02]  /*31d0*/  ISETP.GT.AND P0, PT, R2, 0x18, !P5 ;  /* 0x000000180200780c */ /* 0x000fe40006f04270 */
[----:B------:R-:W-:Y:S02]  /*31e0*/  ISETP.GE.AND P1, PT, R44, 0x29, PT ;  /* 0x000000292c00780c */ /* 0x000fe40003f26270 */
[----:B------:R-:W-:-:S04]  /*31f0*/  ISETP.LT.OR P0, PT, R3, 0x19, P0 ;  /* 0x000000190300780c */ /* 0x000fc80000701670 */
[----:B------:R-:W-:Y:S02]  /*3200*/  FSEL R47, R7, -INF , !P0 ;  /* 0xff800000072f7808 */ /* 0x000fe40004000000 */
[----:B------:R-:W-:-:S04]  /*3210*/  ISETP.GT.AND P0, PT, R2, 0x19, !P4 ;  /* 0x000000190200780c */ /* 0x000fc80006704270 */
        /* <DEDUP_REMOVED lines=11> */
[----:B------:R-:W-:-:S04]  /*32d0*/  ISETP.GE.AND P0, PT, R44, 0x1, PT ;  /* 0x000000012c00780c */ /* 0x000fc80003f06270 */
[----:B------:R-:W-:Y:S02]  /*32e0*/  P2R R25, PR, RZ, 0x1 ;  /* 0x00000001ff197803 */ /* 0x000fe40000000000 */
[----:B------:R-:W-:-:S04]  /*32f0*/  ISETP.GT.AND P0, PT, R2, RZ, !P0 ;  /* 0x000000ff0200720c */ /* 0x000fc80004704270 */
[----:B------:R-:W-:-:S04]  /*3300*/  ISETP.LT.OR P0, PT, R3, 0x1, P0 ;  /* 0x000000010300780c */ /* 0x000fc80000701670 */
[----:B------:R-:W-:Y:S02]  /*3310*/  FSEL R36, R22, -INF , !P0 ;  /* 0xff80000016247808 */ /* 0x000fe40004000000 */
[----:B------:R-:W-:-:S04]  /*3320*/  ISETP.GE.AND P0, PT, R44, 0x2a, PT ;  /* 0x0000002a2c00780c */ /* 0x000fc80003f06270 */
[----:B------:R-:W-:Y:S02]  /*3330*/  P2R R24, PR, RZ, 0x1 ;  /* 0x00000001ff187803 */ /* 0x000fe40000000000 */
[----:B------:R-:W-:Y:S01]  /*3340*/  ISETP.GT.AND P0, PT, R2, 0x29, !P0 ;  /* 0x000000290200780c */ /* 0x000fe20004704270 */
[----:B------:R-:W-:-:S03]  /*3350*/  FMUL.FTZ R2, R55, c[0x0][0x320] ;  /* 0x0000c80037027a20 */ /* 0x000fc60000410000 */
[----:B------:R-:W-:Y:S01]  /*3360*/  ISETP.LT.OR P0, PT, R3, 0x2a, P0 ;  /* 0x0000002a0300780c */ /* 0x000fe20000701670 */
[----:B------:R2:W3:Y:S01]  /*3370*/  MUFU.TANH R22, R2 ;  /* 0x0000000200167308 */ /* 0x0004e20000002400 */
[----:B-1----:R-:W-:Y:S02]  /*3380*/  IMAD.IADD R3, R16, 0x1, R5 ;  /* 0x0000000110037824 */ /* 0x002fe400078e0205 */
[----:B------:R-:W-:Y:S02]  /*3390*/  FSEL R70, R8, -INF , !P0 ;  /* 0xff80000008467808 */ /* 0x000fe40004000000 */
[----:B------:R-:W-:Y:S02]  /*33a0*/  ISETP.LE.AND P0, PT, R243, c[0x0][0x32c], PT ;  /* 0x0000cb00f3007a0c */ /* 0x000fe40003f03270 */
[----:B------:R-:W-:Y:S01]  /*33b0*/  IMNMX R3, R3, R18, PT ;  /* 0x0000001203037217 */ /* 0x000fe20003800200 */
[----:B--2---:R-:W-:-:S04]  /*33c0*/  FMUL.FTZ R2, R58, c[0x0][0x320] ;  /* 0x0000c8003a027a20 */ /* 0x004fc80000410000 */
[----:B------:R1:W2:Y:S02]  /*33d0*/  MUFU.TANH R21, R2 ;  /* 0x0000000200157308 */ /* 0x0002a40000002400 */
[----:B-1----:R-:W-:-:S06]  /*33e0*/  FMUL.FTZ R2, R59, c[0x0][0x320] ;  /* 0x0000c8003b027a20 */ /* 0x002fcc0000410000 */
[----:B------:R1:W4:Y:S02]  /*33f0*/  MUFU.TANH R20, R2 ;  /* 0x0000000200147308 */ /* 0x0003240000002400 */
        /* <DEDUP_REMOVED lines=18> */
[----:B-1----:R-:W-:Y:S01]  /*3520*/  IMAD.IADD R2, R19, 0x1, R5 ;  /* 0x0000000113027824 */ /* 0x002fe200078e0205 */
[----:B------:R-:W-:Y:S05]  /*3530*/  @!P0 BRA `(.L_x_176) ;  /* 0x0000016000008947 */ /* 0x000fea0003800000 */
[----:B--234-:R-:W-:Y:S01]  /*3540*/  MOV R6, c[0x0][0x2ac] ;  /* 0x0000ab0000067a02 */ /* 0x01cfe20000000f00 */
        /* <DEDUP_REMOVED lines=12> */
.L_x_178:
[----:B------:R-:W-:-:S04]  /*3610*/  MOV R6, 0x1 ;  /* 0x0000000100067802 */ /* 0x000fc80000000f00 */
[----:B------:R-:W-:-:S13]  /*3620*/  ISETP.NE.AND P0, PT, R6, c[0x0][0x32c], PT ;  /* 0x0000cb0006007a0c */ /* 0x000fda0003f05270 */
[----:B------:R-:W-:-:S05]  /*3630*/  @P0 IMAD.HI.U32 R6, R5, c[0x0][0x330], RZ ;  /* 0x0000cc0005060a27 */ /* 0x000fca00078e00ff */
[----:B------:R-:W-:Y:S02]  /*3640*/  @P0 SHF.R.U32.HI R5, RZ, c[0x0][0x334], R6 ;  /* 0x0000cd00ff050a19 */ /* 0x000fe40000011606 */
.L_x_179:
[----:B------:R-:W-:Y:S05]  /*3650*/  BSYNC B0 ;  /* 0x0000000000007941 */ /* 0x000fea0003800000 */
.L_x_177:
[----:B------:R-:W-:-:S05]  /*3660*/  IMAD R5, R5, c[0x0][0x32c], R23 ;  /* 0x0000cb0005057a24 */ /* 0x000fca00078e0217 */
[----:B------:R-:W-:Y:S02]  /*3670*/  IADD3 R6, R5, c[0x0][0x32c], RZ ;  /* 0x0000cb0005067a10 */ /* 0x000fe40007ffe0ff */
[----:B------:R-:W-:Y:S02]  /*3680*/  IMNMX R2, R2, R5, !PT ;  /* 0x0000000502027217 */ /* 0x000fe40007800200 */
[----:B------:R-:W-:Y:S02]  /*3690*/  IMNMX R3, R3, R6, PT ;  /* 0x0000000603037217 */ /* 0x000fe40003800200 */
.L_x_176:
[----:B--234-:R-:W-:Y:S01]  /*36a0*/  ISETP.NE.AND P0, PT, R29, RZ, PT ;  /* 0x000000ff1d00720c */ /* 0x01cfe20003f05270 */
[----:B------:R-:W1:Y:S03]  /*36b0*/  SHFL.IDX PT, R5, R9, 0x2, 0x1c1f ;  /* 0x005c1f0009057f89 */ /* 0x000e6600000e0000 */
[----:B------:R-:W-:-:S04]  /*36c0*/  ISETP.GT.AND P0, PT, R2, 0x1, !P0 ;  /* 0x000000010200780c */ /* 0x000fc80004704270 */
[----:B------:R-:W-:-:S04]  /*36d0*/  ISETP.LT.OR P0, PT, R3, 0x2, P0 ;  /* 0x000000020300780c */ /* 0x000fc80000701670 */
[----:B------:R-:W-:Y:S02]  /*36e0*/  FSEL R31, R20, -INF , !P0 ;  /* 0xff800000141f7808 */ /* 0x000fe40004000000 */
[----:B------:R-:W-:-:S04]  /*36f0*/  ISETP.NE.AND P0, PT, R28, RZ, PT ;  /* 0x000000ff1c00720c */ /* 0x000fc80003f05270 */
        /* <DEDUP_REMOVED lines=29> */
[----:B------:R-:W-:-:S04]  /*38d0*/  ISETP.NE.AND P0, PT, R25, RZ, PT ;  /* 0x000000ff1900720c */ /* 0x000fc80003f05270 */
[----:B------:R-:W-:-:S04]  /*38e0*/  ISETP.GT.AND P0, PT, R2, RZ, !P0 ;  /* 0x000000ff0200720c */ /* 0x000fc80004704270 */
[----:B------:R-:W-:-:S04]  /*38f0*/  ISETP.LT.OR P0, PT, R3, 0x1, P0 ;  /* 0x000000010300780c */ /* 0x000fc80000701670 */
[----:B------:R-:W-:Y:S02]  /*3900*/  FSEL R30, R21, -INF , !P0 ;  /* 0xff800000151e7808 */ /* 0x000fe40004000000 */
[----:B------:R-:W-:-:S04]  /*3910*/  ISETP.NE.AND P0, PT, R24, RZ, PT ;  /* 0x000000ff1800720c */ /* 0x000fc80003f05270 */
        /* <DEDUP_REMOVED lines=45> */
.L_x_182:
[----:B------:R-:W-:-:S04]  /*3bf0*/  MOV R6, 0x1 ;  /* 0x0000000100067802 */ /* 0x000fc80000000f00 */
[----:B------:R-:W-:-:S13]  /*3c00*/  ISETP.NE.AND P0, PT, R6, c[0x0][0x32c], PT ;  /* 0x0000cb0006007a0c */ /* 0x000fda0003f05270 */
[----:B------:R-:W-:-:S05]  /*3c10*/  @P0 IMAD.HI.U32 R6, R5, c[0x0][0x330], RZ ;  /* 0x0000cc0005060a27 */ /* 0x000fca00078e00ff */
[----:B------:R-:W-:Y:S02]  /*3c20*/  @P0 SHF.R.U32.HI R5, RZ, c[0x0][0x334], R6 ;  /* 0x0000cd00ff050a19 */ /* 0x000fe40000011606 */
.L_x_183:
[----:B------:R-:W-:Y:S05]  /*3c30*/  BSYNC B0 ;  /* 0x0000000000007941 */ /* 0x000fea0003800000 */
.L_x_181:
[----:B------:R-:W-:-:S05]  /*3c40*/  IMAD R5, R5, c[0x0][0x32c], R23 ;  /* 0x0000cb0005057a24 */ /* 0x000fca00078e0217 */
[----:B------:R-:W-:Y:S02]  /*3c50*/  IADD3 R6, R5, c[0x0][0x32c], RZ ;  /* 0x0000cb0005067a10 */ /* 0x000fe40007ffe0ff */
[----:B------:R-:W-:Y:S02]  /*3c60*/  IMNMX R2, R2, R5, !PT ;  /* 0x0000000502027217 */ /* 0x000fe40007800200 */
[----:B------:R-:W-:Y:S02]  /*3c70*/  IMNMX R3, R3, R6, PT ;  /* 0x0000000603037217 */ /* 0x000fe40003800200 */
.L_x_180:
        /* <DEDUP_REMOVED lines=85> */
.L_x_186:
[----:B------:R-:W-:-:S04]  /*41d0*/  MOV R6, 0x1 ;  /* 0x0000000100067802 */ /* 0x000fc80000000f00 */
[----:B------:R-:W-:-:S13]  /*41e0*/  ISETP.NE.AND P0, PT, R6, c[0x0][0x32c], PT ;  /* 0x0000cb0006007a0c */ /* 0x000fda0003f05270 */
[----:B------:R-:W-:-:S05]  /*41f0*/  @P0 IMAD.HI.U32 R6, R5, c[0x0][0x330], RZ ;  /* 0x0000cc0005060a27 */ /* 0x000fca00078e00ff */
[----:B------:R-:W-:Y:S02]  /*4200*/  @P0 SHF.R.U32.HI R5, RZ, c[0x0][0x334], R6 ;  /* 0x0000cd00ff050a19 */ /* 0x000fe40000011606 */
.L_x_187:
[----:B------:R-:W-:Y:S05]  /*4210*/  BSYNC B0 ;  /* 0x0000000000007941 */ /* 0x000fea0003800000 */
.L_x_185:
[----:B------:R-:W-:-:S05]  /*4220*/  IMAD R5, R5, c[0x0][0x32c], R23 ;  /* 0x0000cb0005057a24 */ /* 0x000fca00078e0217 */
[----:B------:R-:W-:Y:S02]  /*4230*/  IADD3 R6, R5, c[0x0][0x32c], RZ ;  /* 0x0000cb0005067a10 */ /* 0x000fe40007ffe0ff */
[----:B------:R-:W-:Y:S02]  /*4240*/  IMNMX R2, R2, R5, !PT ;  /* 0x0000000502027217 */ /* 0x000fe40007800200 */
[----:B------:R-:W-:Y:S02]  /*4250*/  IMNMX R3, R3, R6, PT ;  /* 0x0000000603037217 */ /* 0x000fe40003800200 */
.L_x_184:
[----:B--234-:R-:W-:Y:S01]  /*4260*/  ISETP.NE.AND P0, PT, R29, RZ, PT ;  /* 0x000000ff1d00720c */ /* 0x01cfe20003f05270 */
[----:B------:R-:W-:Y:S01]  /*4270*/  IMAD.SHL.U32 R209, R0, 0x2, RZ ;  /* 0x0000000200d17824 */ /* 0x000fe200078e00ff */
[----:B------:R-:W-:Y:S02]  /*4280*/  FMNMX.FTZ R106, R36, R40, !PT ;  /* 0x00000028246a7209 */ /* 0x000fe40007810000 */
[----:B------:R-:W-:Y:S01]  /*4290*/  ISETP.GT.AND P0, PT, R2, 0x1, !P0 ;  /* 0x000000010200780c */ /* 0x000fe20004704270 */
[----:B------:R-:W-:Y:S01]  /*42a0*/  IMAD R210, R4, 0x2, R209 ;  /* 0x0000000204d27824 */ /* 0x000fe200078e02d1 */
[----:B------:R-:W-:Y:S01]  /*42b0*/  FMNMX.FTZ R106, R42, R106, !PT ;  /* 0x0000006a2a6a7209 */ /* 0x000fe20007810000 */
[----:B------:R-:W-:Y:S01]  /*42c0*/  LDSM.16.MT88.4 R76, [R209+0x3080] ;  /* 0x00308000d14c783b */ /* 0x000fe20000004200 */
[----:B------:R-:W-:-:S02]  /*42d0*/  ISETP.LT.OR P0, PT, R3, 0x2, P0 ;  /* 0x000000020300780c */ /* 0x000fc40000701670 */
[----:B------:R-:W-:Y:S01]  /*42e0*/  FMNMX.FTZ R106, R41, R106, !PT ;  /* 0x0000006a296a7209 */ /* 0x000fe20007810000 */
[----:B------:R-:W-:Y:S01]  /*42f0*/  LDSM.16.MT88.4 R120, [R209+0x1880] ;  /* 0x00188000d178783b */ /* 0x000fe20000004200 */
[----:B------:R-:W-:Y:S02]  /*4300*/  FSEL R49, R14, -INF , !P0 ;  /* 0xff8000000e317808 */ /* 0x000fe40004000000 */
[----:B------:R-:W-:Y:S01]  /*4310*/  ISETP.NE.AND P0, PT, R28, RZ, PT ;  /* 0x000000ff1c00720c */ /* 0x000fe20003f05270 */
[----:B------:R-:W-:Y:S01]  /*4320*/  LDSM.16.MT88.4 R136, [R210+0x1880] ;  /* 0x00188000d288783b */ /* 0x000fe20000004200 */
[----:B------:R-:W-:Y:S02]  /*4330*/  FMNMX.FTZ R106, R45, R106, !PT ;  /* 0x0000006a2d6a7209 */ /* 0x000fe40007810000 */
[----:B------:R-:W-:Y:S01]  /*4340*/  ISETP.GT.AND P0, PT, R2, 0x8, !P0 ;  /* 0x000000080200780c */ /* 0x000fe20004704270 */
[----:B------:R-:W-:Y:S01]  /*4350*/  LDSM.16.MT88.4 R152, [R209+0x2480] ;  /* 0x00248000d198783b */ /* 0x000fe20000004200 */
[----:B------:R-:W-:-:S02]  /*4360*/  FMNMX.FTZ R106, R46, R106, !PT ;  /* 0x0000006a2e6a7209 */ /* 0x000fc40007810000 */
[----:B------:R-:W-:Y:S01]  /*4370*/  ISETP.LT.OR P0, PT, R3, 0x9, P0 ;  /* 0x000000090300780c */ /* 0x000fe20000701670 */
[----:B------:R-:W-:Y:S01]  /*4380*/  LDSM.16.MT88.4 R60, [R210+0x2480] ;  /* 0x00248000d23c783b */ /* 0x000fe20000004200 */
[----:B------:R-:W-:Y:S02]  /*4390*/  FMNMX.FTZ R106, R47, R106, !PT ;  /* 0x0000006a2f6a7209 */ /* 0x000fe40007810000 */
[----:B------:R-:W-:Y:S01]  /*43a0*/  FSEL R80, R11, -INF , !P0 ;  /* 0xff8000000b507808 */ /* 0x000fe20004000000 */
[----:B------:R-:W-:Y:S01]  /*43b0*/  LDSM.16.MT88.4 R56, [R210+0x3080] ;  /* 0x00308000d238783b */ /* 0x000fe20000004200 */
[----:B------:R-:W-:Y:S02]  /*43c0*/  ISETP.NE.AND P0, PT, R27, RZ, PT ;  /* 0x000000ff1b00720c */ /* 0x000fe40003f05270 */
[----:B------:R-:W-:Y:S01]  /*43d0*/  FMNMX.FTZ R106, R48, R106, !PT ;  /* 0x0000006a306a7209 */ /* 0x000fe20007810000 */
[----:B------:R-:W-:Y:S01]  /*43e0*/  LDSM.16.MT88.4 R132, [R209+0x3480] ;  /* 0x00348000d184783b */ /* 0x000fe20000004200 */
[----:B------:R-:W-:-:S02]  /*43f0*/  ISETP.GT.AND P0, PT, R2, 0x9, !P0 ;  /* 0x000000090200780c */ /* 0x000fc40004704270 */
[----:B------:R-:W-:Y:S01]  /*4400*/  FMNMX.FTZ R106, R68, R106, !PT ;  /* 0x0000006a446a7209 */ /* 0x000fe20007810000 */
[----:B------:R-:W-:Y:S01]  /*4410*/  LDSM.16.MT88.4 R72, [R209+0x1c80] ;  /* 0x001c8000d148783b */ /* 0x000fe20000004200 */
[----:B------:R-:W-:Y:S02]  /*4420*/  ISETP.LT.OR P0, PT, R3, 0xa, P0 ;  /* 0x0000000a0300780c */ /* 0x000fe40000701670 */
[----:B------:R-:W-:Y:S01]  /*4430*/  FMNMX.FTZ R106, R69, R106, !PT ;  /* 0x0000006a456a7209 */ /* 0x000fe20007810000 */
[----:B------:R-:W-:Y:S01]  /*4440*/  LDSM.16.MT88.4 R88, [R210+0x1c80] ;  /* 0x001c8000d258783b */ /* 0x000fe20000004200 */
[----:B------:R-:W-:Y:S02]  /*4450*/  FSEL R81, R10, -INF , !P0 ;  /* 0xff8000000a517808 */ /* 0x000fe40004000000 */
[----:B------:R-:W-:Y:S01]  /*4460*/  ISETP.NE.AND P0, PT, R26, RZ, PT ;  /* 0x000000ff1a00720c */ /* 0x000fe20003f05270 */
[----:B------:R-:W-:Y:S01]  /*4470*/  LDSM.16.MT88.4 R92, [R209+0x2880] ;  /* 0x00288000d15c783b */ /* 0x000fe20000004200 */
[----:B------:R-:W-:-:S02]  /*4480*/  FMNMX.FTZ R106, R71, R106, !PT ;  /* 0x0000006a476a7209 */ /* 0x000fc40007810000 */
[----:B------:R-:W-:Y:S01]  /*4490*/  ISETP.GT.AND P0, PT, R2, 0x10, !P0 ;  /* 0x000000100200780c */ /* 0x000fe20004704270 */
[----:B------:R-:W-:Y:S01]  /*44a0*/  LDSM.16.MT88.4 R116, [R210+0x2880] ;  /* 0x00288000d274783b */ /* 0x000fe20000004200 */
[----:B------:R-:W-:Y:S02]  /*44b0*/  FMNMX.FTZ R106, R70, R106, !PT ;  /* 0x0000006a466a7209 */ /* 0x000fe40007810000 */
[----:B------:R-:W-:Y:S01]  /*44c0*/  ISETP.LT.OR P0, PT, R3, 0x11, P0 ;  /* 0x000000110300780c */ /* 0x000fe20000701670 */
[----:B------:R-:W-:Y:S01]  /*44d0*/  LDSM.16.MT88.4 R172, [R210+0x3480] ;  /* 0x00348000d2ac783b */ /* 0x000fe20000004200 */
[----:B------:R-:W-:Y:S02]  /*44e0*/  FMNMX.FTZ R104, R44, R54, !PT ;  /* 0x000000362c687209 */ /* 0x000fe40007810000 */
[----:B------:R-:W-:Y:S01]  /*44f0*/  FSEL R101, R7, -INF , !P0 ;  /* 0xff80000007657808 */ /* 0x000fe20004000000 */
[----:B------:R-:W-:Y:S01]  /*4500*/  LDSM.16.MT88.4 R180, [R209+0x3880] ;  /* 0x00388000d1b4783b */ /* 0x000fe20000004200 */
[----:B------:R-:W-:-:S02]  /*4510*/  ISETP.GT.AND P0, PT, R2, 0x11, !P6 ;  /* 0x000000110200780c */ /* 0x000fc40007704270 */
[----:B------:R-:W-:Y:S01]  /*4520*/  ISETP.NE.AND P6, PT, R24, RZ, PT ;  /* 0x000000ff1800720c */ /* 0x000fe20003fc5270 */
[----:B------:R-:W-:Y:S01]  /*4530*/  LDSM.16.MT88.4 R108, [R209+0x2080] ;  /* 0x00208000d16c783b */ /* 0x000fe20000004200 */
[----:B------:R-:W-:Y:S02]  /*4540*/  ISETP.LT.OR P0, PT, R3, 0x12, P0 ;  /* 0x000000120300780c */ /* 0x000fe40000701670 */
[----:B------:R-:W-:Y:S01]  /*4550*/  FMNMX.FTZ R104, R82, R104, !PT ;  /* 0x0000006852687209 */ /* 0x000fe20007810000 */
[----:B------:R-:W-:Y:S01]  /*4560*/  LDSM.16.MT88.4 R160, [R210+0x2080] ;  /* 0x00208000d2a0783b */ /* 0x000fe20000004200 */
[----:B------:R-:W-:Y:S02]  /*4570*/  FSEL R102, R20, -INF , !P0 ;  /* 0xff80000014667808 */ /* 0x000fe40004000000 */
[----:B------:R-:W-:Y:S01]  /*4580*/  ISETP.GT.AND P0, PT, R2, 0x18, !P5 ;  /* 0x000000180200780c */ /* 0x000fe20006f04270 */
[----:B------:R-:W-:Y:S01]  /*4590*/  LDSM.16.MT88.4 R168, [R209+0x2c80] ;  /* 0x002c8000d1a8783b */ /* 0x000fe20000004200 */
[----:B------:R-:W-:-:S02]  /*45a0*/  ISETP.NE.AND P5, PT, R25, RZ, PT ;  /* 0x000000ff1900720c */ /* 0x000fc40003fa5270 */
[----:B------:R-:W-:Y:S01]  /*45b0*/  ISETP.LT.OR P0, PT, R3, 0x19, P0 ;  /* 0x000000190300780c */ /* 0x000fe20000701670 */
[----:B------:R-:W-:Y:S01]  /*45c0*/  LDSM.16.MT88.4 R176, [R210+0x2c80] ;  /* 0x002c8000d2b0783b */ /* 0x000fe20000004200 */
[----:B------:R-:W-:Y:S02]  /*45d0*/  FMNMX.FTZ R104, R83, R104, !PT ;  /* 0x0000006853687209 */ /* 0x000fe40007810000 */
[----:B------:R-:W-:Y:S01]  /*45e0*/  FSEL R103, R13, -INF , !P0 ;  /* 0xff8000000d677808 */ /* 0x000fe20004000000 */
[----:B------:R-:W-:Y:S01]  /*45f0*/  LDSM.16.MT88.4 R184, [R210+0x3880] ;  /* 0x00388000d2b8783b */ /* 0x000fe20000004200 */
[----:B------:R-:W-:Y:S02]  /*4600*/  ISETP.GT.AND P0, PT, R2, 0x19, !P4 ;  /* 0x000000190200780c */ /* 0x000fe40006704270 */
[----:B------:R-:W-:Y:S02]  /*4610*/  FMNMX.FTZ R105, R30, R31, !PT ;  /* 0x0000001f1e697209 */ /* 0x000fe40007810000 */
[----:B------:R-:W-:-:S02]  /*4620*/  ISETP.LT.OR P0, PT, R3, 0x1a, P0 ;  /* 0x0000001a0300780c */ /* 0x000fc40000701670 */
[----:B------:R-:W-:Y:S02]  /*4630*/  FMNMX.FTZ R104, R148, R104, !PT ;  /* 0x0000006894687209 */ /* 0x000fe40007810000 */
[----:B------:R-:W-:Y:S02]  /*4640*/  FSEL R107, R21, -INF , !P0 ;  /* 0xff800000156b7808 */ /* 0x000fe40004000000 */
[----:B------:R-:W-:Y:S02]  /*4650*/  ISETP.GT.AND P0, PT, R2, 0x20, !P3 ;  /* 0x000000200200780c */ /* 0x000fe40005f04270 */
[----:B------:R-:W-:Y:S02]  /*4660*/  FMNMX.FTZ R105, R33, R105, !PT ;  /* 0x0000006921697209 */ /* 0x000fe40007810000 */
[----:B------:R-:W-:Y:S02]  /*4670*/  ISETP.LT.OR P0, PT, R3, 0x21, P0 ;  /* 0x000000210300780c */ /* 0x000fe40000701670 */
[----:B------:R-:W-:-:S02]  /*4680*/  FMNMX.FTZ R104, R149, R104, !PT ;  /* 0x0000006895687209 */ /* 0x000fc40007810000 */
[----:B------:R-:W-:Y:S02]  /*4690*/  FSEL R165, R17, -INF , !P0 ;  /* 0xff80000011a57808 */ /* 0x000fe40004000000 */
[----:B------:R-:W-:Y:S02]  /*46a0*/  ISETP.GT.AND P0, PT, R2, 0x21, !P2 ;  /* 0x000000210200780c */ /* 0x000fe40005704270 */
[----:B------:R-:W-:Y:S02]  /*46b0*/  FMNMX.FTZ R105, R32, R105, !PT ;  /* 0x0000006920697209 */ /* 0x000fe40007810000 */
[----:B------:R-:W-:Y:S02]  /*46c0*/  ISETP.LT.OR P0, PT, R3, 0x22, P0 ;  /* 0x000000220300780c */ /* 0x000fe40000701670 */
[----:B------:R-:W-:Y:S02]  /*46d0*/  FMNMX.FTZ R104, R150, R104, !PT ;  /* 0x0000006896687209 */ /* 0x000fe40007810000 */
[----:B------:R-:W-:-:S02]  /*46e0*/  FSEL R166, R15, -INF , !P0 ;  /* 0xff8000000fa67808 */ /* 0x000fc40004000000 */
[C---:B------:R-:W-:Y:S02]  /*46f0*/  ISETP.GT.AND P0, PT, R2.reuse, 0x28, !P1 ;  /* 0x000000280200780c */ /* 0x040fe40004f04270 */
[----:B------:R-:W-:Y:S02]  /*4700*/  FMNMX.FTZ R105, R37, R105, !PT ;  /* 0x0000006925697209 */ /* 0x000fe40007810000 */
[----:B------:R-:W-:Y:S02]  /*4710*/  ISETP.LT.OR P0, PT, R3, 0x29, P0 ;  /* 0x000000290300780c */ /* 0x000fe40000701670 */
[----:B------:R-:W-:Y:S02]  /*4720*/  FMNMX.FTZ R104, R151, R104, !PT ;  /* 0x0000006897687209 */ /* 0x000fe40007810000 */
[----:B------:R-:W-:Y:S02]  /*4730*/  FSEL R188, R9, -INF , !P0 ;  /* 0xff80000009bc7808 */ /* 0x000fe40004000000 */
[----:B------:R-:W-:-:S02]  /*4740*/  ISETP.GT.AND P0, PT, R2, RZ, !P5 ;  /* 0x000000ff0200720c */ /* 0x000fc40006f04270 */
[----:B------:R-:W-:Y:S02]  /*4750*/  FMNMX.FTZ R105, R38, R105, !PT ;  /* 0x0000006926697209 */ /* 0x000fe40007810000 */
[----:B------:R-:W-:Y:S02]  /*4760*/  ISETP.LT.OR P0, PT, R3, 0x1, P0 ;  /* 0x000000010300780c */ /* 0x000fe40000701670 */
[----:B------:R-:W-:Y:S02]  /*4770*/  FMNMX.FTZ R104, R191, R104, !PT ;  /* 0x00000068bf687209 */ /* 0x000fe40007810000 */
[----:B------:R-:W-:Y:S02]  /*4780*/  FSEL R14, R12, -INF , !P0 ;  /* 0xff8000000c0e7808 */ /* 0x000fe40004000000 */
[----:B------:R-:W-:Y:S02]  /*4790*/  ISETP.GT.AND P0, PT, R2, 0x29, !P6 ;  /* 0x000000290200780c */ /* 0x000fe40007704270 */
[----:B------:R-:W1:Y:S01]  /*47a0*/  SHFL.BFLY PT, R2, R106, 0x2, 0x1f ;  /* 0x0c401f006a027f89 */ /* 0x000e6200000e0000 */
[----:B------:R-:W-:-:S02]  /*47b0*/  FMNMX.FTZ R105, R39, R105, !PT ;  /* 0x0000006927697209 */ /* 0x000fc40007810000 */
[----:B------:R-:W-:Y:S02]  /*47c0*/  FMNMX.FTZ R104, R190, R104, !PT ;  /* 0x00000068be687209 */ /* 0x000fe40007810000 */
[----:B------:R-:W-:Y:S02]  /*47d0*/  FMNMX.FTZ R105, R43, R105, !PT ;  /* 0x000000692b697209 */ /* 0x000fe40007810000 */
[----:B------:R-:W-:Y:S02]  /*47e0*/  FMNMX.FTZ R104, R189, R104, !PT ;  /* 0x00000068bd687209 */ /* 0x000fe40007810000 */
[----:B------:R-:W-:Y:S02]  /*47f0*/  FMNMX.FTZ R105, R50, R105, !PT ;  /* 0x0000006932697209 */ /* 0x000fe40007810000 */
[----:B------:R-:W-:Y:S02]  /*4800*/  FMNMX.FTZ R104, R192, R104, !PT ;  /* 0x00000068c0687209 */ /* 0x000fe40007810000 */
[----:B------:R-:W-:-:S02]  /*4810*/  FMNMX.FTZ R105, R51, R105, !PT ;  /* 0x0000006933697209 */ /* 0x000fc40007810000 */
[----:B------:R-:W-:Y:S01]  /*4820*/  ISETP.LT.OR P0, PT, R3, 0x2a, P0 ;  /* 0x0000002a0300780c */ /* 0x000fe20000701670 */
[----:B------:R-:W2:Y:S01]  /*4830*/  SHFL.BFLY PT, R5, R104, 0x2, 0x1f ;  /* 0x0c401f0068057f89 */ /* 0x000ea200000e0000 */
[----:B------:R-:W-:Y:S02]  /*4840*/  FMNMX.FTZ R105, R52, R105, !PT ;  /* 0x0000006934697209 */ /* 0x000fe40007810000 */
[----:B------:R-:W-:Y:S02]  /*4850*/  FSEL R167, R8, -INF , !P0 ;  /* 0xff80000008a77808 */ /* 0x000fe40004000000 */
[----:B------:R-:W-:Y:S02]  /*4860*/  FMNMX.FTZ R105, R53, R105, !PT ;  /* 0x0000006935697209 */ /* 0x000fe40007810000 */
[----:B------:R-:W-:Y:S02]  /*4870*/  ISETP.NE.AND P6, PT, R244, 0x1, PT ;  /* 0x00000001f400780c */ /* 0x000fe40003fc5270 */
[----:B-1----:R-:W-:-:S02]  /*4880*/  FMNMX.FTZ R106, R106, R2, !PT ;  /* 0x000000026a6a7209 */ /* 0x002fc40007810000 */
[----:B------:R-:W-:-:S03]  /*4890*/  IADD3 R224, R224, -0x2, RZ ;  /* 0xfffffffee0e07810 */ /* 0x000fc60007ffe0ff */
[----:B------:R-:W1:Y:S01]  /*48a0*/  SHFL.BFLY PT, R2, R106, 0x1, 0x1f ;  /* 0x0c201f006a027f89 */ /* 0x000e6200000e0000 */
[----:B--2---:R-:W-:-:S05]  /*48b0*/  FMNMX.FTZ R104, R104, R5, !PT ;  /* 0x0000000568687209 */ /* 0x004fca0007810000 */
[----:B------:R-:W2:Y:S01]  /*48c0*/  SHFL.BFLY PT, R5, R104, 0x1, 0x1f ;  /* 0x0c201f0068057f89 */ /* 0x000ea200000e0000 */
[----:B-1----:R-:W-:-:S03]  /*48d0*/  FMNMX.FTZ R106, R106, R2, !PT ;  /* 0x000000026a6a7209 */ /* 0x002fc60007810000 */
[----:B------:R-:W1:Y:S01]  /*48e0*/  SHFL.BFLY PT, R2, R105, 0x2, 0x1f ;  /* 0x0c401f0069027f89 */ /* 0x000e6200000e0000 */
[C---:B------:R-:W-:Y:S01]  /*48f0*/  FSETP.NEU.FTZ.AND P0, PT, R106.reuse, -INF , PT ;  /* 0xff8000006a00780b */ /* 0x040fe20003f1d000 */
[----:B------:R-:W-:-:S05]  /*4900*/  FMUL.FTZ R3, R106, c[0x0][0x2d0] ;  /* 0x0000b4006a037a20 */ /* 0x000fca0000410000 */
[----:B------:R-:W-:Y:S02]  /*4910*/  FSEL R3, R3, RZ, P0 ;  /* 0x000000ff03037208 */ /* 0x000fe40000000000 */
[----:B--2---:R-:W-:Y:S02]  /*4920*/  FMNMX.FTZ R104, R104, R5, !PT ;  /* 0x0000000568687209 */ /* 0x004fe40007810000 */
[----:B------:R-:W-:-:S03]  /*4930*/  FMNMX.FTZ R5, R14, R49, !PT ;  /* 0x000000310e057209 */ /* 0x000fc60007810000 */
[----:B------:R-:W-:Y:S01]  /*4940*/  FMUL.FTZ R13, R104, c[0x0][0x2d0] ;  /* 0x0000b400680d7a20 */ /* 0x000fe20000410000 */
[----:B------:R-:W-:-:S04]  /*4950*/  FMNMX.FTZ R5, R80, R5, !PT ;  /* 0x0000000550057209 */ /* 0x000fc80007810000 */
[----:B------:R-:W-:Y:S02]  /*4960*/  FMNMX.FTZ R5, R81, R5, !PT ;  /* 0x0000000551057209 */ /* 0x000fe40007810000 */
[----:B-1----:R-:W-:Y:S02]  /*4970*/  FMNMX.FTZ R105, R105, R2, !PT ;  /* 0x0000000269697209 */ /* 0x002fe40007810000 */
[----:B------:R-:W-:-:S03]  /*4980*/  FMNMX.FTZ R5, R101, R5, !PT ;  /* 0x0000000565057209 */ /* 0x000fc60007810000 */
[----:B------:R-:W1:Y:S01]  /*4990*/  SHFL.BFLY PT, R2, R105, 0x1, 0x1f ;  /* 0x0c201f0069027f89 */ /* 0x000e6200000e0000 */
[----:B------:R-:W-:-:S04]  /*49a0*/  FMNMX.FTZ R100, R102, R5, !PT ;  /* 0x0000000566647209 */ /* 0x000fc80007810000 */
[----:B------:R-:W-:-:S04]  /*49b0*/  FMNMX.FTZ R100, R103, R100, !PT ;  /* 0x0000006467647209 */ /* 0x000fc80007810000 */
[----:B------:R-:W-:-:S04]  /*49c0*/  FMNMX.FTZ R100, R107, R100, !PT ;  /* 0x000000646b647209 */ /* 0x000fc80007810000 */
[----:B------:R-:W-:-:S04]  /*49d0*/  FMNMX.FTZ R100, R165, R100, !PT ;  /* 0x00000064a5647209 */ /* 0x000fc80007810000 */
[----:B------:R-:W-:-:S04]  /*49e0*/  FMNMX.FTZ R100, R166, R100, !PT ;  /* 0x00000064a6647209 */ /* 0x000fc80007810000 */
[----:B------:R-:W-:Y:S02]  /*49f0*/  FMNMX.FTZ R100, R188, R100, !PT ;  /* 0x00000064bc647209 */ /* 0x000fe40007810000 */
[----:B-1----:R-:W-:Y:S02]  /*4a00*/  FMNMX.FTZ R105, R105, R2, !PT ;  /* 0x0000000269697209 */ /* 0x002fe40007810000 */
[----:B------:R-:W-:Y:S02]  /*4a10*/  FMNMX.FTZ R100, R167, R100, !PT ;  /* 0x00000064a7647209 */ /* 0x000fe40007810000 */
[C---:B------:R-:W-:Y:S01]  /*4a20*/  FSETP.NEU.FTZ.AND P0, PT, R105.reuse, -INF , PT ;  /* 0xff8000006900780b */ /* 0x040fe20003f1d000 */
[----:B------:R-:W-:Y:S02]  /*4a30*/  FMUL.FTZ R2, R105, c[0x0][0x2d0] ;  /* 0x0000b40069027a20 */ /* 0x000fe40000410000 */
[----:B------:R-:W1:Y:S03]  /*4a40*/  SHFL.BFLY PT, R5, R100, 0x2, 0x1f ;  /* 0x0c401f0064057f89 */ /* 0x000e6600000e0000 */
[----:B------:R-:W-:-:S02]  /*4a50*/  FSEL R2, R2, RZ, P0 ;  /* 0x000000ff02027208 */ /* 0x000fc40000000000 */
[----:B------:R-:W-:-:S03]  /*4a60*/  FSETP.NEU.FTZ.AND P0, PT, R104, -INF , PT ;  /* 0xff8000006800780b */ /* 0x000fc60003f1d000 */
[----:B------:R-:W-:Y:S01]  /*4a70*/  FFMA.FTZ R0, R30, c[0x0][0x2d0], -R2 ;  /* 0x0000b4001e007a23 */ /* 0x000fe20000010802 */
[----:B------:R-:W-:-:S03]  /*4a80*/  FSEL R13, R13, RZ, P0 ;  /* 0x000000ff0d0d7208 */ /* 0x000fc60000000000 */
[----:B------:R2:W-:Y:S01]  /*4a90*/  MUFU.EX2 R203, R0 ;  /* 0x0000000000cb7308 */ /* 0x0005e20000000800 */
[----:B-1----:R-:W-:Y:S01]  /*4aa0*/  FMNMX.FTZ R100, R100, R5, !PT ;  /* 0x0000000564647209 */ /* 0x002fe20007810000 */
[----:B--2---:R-:W-:-:S04]  /*4ab0*/  FFMA.FTZ R0, R31, c[0x0][0x2d0], -R2 ;  /* 0x0000b4001f007a23 */ /* 0x004fc80000010802 */
[----:B------:R-:W1:Y:S02]  /*4ac0*/  SHFL.BFLY PT, R5, R100, 0x1, 0x1f ;  /* 0x0c201f0064057f89 */ /* 0x000e6400000e0000 */
[----:B------:R2:W3:Y:S02]  /*4ad0*/  MUFU.EX2 R202, R0 ;  /* 0x0000000000ca7308 */ /* 0x0004e40000000800 */
[----:B--2---:R-:W-:Y:S01]  /*4ae0*/  FFMA.FTZ R0, R33, c[0x0][0x2d0], -R2 ;  /* 0x0000b40021007a23 */ /* 0x004fe20000010802 */
[----:B---3--:R-:W-:-:S05]  /*4af0*/  F2FP.PACK_AB R9, R202, R203 ;  /* 0x000000cbca09723e */ /* 0x008fca00000000ff */
[----:B------:R2:W-:Y:S01]  /*4b00*/  MUFU.EX2 R205, R0 ;  /* 0x0000000000cd7308 */ /* 0x0005e20000000800 */
[----:B-1----:R-:W-:Y:S01]  /*4b10*/  FMNMX.FTZ R100, R100, R5, !PT ;  /* 0x0000000564647209 */ /* 0x002fe20007810000 */
[----:B------:R-:W-:-:S03]  /*4b20*/  FFMA.FTZ R5, R36, c[0x0][0x2d0], -R3 ;  /* 0x0000b40024057a23 */ /* 0x000fc60000010803 */
[C---:B------:R-:W-:Y:S01]  /*4b30*/  FSETP.NEU.FTZ.AND P0, PT, R100.reuse, -INF , PT ;  /* 0xff8000006400780b */ /* 0x040fe20003f1d000 */
[----:B------:R-:W-:Y:S02]  /*4b40*/  FMUL.FTZ R12, R100, c[0x0][0x2d0] ;  /* 0x0000b400640c7a20 */ /* 0x000fe40000410000 */
[----:B------:R1:W-:Y:S03]  /*4b50*/  MUFU.EX2 R229, R5 ;  /* 0x0000000500e57308 */ /* 0x0003e60000000800 */
[----:B------:R-:W-:Y:S01]  /*4b60*/  FSEL R12, R12, RZ, P0 ;  /* 0x000000ff0c0c7208 */ /* 0x000fe20000000000 */
[----:B--2---:R-:W-:-:S04]  /*4b70*/  FFMA.FTZ R0, R32, c[0x0][0x2d0], -R2 ;  /* 0x0000b40020007a23 */ /* 0x004fc80000010802 */
[----:B------:R2:W3:Y:S01]  /*4b80*/  MUFU.EX2 R207, R0 ;  /* 0x0000000000cf7308 */ /* 0x0004e20000000800 */
[----:B-1----:R-:W-:-:S07]  /*4b90*/  FFMA.FTZ R5, R40, c[0x0][0x2d0], -R3 ;  /* 0x0000b40028057a23 */ /* 0x002fce0000010803 */
[----:B------:R1:W4:Y:S01]  /*4ba0*/  MUFU.EX2 R226, R5 ;  /* 0x0000000500e27308 */ /* 0x0003220000000800 */
[----:B--2---:R-:W-:Y:S01]  /*4bb0*/  FFMA.FTZ R0, R45, c[0x0][0x2d0], -R3 ;  /* 0x0000b4002d007a23 */ /* 0x004fe20000010803 */
[----:B---3--:R-:W-:-:S06]  /*4bc0*/  F2FP.PACK_AB R11, R207, R205 ;  /* 0x000000cdcf0b723e */ /* 0x008fcc00000000ff */
[----:B------:R2:W-:Y:S01]  /*4bd0*/  MUFU.EX2 R232, R0 ;  /* 0x0000000000e87308 */ /* 0x0005e20000000800 */
[----:B-1----:R-:W-:Y:S01]  /*4be0*/  FFMA.FTZ R5, R42, c[0x0][0x2d0], -R3 ;  /* 0x0000b4002a057a23 */ /* 0x002fe20000010803 */
[----:B----4-:R-:W-:-:S06]  /*4bf0*/  F2FP.PACK_AB R8, R226, R229 ;  /* 0x000000e5e208723e */ /* 0x010fcc00000000ff */
[----:B------:R1:W-:Y:S01]  /*4c00*/  MUFU.EX2 R236, R5 ;  /* 0x0000000500ec7308 */ /* 0x0003e20000000800 */
[----:B--2---:R-:W-:-:S07]  /*4c10*/  FFMA.FTZ R0, R46, c[0x0][0x2d0], -R3 ;  /* 0x0000b4002e007a23 */ /* 0x004fce0000010803 */
[----:B------:R2:W3:Y:S01]  /*4c20*/  MUFU.EX2 R235, R0 ;  /* 0x0000000000eb7308 */ /* 0x0004e20000000800 */
[----:B-1----:R-:W-:-:S07]  /*4c30*/  FFMA.FTZ R5, R41, c[0x0][0x2d0], -R3 ;  /* 0x0000b40029057a23 */ /* 0x002fce0000010803 */
[----:B------:R-:W1:Y:S01]  /*4c40*/  MUFU.EX2 R237, R5 ;  /* 0x0000000500ed7308 */ /* 0x000e620000000800 */
[----:B--2---:R-:W-:Y:S01]  /*4c50*/  FFMA.FTZ R0, R47, c[0x0][0x2d0], -R3 ;  /* 0x0000b4002f007a23 */ /* 0x004fe20000010803 */
[----:B---3--:R-:W-:-:S06]  /*4c60*/  F2FP.PACK_AB R4, R235, R232 ;  /* 0x000000e8eb04723e */ /* 0x008fcc00000000ff */
[----:B------:R2:W-:Y:S01]  /*4c70*/  MUFU.EX2 R239, R0 ;  /* 0x0000000000ef7308 */ /* 0x0005e20000000800 */
[----:B-1----:R-:W-:-:S07]  /*4c80*/  F2FP.PACK_AB R10, R237, R236 ;  /* 0x000000eced0a723e */ /* 0x002fce00000000ff */
[----:B------:R-:W-:Y:S01]  /*4c90*/  HMMA.16816.F32 R16, R8, R120, RZ ;  /* 0x000000780810723c */ /* 0x000fe200000018ff */
[----:B--2---:R-:W-:-:S07]  /*4ca0*/  FFMA.FTZ R0, R48, c[0x0][0x2d0], -R3 ;  /* 0x0000b40030007a23 */ /* 0x004fce0000010803 */
        /* <DEDUP_REMOVED lines=20> */
[----:B------:R-:W-:Y:S01]  /*4df0*/  HMMA.16816.F32 R8, R8, R58, RZ ;  /* 0x0000003a0808723c */ /* 0x000fe200000018ff */
[----:B------:R1:W2:Y:S02]  /*4e00*/  MUFU.EX2 R238, R0 ;  /* 0x0000000000ee7308 */ /* 0x0002a40000000800 */
[----:B-1----:R-:W-:Y:S01]  /*4e10*/  FFMA.FTZ R0, R68, c[0x0][0x2d0], -R3 ;  /* 0x0000b40044007a23 */ /* 0x002fe20000010803 */
[----:B--2---:R-:W-:-:S05]  /*4e20*/  F2FP.PACK_AB R7, R238, R234 ;  /* 0x000000eaee07723e */ /* 0x004fca00000000ff */
[----:B------:R1:W-:Y:S02]  /*4e30*/  MUFU.EX2 R233, R0 ;  /* 0x0000000000e97308 */ /* 0x0003e40000000800 */
[C---:B------:R-:W-:Y:S08]  /*4e40*/  HMMA.16816.F32 R36, R4.reuse, R134, R36 ;  /* 0x000000860424723c */ /* 0x040ff00000001824 */
[----:B------:R-:W-:Y:S01]  /*4e50*/  HMMA.16816.F32 R16, R4, R72, R16 ;  /* 0x000000480410723c */ /* 0x000fe20000001810 */
[----:B-1----:R-:W-:-:S04]  /*4e60*/  FFMA.FTZ R0, R69, c[0x0][0x2d0], -R3 ;  /* 0x0000b40045007a23 */ /* 0x002fc80000010803 */
[----:B------:R1:W2:Y:S03]  /*4e70*/  MUFU.EX2 R230, R0 ;  /* 0x0000000000e67308 */ /* 0x0002a60000000800 */
[C---:B------:R-:W-:Y:S08]  /*4e80*/  HMMA.16816.F32 R32, R4.reuse, R88, R32 ;  /* 0x000000580420723c */ /* 0x040ff00000001820 */
[----:B------:R-:W-:Y:S01]  /*4e90*/  HMMA.16816.F32 R28, R4, R92, R28 ;  /* 0x0000005c041c723c */ /* 0x000fe2000000181c */
[----:B-1----:R-:W-:-:S07]  /*4ea0*/  FFMA.FTZ R0, R71, c[0x0][0x2d0], -R3 ;  /* 0x0000b40047007a23 */ /* 0x002fce0000010803 */
[C---:B------:R-:W-:Y:S01]  /*4eb0*/  HMMA.16816.F32 R24, R4.reuse, R116, R24 ;  /* 0x000000740418723c */ /* 0x040fe20000001818 */
[----:B------:R-:W-:Y:S01]  /*4ec0*/  FFMA.FTZ R3, R70, c[0x0][0x2d0], -R3 ;  /* 0x0000b40046037a23 */ /* 0x000fe20000010803 */
[----:B--2---:R-:W-:Y:S01]  /*4ed0*/  F2FP.PACK_AB R96, R230, R233 ;  /* 0x000000e9e660723e */ /* 0x004fe200000000ff */
[----:B------:R1:W-:Y:S05]  /*4ee0*/  MUFU.EX2 R228, R0 ;  /* 0x0000000000e47308 */ /* 0x0003ea0000000800 */
[C---:B------:R-:W-:Y:S03]  /*4ef0*/  HMMA.16816.F32 R20, R4.reuse, R132, R20 ;  /* 0x000000840414723c */ /* 0x040fe60000001814 */
[----:B------:R-:W2:Y:S05]  /*4f00*/  MUFU.EX2 R206, R3 ;  /* 0x0000000300ce7308 */ /* 0x000eaa0000000800 */
[----:B------:R-:W-:Y:S01]  /*4f10*/  HMMA.16816.F32 R84, R4, R172, R84 ;  /* 0x000000ac0454723c */ /* 0x000fe20000001854 */
[----:B-1----:R-:W-:-:S04]  /*4f20*/  FFMA.FTZ R0, R50, c[0x0][0x2d0], -R2 ;  /* 0x0000b40032007a23 */ /* 0x002fc80000010802 */
[----:B------:R1:W-:Y:S03]  /*4f30*/  MUFU.EX2 R201, R0 ;  /* 0x0000000000c97308 */ /* 0x0003e60000000800 */
[----:B------:R-:W-:Y:S01]  /*4f40*/  HMMA.16816.F32 R124, R4, R74, R124 ;  /* 0x0000004a047c723c */ /* 0x000fe2000000187c */
[----:B--2---:R-:W-:Y:S01]  /*4f50*/  F2FP.PACK_AB R98, R206, R228 ;  /* 0x000000e4ce62723e */ /* 0x004fe200000000ff */
[----:B------:R-:W-:-:S06]  /*4f60*/  @P6 IMAD.HI.U32 R3, R164, c[0x0][0x2c8], RZ ;  /* 0x0000b200a4036a27 */ /* 0x000fcc00078e00ff */
[----:B------:R-:W-:Y:S01]  /*4f70*/  HMMA.16816.F32 R140, R4, R90, R140 ;  /* 0x0000005a048c723c */ /* 0x000fe2000000188c */
[----:B------:R-:W-:Y:S02]  /*4f80*/  @P6 SHF.R.U32.HI R164, RZ, c[0x0][0x2cc], R3 ;  /* 0x0000b300ffa46a19 */ /* 0x000fe40000011603 */
[----:B------:R-:W-:-:S03]  /*4f90*/  ISETP.LE.AND P6, PT, R243, c[0x0][0x32c], PT ;  /* 0x0000cb00f3007a0c */ /* 0x000fc60003fc3270 */
[----:B------:R-:W-:Y:S02]  /*4fa0*/  IMAD.IADD R3, R241, 0x1, R164 ;  /* 0x00000001f1037824 */ /* 0x000fe400078e02a4 */
[--C-:B-1----:R-:W-:Y:S01]  /*4fb0*/  FFMA.FTZ R0, R51, c[0x0][0x2d0], -R2.reuse ;  /* 0x0000b40033007a23 */ /* 0x102fe20000010802 */
[C---:B------:R-:W-:Y:S03]  /*4fc0*/  HMMA.16816.F32 R156, R4.reuse, R94, R156 ;  /* 0x0000005e049c723c */ /* 0x040fe6000000189c */
[----:B------:R1:W2:Y:S05]  /*4fd0*/  MUFU.EX2 R200, R0 ;  /* 0x0000000000c87308 */ /* 0x0002aa0000000800 */
[C---:B------:R-:W-:Y:S08]  /*4fe0*/  HMMA.16816.F32 R64, R4.reuse, R118, R64 ;  /* 0x000000760440723c */ /* 0x040ff00000001840 */
[----:B------:R-:W-:Y:S01]  /*4ff0*/  HMMA.16816.F32 R8, R4, R174, R8 ;  /* 0x000000ae0408723c */ /* 0x000fe20000001808 */
[--C-:B-1----:R-:W-:Y:S01]  /*5000*/  FFMA.FTZ R0, R52, c[0x0][0x2d0], -R2.reuse ;  /* 0x0000b40034007a23 */ /* 0x102fe20000010802 */
[----:B--2---:R-:W-:Y:S01]  /*5010*/  F2FP.PACK_AB R97, R200, R201 ;  /* 0x000000c9c861723e */ /* 0x004fe200000000ff */
[----:B------:R-:W-:-:S02]  /*5020*/  FFMA.FTZ R2, R53, c[0x0][0x2d0], -R2 ;  /* 0x0000b40035027a23 */ /* 0x000fc40000010802 */
[----:B------:R1:W-:Y:S08]  /*5030*/  MUFU.EX2 R199, R0 ;  /* 0x0000000000c77308 */ /* 0x0003f00000000800 */
[----:B------:R-:W2:Y:S01]  /*5040*/  MUFU.EX2 R198, R2 ;  /* 0x0000000200c67308 */ /* 0x000ea20000000800 */
[----:B-1----:R-:W-:-:S07]  /*5050*/  FFMA.FTZ R0, R44, c[0x0][0x2d0], -R13 ;  /* 0x0000b4002c007a23 */ /* 0x002fce000001080d */
[----:B------:R1:W-:Y:S01]  /*5060*/  MUFU.EX2 R197, R0 ;  /* 0x0000000000c57308 */ /* 0x0003e20000000800 */
[----:B--2---:R-:W-:-:S07]  /*5070*/  F2FP.PACK_AB R99, R198, R199 ;  /* 0x000000c7c663723e */ /* 0x004fce00000000ff */
[----:B------:R-:W-:Y:S01]  /*5080*/  HMMA.16816.F32 R112, R96, R108, R16 ;  /* 0x0000006c6070723c */ /* 0x000fe20000001810 */
[----:B-1----:R-:W-:-:S07]  /*5090*/  FFMA.FTZ R0, R54, c[0x0][0x2d0], -R13 ;  /* 0x0000b40036007a23 */ /* 0x002fce000001080d */
[C---:B------:R-:W-:Y:S01]  /*50a0*/  HMMA.16816.F32 R128, R96.reuse, R160, R32 ;  /* 0x000000a06080723c */ /* 0x040fe20000001820 */
[----:B------:R1:W2:Y:S07]  /*50b0*/  MUFU.EX2 R194, R0 ;  /* 0x0000000000c27308 */ /* 0x0002ae0000000800 */
[C---:B------:R-:W-:Y:S08]  /*50c0*/  HMMA.16816.F32 R144, R96.reuse, R168, R28 ;  /* 0x000000a86090723c */ /* 0x040ff0000000181c */
[----:B------:R-:W-:Y:S01]  /*50d0*/  HMMA.16816.F32 R52, R96, R176, R24 ;  /* 0x000000b06034723c */ /* 0x000fe20000001818 */
[----:B-1----:R-:W-:Y:S01]  /*50e0*/  FFMA.FTZ R0, R82, c[0x0][0x2d0], -R13 ;  /* 0x0000b40052007a23 */ /* 0x002fe2000001080d */
[----:B--2---:R-:W-:-:S03]  /*50f0*/  F2FP.PACK_AB R4, R194, R197 ;  /* 0x000000c5c204723e */ /* 0x004fc600000000ff */
[----:B------:R1:W-:Y:S03]  /*5100*/  MUFU.EX2 R195, R0 ;  /* 0x0000000000c37308 */ /* 0x0003e60000000800 */
[C---:B------:R-:W-:Y:S08]  /*5110*/  HMMA.16816.F32 R68, R96.reuse, R180, R20 ;  /* 0x000000b46044723c */ /* 0x040ff00000001814 */
        /* <DEDUP_REMOVED lines=9> */
[----:B------:R-:W-:Y:S01]  /*51b0*/  HMMA.16816.F32 R64, R96, R178, R64 ;  /* 0x000000b26040723c */ /* 0x000fe20000001840 */
[----:B-1----:R-:W-:-:S04]  /*51c0*/  FFMA.FTZ R0, R49, c[0x0][0x2d0], -R12 ;  /* 0x0000b40031007a23 */ /* 0x002fc8000001080c */
[----:B------:R1:W2:Y:S02]  /*51d0*/  MUFU.EX2 R51, R0 ;  /* 0x0000000000337308 */ /* 0x0002a40000000800 */
[----:B-1----:R-:W-:Y:S01]  /*51e0*/  FFMA.FTZ R0, R80, c[0x0][0x2d0], -R12 ;  /* 0x0000b40050007a23 */ /* 0x002fe2000001080c */
[----:B--2---:R-:W-:-:S05]  /*51f0*/  F2FP.PACK_AB R5, R51, R44 ;  /* 0x0000002c3305723e */ /* 0x004fca00000000ff */
[----:B------:R1:W-:Y:S02]  /*5200*/  MUFU.EX2 R193, R0 ;  /* 0x0000000000c17308 */ /* 0x0003e40000000800 */
[----:B-1----:R-:W-:Y:S02]  /*5210*/  FFMA.FTZ R0, R81, c[0x0][0x2d0], -R12 ;  /* 0x0000b40051007a23 */ /* 0x002fe4000001080c */
[C---:B------:R-:W-:Y:S04]  /*5220*/  HMMA.16816.F32 R80, R96.reuse, R182, R36 ;  /* 0x000000b66050723c */ /* 0x040fe80000001824 */
[----:B------:R1:W2:Y:S04]  /*5230*/  MUFU.EX2 R50, R0 ;  /* 0x0000000000327308 */ /* 0x0002a80000000800 */
[----:B------:R-:W-:Y:S01]  /*5240*/  HMMA.16816.F32 R96, R96, R186, R8 ;  /* 0x000000ba6060723c */ /* 0x000fe20000001808 */
[----:B-1----:R-:W-:Y:S01]  /*5250*/  FFMA.FTZ R0, R148, c[0x0][0x2d0], -R13 ;  /* 0x0000b40094007a23 */ /* 0x002fe2000001080d */
[----:B--2---:R-:W-:-:S03]  /*5260*/  F2FP.PACK_AB R7, R50, R193 ;  /* 0x000000c13207723e */ /* 0x004fc600000000ff */
[----:B------:R1:W-:Y:S04]  /*5270*/  MUFU.EX2 R48, R0 ;  /* 0x0000000000307308 */ /* 0x0003e80000000800 */
[C---:B------:R-:W-:Y:S08]  /*5280*/  HMMA.16816.F32 R32, R4.reuse, R120, RZ ;  /* 0x000000780420723c */ /* 0x040ff000000018ff */
[----:B------:R-:W-:Y:S01]  /*5290*/  HMMA.16816.F32 R24, R4, R136, RZ ;  /* 0x000000880418723c */ /* 0x000fe200000018ff */
[----:B-1----:R-:W-:-:S04]  /*52a0*/  FFMA.FTZ R0, R149, c[0x0][0x2d0], -R13 ;  /* 0x0000b40095007a23 */ /* 0x002fc8000001080d */
[----:B------:R1:W2:Y:S03]  /*52b0*/  MUFU.EX2 R47, R0 ;  /* 0x00000000002f7308 */ /* 0x0002a60000000800 */
[C---:B------:R-:W-:Y:S08]  /*52c0*/  HMMA.16816.F32 R8, R4.reuse, R152, RZ ;  /* 0x000000980408723c */ /* 0x040ff000000018ff */
[----:B------:R-:W-:Y:S01]  /*52d0*/  HMMA.16816.F32 R16, R4, R60, RZ ;  /* 0x0000003c0410723c */ /* 0x000fe200000018ff */
[----:B-1----:R-:W-:-:S07]  /*52e0*/  FFMA.FTZ R0, R150, c[0x0][0x2d0], -R13 ;  /* 0x0000b40096007a23 */ /* 0x002fce000001080d */
[C---:B------:R-:W-:Y:S01]  /*52f0*/  HMMA.16816.F32 R20, R4.reuse, R76, RZ ;  /* 0x0000004c0414723c */ /* 0x040fe200000018ff */
[----:B------:R1:W-:Y:S07]  /*5300*/  MUFU.EX2 R46, R0 ;  /* 0x00000000002e7308 */ /* 0x0003ee0000000800 */
[C---:B------:R-:W-:Y:S08]  /*5310*/  HMMA.16816.F32 R120, R4.reuse, R122, RZ ;  /* 0x0000007a0478723c */ /* 0x040ff000000018ff */
[----:B------:R-:W-:Y:S01]  /*5320*/  HMMA.16816.F32 R136, R4, R138, RZ ;  /* 0x0000008a0488723c */ /* 0x000fe200000018ff */
[----:B-1----:R-:W-:-:S04]  /*5330*/  FFMA.FTZ R0, R151, c[0x0][0x2d0], -R13 ;  /* 0x0000b40097007a23 */ /* 0x002fc8000001080d */
[----:B------:R1:W3:Y:S03]  /*5340*/  MUFU.EX2 R49, R0 ;  /* 0x0000000000317308 */ /* 0x0002e60000000800 */
        /* <DEDUP_REMOVED lines=8> */
[----:B------:R1:W4:Y:S02]  /*53d0*/  MUFU.EX2 R15, R0 ;  /* 0x00000000000f7308 */ /* 0x0003240000000800 */
[----:B--2---:R-:W-:Y:S02]  /*53e0*/  F2FP.PACK_AB R4, R47, R48 ;  /* 0x000000302f04723e */ /* 0x004fe400000000ff */
[----:B---3--:R-:W-:Y:S01]  /*53f0*/  F2FP.PACK_AB R6, R49, R46 ;  /* 0x0000002e3106723e */ /* 0x008fe200000000ff */
[----:B-1----:R-:W-:Y:S01]  /*5400*/  FFMA.FTZ R0, R103, c[0x0][0x2d0], -R12 ;  /* 0x0000b40067007a23 */ /* 0x002fe2000001080c */
[----:B----4-:R-:W-:-:S03]  /*5410*/  F2FP.PACK_AB R5, R15, R14 ;  /* 0x0000000e0f05723e */ /* 0x010fc600000000ff */
[----:B------:R1:W-:Y:S02]  /*5420*/  MUFU.EX2 R36, R0 ;  /* 0x0000000000247308 */ /* 0x0003e40000000800 */
[----:B-1----:R-:W-:-:S06]  /*5430*/  FFMA.FTZ R0, R107, c[0x0][0x2d0], -R12 ;  /* 0x0000b4006b007a23 */ /* 0x002fcc000001080c */
        /* <DEDUP_REMOVED lines=12> */
[----:B--2---:R-:W-:Y:S01]  /*5500*/  F2FP.PACK_AB R92, R39, R38 ;  /* 0x00000026275c723e */ /* 0x004fe200000000ff */
[----:B------:R1:W-:Y:S06]  /*5510*/  MUFU.EX2 R45, R0 ;  /* 0x00000000002d7308 */ /* 0x0003ec0000000800 */
        /* <DEDUP_REMOVED lines=12> */
[----:B-1----:R-:W-:-:S06]  /*55e0*/  FFMA.FTZ R0, R166, c[0x0][0x2d0], -R12 ;  /* 0x0000b400a6007a23 */ /* 0x002fcc000001080c */
[----:B------:R-:W-:Y:S01]  /*55f0*/  FADD.FTZ R5, R229, R226 ;  /* 0x000000e2e5057221 */ /* 0x000fe20000010000 */
[----:B------:R-:W1:Y:S01]  /*5600*/  MUFU.EX2 R8, R0 ;  /* 0x0000000000087308 */ /* 0x000e620000000800 */
[----:B------:R-:W-:Y:S02]  /*5610*/  FADD.FTZ R7, R203, R202 ;  /* 0x000000cacb077221 */ /* 0x000fe40000010000 */
[----:B------:R-:W-:Y:S02]  /*5620*/  FADD.FTZ R6, R197, R194 ;  /* 0x000000c2c5067221 */ /* 0x000fe40000010000 */
[----:B------:R-:W-:Y:S02]  /*5630*/  FADD.FTZ R4, R44, R51 ;  /* 0x000000332c047221 */ /* 0x000fe40000010000 */
[----:B------:R-:W-:Y:S02]  /*5640*/  FADD.FTZ R5, R236, R5 ;  /* 0x00000005ec057221 */ /* 0x000fe40000010000 */
[----:B------:R-:W-:-:S02]  /*5650*/  FADD.FTZ R7, R205, R7 ;  /* 0x00000007cd077221 */ /* 0x000fc40000010000 */
[----:B------:R-:W-:Y:S02]  /*5660*/  FADD.FTZ R6, R195, R6 ;  /* 0x00000006c3067221 */ /* 0x000fe40000010000 */
[----:B------:R-:W-:Y:S02]  /*5670*/  FADD.FTZ R4, R193, R4 ;  /* 0x00000004c1047221 */ /* 0x000fe40000010000 */
[----:B------:R-:W-:Y:S01]  /*5680*/  FADD.FTZ R5, R237, R5 ;  /* 0x00000005ed057221 */ /* 0x000fe20000010000 */
[----:B-1----:R-:W-:Y:S01]  /*5690*/  F2FP.PACK_AB R93, R8, R9 ;  /* 0x00000009085d723e */ /* 0x002fe200000000ff */
[----:B------:R-:W-:Y:S02]  /*56a0*/  FADD.FTZ R7, R207, R7 ;  /* 0x00000007cf077221 */ /* 0x000fe40000010000 */
[----:B------:R-:W-:Y:S02]  /*56b0*/  FADD.FTZ R6, R196, R6 ;  /* 0x00000006c4067221 */ /* 0x000fe40000010000 */
[----:B------:R-:W-:-:S02]  /*56c0*/  FADD.FTZ R4, R50, R4 ;  /* 0x0000000432047221 */ /* 0x000fc40000010000 */
[----:B------:R-:W-:Y:S02]  /*56d0*/  FADD.FTZ R5, R232, R5 ;  /* 0x00000005e8057221 */ /* 0x000fe40000010000 */
[----:B------:R-:W-:Y:S02]  /*56e0*/  FADD.FTZ R11, R204, R7 ;  /* 0x00000007cc0b7221 */ /* 0x000fe40000010000 */
[----:B------:R-:W-:Y:S02]  /*56f0*/  FFMA.FTZ R0, R188, c[0x0][0x2d0], -R12 ;  /* 0x0000b400bc007a23 */ /* 0x000fe4000001080c */
[----:B------:R-:W-:Y:S02]  /*5700*/  FADD.FTZ R10, R48, R6 ;  /* 0x00000006300a7221 */ /* 0x000fe40000010000 */
[----:B------:R-:W-:Y:S01]  /*5710*/  FADD.FTZ R6, R14, R4 ;  /* 0x000000040e067221 */ /* 0x000fe20000010000 */
[----:B------:R1:W-:Y:S01]  /*5720*/  MUFU.EX2 R2, R0 ;  /* 0x0000000000027308 */ /* 0x0003e20000000800 */
[----:B------:R-:W-:-:S02]  /*5730*/  FADD.FTZ R7, R235, R5 ;  /* 0x00000005eb077221 */ /* 0x000fc40000010000 */
[----:B------:R-:W-:Y:S02]  /*5740*/  FADD.FTZ R5, R231, R11 ;  /* 0x0000000be7057221 */ /* 0x000fe40000010000 */
[----:B------:R-:W-:Y:S02]  /*5750*/  FADD.FTZ R4, R47, R10 ;  /* 0x0000000a2f047221 */ /* 0x000fe40000010000 */
[----:B------:R-:W-:Y:S02]  /*5760*/  FADD.FTZ R6, R15, R6 ;  /* 0x000000060f067221 */ /* 0x000fe40000010000 */
[----:B------:R-:W-:Y:S02]  /*5770*/  FADD.FTZ R11, R239, R7 ;  /* 0x00000007ef0b7221 */ /* 0x000fe40000010000 */
[----:B------:R-:W-:Y:S02]  /*5780*/  FADD.FTZ R10, R234, R5 ;  /* 0x00000005ea0a7221 */ /* 0x000fe40000010000 */
[----:B------:R-:W-:-:S02]  /*5790*/  FADD.FTZ R7, R46, R4 ;  /* 0x000000042e077221 */ /* 0x000fc40000010000 */
[----:B------:R-:W-:Y:S02]  /*57a0*/  FADD.FTZ R4, R36, R6 ;  /* 0x0000000624047221 */ /* 0x000fe40000010000 */
[----:B-1----:R-:W-:Y:S02]  /*57b0*/  FFMA.FTZ R0, R167, c[0x0][0x2d0], -R12 ;  /* 0x0000b400a7007a23 */ /* 0x002fe4000001080c */
[----:B------:R-:W-:Y:S02]  /*57c0*/  FADD.FTZ R5, R240, R11 ;  /* 0x0000000bf0057221 */ /* 0x000fe40000010000 */
[----:B------:R-:W-:Y:S02]  /*57d0*/  FADD.FTZ R6, R238, R10 ;  /* 0x0000000aee067221 */ /* 0x000fe40000010000 */
[----:B------:R-:W1:Y:S01]  /*57e0*/  MUFU.EX2 R0, R0 ;  /* 0x0000000000007308 */ /* 0x000e620000000800 */
[----:B------:R-:W-:Y:S02]  /*57f0*/  FADD.FTZ R7, R49, R7 ;  /* 0x0000000731077221 */ /* 0x000fe40000010000 */
[----:B------:R-:W-:-:S02]  /*5800*/  FADD.FTZ R4, R37, R4 ;  /* 0x0000000425047221 */ /* 0x000fc40000010000 */
[----:B------:R-:W-:Y:S02]  /*5810*/  FADD.FTZ R5, R233, R5 ;  /* 0x00000005e9057221 */ /* 0x000fe40000010000 */
[----:B------:R-:W-:Y:S02]  /*5820*/  FADD.FTZ R6, R201, R6 ;  /* 0x00000006c9067221 */ /* 0x000fe40000010000 */
[----:B------:R-:W-:Y:S02]  /*5830*/  FADD.FTZ R7, R38, R7 ;  /* 0x0000000726077221 */ /* 0x000fe40000010000 */
[----:B------:R-:W-:Y:S02]  /*5840*/  FADD.FTZ R9, R9, R4 ;  /* 0x0000000409097221 */ /* 0x000fe40000010000 */
[----:B------:R-:W-:Y:S02]  /*5850*/  FADD.FTZ R4, R230, R5 ;  /* 0x00000005e6047221 */ /* 0x000fe40000010000 */
[----:B------:R-:W-:Y:S01]  /*5860*/  FADD.FTZ R5, R200, R6 ;  /* 0x00000006c8057221 */ /* 0x000fe20000010000 */
[----:B-1----:R-:W-:Y:S01]  /*5870*/  F2FP.PACK_AB R95, R0, R2 ;  /* 0x00000002005f723e */ /* 0x002fe200000000ff */
        /* <DEDUP_REMOVED lines=9> */
[----:B------:R-:W-:Y:S01]  /*5910*/  HMMA.16816.F32 R120, R92, R110, R120 ;  /* 0x0000006e5c78723c */ /* 0x000fe20000001878 */
[----:B------:R-:W-:Y:S01]  /*5920*/  FADD.FTZ R2, R13, R6 ;  /* 0x000000060d027221 */ /* 0x000fe20000010000 */
[----:B------:R-:W-:Y:S01]  /*5930*/  STL [R1+0x8], R7 ;  /* 0x0000080701007387 */ /* 0x000fe20000100800 */
[----:B------:R-:W-:-:S03]  /*5940*/  FADD.FTZ R0, R0, R8 ;  /* 0x0000000800007221 */ /* 0x000fc60000010000 */
[----:B------:R-:W-:Y:S02]  /*5950*/  STL [R1+0x4], R4 ;  /* 0x0000040401007387 */ /* 0x000fe40000100800 */
[C---:B------:R-:W-:Y:S02]  /*5960*/  HMMA.16816.F32 R132, R92.reuse, R160, R24 ;  /* 0x000000a05c84723c */ /* 0x040fe40000001818 */
[----:B------:R1:W-:Y:S04]  /*5970*/  STL [R1+0xc], R2 ;  /* 0x00000c0201007387 */ /* 0x0003e80000100800 */
[----:B------:R2:W-:Y:S02]  /*5980*/  STL [R1+0x10], R0 ;  /* 0x0000100001007387 */ /* 0x0005e40000100800 */
[C---:B------:R-:W-:Y:S08]  /*5990*/  HMMA.16816.F32 R136, R92.reuse, R162, R136 ;  /* 0x000000a25c88723c */ /* 0x040ff00000001888 */
[C---:B------:R-:W-:Y:S08]  /*59a0*/  HMMA.16816.F32 R148, R92.reuse, R168, R148 ;  /* 0x000000a85c94723c */ /* 0x040ff00000001894 */
[----:B------:R-:W-:Y:S01]  /*59b0*/  HMMA.16816.F32 R152, R92, R170, R152 ;  /* 0x000000aa5c98723c */ /* 0x000fe20000001898 */
[----:B-1----:R-:W-:-:S07]  /*59c0*/  IADD3 R2, R3, c[0x0][0x328], RZ ;  /* 0x0000ca0003027a10 */ /* 0x002fce0007ffe0ff */
[C---:B------:R-:W-:Y:S08]  /*59d0*/  HMMA.16816.F32 R56, R92.reuse, R176, R16 ;  /* 0x000000b05c38723c */ /* 0x040ff00000001810 */
[C---:B------:R-:W-:Y:S08]  /*59e0*/  HMMA.16816.F32 R60, R92.reuse, R178, R60 ;  /* 0x000000b25c3c723c */ /* 0x040ff0000000183c */
[C---:B------:R-:W-:Y:S08]  /*59f0*/  HMMA.16816.F32 R72, R92.reuse, R180, R20 ;  /* 0x000000b45c48723c */ /* 0x040ff00000001814 */
[C---:B------:R-:W-:Y:S08]  /*5a00*/  HMMA.16816.F32 R76, R92.reuse, R182, R76 ;  /* 0x000000b65c4c723c */ /* 0x040ff0000000184c */
[C---:B------:R-:W-:Y:S08]  /*5a10*/  HMMA.16816.F32 R88, R92.reuse, R184, R28 ;  /* 0x000000b85c58723c */ /* 0x040ff0000000181c */
[----:B------:R-:W-:Y:S01]  /*5a20*/  HMMA.16816.F32 R92, R92, R186, R40 ;  /* 0x000000ba5c5c723c */ /* 0x000fe20000001828 */
[----:B------:R-:W-:Y:S07]  /*5a30*/  @!P6 BRA `(.L_x_188) ;  /* 0x000001100000e947 */ /* 0x000fee0003800000 */
[C---:B--2---:R-:W-:Y:S02]  /*5a40*/  ISETP.GT.AND P0, PT, R3.reuse, RZ, PT ;  /* 0x000000ff0300720c */ /* 0x044fe40003f04270 */
[----:B------:R-:W-:-:S11]  /*5a50*/  IADD3 R0, R3, -0x1, RZ ;  /* 0xffffffff03007810 */ /* 0x000fd60007ffe0ff */
[----:B------:R-:W-:Y:S05]  /*5a60*/  @P0 BRA `(.L_x_189) ;  /* 0x0000007000000947 */ /* 0x000fea0003800000 */
[----:B------:R-:W-:Y:S02]  /*5a70*/  IMAD.MOV.U32 R4, RZ, RZ, 0x1 ;  /* 0x00000001ff047424 */ /* 0x000fe400078e00ff */
[----:B------:R-:W-:-:S03]  /*5a80*/  IMAD.MOV R0, RZ, RZ, -R3 ;  /* 0x000000ffff007224 */ /* 0x000fc600078e0a03 */
[----:B------:R-:W-:-:S13]  /*5a90*/  ISETP.NE.AND P0, PT, R4, c[0x0][0x32c], PT ;  /* 0x0000cb0004007a0c */ /* 0x000fda0003f05270 */
[----:B------:R-:W-:-:S05]  /*5aa0*/  @P0 IMAD.HI.U32 R3, R0, c[0x0][0x330], RZ ;  /* 0x0000cc0000030a27 */ /* 0x000fca00078e00ff */
[----:B------:R-:W-:-:S04]  /*5ab0*/  @P0 SHF.R.U32.HI R0, RZ, c[0x0][0x334], R3 ;  /* 0x0000cd00ff000a19 */ /* 0x000fc80000011603 */
[----:B------:R-:W-:Y:S01]  /*5ac0*/  LOP3.LUT R0, RZ, R0, RZ, 0x33, !PT ;  /* 0x00000000ff007212 */ /* 0x000fe200078e33ff */
[----:B------:R-:W-:Y:S05]  /*5ad0*/  BRA `(.L_x_190) ;  /* 0x0000004000007947 */ /* 0x000fea0003800000 */
.L_x_189:
[----:B------:R-:W-:-:S04]  /*5ae0*/  MOV R3, 0x1 ;  /* 0x0000000100037802 */ /* 0x000fc80000000f00 */
[----:B------:R-:W-:-:S13]  /*5af0*/  ISETP.NE.AND P0, PT, R3, c[0x0][0x32c], PT ;  /* 0x0000cb0003007a0c */ /* 0x000fda0003f05270 */
[----:B------:R-:W-:-:S05]  /*5b00*/  @P0 IMAD.HI.U32 R3, R0, c[0x0][0x330], RZ ;  /* 0x0000cc0000030a27 */ /* 0x000fca00078e00ff */
[----:B------:R-:W-:Y:S02]  /*5b10*/  @P0 SHF.R.U32.HI R0, RZ, c[0x0][0x334], R3 ;  /* 0x0000cd00ff000a19 */ /* 0x000fe40000011603 */
.L_x_190:
[----:B------:R-:W-:-:S05]  /*5b20*/  MOV R3, c[0x0][0x32c] ;  /* 0x0000cb0000037a02 */ /* 0x000fca0000000f00 */
[----:B------:R-:W-:-:S05]  /*5b30*/  IMAD R0, R0, R3, c[0x0][0x32c] ;  /* 0x0000cb0000007624 */ /* 0x000fca00078e0203 */
[----:B------:R-:W-:-:S05]  /*5b40*/  IMNMX R2, R2, R0, PT ;  /* 0x0000000002027217 */ /* 0x000fca0003800200 */
.L_x_188:
[----:B--2---:R-:W-:-:S05]  /*5b50*/  IMAD.HI R2, R2, 0x2aaaaaab, RZ ;  /* 0x2aaaaaab02027827 */ /* 0x004fca00078e02ff */
[----:B------:R-:W-:-:S04]  /*5b60*/  SHF.R.U32.HI R0, RZ, 0x1f, R2 ;  /* 0x0000001fff007819 */ /* 0x000fc80000011602 */
[----:B------:R-:W-:-:S04]  /*5b70*/  LEA.HI.SX32 R2, R2, R0, 0x1d ;  /* 0x0000000002027211 */ /* 0x000fc800078feaff */
[----:B------:R-:W-:-:S04]  /*5b80*/  IMNMX R252, R242, R2, !PT ;  /* 0x00000002f2fc7217 */ /* 0x000fc80007800200 */
[----:B------:R-:W-:-:S13]  /*5b90*/  ISETP.GE.AND P0, PT, R224, R252, PT ;  /* 0x000000fce000720c */ /* 0x000fda0003f06270 */
[----:B------:R-:W-:Y:S05]  /*5ba0*/  @!P0 BRA `(.L_x_191) ;  /* 0x0000475000008947 */ /* 0x000fea0003800000 */
[----:B------:R-:W2:Y:S04]  /*5bb0*/  LDL R8, [R1+0x2c] ;  /* 0x00002c0001087983 */ /* 0x000ea80000100800 */
[----:B------:R-:W3:Y:S01]  /*5bc0*/  LDL R5, [R1+0x28] ;  /* 0x0000280001057983 */ /* 0x000ee20000100800 */
[----:B------:R-:W-:Y:S01]  /*5bd0*/  SHF.R.S32.HI R3, RZ, 0x1f, R227 ;  /* 0x0000001fff037819 */ /* 0x000fe200000114e3 */
[----:B------:R-:W-:Y:S01]  /*5be0*/  IMAD.MOV.U32 R103, RZ, RZ, R105 ;  /* 0x000000ffff677224 */ /* 0x000fe200078e0069 */
[C---:B------:R-:W-:Y:S01]  /*5bf0*/  IADD3 R6, R227.reuse, 0x20, RZ ;  /* 0x00000020e3067810 */ /* 0x040fe20007ffe0ff */
[----:B------:R-:W-:Y:S01]  /*5c00*/  IMAD.MOV.U32 R101, RZ, RZ, R106 ;  /* 0x000000ffff657224 */ /* 0x000fe200078e006a */
[C---:B------:R-:W-:Y:S01]  /*5c10*/  SHF.L.U64.HI R228, R227.reuse, 0x1, R3 ;  /* 0x00000001e3e47819 */ /* 0x040fe20000010203 */
[----:B------:R-:W-:Y:S01]  /*5c20*/  IMAD.MOV.U32 R108, RZ, RZ, R100 ;  /* 0x000000ffff6c7224 */ /* 0x000fe200078e0064 */
[C---:B------:R-:W-:Y:S01]  /*5c30*/  IADD3 R3, R227.reuse, 0x40, RZ ;  /* 0x00000040e3037810 */ /* 0x040fe20007ffe0ff */
[----:B------:R-:W-:Y:S01]  /*5c40*/  IMAD.MOV.U32 R107, RZ, RZ, R104 ;  /* 0x000000ffff6b7224 */ /* 0x000fe200078e0068 */
[C---:B------:R-:W-:Y:S01]  /*5c50*/  IADD3 R4, R227.reuse, 0x40, RZ ;  /* 0x00000040e3047810 */ /* 0x040fe20007ffe0ff */
[----:B------:R-:W-:Y:S01]  /*5c60*/  IMAD.MOV.U32 R226, RZ, RZ, R224 ;  /* 0x000000ffffe27224 */ /* 0x000fe200078e00e0 */
[----:B------:R-:W-:Y:S01]  /*5c70*/  SHF.R.S32.HI R3, RZ, 0x1f, R3 ;  /* 0x0000001fff037819 */ /* 0x000fe20000011403 */
[C---:B------:R-:W-:Y:S01]  /*5c80*/  IMAD.SHL.U32 R0, R227.reuse, 0x2, RZ ;  /* 0x00000002e3007824 */ /* 0x040fe200078e00ff */
[----:B------:R-:W-:-:S02]  /*5c90*/  IADD3 R7, R227, 0x20, RZ ;  /* 0x00000020e3077810 */ /* 0x000fc40007ffe0ff */
[----:B------:R-:W-:Y:S02]  /*5ca0*/  SHF.R.S32.HI R6, RZ, 0x1f, R6 ;  /* 0x0000001fff067819 */ /* 0x000fe40000011406 */
[----:B------:R-:W-:Y:S02]  /*5cb0*/  LEA.HI R3, R3, R4, RZ, 0x3 ;  /* 0x0000000403037211 */ /* 0x000fe400078f18ff */
[----:B------:R-:W-:Y:S02]  /*5cc0*/  LEA.HI R6, R6, R7, RZ, 0x3 ;  /* 0x0000000706067211 */ /* 0x000fe400078f18ff */
[----:B------:R-:W-:Y:S02]  /*5cd0*/  LOP3.LUT R3, R3, 0xfffffff8, RZ, 0xc0, !PT ;  /* 0xfffffff803037812 */ /* 0x000fe400078ec0ff */
[----:B------:R-:W-:-:S03]  /*5ce0*/  LOP3.LUT R6, R6, 0xfffffff8, RZ, 0xc0, !PT ;  /* 0xfffffff806067812 */ /* 0x000fc600078ec0ff */
[C---:B------:R-:W-:Y:S02]  /*5cf0*/  IMAD.SHL.U32 R232, R3.reuse, 0x2, RZ ;  /* 0x0000000203e87824 */ /* 0x040fe400078e00ff */
[C---:B------:R-:W-:Y:S01]  /*5d00*/  IMAD.SHL.U32 R230, R6.reuse, 0x2, RZ ;  /* 0x0000000206e67824 */ /* 0x040fe200078e00ff */
[----:B--2---:R-:W-:Y:S02]  /*5d10*/  SHF.L.U64.HI R229, R6, 0x1, R8 ;  /* 0x0000000106e57819 */ /* 0x004fe40000010208 */
[----:B---3--:R-:W-:Y:S02]  /*5d20*/  SHF.L.U64.HI R231, R3, 0x1, R5 ;  /* 0x0000000103e77819 */ /* 0x008fe40000010205 */
.L_x_212:
[----:B------:R-:W2:Y:S01]  /*5d30*/  LDL R0, [R1+0x14] ;  /* 0x0000140001007983 */ /* 0x000ea20000100800 */
[----:B------:R-:W-:Y:S04]  /*5d40*/  DEPBAR.LE SB0, 0x0 ;  /* 0x000080000000791a */ /* 0x000fe80000000000 */
[----:B------:R-:W-:Y:S06]  /*5d50*/  BAR.SYNC.DEFER_BLOCKING 0x0 ;  /* 0x0000000000007b1d */ /* 0x000fec0000010000 */
        /* <DEDUP_REMOVED lines=8> */
[----:B------:R1:W1:Y:S04]  /*5de0*/  LDSM.16.M88.4 R176, [R221] ;  /* 0x00000000ddb0783b */ /* 0x0002680000000200 */
[----:B------:R1:W1:Y:S01]  /*5df0*/  LDSM.16.M88.4 R180, [R220] ;  /* 0x00000000dcb4783b */ /* 0x0002620000000200 */
[----:B--2---:R-:W-:Y:S11]  /*5e00*/  ISETP.GT.AND P0, PT, R0, R226, PT ;  /* 0x000000e20000720c */ /* 0x004ff60003f04270 */
[----:B------:R-:W-:Y:S02]  /*5e10*/  @!UPT UIADD3 URZ, URZ, URZ, URZ ;  /* 0x0000003f3f3ff290 */ /* 0x000fe4000fffe03f */
[----:B------:R-:W-:-:S05]  /*5e20*/  @P0 BRA `(.L_x_192) ;  /* 0x0000039000000947 */ /* 0x000fca0003800000 */
[----:B-1-34-:R-:W-:Y:S01]  /*5e30*/  SHF.R.S32.HI R0, RZ, 0x1f, R225 ;  /* 0x0000001fff007819 */ /* 0x01afe200000114e1 */
[----:B------:R-:W-:Y:S01]  /*5e40*/  IMAD.WIDE.U32 R2, R225, c[0x0][0x208], RZ ;  /* 0x00008200e1027a25 */ /* 0x000fe200078e00ff */
[----:B------:R-:W-:Y:S01]  /*5e50*/  SHF.R.S32.HI R4, RZ, 0x1f, R222 ;  /* 0x0000001fff047819 */ /* 0x000fe200000114de */
[----:B------:R-:W1:Y:S01]  /*5e60*/  S2R R11, SR_TID.X ;  /* 0x00000000000b7919 */ /* 0x000e620000002100 */
[C---:B------:R-:W-:Y:S01]  /*5e70*/  ISETP.GE.AND P1, PT, R227.reuse, c[0x0][0x1d4], PT ;  /* 0x00007500e3007a0c */ /* 0x040fe20003f26270 */
[----:B------:R-:W-:Y:S01]  /*5e80*/  IMAD R0, R0, c[0x0][0x208], RZ ;  /* 0x0000820000007a24 */ /* 0x000fe200078e02ff */
[C---:B------:R-:W-:Y:S01]  /*5e90*/  IADD3 R13, R227.reuse, 0x20, RZ ;  /* 0x00000020e30d7810 */ /* 0x040fe20007ffe0ff */
[----:B------:R-:W-:Y:S01]  /*5ea0*/  IMAD R4, R4, c[0x0][0x218], RZ ;  /* 0x0000860004047a24 */ /* 0x000fe200078e02ff */
[----:B------:R-:W-:Y:S01]  /*5eb0*/  IADD3 R12, R227, 0x40, RZ ;  /* 0x00000040e30c7810 */ /* 0x000fe20007ffe0ff */
[----:B------:R-:W-:Y:S01]  /*5ec0*/  IMAD R0, R225, c[0x0][0x20c], R0 ;  /* 0x00008300e1007a24 */ /* 0x000fe200078e0200 */
[----:B------:R-:W-:Y:S01]  /*5ed0*/  ISETP.GE.AND P3, PT, R13, c[0x0][0x1d4], PT ;  /* 0x000075000d007a0c */ /* 0x000fe20003f66270 */
[----:B------:R-:W-:Y:S01]  /*5ee0*/  IMAD R4, R222, c[0x0][0x21c], R4 ;  /* 0x00008700de047a24 */ /* 0x000fe200078e0204 */
[----:B------:R-:W-:Y:S01]  /*5ef0*/  ISETP.GE.AND P2, PT, R12, c[0x0][0x1d4], PT ;  /* 0x000075000c007a0c */ /* 0x000fe20003f46270 */
[----:B------:R-:W-:Y:S01]  /*5f00*/  IMAD.IADD R3, R3, 0x1, R0 ;  /* 0x0000000103037824 */ /* 0x000fe200078e0200 */
[----:B------:R-:W-:Y:S01]  /*5f10*/  BSSY B0, `(.L_x_192) ;  /* 0x000002a000007945 */ /* 0x000fe20003800000 */
[----:B------:R-:W-:Y:S02]  /*5f20*/  IMAD.SHL.U32 R5, R227, 0x2, RZ ;  /* 0x00000002e3057824 */ /* 0x000fe400078e00ff */
[----:B------:R-:W-:Y:S05]  /*5f30*/  IMAD.WIDE.U32 R2, R222, c[0x0][0x218], R2 ;  /* 0x00008600de027a25 */ /* 0x000fea00078e0002 */
[----:B------:R-:W-:Y:S04]  /*5f40*/  IADD3 R0, P0, R2, UR18, RZ ;  /* 0x0000001202007c10 */ /* 0x000fe8000ff1e0ff */
[----:B------:R-:W-:Y:S02]  /*5f50*/  IADD3.X R3, R3, UR5, R4, P0, !PT ;  /* 0x0000000503037c10 */ /* 0x000fe400087fe404 */
[C---:B------:R-:W-:Y:S04]  /*5f60*/  LEA R10, P0, R0.reuse, c[0x0][0x1f8], 0x1 ;  /* 0x00007e00000a7a11 */ /* 0x040fe800078008ff */
[----:B------:R-:W-:Y:S02]  /*5f70*/  LEA.HI.X R3, R0, c[0x0][0x1fc], R3, 0x1, P0 ;  /* 0x00007f0000037a11 */ /* 0x000fe400000f0c03 */
[----:B------:R-:W2:Y:S04]  /*5f80*/  SHFL.IDX PT, R0, R10, RZ, 0x1c1f ;  /* 0x001c1fff0a007589 */ /* 0x000ea800000e0000 */
[----:B------:R-:W3:Y:S01]  /*5f90*/  SHFL.IDX PT, R2, R3, RZ, 0x1c1f ;  /* 0x001c1fff03027589 */ /* 0x000ee200000e0000 */
[----:B--2---:R-:W-:Y:S05]  /*5fa0*/  IADD3 R8, P0, R0, R5, RZ ;  /* 0x0000000500087210 */ /* 0x004fea0007f1e0ff */
[----:B---3--:R-:W-:Y:S01]  /*5fb0*/  IMAD.X R9, R2, 0x1, R228, P0 ;  /* 0x0000000102097824 */ /* 0x008fe200000e06e4 */
[----:B------:R-:W-:Y:S04]  /*5fc0*/  IADD3 R6, P0, R0, R230, RZ ;  /* 0x000000e600067210 */ /* 0x000fe80007f1e0ff */
[----:B------:R-:W-:Y:S01]  /*5fd0*/  @!PT LDS RZ, [RZ] ;  /* 0x00000000fffff984 */ /* 0x000fe20000000800 */
[----:B------:R2:W-:Y:S01]  /*5fe0*/  LDGSTS.E.BYPASS.LTC128B.128 [R223+0x1880], [R8.64], !P1 ;  /* 0x0188000008df7fae */ /* 0x0005e2000c901d48 */
[----:B------:R-:W-:Y:S01]  /*5ff0*/  IMAD.X R7, R2, 0x1, R229, P0 ;  /* 0x0000000102077824 */ /* 0x000fe200000e06e5 */
[----:B------:R-:W-:Y:S02]  /*6000*/  IADD3 R4, P0, R0, R232, RZ ;  /* 0x000000e800047210 */ /* 0x000fe40007f1e0ff */
[----:B-1----:R-:W-:Y:S02]  /*6010*/  ISETP.GT.AND P1, PT, R11, 0x3f, PT ;  /* 0x0000003f0b00780c */ /* 0x002fe40003f24270 */
[----:B------:R2:W-:Y:S01]  /*6020*/  LDGSTS.E.BYPASS.LTC128B.128 [R223+0x2480], [R6.64], !P3 ;  /* 0x0248000006df7fae */ /* 0x0005e2000d901d48 */
[----:B------:R-:W-:Y:S05]  /*6030*/  IMAD.X R5, R2, 0x1, R231, P0 ;  /* 0x0000000102057824 */ /* 0x000fea00000e06e7 */
[----:B------:R2:W-:Y:S05]  /*6040*/  LDGSTS.E.BYPASS.LTC128B.128 [R223+0x3080], [R4.64], !P2 ;  /* 0x0308000004df7fae */ /* 0x0005ea000d101d48 */
[----:B------:R-:W-:-:S05]  /*6050*/  @P1 BRA `(.L_x_193) ;  /* 0x0000015000001947 */ /* 0x000fca0003800000 */
[----:B------:R-:W-:-:S05]  /*6060*/  BRA.DIV ~URZ, `(.L_x_194) ;  /* 0x0000e9d27f007947 */ /* 0x000fca000b800000 */
[----:B--2---:R1:W2:Y:S04]  /*6070*/  SHFL.IDX PT, R4, R3, 0x1, 0x1c1f ;  /* 0x003c1f0003047f89 */ /* 0x0042a800000e0000 */
[----:B------:R1:W3:Y:S02]  /*6080*/  SHFL.IDX PT, R0, R10, 0x1, 0x1c1f ;  /* 0x003c1f000a007f89 */ /* 0x0002e400000e0000 */
.L_x_260:
[C---:B-1----:R-:W-:Y:S01]  /*6090*/  IADD3 R10, R227.reuse, 0x20, RZ ;  /* 0x00000020e30a7810 */ /* 0x042fe20007ffe0ff */
[C---:B------:R-:W-:Y:S01]  /*60a0*/  IMAD.SHL.U32 R2, R227.reuse, 0x2, RZ ;  /* 0x00000002e3027824 */ /* 0x040fe200078e00ff */
[C---:B------:R-:W-:Y:S02]  /*60b0*/  ISETP.GE.AND P3, PT, R227.reuse, c[0x0][0x1d4], PT ;  /* 0x00007500e3007a0c */ /* 0x040fe40003f66270 */
[----:B------:R-:W-:Y:S02]  /*60c0*/  ISETP.GE.AND P2, PT, R10, c[0x0][0x1d4], PT ;  /* 0x000075000a007a0c */ /* 0x000fe40003f46270 */
[----:B---3--:R-:W-:Y:S02]  /*60d0*/  IADD3 R8, P0, R0, R2, RZ ;  /* 0x0000000200087210 */ /* 0x008fe40007f1e0ff */
[----:B------:R-:W-:Y:S03]  /*60e0*/  IADD3 R5, R227, 0x40, RZ ;  /* 0x00000040e3057810 */ /* 0x000fe60007ffe0ff */
[----:B--2---:R-:W-:Y:S01]  /*60f0*/  IMAD.X R9, R4, 0x1, R228, P0 ;  /* 0x0000000104097824 */ /* 0x004fe200000e06e4 */
[----:B------:R-:W-:Y:S02]  /*6100*/  IADD3 R6, P0, R0, R230, RZ ;  /* 0x000000e600067210 */ /* 0x000fe40007f1e0ff */
[----:B------:R-:W-:Y:S02]  /*6110*/  ISETP.GE.AND P1, PT, R5, c[0x0][0x1d4], PT ;  /* 0x0000750005007a0c */ /* 0x000fe40003f26270 */
[----:B------:R-:W-:Y:S01]  /*6120*/  @!PT LDS RZ, [RZ] ;  /* 0x00000000fffff984 */ /* 0x000fe20000000800 */
[----:B------:R-:W-:Y:S01]  /*6130*/  @!PT LDS RZ, [RZ] ;  /* 0x00000000fffff984 */ /* 0x000fe20000000800 */
[----:B------:R-:W-:Y:S01]  /*6140*/  @!PT LDS RZ, [RZ] ;  /* 0x00000000fffff984 */ /* 0x000fe20000000800 */
[----:B------:R1:W-:Y:S01]  /*6150*/  LDGSTS.E.BYPASS.LTC128B.128 [R223+0x2080], [R8.64], !P3 ;  /* 0x0208000008df7fae */ /* 0x0003e2000d901d48 */
[----:B------:R-:W-:Y:S01]  /*6160*/  IMAD.X R7, R4, 0x1, R229, P0 ;  /* 0x0000000104077824 */ /* 0x000fe200000e06e5 */
[----:B------:R-:W-:Y:S04]  /*6170*/  IADD3 R2, P0, R0, R232, RZ ;  /* 0x000000e800027210 */ /* 0x000fe80007f1e0ff */
[----:B------:R1:W-:Y:S01]  /*6180*/  LDGSTS.E.BYPASS.LTC128B.128 [R223+0x2c80], [R6.64], !P2 ;  /* 0x02c8000006df7fae */ /* 0x0003e2000d101d48 */
[----:B------:R-:W-:Y:S05]  /*6190*/  IMAD.X R3, R4, 0x1, R231, P0 ;  /* 0x0000000104037824 */ /* 0x000fea00000e06e7 */
[----:B------:R1:W-:Y:S03]  /*61a0*/  LDGSTS.E.BYPASS.LTC128B.128 [R223+0x3880], [R2.64], !P1 ;  /* 0x0388000002df7fae */ /* 0x0003e6000c901d48 */
.L_x_193:
[----:B------:R-:W-:Y:S05]  /*61b0*/  BSYNC B0 ;  /* 0x0000000000007941 */ /* 0x000fea0003800000 */
.L_x_192:
[----:B-1-34-:R-:W0:Y:S01]  /*61c0*/  LDGDEPBAR ;  /* 0x00000000000079af */ /* 0x01ae220000000000 */
[----:B------:R-:W-:Y:S01]  /*61d0*/  WARPSYNC 0xffffffff ;  /* 0xffffffff00007948 */ /* 0x000fe20003800000 */
[-C--:B--2---:R-:W-:Y:S06]  /*61e0*/  HMMA.16816.F32 R4, R48, R16.reuse, RZ ;  /* 0x000000103004723c */ /* 0x084fec00000018ff */
[----:B------:R-:W2:Y:S02]  /*61f0*/  LDL R0, [R1+0x14] ;  /* 0x0000140001007983 */ /* 0x000ea40000100800 */
[C---:B------:R-:W-:Y:S02]  /*6200*/  HMMA.16816.F32 R8, R44.reuse, R16, RZ ;  /* 0x000000102c08723c */ /* 0x040fe400000018ff */
[----:B------:R-:W-:Y:S06]  /*6210*/  LDSM.16.M88.4 R184, [R211+0x8080] ;  /* 0x00808000d3b8783b */ /* 0x000fec0000000200 */
[-C--:B------:R-:W-:Y:S02]  /*6220*/  HMMA.16816.F32 R12, R44, R18.reuse, RZ ;  /* 0x000000122c0c723c */ /* 0x080fe400000018ff */
[----:B------:R-:W1:Y:S06]  /*6230*/  LDSM.16.M88.4 R188, [R208+0x4880] ;  /* 0x00488000d0bc783b */ /* 0x000e6c0000000200 */
[C---:B------:R-:W-:Y:S02]  /*6240*/  HMMA.16816.F32 R16, R48.reuse, R18, RZ ;  /* 0x000000123010723c */ /* 0x040fe400000018ff */
[----:B------:R-:W3:Y:S06]  /*6250*/  LDSM.16.M88.4 R192, [R211+0x9080] ;  /* 0x00908000d3c0783b */ /* 0x000eec0000000200 */
[-C--:B------:R-:W-:Y:S02]  /*6260*/  HMMA.16816.F32 R20, R48, R32.reuse, RZ ;  /* 0x000000203014723c */ /* 0x080fe400000018ff */
[----:B------:R-:W4:Y:S06]  /*6270*/  LDSM.16.M88.4 R196, [R208+0x4c80] ;  /* 0x004c8000d0c4783b */ /* 0x000f2c0000000200 */
[C---:B------:R-:W-:Y:S02]  /*6280*/  HMMA.16816.F32 R24, R44.reuse, R32, RZ ;  /* 0x000000202c18723c */ /* 0x040fe400000018ff */
[----:B------:R-:W-:Y:S06]  /*6290*/  LDSM.16.M88.4 R200, [R219] ;  /* 0x00000000dbc8783b */ /* 0x000fec0000000200 */
[-C--:B------:R-:W-:Y:S02]  /*62a0*/  HMMA.16816.F32 R28, R44, R34.reuse, RZ ;  /* 0x000000222c1c723c */ /* 0x080fe400000018ff */
[----:B------:R-:W-:Y:S06]  /*62b0*/  LDSM.16.M88.4 R204, [R212+0x9080] ;  /* 0x00908000d4cc783b */ /* 0x000fec0000000200 */
[C---:B------:R-:W-:Y:S08]  /*62c0*/  HMMA.16816.F32 R32, R48.reuse, R34, RZ ;  /* 0x000000223020723c */ /* 0x040ff000000018ff */
[-C--:B------:R-:W-:Y:S08]  /*62d0*/  HMMA.16816.F32 R36, R48, R160.reuse, RZ ;  /* 0x000000a03024723c */ /* 0x080ff000000018ff */
[C---:B------:R-:W-:Y:S08]  /*62e0*/  HMMA.16816.F32 R40, R44.reuse, R160, RZ ;  /* 0x000000a02c28723c */ /* 0x040ff000000018ff */
[-C--:B------:R-:W-:Y:S08]  /*62f0*/  HMMA.16816.F32 R44, R44, R162.reuse, RZ ;  /* 0x000000a22c2c723c */ /* 0x080ff000000018ff */
[----:B------:R-:W-:Y:S01]  /*6300*/  HMMA.16816.F32 R48, R48, R162, RZ ;  /* 0x000000a23030723c */ /* 0x000fe200000018ff */
[----:B------:R-:W5:Y:S07]  /*6310*/  LDSM.16.M88.4 R160, [R208+0x5080] ;  /* 0x00508000d0a0783b */ /* 0x000f6e0000000200 */
        /* <DEDUP_REMOVED lines=9> */
[----:B------:R-:W-:Y:S07]  /*63b0*/  LDSM.16.M88.4 R176, [R211+0xa080] ;  /* 0x00a08000d3b0783b */ /* 0x000fee0000000200 */
[-C--:B------:R-:W-:Y:S08]  /*63c0*/  HMMA.16816.F32 R36, R164, R180.reuse, R36 ;  /* 0x000000b4a424723c */ /* 0x080ff00000001824 */
[C---:B------:R-:W-:Y:S08]  /*63d0*/  HMMA.16816.F32 R40, R172.reuse, R180, R40 ;  /* 0x000000b4ac28723c */ /* 0x040ff00000001828 */
[-C--:B------:R-:W-:Y:S01]  /*63e0*/  HMMA.16816.F32 R44, R172, R182.reuse, R44 ;  /* 0x000000b6ac2c723c */ /* 0x080fe2000000182c */
[----:B------:R-:W-:Y:S07]  /*63f0*/  LDSM.16.M88.4 R172, [R217] ;  /* 0x00000000d9ac783b */ /* 0x000fee0000000200 */
[----:B------:R-:W-:Y:S01]  /*6400*/  HMMA.16816.F32 R48, R164, R182, R48 ;  /* 0x000000b6a430723c */ /* 0x000fe20000001830 */
[----:B------:R-:W1:Y:S08]  /*6410*/  LDSM.16.M88.4 R164, [R218] ;  /* 0x00000000daa4783b */ /* 0x000e700000000200 */
[----:B------:R-:W1:Y:S01]  /*6420*/  LDSM.16.M88.4 R180, [R208+0x5480] ;  /* 0x00548000d0b4783b */ /* 0x000e620000000200 */
[----:B--2---:R-:W-:Y:S01]  /*6430*/  ISETP.GT.AND P0, PT, R226, R0, PT ;  /* 0x00000000e200720c */ /* 0x004fe20003f04270 */
[-C--:B-1----:R-:W-:Y:S08]  /*6440*/  HMMA.16816.F32 R4, R184, R188.reuse, R4 ;  /* 0x000000bcb804723c */ /* 0x082ff00000001804 */
[C---:B---3--:R-:W-:Y:S08]  /*6450*/  HMMA.16816.F32 R8, R192.reuse, R188, R8 ;  /* 0x000000bcc008723c */ /* 0x048ff00000001808 */
[-C--:B------:R-:W-:Y:S08]  /*6460*/  HMMA.16816.F32 R12, R192, R190.reuse, R12 ;  /* 0x000000bec00c723c */ /* 0x080ff0000000180c */
[C---:B------:R-:W-:Y:S01]  /*6470*/  HMMA.16816.F32 R16, R184.reuse, R190, R16 ;  /* 0x000000beb810723c */ /* 0x040fe20000001810 */
[----:B------:R-:W-:Y:S07]  /*6480*/  LDSM.16.M88.4 R188, [R208+0x5c80] ;  /* 0x005c8000d0bc783b */ /* 0x000fee0000000200 */
[-C--:B----4-:R-:W-:Y:S08]  /*6490*/  HMMA.16816.F32 R20, R184, R196.reuse, R20 ;  /* 0x000000c4b814723c */ /* 0x090ff00000001814 */
[C---:B------:R-:W-:Y:S08]  /*64a0*/  HMMA.16816.F32 R24, R192.reuse, R196, R24 ;  /* 0x000000c4c018723c */ /* 0x040ff00000001818 */
[-C--:B------:R-:W-:Y:S08]  /*64b0*/  HMMA.16816.F32 R28, R192, R198.reuse, R28 ;  /* 0x000000c6c01c723c */ /* 0x080ff0000000181c */
[C---:B------:R-:W-:Y:S01]  /*64c0*/  HMMA.16816.F32 R32, R184.reuse, R198, R32 ;  /* 0x000000c6b820723c */ /* 0x040fe20000001820 */
[----:B------:R-:W-:Y:S07]  /*64d0*/  LDSM.16.M88.4 R196, [R216] ;  /* 0x00000000d8c4783b */ /* 0x000fee0000000200 */
[-C--:B-----5:R-:W-:Y:S08]  /*64e0*/  HMMA.16816.F32 R36, R184, R160.reuse, R36 ;  /* 0x000000a0b824723c */ /* 0x0a0ff00000001824 */
[C---:B------:R-:W-:Y:S08]  /*64f0*/  HMMA.16816.F32 R40, R192.reuse, R160, R40 ;  /* 0x000000a0c028723c */ /* 0x040ff00000001828 */
[-C--:B------:R-:W-:Y:S01]  /*6500*/  HMMA.16816.F32 R44, R192, R162.reuse, R44 ;  /* 0x000000a2c02c723c */ /* 0x080fe2000000182c */
[----:B------:R-:W-:Y:S07]  /*6510*/  LDSM.16.M88.4 R192, [R212+0xa080] ;  /* 0x00a08000d4c0783b */ /* 0x000fee0000000200 */
[----:B------:R-:W-:Y:S01]  /*6520*/  HMMA.16816.F32 R48, R184, R162, R48 ;  /* 0x000000a2b830723c */ /* 0x000fe20000001830 */
[----:B------:R-:W1:Y:S07]  /*6530*/  LDSM.16.M88.4 R160, [R211+0xb080] ;  /* 0x00b08000d3a0783b */ /* 0x000e6e0000000200 */
[-C--:B------:R-:W-:Y:S01]  /*6540*/  HMMA.16816.F32 R4, R168, R200.reuse, R4 ;  /* 0x000000c8a804723c */ /* 0x080fe20000001804 */
[----:B------:R-:W2:Y:S07]  /*6550*/  LDSM.16.M88.4 R184, [R208+0x5880] ;  /* 0x00588000d0b8783b */ /* 0x000eae0000000200 */
[C---:B------:R-:W-:Y:S08]  /*6560*/  HMMA.16816.F32 R8, R204.reuse, R200, R8 ;  /* 0x000000c8cc08723c */ /* 0x040ff00000001808 */
[-C--:B------:R-:W-:Y:S08]  /*6570*/  HMMA.16816.F32 R12, R204, R202.reuse, R12 ;  /* 0x000000cacc0c723c */ /* 0x080ff0000000180c */
[C---:B------:R-:W-:Y:S08]  /*6580*/  HMMA.16816.F32 R16, R168.reuse, R202, R16 ;  /* 0x000000caa810723c */ /* 0x040ff00000001810 */
[-C--:B------:R-:W-:Y:S08]  /*6590*/  HMMA.16816.F32 R20, R168, R164.reuse, R20 ;  /* 0x000000a4a814723c */ /* 0x080ff00000001814 */
        /* <DEDUP_REMOVED lines=8> */
[-C--:B------:R-:W-:Y:S08]  /*6620*/  HMMA.16816.F32 R4, R176, R180.reuse, R4 ;  /* 0x000000b4b004723c */ /* 0x080ff00000001804 */
[C---:B-1----:R-:W-:Y:S08]  /*6630*/  HMMA.16816.F32 R8, R160.reuse, R180, R8 ;  /* 0x000000b4a008723c */ /* 0x042ff00000001808 */
[-C--:B------:R-:W-:Y:S08]  /*6640*/  HMMA.16816.F32 R12, R160, R182.reuse, R12 ;  /* 0x000000b6a00c723c */ /* 0x080ff0000000180c */
[C---:B------:R-:W-:Y:S08]  /*6650*/  HMMA.16816.F32 R16, R176.reuse, R182, R16 ;  /* 0x000000b6b010723c */ /* 0x040ff00000001810 */
[-C--:B--2---:R-:W-:Y:S08]  /*6660*/  HMMA.16816.F32 R20, R176, R184.reuse, R20 ;  /* 0x000000b8b014723c */ /* 0x084ff00000001814 */
[C---:B------:R-:W-:Y:S08]  /*6670*/  HMMA.16816.F32 R24, R160.reuse, R184, R24 ;  /* 0x000000b8a018723c */ /* 0x040ff00000001818 */
[-C--:B------:R-:W-:Y:S08]  /*6680*/  HMMA.16816.F32 R28, R160, R186.reuse, R28 ;  /* 0x000000baa01c723c */ /* 0x080ff0000000181c */
[C---:B------:R-:W-:Y:S08]  /*6690*/  HMMA.16816.F32 R32, R176.reuse, R186, R32 ;  /* 0x000000bab020723c */ /* 0x040ff00000001820 */
[-C--:B------:R-:W-:Y:S08]  /*66a0*/  HMMA.16816.F32 R36, R176, R188.reuse, R36 ;  /* 0x000000bcb024723c */ /* 0x080ff00000001824 */
[C---:B------:R-:W-:Y:S08]  /*66b0*/  HMMA.16816.F32 R40, R160.reuse, R188, R40 ;  /* 0x000000bca028723c */ /* 0x040ff00000001828 */
[-C--:B------:R-:W-:Y:S08]  /*66c0*/  HMMA.16816.F32 R44, R160, R190.reuse, R44 ;  /* 0x000000bea02c723c */ /* 0x080ff0000000182c */
[----:B------:R-:W-:Y:S08]  /*66d0*/  HMMA.16816.F32 R48, R176, R190, R48 ;  /* 0x000000beb030723c */ /* 0x000ff00000001830 */
[-C--:B------:R-:W-:Y:S08]  /*66e0*/  HMMA.16816.F32 R4, R192, R196.reuse, R4 ;  /* 0x000000c4c004723c */ /* 0x080ff00000001804 */
        /* <DEDUP_REMOVED lines=18> */
[----:B------:R-:W-:Y:S02]  /*6810*/  FMUL.FTZ R18, R18, c[0x0][0x320] ;  /* 0x0000c80012127a20 */ /* 0x000fe40000410000 */
[----:B------:R-:W-:Y:S02]  /*6820*/  FMUL.FTZ R14, R14, c[0x0][0x320] ;  /* 0x0000c8000e0e7a20 */ /* 0x000fe40000410000 */
[----:B------:R-:W-:Y:S01]  /*6830*/  FMUL.FTZ R15, R15, c[0x0][0x320] ;  /* 0x0000c8000f0f7a20 */ /* 0x000fe20000410000 */
[----:B------:R4:W1:Y:S01]  /*6840*/  MUFU.TANH R168, R7 ;  /* 0x0000000700a87308 */ /* 0x0008620000002400 */
[----:B------:R-:W-:Y:S09]  /*6850*/  FMUL.FTZ R19, R19, c[0x0][0x320] ;  /* 0x0000c80013137a20 */ /* 0x000ff20000410000 */
[----:B------:R-:W1:Y:S10]  /*6860*/  MUFU.TANH R183, R8 ;  /* 0x0000000800b77308 */ /* 0x000e740000002400 */
[----:B------:R-:W1:Y:S01]  /*6870*/  MUFU.TANH R177, R9 ;  /* 0x0000000900b17308 */ /* 0x000e620000002400 */
[----:B----4-:R-:W4:Y:S09]  /*6880*/  LDSM.16.M88.4 R4, [R215] ;  /* 0x00000000d704783b */ /* 0x010f320000000200 */
[----:B------:R-:W1:Y:S10]  /*6890*/  MUFU.TANH R188, R10 ;  /* 0x0000000a00bc7308 */ /* 0x000e740000002400 */
[----:B------:R5:W1:Y:S10]  /*68a0*/  MUFU.TANH R185, R11 ;  /* 0x0000000b00b97308 */ /* 0x000a740000002400 */
[----:B------:R-:W1:Y:S10]  /*68b0*/  MUFU.TANH R106, R16 ;  /* 0x00000010006a7308 */ /* 0x000e740000002400 */
[----:B------:R-:W1:Y:S01]  /*68c0*/  MUFU.TANH R104, R17 ;  /* 0x0000001100687308 */ /* 0x000e620000002400 */
[----:B-----5:R-:W5:Y:S01]  /*68d0*/  LDSM.16.M88.4 R8, [R214] ;  /* 0x00000000d608783b */ /* 0x020f620000000200 */
[----:B------:R-:W-:Y:S04]  /*68e0*/  DEPBAR.LE SB0, 0x0 ;  /* 0x000080000000791a */ /* 0x000fe80000000000 */
[-C--:B----4-:R-:W-:Y:S04]  /*68f0*/  HMMA.16816.F32 R20, R192, R4.reuse, R20 ;  /* 0x00000004c014723c */ /* 0x090fe80000001814 */
[----:B------:R-:W4:Y:S01]  /*6900*/  MUFU.TANH R111, R18 ;  /* 0x00000012006f7308 */ /* 0x000f220000002400 */
[----:B------:R-:W-:Y:S03]  /*6910*/  BAR.SYNC.DEFER_BLOCKING 0x0 ;  /* 0x0000000000007b1d */ /* 0x000fe60000010000 */
[C---:B------:R-:W-:Y:S06]  /*6920*/  HMMA.16816.F32 R24, R164.reuse, R4, R24 ;  /* 0x00000004a418723c */ /* 0x040fec0000001818 */
[----:B------:R-:W1:Y:S02]  /*6930*/  MUFU.TANH R163, R12 ;  /* 0x0000000c00a37308 */ /* 0x000e640000002400 */
[-C--:B------:R-:W-:Y:S08]  /*6940*/  HMMA.16816.F32 R28, R164, R6.reuse, R28 ;  /* 0x00000006a41c723c */ /* 0x080ff0000000181c */
[----:B------:R-:W1:Y:S01]  /*6950*/  MUFU.TANH R162, R13 ;  /* 0x0000000d00a27308 */ /* 0x000e620000002400 */
[C---:B------:R-:W-:Y:S04]  /*6960*/  HMMA.16816.F32 R32, R192.reuse, R6, R32 ;  /* 0x00000006c020723c */ /* 0x040fe80000001820 */
[----:B------:R-:W-:Y:S02]  /*6970*/  FMUL.FTZ R20, R20, c[0x0][0x320] ;  /* 0x0000c80014147a20 */ /* 0x000fe40000410000 */
[----:B------:R-:W-:Y:S03]  /*6980*/  FMUL.FTZ R21, R21, c[0x0][0x320] ;  /* 0x0000c80015157a20 */ /* 0x000fe60000410000 */
[----:B------:R-:W1:Y:S03]  /*6990*/  MUFU.TANH R179, R14 ;  /* 0x0000000e00b37308 */ /* 0x000e660000002400 */
[----:B------:R-:W-:Y:S01]  /*69a0*/  FMUL.FTZ R26, R26, c[0x0][0x320] ;  /* 0x0000c8001a1a7a20 */ /* 0x000fe20000410000 */
[-C--:B-----5:R-:W-:Y:S03]  /*69b0*/  HMMA.16816.F32 R36, R192, R8.reuse, R36 ;  /* 0x00000008c024723c */ /* 0x0a0fe60000001824 */
[----:B------:R-:W-:Y:S02]  /*69c0*/  FMUL.FTZ R27, R27, c[0x0][0x320] ;  /* 0x0000c8001b1b7a20 */ /* 0x000fe40000410000 */
[----:B------:R-:W-:Y:S01]  /*69d0*/  FMUL.FTZ R28, R28, c[0x0][0x320] ;  /* 0x0000c8001c1c7a20 */ /* 0x000fe20000410000 */
[----:B------:R5:W1:Y:S01]  /*69e0*/  MUFU.TANH R102, R20 ;  /* 0x0000001400667308 */ /* 0x000a620000002400 */
[----:B------:R-:W-:Y:S01]  /*69f0*/  FMUL.FTZ R29, R29, c[0x0][0x320] ;  /* 0x0000c8001d1d7a20 */ /* 0x000fe20000410000 */
[C---:B------:R-:W-:Y:S04]  /*6a00*/  HMMA.16816.F32 R40, R164.reuse, R8, R40 ;  /* 0x00000008a428723c */ /* 0x040fe80000001828 */
[----:B------:R-:W-:Y:S02]  /*6a10*/  FMUL.FTZ R30, R30, c[0x0][0x320] ;  /* 0x0000c8001e1e7a20 */ /* 0x000fe40000410000 */
[----:B------:R-:W-:Y:S02]  /*6a20*/  FMUL.FTZ R31, R31, c[0x0][0x320] ;  /* 0x0000c8001f1f7a20 */ /* 0x000fe40000410000 */
[----:B------:R1:W1:Y:S01]  /*6a30*/  MUFU.TANH R100, R21 ;  /* 0x0000001500647308 */ /* 0x0002620000002400 */
[-C--:B------:R-:W-:Y:S03]  /*6a40*/  HMMA.16816.F32 R44, R164, R10.reuse, R44 ;  /* 0x0000000aa42c723c */ /* 0x080fe6000000182c */
[----:B------:R-:W-:Y:S02]  /*6a50*/  FMUL.FTZ R32, R32, c[0x0][0x320] ;  /* 0x0000c80020207a20 */ /* 0x000fe40000410000 */
[----:B------:R-:W-:Y:S02]  /*6a60*/  FMUL.FTZ R33, R33, c[0x0][0x320] ;  /* 0x0000c80021217a20 */ /* 0x000fe40000410000 */
[----:B------:R-:W-:Y:S01]  /*6a70*/  FMUL.FTZ R34, R34, c[0x0][0x320] ;  /* 0x0000c80022227a20 */ /* 0x000fe20000410000 */
[----:B------:R-:W-:Y:S01]  /*6a80*/  HMMA.16816.F32 R48, R192, R10, R48 ;  /* 0x0000000ac030723c */ /* 0x000fe20000001830 */
[----:B------:R2:W2:Y:S03]  /*6a90*/  MUFU.TANH R172, R26 ;  /* 0x0000001a00ac7308 */ /* 0x0004a60000002400 */
[----:B------:R-:W-:Y:S02]  /*6aa0*/  FMUL.FTZ R35, R35, c[0x0][0x320] ;  /* 0x0000c80023237a20 */ /* 0x000fe40000410000 */
[----:B-----5:R-:W-:Y:S02]  /*6ab0*/  FMUL.FTZ R20, R37, c[0x0][0x320] ;  /* 0x0000c80025147a20 */ /* 0x020fe40000410000 */
[----:B------:R-:W-:Y:S03]  /*6ac0*/  FMUL.FTZ R38, R38, c[0x0][0x320] ;  /* 0x0000c80026267a20 */ /* 0x000fe60000410000 */
[----:B------:R3:W3:Y:S01]  /*6ad0*/  MUFU.TANH R178, R15 ;  /* 0x0000000f00b27308 */ /* 0x0006e20000002400 */
[----:B------:R-:W-:Y:S02]  /*6ae0*/  FMUL.FTZ R39, R39, c[0x0][0x320] ;  /* 0x0000c80027277a20 */ /* 0x000fe40000410000 */
[----:B------:R-:W-:Y:S02]  /*6af0*/  FMUL.FTZ R42, R42, c[0x0][0x320] ;  /* 0x0000c8002a2a7a20 */ /* 0x000fe40000410000 */
[----:B-1----:R-:W-:Y:S02]  /*6b00*/  FMUL.FTZ R21, R36, c[0x0][0x320] ;  /* 0x0000c80024157a20 */ /* 0x002fe40000410000 */
[----:B------:R-:W-:Y:S02]  /*6b10*/  FMUL.FTZ R43, R43, c[0x0][0x320] ;  /* 0x0000c8002b2b7a20 */ /* 0x000fe40000410000 */
[----:B------:R-:W-:Y:S01]  /*6b20*/  FMUL.FTZ R44, R44, c[0x0][0x320] ;  /* 0x0000c8002c2c7a20 */ /* 0x000fe20000410000 */
[----:B------:R1:W1:Y:S01]  /*6b30*/  MUFU.TANH R110, R19 ;  /* 0x00000013006e7308 */ /* 0x0002620000002400 */
[----:B------:R-:W-:Y:S02]  /*6b40*/  FMUL.FTZ R45, R45, c[0x0][0x320] ;  /* 0x0000c8002d2d7a20 */ /* 0x000fe40000410000 */
[----:B------:R-:W-:Y:S02]  /*6b50*/  FMUL.FTZ R47, R47, c[0x0][0x320] ;  /* 0x0000c8002f2f7a20 */ /* 0x000fe40000410000 */
[----:B------:R-:W-:Y:S02]  /*6b60*/  FMUL.FTZ R17, R48, c[0x0][0x320] ;  /* 0x0000c80030117a20 */ /* 0x000fe40000410000 */
[----:B------:R-:W-:Y:S02]  /*6b70*/  FMUL.FTZ R16, R49, c[0x0][0x320] ;  /* 0x0000c80031107a20 */ /* 0x000fe40000410000 */
[----:B--2---:R-:W-:Y:S01]  /*6b80*/  FMUL.FTZ R26, R50, c[0x0][0x320] ;  /* 0x0000c800321a7a20 */ /* 0x004fe20000410000 */
        /* <DEDUP_REMOVED lines=15> */
[----:B------:R-:W1:Y:S10]  /*6c80*/  MUFU.TANH R30, R30 ;  /* 0x0000001e001e7308 */ /* 0x000e740000002400 */
        /* <DEDUP_REMOVED lines=9> */
[----:B------:R2:W1:Y:S10]  /*6d20*/  MUFU.TANH R29, R40 ;  /* 0x00000028001d7308 */ /* 0x0004740000002400 */
[----:B------:R2:W1:Y:S10]  /*6d30*/  MUFU.TANH R28, R41 ;  /* 0x00000029001c7308 */ /* 0x0004740000002400 */
[----:B------:R-:W1:Y:S10]  /*6d40*/  MUFU.TANH R42, R42 ;  /* 0x0000002a002a7308 */ /* 0x000e740000002400 */
[----:B------:R-:W1:Y:S10]  /*6d50*/  MUFU.TANH R43, R43 ;  /* 0x0000002b002b7308 */ /* 0x000e740000002400 */
[----:B------:R-:W1:Y:S10]  /*6d60*/  MUFU.TANH R44, R44 ;  /* 0x0000002c002c7308 */ /* 0x000e740000002400 */
[----:B------:R-:W1:Y:S10]  /*6d70*/  MUFU.TANH R45, R45 ;  /* 0x0000002d002d7308 */ /* 0x000e740000002400 */
[----:B------:R2:W1:Y:S10]  /*6d80*/  MUFU.TANH R27, R46 ;  /* 0x0000002e001b7308 */ /* 0x0004740000002400 */
[----:B------:R-:W1:Y:S10]  /*6d90*/  MUFU.TANH R47, R47 ;  /* 0x0000002f002f7308 */ /* 0x000e740000002400 */
[----:B------:R-:W1:Y:S10]  /*6da0*/  MUFU.TANH R17, R17 ;  /* 0x0000001100117308 */ /* 0x000e740000002400 */
[----:B------:R-:W1:Y:S10]  /*6db0*/  MUFU.TANH R16, R16 ;  /* 0x0000001000107308 */ /* 0x000e740000002400 */
[----:B------:R-:W1:Y:S10]  /*6dc0*/  MUFU.TANH R26, R26 ;  /* 0x0000001a001a7308 */ /* 0x000e740000002400 */
[----:B------:R-:W1:Y:S01]  /*6dd0*/  MUFU.TANH R18, R18 ;  /* 0x0000001200127308 */ /* 0x000e620000002400 */
[----:B------:R-:W-:-:S05]  /*6de0*/  @!P0 BRA `(.L_x_195) ;  /* 0x0000043000008947 */ /* 0x000fca0003800000 */
[C---:B--234-:R-:W-:Y:S01]  /*6df0*/  IADD3 R233, R227.reuse, 0x20, RZ ;  /* 0x00000020e3e97810 */ /* 0x05cfe20007ffe0ff */
[----:B------:R-:W2:Y:S01]  /*6e00*/  LDL R2, [R1+0x24] ;  /* 0x0000240001027983 */ /* 0x000ea20000100800 */
[----:B------:R-:W-:Y:S01]  /*6e10*/  ISETP.GE.AND P5, PT, R227, c[0x0][0x1d4], PT ;  /* 0x00007500e3007a0c */ /* 0x000fe20003fa6270 */
[----:B------:R-:W-:Y:S01]  /*6e20*/  IMAD.MOV.U32 R3, RZ, RZ, c[0x0][0x2b8] ;  /* 0x0000ae00ff037624 */ /* 0x000fe200078e00ff */
[----:B------:R-:W-:Y:S01]  /*6e30*/  ISETP.GE.AND P4, PT, R233, c[0x0][0x1d4], PT ;  /* 0x00007500e9007a0c */ /* 0x000fe20003f86270 */
[----:B------:R-:W3:Y:S01]  /*6e40*/  LDL R0, [R1+0x18] ;  /* 0x0000180001007983 */ /* 0x000ee20000100800 */
[----:B------:R-:W-:Y:S02]  /*6e50*/  IMAD.MOV.U32 R222, RZ, RZ, RZ ;  /* 0x000000ffffde7224 */ /* 0x000fe400078e00ff */
[----:B------:R-:W-:Y:S01]  /*6e60*/  ISETP.NE.AND P2, PT, R3, 0x1, PT ;  /* 0x000000010300780c */ /* 0x000fe20003f45270 */
[----:B------:R-:W4:Y:S02]  /*6e70*/  S2R R224, SR_TID.X ;  /* 0x0000000000e07919 */ /* 0x000f240000002100 */
[----:B----4-:R-:W-:Y:S04]  /*6e80*/  SHF.R.S32.HI R6, RZ, 0x1f, R224 ;  /* 0x0000001fff067819 */ /* 0x010fe800000114e0 */
[----:B------:R-:W-:Y:S01]  /*6e90*/  LEA.HI R6, R6, R224, RZ, 0x2 ;  /* 0x000000e006067211 */ /* 0x000fe200078f10ff */
[----:B------:R-:W-:Y:S03]  /*6ea0*/  IMAD.SHL.U32 R224, R227, 0x2, RZ ;  /* 0x00000002e3e07824 */ /* 0x000fe600078e00ff */
[----:B------:R-:W-:Y:S01]  /*6eb0*/  SHF.R.S32.HI R6, RZ, 0x2, R6 ;  /* 0x00000002ff067819 */ /* 0x000fe20000011406 */
[----:B--2---:R-:W-:Y:S01]  /*6ec0*/  IMAD R2, R226, 0x30, R2 ;  /* 0x00000030e2027824 */ /* 0x004fe200078e0202 */
[----:B---3--:R-:W-:Y:S04]  /*6ed0*/  ISETP.GT.AND P1, PT, R0, 0x2f, PT ;  /* 0x0000002f0000780c */ /* 0x008fe80003f24270 */
[----:B------:R-:W-:Y:S05]  /*6ee0*/  IADD3 R2, R2, -0x30, R0 ;  /* 0xffffffd002027810 */ /* 0x000fea0007ffe000 */
[----:B------:R-:W-:Y:S04]  /*6ef0*/  @P2 IMAD.HI.U32 R3, R2, c[0x0][0x2bc], RZ ;  /* 0x0000af0002032a27 */ /* 0x000fe800078e00ff */
[----:B------:R-:W-:Y:S01]  /*6f00*/  IMAD.MOV.U32 R0, RZ, RZ, R2 ;  /* 0x000000ffff007224 */ /* 0x000fe200078e0002 */
[----:B------:R-:W-:Y:S04]  /*6f10*/  @P2 SHF.R.U32.HI R0, RZ, c[0x0][0x2c0], R3 ;  /* 0x0000b000ff002a19 */ /* 0x000fe80000011603 */
[C---:B------:R-:W-:Y:S04]  /*6f20*/  @!P1 IADD3 R3, P0, R0.reuse, UR12, RZ ;  /* 0x0000000c00039c10 */ /* 0x040fe8000ff1e0ff */
[----:B------:R-:W-:Y:S01]  /*6f30*/  @!P1 LEA.HI.X.SX32 R5, R0, UR10, 0x1, P0 ;  /* 0x0000000a00059c11 */ /* 0x000fe200080f0eff */
[----:B------:R-:W-:Y:S01]  /*6f40*/  IMAD.MOV R0, RZ, RZ, -R0 ;  /* 0x000000ffff007224 */ /* 0x000fe200078e0a00 */
[C---:B------:R-:W-:Y:S03]  /*6f50*/  @!P1 LEA R4, P0, R3.reuse, c[0x0][0x2a0], 0x2 ;  /* 0x0000a80003049a11 */ /* 0x040fe600078010ff */
[----:B------:R-:W-:Y:S01]  /*6f60*/  IMAD R225, R0, c[0x0][0x2b8], R2 ;  /* 0x0000ae0000e17a24 */ /* 0x000fe200078e0202 */
[----:B------:R-:W-:Y:S03]  /*6f70*/  @!P1 LEA.HI.X R5, R3, c[0x0][0x2a4], R5, 0x2, P0 ;  /* 0x0000a90003059a11 */ /* 0x000fe600000f1405 */
[C---:B------:R-:W-:Y:S01]  /*6f80*/  IMAD.WIDE.U32 R2, R225.reuse, c[0x0][0x1e0], RZ ;  /* 0x00007800e1027a25 */ /* 0x040fe200078e00ff */
[----:B------:R-:W-:Y:S01]  /*6f90*/  SHF.R.S32.HI R0, RZ, 0x1f, R225 ;  /* 0x0000001fff007819 */ /* 0x000fe200000114e1 */
[----:B------:R2:W3:Y:S04]  /*6fa0*/  @!P1 LDG.E R222, [R4.64] ;  /* 0x0000000804de9981 */ /* 0x0004e8000c1e1900 */
[----:B------:R-:W-:Y:S04]  /*6fb0*/  IMAD R0, R0, c[0x0][0x1e0], RZ ;  /* 0x0000780000007a24 */ /* 0x000fe800078e02ff */
[----:B------:R-:W-:Y:S04]  /*6fc0*/  IMAD R0, R225, c[0x0][0x1e4], R0 ;  /* 0x00007900e1007a24 */ /* 0x000fe800078e0200 */
[----:B------:R-:W-:Y:S01]  /*6fd0*/  IMAD.IADD R3, R3, 0x1, R0 ;  /* 0x0000000103037824 */ /* 0x000fe200078e0200 */
[----:B--2---:R-:W-:Y:S04]  /*6fe0*/  IADD3 R5, -R6, 0x30, RZ ;  /* 0x0000003006057810 */ /* 0x004fe80007ffe1ff */
[----:B------:R-:W-:Y:S02]  /*6ff0*/  ISETP.GE.AND P1, PT, R5, 0x1, PT ;  /* 0x000000010500780c */ /* 0x000fe40003f26270 */
[----:B---3--:R-:W-:Y:S01]  /*7000*/  SHF.R.S32.HI R4, RZ, 0x1f, R222 ;  /* 0x0000001fff047819 */ /* 0x008fe200000114de */
[----:B------:R-:W-:Y:S04]  /*7010*/  IMAD.WIDE.U32 R2, R222, c[0x0][0x1f0], R2 ;  /* 0x00007c00de027a25 */ /* 0x000fe800078e0002 */
[----:B------:R-:W-:Y:S01]  /*7020*/  IMAD R4, R4, c[0x0][0x1f0], RZ ;  /* 0x00007c0004047a24 */ /* 0x000fe200078e02ff */
[----:B------:R-:W-:Y:S03]  /*7030*/  IADD3 R0, P0, R2, UR16, RZ ;  /* 0x0000001002007c10 */ /* 0x000fe6000ff1e0ff */
[----:B------:R-:W-:Y:S05]  /*7040*/  IMAD R4, R222, c[0x0][0x1f4], R4 ;  /* 0x00007d00de047a24 */ /* 0x000fea00078e0204 */
[----:B------:R-:W-:Y:S02]  /*7050*/  IADD3.X R3, R3, UR14, R4, P0, !PT ;  /* 0x0000000e03037c10 */ /* 0x000fe400087fe404 */
[C---:B------:R-:W-:Y:S04]  /*7060*/  LEA R4, P0, R0.reuse, c[0x0][0x1c8], 0x1 ;  /* 0x0000720000047a11 */ /* 0x040fe800078008ff */
[----:B------:R-:W-:Y:S02]  /*7070*/  LEA.HI.X R3, R0, c[0x0][0x1cc], R3, 0x1, P0 ;  /* 0x0000730000037a11 */ /* 0x000fe400000f0c03 */
[----:B------:R-:W2:Y:S04]  /*7080*/  SHFL.IDX PT, R0, R4, RZ, 0x1c1f ;  /* 0x001c1fff04007589 */ /* 0x000ea800000e0000 */
[----:B------:R-:W3:Y:S01]  /*7090*/  SHFL.IDX PT, R2, R3, RZ, 0x1c1f ;  /* 0x001c1fff03027589 */ /* 0x000ee200000e0000 */
[----:B--2---:R-:W-:Y:S05]  /*70a0*/  @P1 IADD3 R14, P0, R0, R224, RZ ;  /* 0x000000e0000e1210 */ /* 0x004fea0007f1e0ff */
[--C-:B---3--:R-:W-:Y:S01]  /*70b0*/  @P1 IMAD.X R15, R2, 0x1, R228.reuse, P0 ;  /* 0x00000001020f1824 */ /* 0x108fe200000e06e4 */
[----:B------:R-:W-:Y:S04]  /*70c0*/  @P1 IADD3 R12, P0, R0, R230, RZ ;  /* 0x000000e6000c1210 */ /* 0x000fe80007f1e0ff */
[----:B------:R-:W-:Y:S01]  /*70d0*/  @!PT LDS RZ, [RZ] ;  /* 0x00000000fffff984 */ /* 0x000fe20000000800 */
[----:B------:R2:W-:Y:S01]  /*70e0*/  @P1 LDGSTS.E.BYPASS.LTC128B.128 [R223+0x3c80], [R14.64], !P5 ;  /* 0x03c800000edf1fae */ /* 0x0005e2000e901d48 */
[----:B------:R-:W-:Y:S01]  /*70f0*/  @P1 IMAD.X R13, R2, 0x1, R229, P0 ;  /* 0x00000001020d1824 */ /* 0x000fe200000e06e5 */
[----:B------:R-:W-:Y:S02]  /*7100*/  @P1 IADD3 R10, P0, R0, R232, RZ ;  /* 0x000000e8000a1210 */ /* 0x000fe40007f1e0ff */
[----:B------:R-:W3:Y:S03]  /*7110*/  SHFL.IDX PT, R0, R4, 0x1, 0x1c1f ;  /* 0x003c1f0004007f89 */ /* 0x000ee600000e0000 */
[----:B------:R-:W-:Y:S01]  /*7120*/  @P1 IMAD.X R11, R2, 0x1, R231, P0 ;  /* 0x00000001020b1824 */ /* 0x000fe200000e06e7 */
[----:B------:R2:W-:Y:S01]  /*7130*/  @P1 LDGSTS.E.BYPASS.LTC128B.128 [R223+0x4880], [R12.64], !P4 ;  /* 0x048800000cdf1fae */ /* 0x0005e2000e101d48 */
[----:B------:R-:W-:Y:S03]  /*7140*/  ISETP.GE.AND P0, PT, R5, 0x21, PT ;  /* 0x000000210500780c */ /* 0x000fe60003f06270 */
[----:B------:R-:W4:Y:S10]  /*7150*/  SHFL.IDX PT, R2, R3, 0x1, 0x1c1f ;  /* 0x003c1f0003027f89 */ /* 0x000f3400000e0000 */
[----:B---3--:R-:W-:Y:S02]  /*7160*/  @P0 IADD3 R8, P2, R0, R224, RZ ;  /* 0x000000e000080210 */ /* 0x008fe40007f5e0ff */
[----:B------:R-:W-:Y:S04]  /*7170*/  IADD3 R224, R227, 0x40, RZ ;  /* 0x00000040e3e07810 */ /* 0x000fe80007ffe0ff */
[----:B------:R-:W-:Y:S01]  /*7180*/  ISETP.GE.AND P3, PT, R224, c[0x0][0x1d4], PT ;  /* 0x00007500e0007a0c */ /* 0x000fe20003f66270 */
[----:B----4-:R-:W-:Y:S01]  /*7190*/  @P0 IMAD.X R9, R2, 0x1, R228, P2 ;  /* 0x0000000102090824 */ /* 0x010fe200010e06e4 */
[----:B------:R-:W-:Y:S05]  /*71a0*/  @P0 IADD3 R6, P2, R0, R230, RZ ;  /* 0x000000e600060210 */ /* 0x000fea0007f5e0ff */
[----:B------:R-:W-:Y:S01]  /*71b0*/  @P0 IMAD.X R7, R2, 0x1, R229, P2 ;  /* 0x0000000102070824 */ /* 0x000fe200010e06e5 */
[----:B------:R-:W-:Y:S05]  /*71c0*/  @P0 IADD3 R4, P2, R0, R232, RZ ;  /* 0x000000e800040210 */ /* 0x000fea0007f5e0ff */
[----:B------:R2:W-:Y:S01]  /*71d0*/  @P1 LDGSTS.E.BYPASS.LTC128B.128 [R223+0x5480], [R10.64], !P3 ;  /* 0x054800000adf1fae */ /* 0x0005e2000d901d48 */
[----:B------:R-:W-:Y:S03]  /*71e0*/  @P0 IMAD.X R5, R2, 0x1, R231, P2 ;  /* 0x0000000102050824 */ /* 0x000fe600010e06e7 */
[----:B------:R2:W-:Y:S04]  /*71f0*/  @P0 LDGSTS.E.BYPASS.LTC128B.128 [R223+0x4480], [R8.64], !P5 ;  /* 0x0448000008df0fae */ /* 0x0005e8000e901d48 */
[----:B------:R2:W-:Y:S04]  /*7200*/  @P0 LDGSTS.E.BYPASS.LTC128B.128 [R223+0x5080], [R6.64], !P4 ;  /* 0x0508000006df0fae */ /* 0x0005e8000e101d48 */
[----:B------:R2:W-:Y:S02]  /*7210*/  @P0 LDGSTS.E.BYPASS.LTC128B.128 [R223+0x5c80], [R4.64], !P3 ;  /* 0x05c8000004df0fae */ /* 0x0005e4000d901d48 */
.L_x_195:
[----:B--234-:R-:W-:Y:S01]  /*7220*/  MOV R49, 0x1 ;  /* 0x0000000100317802 */ /* 0x01cfe20000000f00 */
[----:B------:R-:W2:Y:S01]  /*7230*/  LDL R2, [R1+0x1c] ;  /* 0x00001c0001027983 */ /* 0x000ea20000100800 */
[----:B------:R-:W-:Y:S02]  /*7240*/  IMAD.MOV.U32 R0, RZ, RZ, c[0x0][0x2c4] ;  /* 0x0000b100ff007624 */ /* 0x000fe400078e00ff */
[----:B------:R-:W-:Y:S01]  /*7250*/  IMAD.MOV.U32 R37, RZ, RZ, c[0x0][0x2ac] ;  /* 0x0000ab00ff257624 */ /* 0x000fe200078e00ff */
[----:B------:R-:W3:Y:S02]  /*7260*/  LDL R36, [R1] ;  /* 0x0000000001247983 */ /* 0x000ee40000100800 */
[----:B------:R-:W-:Y:S02]  /*7270*/  ISETP.NE.AND P0, PT, R0, 0x1, PT ;  /* 0x000000010000780c */ /* 0x000fe40003f05270 */
[----:B------:R-:W0:Y:S11]  /*7280*/  LDGDEPBAR ;  /* 0x00000000000079af */ /* 0x000e360000000000 */
[----:B--2---:R-:W-:Y:S04]  /*7290*/  @P0 IMAD.HI.U32 R0, R2, c[0x0][0x2c8], RZ ;  /* 0x0000b20002000a27 */ /* 0x004fe800078e00ff */
[----:B------:R-:W-:Y:S01]  /*72a0*/  IMAD.MOV.U32 R5, RZ, RZ, R2 ;  /* 0x000000ffff057224 */ /* 0x000fe200078e0002 */
[----:B------:R-:W-:Y:S01]  /*72b0*/  @P0 SHF.R.U32.HI R5, RZ, c[0x0][0x2cc], R0 ;  /* 0x0000b300ff050a19 */ /* 0x000fe20000011600 */
[----:B------:R-:W-:Y:S01]  /*72c0*/  IMAD R0, R226, -0x30, RZ ;  /* 0xffffffd0e2007824 */ /* 0x000fe200078e02ff */
[----:B------:R-:W-:Y:S03]  /*72d0*/  ISETP.LE.AND P0, PT, R49, c[0x0][0x32c], PT ;  /* 0x0000cb0031007a0c */ /* 0x000fe60003f03270 */
[----:B------:R-:W2:Y:S01]  /*72e0*/  SHFL.IDX PT, R4, R5, RZ, 0x1c1f ;  /* 0x001c1fff05047589 */ /* 0x000ea200000e0000 */
[----:B---3--:R-:W-:Y:S05]  /*72f0*/  IADD3 R7, -R36, 0x1, R0 ;  /* 0x0000000124077810 */ /* 0x008fea0007ffe100 */
[----:B------:R-:W-:Y:S05]  /*7300*/  IMAD R7, R37, c[0x0][0x1d0], R7 ;  /* 0x0000740025077a24 */ /* 0x000fea00078e0207 */
[----:B------:R-:W-:Y:S04]  /*7310*/  IADD3 R7, R7, -c[0x0][0x168], RZ ;  /* 0x80005a0007077a10 */ /* 0x000fe80007ffe0ff */
[C---:B------:R-:W-:Y:S02]  /*7320*/  IADD3 R6, R7.reuse, c[0x0][0x328], RZ ;  /* 0x0000ca0007067a10 */ /* 0x040fe40007ffe0ff */
[----:B------:R-:W-:Y:S04]  /*7330*/  IADD3 R7, R7, UR4, RZ ;  /* 0x0000000407077c10 */ /* 0x000fe8000fffe0ff */
[----:B--2---:R-:W-:Y:S01]  /*7340*/  IADD3 R2, R4, R7, RZ ;  /* 0x0000000704027210 */ /* 0x004fe20007ffe0ff */
[----:B------:R-:W-:Y:S01]  /*7350*/  IMAD.IADD R3, R6, 0x1, R4 ;  /* 0x0000000106037824 */ /* 0x000fe200078e0204 */
[----:B------:R-:W-:-:S05]  /*7360*/  @!P0 BRA `(.L_x_196) ;  /* 0x0000019000008947 */ /* 0x000fca0003800000 */
[----:B------:R-:W-:Y:S01]  /*7370*/  IMAD R4, R37, c[0x0][0x1d0], R4 ;  /* 0x0000740025047a24 */ /* 0x000fe200078e0204 */
[----:B------:R-:W-:Y:S04]  /*7380*/  BSSY B0, `(.L_x_197) ;  /* 0x0000012000007945 */ /* 0x000fe80003800000 */
[----:B------:R-:W-:Y:S04]  /*7390*/  IADD3 R4, R4, -c[0x0][0x168], RZ ;  /* 0x80005a0004047a10 */ /* 0x000fe80007ffe0ff */
[----:B------:R-:W-:Y:S11]  /*73a0*/  ISETP.GT.AND P0, PT, R4, -0x1, PT ;  /* 0xffffffff0400780c */ /* 0x000ff60003f04270 */
[----:B------:R-:W-:Y:S02]  /*73b0*/  @!UPT UIADD3 URZ, URZ, URZ, URZ ;  /* 0x0000003f3f3ff290 */ /* 0x000fe4000fffe03f */
[----:B------:R-:W-:-:S05]  /*73c0*/  @P0 BRA `(.L_x_198) ;  /* 0x0000008000000947 */ /* 0x000fca0003800000 */
[----:B------:R-:W-:Y:S01]  /*73d0*/  LOP3.LUT R4, RZ, R4, RZ, 0x33, !PT ;  /* 0x00000004ff047212 */ /* 0x000fe200078e33ff */
[----:B------:R-:W-:Y:S05]  /*73e0*/  IMAD.MOV.U32 R8, RZ, RZ, 0x1 ;  /* 0x00000001ff087424 */ /* 0x000fea00078e00ff */
[----:B------:R-:W-:Y:S11]  /*73f0*/  ISETP.NE.AND P0, PT, R8, c[0x0][0x32c], PT ;  /* 0x0000cb0008007a0c */ /* 0x000ff60003f05270 */
[----:B------:R-:W-:Y:S02]  /*7400*/  @!UPT UIADD3 URZ, URZ, URZ, URZ ;  /* 0x0000003f3f3ff290 */ /* 0x000fe4000fffe03f */
[----:B------:R-:W-:Y:S05]  /*7410*/  @P0 IMAD.HI.U32 R8, R4, c[0x0][0x330], RZ ;  /* 0x0000cc0004080a27 */ /* 0x000fea00078e00ff */
[----:B------:R-:W-:Y:S04]  /*7420*/  @P0 SHF.R.U32.HI R4, RZ, c[0x0][0x334], R8 ;  /* 0x0000cd00ff040a19 */ /* 0x000fe80000011608 */
[----:B------:R-:W-:Y:S01]  /*7430*/  LOP3.LUT R4, RZ, R4, RZ, 0x33, !PT ;  /* 0x00000004ff047212 */ /* 0x000fe200078e33ff */
[----:B------:R-:W-:-:S05]  /*7440*/  BRA `(.L_x_199) ;  /* 0x0000005000007947 */ /* 0x000fca0003800000 */
.L_x_198:
[----:B------:R-:W-:Y:S04]  /*7450*/  MOV R8, 0x1 ;  /* 0x0000000100087802 */ /* 0x000fe80000000f00 */
[----:B------:R-:W-:Y:S11]  /*7460*/  ISETP.NE.AND P0, PT, R8, c[0x0][0x32c], PT ;  /* 0x0000cb0008007a0c */ /* 0x000ff60003f05270 */
[----:B------:R-:W-:Y:S02]  /*7470*/  @!UPT UIADD3 URZ, URZ, URZ, URZ ;  /* 0x0000003f3f3ff290 */ /* 0x000fe4000fffe03f */
[----:B------:R-:W-:Y:S05]  /*7480*/  @P0 IMAD.HI.U32 R8, R4, c[0x0][0x330], RZ ;  /* 0x0000cc0004080a27 */ /* 0x000fea00078e00ff */
[----:B------:R-:W-:Y:S02]  /*7490*/  @P0 SHF.R.U32.HI R4, RZ, c[0x0][0x334], R8 ;  /* 0x0000cd00ff040a19 */ /* 0x000fe40000011608 */
.L_x_199:
[----:B------:R-:W-:Y:S05]  /*74a0*/  BSYNC B0 ;  /* 0x0000000000007941 */ /* 0x000fea0003800000 */
.L_x_197:
[----:B------:R-:W-:Y:S04]  /*74b0*/  IMAD.IADD R8, R0, 0x1, -R36 ;  /* 0x0000000100087824 */ /* 0x000fe800078e0a24 */
[----:B------:R-:W-:Y:S05]  /*74c0*/  IMAD R4, R4, c[0x0][0x32c], R8 ;  /* 0x0000cb0004047a24 */ /* 0x000fea00078e0208 */
[----:B------:R-:W-:Y:S02]  /*74d0*/  IADD3 R8, R4, c[0x0][0x32c], RZ ;  /* 0x0000cb0004087a10 */ /* 0x000fe40007ffe0ff */
[----:B------:R-:W-:Y:S02]  /*74e0*/  IMNMX R2, R2, R4, !PT ;  /* 0x0000000402027217 */ /* 0x000fe40007800200 */
[----:B------:R-:W-:Y:S02]  /*74f0*/  IMNMX R3, R3, R8, PT ;  /* 0x0000000803037217 */ /* 0x000fe40003800200 */
.L_x_196:
[C---:B------:R-:W-:Y:S01]  /*7500*/  ISETP.GE.AND P0, PT, R0.reuse, 0x1, PT ;  /* 0x000000010000780c */ /* 0x040fe20003f06270 */
[----:B------:R-:W2:Y:S01]  /*7510*/  SHFL.IDX PT, R4, R5, 0x1, 0x1c1f ;  /* 0x003c1f0005047f89 */ /* 0x000ea200000e0000 */
[----:B------:R-:W-:Y:S02]  /*7520*/  ISETP.GE.AND P1, PT, R0, 0x2, PT ;  /* 0x000000020000780c */ /* 0x000fe40003f26270 */
[----:B------:R-:W-:Y:S02]  /*7530*/  P2R R13, PR, RZ, 0x1 ;  /* 0x00000001ff0d7803 */ /* 0x000fe40000000000 */
[----:B------:R-:W-:Y:S02]  /*7540*/  ISETP.GT.AND P0, PT, R2, RZ, !P0 ;  /* 0x000000ff0200720c */ /* 0x000fe40004704270 */
[----:B------:R-:W-:Y:S02]  /*7550*/  P2R R12, PR, RZ, 0x2 ;  /* 0x00000002ff0c7803 */ /* 0x000fe40000000000 */
[----:B------:R-:W-:Y:S02]  /*7560*/  ISETP.LT.OR P0, PT, R3, 0x1, P0 ;  /* 0x000000010300780c */ /* 0x000fe40000701670 */
[----:B------:R-:W-:Y:S02]  /*7570*/  ISETP.GE.AND P6, PT, R0, 0x12, PT ;  /* 0x000000120000780c */ /* 0x000fe40003fc6270 */
[----:B-1----:R-:W-:Y:S02]  /*7580*/  FSEL R19, R161, -INF , !P0 ;  /* 0xff800000a1137808 */ /* 0x002fe40004000000 */
[----:B------:R-:W-:Y:S02]  /*7590*/  ISETP.GT.AND P0, PT, R2, 0x1, !P1 ;  /* 0x000000010200780c */ /* 0x000fe40004f04270 */
[----:B------:R-:W-:Y:S02]  /*75a0*/  ISETP.GE.AND P1, PT, R0, 0x9, PT ;  /* 0x000000090000780c */ /* 0x000fe40003f26270 */
[C---:B------:R-:W-:Y:S02]  /*75b0*/  ISETP.LT.OR P0, PT, R3.reuse, 0x2, P0 ;  /* 0x000000020300780c */ /* 0x040fe40000701670 */
[----:B------:R-:W-:Y:S02]  /*75c0*/  P2R R11, PR, RZ, 0x2 ;  /* 0x00000002ff0b7803 */ /* 0x000fe40000000000 */
[----:B------:R-:W-:Y:S02]  /*75d0*/  FSEL R23, R160, -INF , !P0 ;  /* 0xff800000a0177808 */ /* 0x000fe40004000000 */
[----:B------:R-:W-:Y:S02]  /*75e0*/  ISETP.GT.AND P0, PT, R2, 0x8, !P1 ;  /* 0x000000080200780c */ /* 0x000fe40004f04270 */
[----:B------:R-:W-:Y:S02]  /*75f0*/  ISETP.GE.AND P1, PT, R0, 0xa, PT ;  /* 0x0000000a0000780c */ /* 0x000fe40003f26270 */
[C---:B------:R-:W-:Y:S02]  /*7600*/  ISETP.LT.OR P0, PT, R3.reuse, 0x9, P0 ;  /* 0x000000090300780c */ /* 0x040fe40000701670 */
[----:B------:R-:W-:Y:S02]  /*7610*/  P2R R10, PR, RZ, 0x2 ;  /* 0x00000002ff0a7803 */ /* 0x000fe40000000000 */
[----:B------:R-:W-:Y:S02]  /*7620*/  FSEL R24, R106, -INF , !P0 ;  /* 0xff8000006a187808 */ /* 0x000fe40004000000 */
[----:B------:R-:W-:Y:S02]  /*7630*/  ISETP.GT.AND P0, PT, R2, 0x9, !P1 ;  /* 0x000000090200780c */ /* 0x000fe40004f04270 */
[C---:B------:R-:W-:Y:S02]  /*7640*/  ISETP.GE.AND P1, PT, R0.reuse, 0x11, PT ;  /* 0x000000110000780c */ /* 0x040fe40003f26270 */
[C---:B------:R-:W-:Y:S02]  /*7650*/  ISETP.LT.OR P0, PT, R3.reuse, 0xa, P0 ;  /* 0x0000000a0300780c */ /* 0x040fe40000701670 */
[----:B------:R-:W-:Y:S02]  /*7660*/  ISETP.GE.AND P5, PT, R0, 0x19, PT ;  /* 0x000000190000780c */ /* 0x000fe40003fa6270 */
[----:B------:R-:W-:Y:S02]  /*7670*/  FSEL R25, R104, -INF , !P0 ;  /* 0xff80000068197808 */ /* 0x000fe40004000000 */
[----:B------:R-:W-:Y:S02]  /*7680*/  ISETP.GT.AND P0, PT, R2, 0x10, !P1 ;  /* 0x000000100200780c */ /* 0x000fe40004f04270 */
[C---:B------:R-:W-:Y:S02]  /*7690*/  ISETP.GE.AND P4, PT, R0.reuse, 0x1a, PT ;  /* 0x0000001a0000780c */ /* 0x040fe40003f86270 */
[C---:B------:R-:W-:Y:S02]  /*76a0*/  ISETP.LT.OR P0, PT, R3.reuse, 0x11, P0 ;  /* 0x000000110300780c */ /* 0x040fe40000701670 */
[----:B------:R-:W-:Y:S02]  /*76b0*/  ISETP.GE.AND P3, PT, R0, 0x21, PT ;  /* 0x000000210000780c */ /* 0x000fe40003f66270 */
[----:B------:R-:W-:Y:S02]  /*76c0*/  FSEL R40, R102, -INF , !P0 ;  /* 0xff80000066287808 */ /* 0x000fe40004000000 */
[----:B------:R-:W-:Y:S02]  /*76d0*/  ISETP.GT.AND P0, PT, R2, 0x11, !P6 ;  /* 0x000000110200780c */ /* 0x000fe40007704270 */
[----:B------:R-:W-:Y:S02]  /*76e0*/  ISETP.GE.AND P2, PT, R0, 0x22, PT ;  /* 0x000000220000780c */ /* 0x000fe40003f46270 */
[C---:B------:R-:W-:Y:S02]  /*76f0*/  ISETP.LT.OR P0, PT, R3.reuse, 0x12, P0 ;  /* 0x000000120300780c */ /* 0x040fe40000701670 */
[----:B------:R-:W-:Y:S02]  /*7700*/  P2R R9, PR, RZ, 0x2 ;  /* 0x00000002ff097803 */ /* 0x000fe40000000000 */
[----:B------:R-:W-:Y:S02]  /*7710*/  FSEL R41, R100, -INF , !P0 ;  /* 0xff80000064297808 */ /* 0x000fe40004000000 */
[----:B------:R-:W-:Y:S02]  /*7720*/  ISETP.GT.AND P0, PT, R2, 0x18, !P5 ;  /* 0x000000180200780c */ /* 0x000fe40006f04270 */
[----:B------:R-:W-:Y:S02]  /*7730*/  ISETP.GE.AND P1, PT, R0, 0x29, PT ;  /* 0x000000290000780c */ /* 0x000fe40003f26270 */
[C---:B------:R-:W-:Y:S04]  /*7740*/  ISETP.LT.OR P0, PT, R3.reuse, 0x19, P0 ;  /* 0x000000190300780c */ /* 0x040fe80000701670 */
[----:B------:R-:W-:Y:S02]  /*7750*/  FSEL R166, R32, -INF , !P0 ;  /* 0xff80000020a67808 */ /* 0x000fe40004000000 */
[C---:B------:R-:W-:Y:S04]  /*7760*/  ISETP.GT.AND P0, PT, R2.reuse, 0x19, !P4 ;  /* 0x000000190200780c */ /* 0x040fe80006704270 */
[----:B------:R-:W-:Y:S04]  /*7770*/  ISETP.LT.OR P0, PT, R3, 0x1a, P0 ;  /* 0x0000001a0300780c */ /* 0x000fe80000701670 */
[----:B------:R-:W-:Y:S02]  /*7780*/  FSEL R167, R33, -INF , !P0 ;  /* 0xff80000021a77808 */ /* 0x000fe40004000000 */
[C---:B------:R-:W-:Y:S04]  /*7790*/  ISETP.GT.AND P0, PT, R2.reuse, 0x20, !P3 ;  /* 0x000000200200780c */ /* 0x040fe80005f04270 */
[----:B------:R-:W-:Y:S04]  /*77a0*/  ISETP.LT.OR P0, PT, R3, 0x21, P0 ;  /* 0x000000210300780c */ /* 0x000fe80000701670 */
[----:B------:R-:W-:Y:S02]  /*77b0*/  FSEL R182, R21, -INF , !P0 ;  /* 0xff80000015b67808 */ /* 0x000fe40004000000 */
[----:B------:R-:W-:Y:S04]  /*77c0*/  ISETP.GT.AND P0, PT, R2, 0x21, !P2 ;  /* 0x000000210200780c */ /* 0x000fe80005704270 */
[C---:B------:R-:W-:Y:S04]  /*77d0*/  ISETP.LT.OR P0, PT, R3.reuse, 0x22, P0 ;  /* 0x000000220300780c */ /* 0x040fe80000701670 */
[----:B------:R-:W-:Y:S02]  /*77e0*/  FSEL R184, R20, -INF , !P0 ;  /* 0xff80000014b87808 */ /* 0x000fe40004000000 */
[----:B------:R-:W-:Y:S04]  /*77f0*/  ISETP.GT.AND P0, PT, R2, 0x28, !P1 ;  /* 0x000000280200780c */ /* 0x000fe80004f04270 */
[----:B------:R-:W-:Y:S04]  /*7800*/  ISETP.LT.OR P0, PT, R3, 0x29, P0 ;  /* 0x000000290300780c */ /* 0x000fe80000701670 */
[----:B------:R-:W-:Y:S02]  /*7810*/  FSEL R193, R17, -INF , !P0 ;  /* 0xff80000011c17808 */ /* 0x000fe40004000000 */
[----:B------:R-:W-:Y:S04]  /*7820*/  ISETP.GE.AND P0, PT, R0, 0x2a, PT ;  /* 0x0000002a0000780c */ /* 0x000fe80003f06270 */
[----:B------:R-:W-:Y:S02]  /*7830*/  P2R R8, PR, RZ, 0x1 ;  /* 0x00000001ff087803 */ /* 0x000fe40000000000 */
[----:B------:R-:W-:Y:S01]  /*7840*/  ISETP.GT.AND P0, PT, R2, 0x29, !P0 ;  /* 0x000000290200780c */ /* 0x000fe20004704270 */
[--C-:B--2---:R-:W-:Y:S03]  /*7850*/  IMAD.IADD R2, R7, 0x1, R4.reuse ;  /* 0x0000000107027824 */ /* 0x104fe600078e0204 */
[----:B------:R-:W-:Y:S01]  /*7860*/  ISETP.LT.OR P0, PT, R3, 0x2a, P0 ;  /* 0x0000002a0300780c */ /* 0x000fe20000701670 */
[----:B------:R-:W-:Y:S03]  /*7870*/  IMAD.IADD R3, R6, 0x1, R4 ;  /* 0x0000000106037824 */ /* 0x000fe600078e0204 */
[----:B------:R-:W-:Y:S02]  /*7880*/  FSEL R194, R16, -INF , !P0 ;  /* 0xff80000010c27808 */ /* 0x000fe40004000000 */
[----:B------:R-:W-:Y:S11]  /*7890*/  ISETP.LE.AND P0, PT, R49, c[0x0][0x32c], PT ;  /* 0x0000cb0031007a0c */ /* 0x000ff60003f03270 */
[----:B------:R-:W-:Y:S02]  /*78a0*/  @!UPT UIADD3 URZ, URZ, URZ, URZ ;  /* 0x0000003f3f3ff290 */ /* 0x000fe4000fffe03f */
        /* <DEDUP_REMOVED lines=15> */
.L_x_202:
[----:B------:R-:W-:Y:S04]  /*79a0*/  MOV R14, 0x1 ;  /* 0x00000001000e7802 */ /* 0x000fe80000000f00 */
[----:B------:R-:W-:Y:S11]  /*79b0*/  ISETP.NE.AND P0, PT, R14, c[0x0][0x32c], PT ;  /* 0x0000cb000e007a0c */ /* 0x000ff60003f05270 */
[----:B------:R-:W-:Y:S02]  /*79c0*/  @!UPT UIADD3 URZ, URZ, URZ, URZ ;  /* 0x0000003f3f3ff290 */ /* 0x000fe4000fffe03f */
[----:B------:R-:W-:Y:S05]  /*79d0*/  @P0 IMAD.HI.U32 R14, R4, c[0x0][0x330], RZ ;  /* 0x0000cc00040e0a27 */ /* 0x000fea00078e00ff */
[----:B------:R-:W-:Y:S02]  /*79e0*/  @P0 SHF.R.U32.HI R4, RZ, c[0x0][0x334], R14 ;  /* 0x0000cd00ff040a19 */ /* 0x000fe4000001160e */
.L_x_203:
[----:B------:R-:W-:Y:S05]  /*79f0*/  BSYNC B0 ;  /* 0x0000000000007941 */ /* 0x000fea0003800000 */
.L_x_201:
[----:B------:R-:W-:Y:S04]  /*7a00*/  IMAD.IADD R14, R0, 0x1, -R36 ;  /* 0x00000001000e7824 */ /* 0x000fe800078e0a24 */
[----:B------:R-:W-:Y:S05]  /*7a10*/  IMAD R4, R4, c[0x0][0x32c], R14 ;  /* 0x0000cb0004047a24 */ /* 0x000fea00078e020e */
[----:B------:R-:W-:Y:S02]  /*7a20*/  IADD3 R14, R4, c[0x0][0x32c], RZ ;  /* 0x0000cb00040e7a10 */ /* 0x000fe40007ffe0ff */
[----:B------:R-:W-:Y:S02]  /*7a30*/  IMNMX R2, R2, R4, !PT ;  /* 0x0000000402027217 */ /* 0x000fe40007800200 */
[----:B------:R-:W-:Y:S02]  /*7a40*/  IMNMX R3, R3, R14, PT ;  /* 0x0000000e03037217 */ /* 0x000fe40003800200 */
.L_x_200:
[----:B------:R-:W-:Y:S01]  /*7a50*/  ISETP.NE.AND P0, PT, R12, RZ, PT ;  /* 0x000000ff0c00720c */ /* 0x000fe20003f05270 */
[----:B------:R-:W1:Y:S03]  /*7a60*/  SHFL.IDX PT, R4, R5, 0x2, 0x1c1f ;  /* 0x005c1f0005047f89 */ /* 0x000e6600000e0000 */
[----:B------:R-:W-:Y:S04]  /*7a70*/  ISETP.GT.AND P0, PT, R2, 0x1, !P0 ;  /* 0x000000010200780c */ /* 0x000fe80004704270 */
[----:B------:R-:W-:Y:S04]  /*7a80*/  ISETP.LT.OR P0, PT, R3, 0x2, P0 ;  /* 0x000000020300780c */ /* 0x000fe80000701670 */
[----:B------:R-:W-:Y:S02]  /*7a90*/  FSEL R20, R168, -INF , !P0 ;  /* 0xff800000a8147808 */ /* 0x000fe40004000000 */
[----:B------:R-:W-:Y:S04]  /*7aa0*/  ISETP.NE.AND P0, PT, R11, RZ, PT ;  /* 0x000000ff0b00720c */ /* 0x000fe80003f05270 */
        /* <DEDUP_REMOVED lines=27> */
[----:B------:R-:W-:Y:S04]  /*7c60*/  ISETP.LT.OR P0, PT, R3, 0x29, P0 ;  /* 0x000000290300780c */ /* 0x000fe80000701670 */
[----:B------:R-:W-:Y:S02]  /*7c70*/  FSEL R189, R26, -INF , !P0 ;  /* 0xff8000001abd7808 */ /* 0x000fe40004000000 */
[----:B------:R-:W-:Y:S04]  /*7c80*/  ISETP.NE.AND P0, PT, R13, RZ, PT ;  /* 0x000000ff0d00720c */ /* 0x000fe80003f05270 */
[----:B------:R-:W-:Y:S04]  /*7c90*/  ISETP.GT.AND P0, PT, R2, RZ, !P0 ;  /* 0x000000ff0200720c */ /* 0x000fe80004704270 */
[----:B------:R-:W-:Y:S04]  /*7ca0*/  ISETP.LT.OR P0, PT, R3, 0x1, P0 ;  /* 0x000000010300780c */ /* 0x000fe80000701670 */
[----:B------:R-:W-:Y:S02]  /*7cb0*/  FSEL R16, R176, -INF , !P0 ;  /* 0xff800000b0107808 */ /* 0x000fe40004000000 */
[----:B------:R-:W-:Y:S04]  /*7cc0*/  ISETP.NE.AND P0, PT, R8, RZ, PT ;  /* 0x000000ff0800720c */ /* 0x000fe80003f05270 */
[----:B------:R-:W-:Y:S01]  /*7cd0*/  ISETP.GT.AND P0, PT, R2, 0x29, !P0 ;  /* 0x000000290200780c */ /* 0x000fe20004704270 */
[--C-:B-1----:R-:W-:Y:S03]  /*7ce0*/  IMAD.IADD R2, R7, 0x1, R4.reuse ;  /* 0x0000000107027824 */ /* 0x102fe600078e0204 */
        /* <DEDUP_REMOVED lines=20> */
.L_x_206:
[----:B------:R-:W-:Y:S04]  /*7e30*/  MOV R14, 0x1 ;  /* 0x00000001000e7802 */ /* 0x000fe80000000f00 */
[----:B------:R-:W-:Y:S11]  /*7e40*/  ISETP.NE.AND P0, PT, R14, c[0x0][0x32c], PT ;  /* 0x0000cb000e007a0c */ /* 0x000ff60003f05270 */
[----:B------:R-:W-:Y:S02]  /*7e50*/  @!UPT UIADD3 URZ, URZ, URZ, URZ ;  /* 0x0000003f3f3ff290 */ /* 0x000fe4000fffe03f */
[----:B------:R-:W-:Y:S05]  /*7e60*/  @P0 IMAD.HI.U32 R14, R4, c[0x0][0x330], RZ ;  /* 0x0000cc00040e0a27 */ /* 0x000fea00078e00ff */
[----:B------:R-:W-:Y:S02]  /*7e70*/  @P0 SHF.R.U32.HI R4, RZ, c[0x0][0x334], R14 ;  /* 0x0000cd00ff040a19 */ /* 0x000fe4000001160e */
.L_x_207:
[----:B------:R-:W-:Y:S05]  /*7e80*/  BSYNC B0 ;  /* 0x0000000000007941 */ /* 0x000fea0003800000 */
.L_x_205:
[----:B------:R-:W-:Y:S04]  /*7e90*/  IMAD.IADD R14, R0, 0x1, -R36 ;  /* 0x00000001000e7824 */ /* 0x000fe800078e0a24 */
[----:B------:R-:W-:Y:S05]  /*7ea0*/  IMAD R4, R4, c[0x0][0x32c], R14 ;  /* 0x0000cb0004047a24 */ /* 0x000fea00078e020e */
[----:B------:R-:W-:Y:S02]  /*7eb0*/  IADD3 R14, R4, c[0x0][0x32c], RZ ;  /* 0x0000cb00040e7a10 */ /* 0x000fe40007ffe0ff */
[----:B------:R-:W-:Y:S02]  /*7ec0*/  IMNMX R2, R2, R4, !PT ;  /* 0x0000000402027217 */ /* 0x000fe40007800200 */
[----:B------:R-:W-:Y:S02]  /*7ed0*/  IMNMX R3, R3, R14, PT ;  /* 0x0000000e03037217 */ /* 0x000fe40003800200 */
.L_x_204:
[----:B------:R-:W-:Y:S01]  /*7ee0*/  ISETP.NE.AND P0, PT, R12, RZ, PT ;  /* 0x000000ff0c00720c */ /* 0x000fe20003f05270 */
[----:B------:R-:W1:Y:S03]  /*7ef0*/  SHFL.IDX PT, R4, R5, 0x3, 0x1c1f ;  /* 0x007c1f0005047f89 */ /* 0x000e6600000e0000 */
[C---:B------:R-:W-:Y:S04]  /*7f00*/  ISETP.GT.AND P0, PT, R2.reuse, 0x1, !P0 ;  /* 0x000000010200780c */ /* 0x040fe80004704270 */
        /* <DEDUP_REMOVED lines=59> */
.L_x_210:
[----:B------:R-:W-:Y:S04]  /*82c0*/  MOV R5, 0x1 ;  /* 0x0000000100057802 */ /* 0x000fe80000000f00 */
[----:B------:R-:W-:Y:S11]  /*82d0*/  ISETP.NE.AND P0, PT, R5, c[0x0][0x32c], PT ;  /* 0x0000cb0005007a0c */ /* 0x000ff60003f05270 */
[----:B------:R-:W-:Y:S02]  /*82e0*/  @!UPT UIADD3 URZ, URZ, URZ, URZ ;  /* 0x0000003f3f3ff290 */ /* 0x000fe4000fffe03f */
[----:B------:R-:W-:Y:S05]  /*82f0*/  @P0 IMAD.HI.U32 R5, R4, c[0x0][0x330], RZ ;  /* 0x0000cc0004050a27 */ /* 0x000fea00078e00ff */
[----:B------:R-:W-:Y:S02]  /*8300*/  @P0 SHF.R.U32.HI R4, RZ, c[0x0][0x334], R5 ;  /* 0x0000cd00ff040a19 */ /* 0x000fe40000011605 */
.L_x_211:
[----:B------:R-:W-:Y:S05]  /*8310*/  BSYNC B0 ;  /* 0x0000000000007941 */ /* 0x000fea0003800000 */
.L_x_209:
[----:B------:R-:W-:Y:S04]  /*8320*/  IMAD.IADD R0, R0, 0x1, -R36 ;  /* 0x0000000100007824 */ /* 0x000fe800078e0a24 */
[----:B------:R-:W-:Y:S05]  /*8330*/  IMAD R4, R4, c[0x0][0x32c], R0 ;  /* 0x0000cb0004047a24 */ /* 0x000fea00078e0200 */
[----:B------:R-:W-:Y:S02]  /*8340*/  IADD3 R0, R4, c[0x0][0x32c], RZ ;  /* 0x0000cb0004007a10 */ /* 0x000fe40007ffe0ff */
[----:B------:R-:W-:Y:S02]  /*8350*/  IMNMX R2, R2, R4, !PT ;  /* 0x0000000402027217 */ /* 0x000fe40007800200 */
[----:B------:R-:W-:Y:S02]  /*8360*/  IMNMX R3, R3, R0, PT ;  /* 0x0000000003037217 */ /* 0x000fe40003800200 */
.L_x_208:
[----:B------:R-:W-:Y:S01]  /*8370*/  FMNMX.FTZ R106, R19, R101, !PT ;  /* 0x00000065136a7209 */ /* 0x000fe20007810000 */
[----:B------:R-:W-:Y:S01]  /*8380*/  LDSM.16.MT88.4 R36, [R210+0x1880] ;  /* 0x00188000d224783b */ /* 0x000fe20000004200 */
        /* <DEDUP_REMOVED lines=25> */
[----:B------:R-:W-:Y:S02]  /*8520*/  ISETP.NE.AND P0, PT, R13, RZ, PT ;  /* 0x000000ff0d00720c */ /* 0x000fe40003f05270 */
[----:B------:R-:W-:Y:S02]  /*8530*/  FMNMX.FTZ R104, R15, R104, !PT ;  /* 0x000000680f687209 */ /* 0x000fe40007810000 */
[----:B------:R-:W-:Y:S02]  /*8540*/  ISETP.GT.AND P0, PT, R2, RZ, !P0 ;  /* 0x000000ff0200720c */ /* 0x000fe40004704270 */
[----:B------:R-:W-:Y:S02]  /*8550*/  FMNMX.FTZ R104, R17, R104, !PT ;  /* 0x0000006811687209 */ /* 0x000fe40007810000 */
[----:B------:R-:W-:Y:S02]  /*8560*/  ISETP.LT.OR P0, PT, R3, 0x1, P0 ;  /* 0x000000010300780c */ /* 0x000fe40000701670 */
[----:B------:R-:W-:Y:S02]  /*8570*/  FMNMX.FTZ R104, R18, R104, !PT ;  /* 0x0000006812687209 */ /* 0x000fe40007810000 */
[----:B------:R-:W-:Y:S02]  /*8580*/  FSEL R13, R188, -INF , !P0 ;  /* 0xff800000bc0d7808 */ /* 0x000fe40004000000 */
[----:B------:R-:W-:Y:S02]  /*8590*/  FMNMX.FTZ R104, R169, R104, !PT ;  /* 0x00000068a9687209 */ /* 0x000fe40007810000 */
[----:B------:R-:W-:Y:S02]  /*85a0*/  ISETP.NE.AND P0, PT, R12, RZ, PT ;  /* 0x000000ff0c00720c */ /* 0x000fe40003f05270 */
[----:B------:R-:W-:Y:S02]  /*85b0*/  FMNMX.FTZ R104, R171, R104, !PT ;  /* 0x00000068ab687209 */ /* 0x000fe40007810000 */
[----:B------:R-:W-:Y:S02]  /*85c0*/  ISETP.GT.AND P0, PT, R2, 0x1, !P0 ;  /* 0x000000010200780c */ /* 0x000fe40004704270 */
[----:B------:R-:W-:Y:S02]  /*85d0*/  FMNMX.FTZ R104, R173, R104, !PT ;  /* 0x00000068ad687209 */ /* 0x000fe40007810000 */
[----:B-1----:R-:W-:Y:S02]  /*85e0*/  FMNMX.FTZ R106, R106, R0, !PT ;  /* 0x000000006a6a7209 */ /* 0x002fe40007810000 */
[----:B------:R-:W-:Y:S02]  /*85f0*/  FMNMX.FTZ R104, R175, R104, !PT ;  /* 0x00000068af687209 */ /* 0x000fe40007810000 */
[----:B------:R-:W-:Y:S01]  /*8600*/  ISETP.LT.OR P0, PT, R3, 0x2, P0 ;  /* 0x000000020300780c */ /* 0x000fe20000701670 */
[----:B------:R-:W1:Y:S01]  /*8610*/  SHFL.BFLY PT, R0, R106, 0x1, 0x1f ;  /* 0x0c201f006a007f89 */ /* 0x000e6200000e0000 */
[----:B------:R-:W-:Y:S02]  /*8620*/  FMNMX.FTZ R104, R186, R104, !PT ;  /* 0x00000068ba687209 */ /* 0x000fe40007810000 */
[----:B------:R-:W-:Y:S02]  /*8630*/  FSEL R12, R185, -INF , !P0 ;  /* 0xff800000b90c7808 */ /* 0x000fe40004000000 */
[----:B------:R-:W-:Y:S02]  /*8640*/  FMNMX.FTZ R104, R187, R104, !PT ;  /* 0x00000068bb687209 */ /* 0x000fe40007810000 */
[----:B------:R-:W-:Y:S02]  /*8650*/  ISETP.NE.AND P0, PT, R11, RZ, PT ;  /* 0x000000ff0b00720c */ /* 0x000fe40003f05270 */
[----:B------:R-:W-:Y:S02]  /*8660*/  FMNMX.FTZ R104, R190, R104, !PT ;  /* 0x00000068be687209 */ /* 0x000fe40007810000 */
[----:B------:R-:W-:Y:S02]  /*8670*/  ISETP.GT.AND P0, PT, R2, 0x8, !P0 ;  /* 0x000000080200780c */ /* 0x000fe40004704270 */
[----:B------:R-:W-:Y:S02]  /*8680*/  FMNMX.FTZ R104, R192, R104, !PT ;  /* 0x00000068c0687209 */ /* 0x000fe40007810000 */
[----:B------:R-:W-:Y:S04]  /*8690*/  ISETP.LT.OR P0, PT, R3, 0x9, P0 ;  /* 0x000000090300780c */ /* 0x000fe80000701670 */
[----:B------:R-:W-:Y:S02]  /*86a0*/  FSEL R11, R179, -INF , !P0 ;  /* 0xff800000b30b7808 */ /* 0x000fe40004000000 */
[----:B------:R-:W-:Y:S02]  /*86b0*/  ISETP.NE.AND P0, PT, R10, RZ, PT ;  /* 0x000000ff0a00720c */ /* 0x000fe40003f05270 */
[----:B-1----:R-:W-:Y:S02]  /*86c0*/  FMNMX.FTZ R106, R106, R0, !PT ;  /* 0x000000006a6a7209 */ /* 0x002fe40007810000 */
[----:B------:R-:W1:Y:S01]  /*86d0*/  SHFL.BFLY PT, R0, R105, 0x2, 0x1f ;  /* 0x0c401f0069007f89 */ /* 0x000e6200000e0000 */
[----:B------:R-:W-:Y:S02]  /*86e0*/  ISETP.GT.AND P0, PT, R2, 0x9, !P0 ;  /* 0x000000090200780c */ /* 0x000fe40004704270 */
[----:B------:R-:W-:Y:S02]  /*86f0*/  FMUL.FTZ R110, R106, c[0x0][0x2d0] ;  /* 0x0000b4006a6e7a20 */ /* 0x000fe40000410000 */
[----:B------:R-:W-:Y:S04]  /*8700*/  ISETP.LT.OR P0, PT, R3, 0xa, P0 ;  /* 0x0000000a0300780c */ /* 0x000fe80000701670 */
[----:B------:R-:W-:Y:S02]  /*8710*/  FSEL R10, R178, -INF , !P0 ;  /* 0xff800000b20a7808 */ /* 0x000fe40004000000 */
[----:B------:R-:W-:Y:S04]  /*8720*/  ISETP.NE.AND P0, PT, R9, RZ, PT ;  /* 0x000000ff0900720c */ /* 0x000fe80003f05270 */
[----:B------:R-:W-:Y:S04]  /*8730*/  ISETP.GT.AND P0, PT, R2, 0x10, !P0 ;  /* 0x000000100200780c */ /* 0x000fe80004704270 */
[----:B------:R-:W-:Y:S04]  /*8740*/  ISETP.LT.OR P0, PT, R3, 0x11, P0 ;  /* 0x000000110300780c */ /* 0x000fe80000701670 */
[----:B------:R-:W-:Y:S02]  /*8750*/  FSEL R172, R172, -INF , !P0 ;  /* 0xff800000acac7808 */ /* 0x000fe40004000000 */
[----:B-1----:R-:W-:Y:S02]  /*8760*/  FMNMX.FTZ R105, R105, R0, !PT ;  /* 0x0000000069697209 */ /* 0x002fe40007810000 */
[----:B------:R-:W-:Y:S02]  /*8770*/  ISETP.GT.AND P0, PT, R2, 0x11, !P6 ;  /* 0x000000110200780c */ /* 0x000fe40007704270 */
[----:B------:R-:W-:Y:S01]  /*8780*/  ISETP.NE.AND P6, PT, R8, RZ, PT ;  /* 0x000000ff0800720c */ /* 0x000fe20003fc5270 */
[----:B------:R-:W1:Y:S01]  /*8790*/  SHFL.BFLY PT, R0, R105, 0x1, 0x1f ;  /* 0x0c201f0069007f89 */ /* 0x000e6200000e0000 */
[C---:B------:R-:W-:Y:S04]  /*87a0*/  ISETP.LT.OR P0, PT, R3.reuse, 0x12, P0 ;  /* 0x000000120300780c */ /* 0x040fe80000701670 */
[----:B------:R-:W-:Y:S02]  /*87b0*/  FSEL R174, R174, -INF , !P0 ;  /* 0xff800000aeae7808 */ /* 0x000fe40004000000 */
[----:B------:R-:W-:Y:S04]  /*87c0*/  ISETP.GT.AND P0, PT, R2, 0x18, !P5 ;  /* 0x000000180200780c */ /* 0x000fe80006f04270 */
[C---:B------:R-:W-:Y:S04]  /*87d0*/  ISETP.LT.OR P0, PT, R3.reuse, 0x19, P0 ;  /* 0x000000190300780c */ /* 0x040fe80000701670 */
[----:B------:R-:W-:Y:S02]  /*87e0*/  FSEL R178, R30, -INF , !P0 ;  /* 0xff8000001eb27808 */ /* 0x000fe40004000000 */
[C---:B------:R-:W-:Y:S04]  /*87f0*/  ISETP.GT.AND P0, PT, R2.reuse, 0x19, !P4 ;  /* 0x000000190200780c */ /* 0x040fe80006704270 */
[----:B------:R-:W-:Y:S02]  /*8800*/  ISETP.LT.OR P0, PT, R3, 0x1a, P0 ;  /* 0x0000001a0300780c */ /* 0x000fe40000701670 */
[----:B-1----:R-:W-:Y:S02]  /*8810*/  FMNMX.FTZ R105, R105, R0, !PT ;  /* 0x0000000069697209 */ /* 0x002fe40007810000 */
[----:B------:R-:W1:Y:S01]  /*8820*/  SHFL.BFLY PT, R0, R104, 0x2, 0x1f ;  /* 0x0c401f0068007f89 */ /* 0x000e6200000e0000 */
[----:B------:R-:W-:Y:S02]  /*8830*/  FSEL R179, R31, -INF , !P0 ;  /* 0xff8000001fb37808 */ /* 0x000fe40004000000 */
[----:B------:R-:W-:Y:S01]  /*8840*/  ISETP.GT.AND P0, PT, R2, 0x20, !P3 ;  /* 0x000000200200780c */ /* 0x000fe20005f04270 */
[----:B------:R-:W-:Y:S03]  /*8850*/  FMUL.FTZ R111, R105, c[0x0][0x2d0] ;  /* 0x0000b400696f7a20 */ /* 0x000fe60000410000 */
[C---:B------:R-:W-:Y:S04]  /*8860*/  ISETP.LT.OR P0, PT, R3.reuse, 0x21, P0 ;  /* 0x000000210300780c */ /* 0x040fe80000701670 */
[----:B------:R-:W-:Y:S02]  /*8870*/  FSEL R183, R42, -INF , !P0 ;  /* 0xff8000002ab77808 */ /* 0x000fe40004000000 */
[C---:B------:R-:W-:Y:S04]  /*8880*/  ISETP.GT.AND P0, PT, R2.reuse, 0x21, !P2 ;  /* 0x000000210200780c */ /* 0x040fe80005704270 */
[----:B------:R-:W-:Y:S04]  /*8890*/  ISETP.LT.OR P0, PT, R3, 0x22, P0 ;  /* 0x000000220300780c */ /* 0x000fe80000701670 */
[----:B------:R-:W-:Y:S02]  /*88a0*/  FSEL R185, R43, -INF , !P0 ;  /* 0xff8000002bb97808 */ /* 0x000fe40004000000 */
[----:B------:R-:W-:Y:S02]  /*88b0*/  ISETP.GT.AND P0, PT, R2, 0x28, !P1 ;  /* 0x000000280200780c */ /* 0x000fe40004f04270 */
[----:B-1----:R-:W-:Y:S02]  /*88c0*/  FMNMX.FTZ R104, R104, R0, !PT ;  /* 0x0000000068687209 */ /* 0x002fe40007810000 */
[----:B------:R-:W-:Y:S03]  /*88d0*/  ISETP.LT.OR P0, PT, R3, 0x29, P0 ;  /* 0x000000290300780c */ /* 0x000fe60000701670 */
[----:B------:R-:W1:Y:S01]  /*88e0*/  SHFL.BFLY PT, R0, R104, 0x1, 0x1f ;  /* 0x0c201f0068007f89 */ /* 0x000e6200000e0000 */
[----:B------:R-:W-:Y:S02]  /*88f0*/  FSEL R188, R27, -INF , !P0 ;  /* 0xff8000001bbc7808 */ /* 0x000fe40004000000 */
[----:B------:R-:W-:Y:S04]  /*8900*/  ISETP.GT.AND P0, PT, R2, 0x29, !P6 ;  /* 0x000000290200780c */ /* 0x000fe80007704270 */
[----:B------:R-:W-:Y:S04]  /*8910*/  ISETP.LT.OR P0, PT, R3, 0x2a, P0 ;  /* 0x0000002a0300780c */ /* 0x000fe80000701670 */
[----:B------:R-:W-:Y:S02]  /*8920*/  FSEL R109, R47, -INF , !P0 ;  /* 0xff8000002f6d7808 */ /* 0x000fe40004000000 */
[----:B------:R-:W-:Y:S04]  /*8930*/  FSETP.NEU.FTZ.AND P0, PT, R106, -INF , PT ;  /* 0xff8000006a00780b */ /* 0x000fe80003f1d000 */
[----:B------:R-:W-:Y:S02]  /*8940*/  FSEL R110, R110, RZ, P0 ;  /* 0x000000ff6e6e7208 */ /* 0x000fe40000000000 */
[----:B------:R-:W-:Y:S02]  /*8950*/  FSEL R3, R106, RZ, P0 ;  /* 0x000000ff6a037208 */ /* 0x000fe40000000000 */
[----:B------:R-:W-:Y:S01]  /*8960*/  FSETP.NEU.FTZ.AND P0, PT, R105, -INF , PT ;  /* 0xff8000006900780b */ /* 0x000fe20003f1d000 */
[--C-:B------:R-:W-:Y:S01]  /*8970*/  FFMA.FTZ R6, R24, c[0x0][0x2d0], -R110.reuse ;  /* 0x0000b40018067a23 */ /* 0x100fe2000001086e */
[----:B-1----:R-:W-:Y:S01]  /*8980*/  FMNMX.FTZ R104, R104, R0, !PT ;  /* 0x0000000068687209 */ /* 0x002fe20007810000 */
[----:B------:R-:W-:Y:S01]  /*8990*/  FFMA.FTZ R7, R23, c[0x0][0x2d0], -R110 ;  /* 0x0000b40017077a23 */ /* 0x000fe2000001086e */
[----:B------:R-:W-:Y:S01]  /*89a0*/  FMNMX.FTZ R0, R13, R108, !PT ;  /* 0x0000006c0d007209 */ /* 0x000fe20007810000 */
[----:B------:R1:W-:Y:S01]  /*89b0*/  MUFU.EX2 R250, R6 ;  /* 0x0000000600fa7308 */ /* 0x0003e20000000800 */
[----:B------:R-:W-:Y:S01]  /*89c0*/  FSEL R111, R111, RZ, P0 ;  /* 0x000000ff6f6f7208 */ /* 0x000fe20000000000 */
[----:B------:R-:W-:Y:S01]  /*89d0*/  FMUL.FTZ R164, R104, c[0x0][0x2d0] ;  /* 0x0000b40068a47a20 */ /* 0x000fe20000410000 */
[----:B------:R-:W-:Y:S02]  /*89e0*/  FMNMX.FTZ R0, R12, R0, !PT ;  /* 0x000000000c007209 */ /* 0x000fe40007810000 */
[----:B------:R-:W-:Y:S02]  /*89f0*/  FSEL R4, R105, RZ, P0 ;  /* 0x000000ff69047208 */ /* 0x000fe40000000000 */
[----:B------:R-:W-:Y:S02]  /*8a00*/  FMNMX.FTZ R0, R11, R0, !PT ;  /* 0x000000000b007209 */ /* 0x000fe40007810000 */
[----:B------:R-:W-:Y:S01]  /*8a10*/  FSETP.NEU.FTZ.AND P0, PT, R104, -INF , PT ;  /* 0xff8000006800780b */ /* 0x000fe20003f1d000 */
[----:B------:R-:W-:Y:S01]  /*8a20*/  MUFU.EX2 R249, R7 ;  /* 0x0000000700f97308 */ /* 0x000fe20000000800 */
[----:B------:R-:W-:Y:S02]  /*8a30*/  FMNMX.FTZ R0, R10, R0, !PT ;  /* 0x000000000a007209 */ /* 0x000fe40007810000 */
[----:B------:R-:W-:Y:S02]  /*8a40*/  FSEL R164, R164, RZ, P0 ;  /* 0x000000ffa4a47208 */ /* 0x000fe40000000000 */
[----:B------:R-:W-:Y:S02]  /*8a50*/  FMNMX.FTZ R0, R172, R0, !PT ;  /* 0x00000000ac007209 */ /* 0x000fe40007810000 */
[----:B------:R-:W-:Y:S02]  /*8a60*/  FSEL R5, R104, RZ, P0 ;  /* 0x000000ff68057208 */ /* 0x000fe40000000000 */
[----:B------:R-:W-:Y:S04]  /*8a70*/  FMNMX.FTZ R0, R174, R0, !PT ;  /* 0x00000000ae007209 */ /* 0x000fe80007810000 */
[----:B------:R-:W-:Y:S01]  /*8a80*/  FMNMX.FTZ R0, R178, R0, !PT ;  /* 0x00000000b2007209 */ /* 0x000fe20007810000 */
[----:B-1----:R-:W-:Y:S03]  /*8a90*/  FFMA.FTZ R6, R17, c[0x0][0x2d0], -R164 ;  /* 0x0000b40011067a23 */ /* 0x002fe600000108a4 */
[----:B------:R-:W-:Y:S01]  /*8aa0*/  FMNMX.FTZ R0, R179, R0, !PT ;  /* 0x00000000b3007209 */ /* 0x000fe20007810000 */
[----:B------:R1:W-:Y:S03]  /*8ab0*/  MUFU.EX2 R242, R6 ;  /* 0x0000000600f27308 */ /* 0x0003e60000000800 */
[----:B------:R-:W-:Y:S04]  /*8ac0*/  FMNMX.FTZ R0, R183, R0, !PT ;  /* 0x00000000b7007209 */ /* 0x000fe80007810000 */
[----:B------:R-:W-:Y:S04]  /*8ad0*/  FMNMX.FTZ R0, R185, R0, !PT ;  /* 0x00000000b9007209 */ /* 0x000fe80007810000 */
[----:B------:R-:W-:Y:S04]  /*8ae0*/  FMNMX.FTZ R0, R188, R0, !PT ;  /* 0x00000000bc007209 */ /* 0x000fe80007810000 */
[----:B------:R-:W-:Y:S05]  /*8af0*/  FMNMX.FTZ R0, R109, R0, !PT ;  /* 0x000000006d007209 */ /* 0x000fea0007810000 */
[----:B------:R-:W2:Y:S02]  /*8b00*/  SHFL.BFLY PT, R2, R0, 0x2, 0x1f ;  /* 0x0c401f0000027f89 */ /* 0x000ea400000e0000 */
[----:B--2---:R-:W-:Y:S06]  /*8b10*/  FMNMX.FTZ R0, R0, R2, !PT ;  /* 0x0000000200007209 */ /* 0x004fec0007810000 */
[----:B------:R-:W2:Y:S02]  /*8b20*/  SHFL.BFLY PT, R2, R0, 0x1, 0x1f ;  /* 0x0c201f0000027f89 */ /* 0x000ea400000e0000 */
[----:B--2---:R-:W-:Y:S01]  /*8b30*/  FMNMX.FTZ R102, R0, R2, !PT ;  /* 0x0000000200667209 */ /* 0x004fe20007810000 */
[--C-:B------:R-:W-:Y:S03]  /*8b40*/  FFMA.FTZ R0, R19, c[0x0][0x2d0], -R110.reuse ;  /* 0x0000b40013007a23 */ /* 0x100fe6000001086e */
[C---:B------:R-:W-:Y:S01]  /*8b50*/  FSETP.NEU.FTZ.AND P0, PT, R102.reuse, -INF , PT ;  /* 0xff8000006600780b */ /* 0x040fe20003f1d000 */
[----:B------:R2:W3:Y:S01]  /*8b60*/  MUFU.EX2 R248, R0 ;  /* 0x0000000000f87308 */ /* 0x0004e20000000800 */
[C---:B------:R-:W-:Y:S02]  /*8b70*/  FMUL.FTZ R165, R102.reuse, c[0x0][0x2d0] ;  /* 0x0000b40066a57a20 */ /* 0x040fe40000410000 */
[----:B------:R-:W-:Y:S03]  /*8b80*/  FSEL R2, R102, RZ, P0 ;  /* 0x000000ff66027208 */ /* 0x000fe60000000000 */
[----:B------:R-:W-:Y:S02]  /*8b90*/  FSEL R165, R165, RZ, P0 ;  /* 0x000000ffa5a57208 */ /* 0x000fe40000000000 */
[----:B------:R-:W-:Y:S03]  /*8ba0*/  ISETP.GT.AND P0, PT, R226, R252, PT ;  /* 0x000000fce200720c */ /* 0x000fe60003f04270 */
[----:B-1----:R-:W-:Y:S04]  /*8bb0*/  FFMA.FTZ R6, R11, c[0x0][0x2d0], -R165 ;  /* 0x0000b4000b067a23 */ /* 0x002fe800000108a5 */
[----:B------:R-:W-:Y:S01]  /*8bc0*/  MUFU.EX2 R238, R6 ;  /* 0x0000000600ee7308 */ /* 0x000fe20000000800 */
[----:B--2---:R-:W-:Y:S01]  /*8bd0*/  FFMA.FTZ R0, R25, c[0x0][0x2d0], -R110 ;  /* 0x0000b40019007a23 */ /* 0x004fe2000001086e */
[----:B---3--:R-:W-:Y:S08]  /*8be0*/  F2FP.PACK_AB R160, R249, R248 ;  /* 0x000000f8f9a0723e */ /* 0x008ff000000000ff */
[----:B------:R1:W2:Y:S02]  /*8bf0*/  MUFU.EX2 R251, R0 ;  /* 0x0000000000fb7308 */ /* 0x0002a40000000800 */
[--C-:B-1----:R-:W-:Y:S01]  /*8c00*/  FFMA.FTZ R0, R16, c[0x0][0x2d0], -R111.reuse ;  /* 0x0000b40010007a23 */ /* 0x102fe2000001086f */
[----:B--2---:R-:W-:Y:S07]  /*8c10*/  F2FP.PACK_AB R162, R251, R250 ;  /* 0x000000fafba2723e */ /* 0x004fee00000000ff */
[----:B------:R1:W-:Y:S02]  /*8c20*/  MUFU.EX2 R244, R0 ;  /* 0x0000000000f47308 */ /* 0x0003e40000000800 */
[--C-:B-1----:R-:W-:Y:S08]  /*8c30*/  FFMA.FTZ R0, R20, c[0x0][0x2d0], -R111.reuse ;  /* 0x0000b40014007a23 */ /* 0x102ff0000001086f */
[----:B------:R1:W2:Y:S02]  /*8c40*/  MUFU.EX2 R245, R0 ;  /* 0x0000000000f57308 */ /* 0x0002a40000000800 */
[--C-:B-1----:R-:W-:Y:S01]  /*8c50*/  FFMA.FTZ R0, R21, c[0x0][0x2d0], -R111.reuse ;  /* 0x0000b40015007a23 */ /* 0x102fe2000001086f */
[----:B--2---:R-:W-:Y:S07]  /*8c60*/  F2FP.PACK_AB R161, R245, R244 ;  /* 0x000000f4f5a1723e */ /* 0x004fee00000000ff */
[----:B------:R1:W-:Y:S02]  /*8c70*/  MUFU.EX2 R246, R0 ;  /* 0x0000000000f67308 */ /* 0x0003e40000000800 */
[----:B-1----:R-:W-:Y:S02]  /*8c80*/  FFMA.FTZ R0, R22, c[0x0][0x2d0], -R111 ;  /* 0x0000b40016007a23 */ /* 0x002fe4000001086f */
[----:B------:R-:W1:Y:S06]  /*8c90*/  LDSM.16.MT88.4 R20, [R209+0x1880] ;  /* 0x00188000d114783b */ /* 0x000e6c0000004200 */
[----:B------:R2:W3:Y:S02]  /*8ca0*/  MUFU.EX2 R247, R0 ;  /* 0x0000000000f77308 */ /* 0x0004e40000000800 */
[--C-:B--2---:R-:W-:Y:S01]  /*8cb0*/  FFMA.FTZ R0, R14, c[0x0][0x2d0], -R164.reuse ;  /* 0x0000b4000e007a23 */ /* 0x104fe200000108a4 */
[----:B---3--:R-:W-:Y:S07]  /*8cc0*/  F2FP.PACK_AB R163, R247, R246 ;  /* 0x000000f6f7a3723e */ /* 0x008fee00000000ff */
[----:B------:R2:W-:Y:S02]  /*8cd0*/  MUFU.EX2 R240, R0 ;  /* 0x0000000000f07308 */ /* 0x0005e40000000800 */
[--C-:B--2---:R-:W-:Y:S08]  /*8ce0*/  FFMA.FTZ R0, R15, c[0x0][0x2d0], -R164.reuse ;  /* 0x0000b4000f007a23 */ /* 0x104ff000000108a4 */
[----:B------:R2:W-:Y:S02]  /*8cf0*/  MUFU.EX2 R241, R0 ;  /* 0x0000000000f17308 */ /* 0x0005e40000000800 */
[----:B--2---:R-:W-:Y:S08]  /*8d00*/  FFMA.FTZ R0, R18, c[0x0][0x2d0], -R164 ;  /* 0x0000b40012007a23 */ /* 0x004ff000000108a4 */
[----:B------:R2:W-:Y:S02]  /*8d10*/  MUFU.EX2 R243, R0 ;  /* 0x0000000000f37308 */ /* 0x0005e40000000800 */
[----:B--2---:R-:W-:Y:S04]  /*8d20*/  FADD.FTZ R0, -R3, R101 ;  /* 0x0000006503007221 */ /* 0x004fe80000010100 */
[----:B------:R-:W-:Y:S04]  /*8d30*/  FMUL.FTZ R0, R0, c[0x0][0x2d0] ;  /* 0x0000b40000007a20 */ /* 0x000fe80000410000 */
[----:B------:R2:W3:Y:S02]  /*8d40*/  MUFU.EX2 R101, R0 ;  /* 0x0000000000657308 */ /* 0x0004e40000000800 */
[----:B--2---:R-:W-:Y:S02]  /*8d50*/  FADD.FTZ R0, -R4, R103 ;  /* 0x0000006704007221 */ /* 0x004fe40000010100 */
[----:B------:R-:W-:Y:S02]  /*8d60*/  FFMA.FTZ R4, R12, c[0x0][0x2d0], -R165 ;  /* 0x0000b4000c047a23 */ /* 0x000fe400000108a5 */
[----:B------:R-:W-:Y:S04]  /*8d70*/  FMUL.FTZ R0, R0, c[0x0][0x2d0] ;  /* 0x0000b40000007a20 */ /* 0x000fe80000410000 */
[----:B------:R2:W-:Y:S01]  /*8d80*/  MUFU.EX2 R237, R4 ;  /* 0x0000000400ed7308 */ /* 0x0005e20000000800 */
[C---:B---3--:R-:W-:Y:S02]  /*8d90*/  FMUL.FTZ R16, R101.reuse, R124 ;  /* 0x0000007c65107220 */ /* 0x048fe40000410000 */
[C---:B------:R-:W-:Y:S02]  /*8da0*/  FMUL.FTZ R17, R101.reuse, R125 ;  /* 0x0000007d65117220 */ /* 0x040fe40000410000 */
[C---:B------:R-:W-:Y:S02]  /*8db0*/  FMUL.FTZ R32, R101.reuse, R140 ;  /* 0x0000008c65207220 */ /* 0x040fe40000410000 */
[C---:B------:R-:W-:Y:S02]  /*8dc0*/  FMUL.FTZ R33, R101.reuse, R141 ;  /* 0x0000008d65217220 */ /* 0x040fe40000410000 */
[C---:B------:R-:W-:Y:S01]  /*8dd0*/  FMUL.FTZ R49, R101.reuse, R157 ;  /* 0x0000009d65317220 */ /* 0x040fe20000410000 */
[----:B------:R3:W4:Y:S01]  /*8de0*/  MUFU.EX2 R100, R0 ;  /* 0x0000000000647308 */ /* 0x0007220000000800 */
[C---:B------:R-:W-:Y:S02]  /*8df0*/  FMUL.FTZ R52, R101.reuse, R52 ;  /* 0x0000003465347220 */ /* 0x040fe40000410000 */
[C---:B------:R-:W-:Y:S02]  /*8e00*/  FMUL.FTZ R53, R101.reuse, R53 ;  /* 0x0000003565357220 */ /* 0x040fe40000410000 */
[C---:B------:R-:W-:Y:S02]  /*8e10*/  FMUL.FTZ R64, R101.reuse, R64 ;  /* 0x0000004065407220 */ /* 0x040fe40000410000 */
[C---:B------:R-:W-:Y:S02]  /*8e20*/  FMUL.FTZ R65, R101.reuse, R65 ;  /* 0x0000004165417220 */ /* 0x040fe40000410000 */
[C---:B------:R-:W-:Y:S02]  /*8e30*/  FMUL.FTZ R68, R101.reuse, R68 ;  /* 0x0000004465447220 */ /* 0x040fe40000410000 */
[C---:B------:R-:W-:Y:S02]  /*8e40*/  FMUL.FTZ R69, R101.reuse, R69 ;  /* 0x0000004565457220 */ /* 0x040fe40000410000 */
[C---:B------:R-:W-:Y:S02]  /*8e50*/  FMUL.FTZ R80, R101.reuse, R80 ;  /* 0x0000005065507220 */ /* 0x040fe40000410000 */
[----:B--2---:R-:W-:Y:S01]  /*8e60*/  FMUL.FTZ R4, R101, R112 ;  /* 0x0000007065047220 */ /* 0x004fe20000410000 */
[----:B------:R-:W-:Y:S01]  /*8e70*/  F2FP.PACK_AB R112, R241, R240 ;  /* 0x000000f0f170723e */ /* 0x000fe200000000ff */
[C---:B------:R-:W-:Y:S02]  /*8e80*/  FMUL.FTZ R81, R101.reuse, R81 ;  /* 0x0000005165517220 */ /* 0x040fe40000410000 */
[C---:B------:R-:W-:Y:S02]  /*8e90*/  FMUL.FTZ R96, R101.reuse, R96 ;  /* 0x0000006065607220 */ /* 0x040fe40000410000 */
[C---:B------:R-:W-:Y:S02]  /*8ea0*/  FMUL.FTZ R97, R101.reuse, R97 ;  /* 0x0000006165617220 */ /* 0x040fe40000410000 */
[----:B------:R-:W-:Y:S02]  /*8eb0*/  FMUL.FTZ R84, R101, R84 ;  /* 0x0000005465547220 */ /* 0x000fe40000410000 */
[----:B---3--:R-:W-:Y:S02]  /*8ec0*/  FADD.FTZ R0, -R5, R107 ;  /* 0x0000006b05007221 */ /* 0x008fe40000010100 */
[--C-:B------:R-:W-:Y:S02]  /*8ed0*/  FFMA.FTZ R5, R13, c[0x0][0x2d0], -R165.reuse ;  /* 0x0000b4000d057a23 */ /* 0x100fe400000108a5 */
[----:B------:R-:W-:Y:S02]  /*8ee0*/  FMUL.FTZ R0, R0, c[0x0][0x2d0] ;  /* 0x0000b40000007a20 */ /* 0x000fe40000410000 */
[----:B------:R2:W3:Y:S01]  /*8ef0*/  MUFU.EX2 R236, R5 ;  /* 0x0000000500ec7308 */ /* 0x0004e20000000800 */
[C---:B----4-:R-:W-:Y:S01]  /*8f00*/  FMUL.FTZ R6, R100.reuse, R114 ;  /* 0x0000007264067220 */ /* 0x050fe20000410000 */
[----:B------:R-:W-:Y:S01]  /*8f10*/  F2FP.PACK_AB R114, R243, R242 ;  /* 0x000000f2f372723e */ /* 0x000fe200000000ff */
[C---:B------:R-:W-:Y:S02]  /*8f20*/  FMUL.FTZ R7, R100.reuse, R115 ;  /* 0x0000007364077220 */ /* 0x040fe40000410000 */
[C---:B------:R-:W-:Y:S02]  /*8f30*/  FMUL.FTZ R18, R100.reuse, R126 ;  /* 0x0000007e64127220 */ /* 0x040fe40000410000 */
[C---:B------:R-:W-:Y:S02]  /*8f40*/  FMUL.FTZ R19, R100.reuse, R127 ;  /* 0x0000007f64137220 */ /* 0x040fe40000410000 */
[----:B------:R-:W-:Y:S01]  /*8f50*/  LDSM.16.MT88.4 R124, [R210+0x1c80] ;  /* 0x001c8000d27c783b */ /* 0x000fe20000004200 */
[----:B------:R4:W5:Y:S01]  /*8f60*/  MUFU.EX2 R3, R0 ;  /* 0x0000000000037308 */ /* 0x0009620000000800 */
[C---:B------:R-:W-:Y:S02]  /*8f70*/  FMUL.FTZ R34, R100.reuse, R142 ;  /* 0x0000008e64227220 */ /* 0x040fe40000410000 */
[C---:B------:R-:W-:Y:S02]  /*8f80*/  FMUL.FTZ R35, R100.reuse, R143 ;  /* 0x0000008f64237220 */ /* 0x040fe40000410000 */
[C---:B------:R-:W-:Y:S02]  /*8f90*/  FMUL.FTZ R50, R100.reuse, R158 ;  /* 0x0000009e64327220 */ /* 0x040fe40000410000 */
[----:B------:R-:W-:Y:S01]  /*8fa0*/  LDSM.16.MT88.4 R140, [R210+0x2080] ;  /* 0x00208000d28c783b */ /* 0x000fe20000004200 */
[C---:B------:R-:W-:Y:S02]  /*8fb0*/  FMUL.FTZ R51, R100.reuse, R159 ;  /* 0x0000009f64337220 */ /* 0x040fe40000410000 */
[C---:B------:R-:W-:Y:S02]  /*8fc0*/  FMUL.FTZ R54, R100.reuse, R54 ;  /* 0x0000003664367220 */ /* 0x040fe40000410000 */
[C---:B------:R-:W-:Y:S02]  /*8fd0*/  FMUL.FTZ R55, R100.reuse, R55 ;  /* 0x0000003764377220 */ /* 0x040fe40000410000 */
[----:B--2---:R-:W-:Y:S01]  /*8fe0*/  FMUL.FTZ R5, R101, R113 ;  /* 0x0000007165057220 */ /* 0x004fe20000410000 */
[----:B---3--:R-:W-:Y:S01]  /*8ff0*/  F2FP.PACK_AB R113, R237, R236 ;  /* 0x000000eced71723e */ /* 0x008fe200000000ff */
[C---:B------:R-:W-:Y:S02]  /*9000*/  FMUL.FTZ R66, R100.reuse, R66 ;  /* 0x0000004264427220 */ /* 0x040fe40000410000 */
[C---:B------:R-:W-:Y:S02]  /*9010*/  FMUL.FTZ R67, R100.reuse, R67 ;  /* 0x0000004364437220 */ /* 0x040fe40000410000 */
[C---:B------:R-:W-:Y:S01]  /*9020*/  FMUL.FTZ R70, R100.reuse, R70 ;  /* 0x0000004664467220 */ /* 0x040fe20000410000 */
[-C--:B-1----:R-:W-:Y:S01]  /*9030*/  HMMA.16816.F32 R4, R160, R20.reuse, R4 ;  /* 0x00000014a004723c */ /* 0x082fe20000001804 */
[----:B------:R-:W-:Y:S02]  /*9040*/  FMUL.FTZ R71, R100, R71 ;  /* 0x0000004764477220 */ /* 0x000fe40000410000 */
[----:B----4-:R-:W-:Y:S02]  /*9050*/  FFMA.FTZ R0, R10, c[0x0][0x2d0], -R165 ;  /* 0x0000b4000a007a23 */ /* 0x010fe400000108a5 */
[C---:B-----5:R-:W-:Y:S02]  /*9060*/  FMUL.FTZ R8, R3.reuse, R116 ;  /* 0x0000007403087220 */ /* 0x060fe40000410000 */
[----:B------:R-:W1:Y:S01]  /*9070*/  MUFU.EX2 R239, R0 ;  /* 0x0000000000ef7308 */ /* 0x000e620000000800 */
[C---:B------:R-:W-:Y:S04]  /*9080*/  FMUL.FTZ R9, R3.reuse, R117 ;  /* 0x0000007503097220 */ /* 0x040fe80000410000 */
[C---:B------:R-:W-:Y:S02]  /*9090*/  FMUL.FTZ R12, R3.reuse, R120 ;  /* 0x00000078030c7220 */ /* 0x040fe40000410000 */
        /* <DEDUP_REMOVED lines=8> */
[----:B------:R-:W-:Y:S01]  /*9120*/  FMUL.FTZ R57, R3, R57 ;  /* 0x0000003903397220 */ /* 0x000fe20000410000 */
[----:B-1----:R-:W-:Y:S01]  /*9130*/  F2FP.PACK_AB R115, R239, R238 ;  /* 0x000000eeef73723e */ /* 0x002fe200000000ff */
[----:B------:R-:W-:Y:S02]  /*9140*/  FADD.FTZ R0, -R2, R108 ;  /* 0x0000006c02007221 */ /* 0x000fe40000010100 */
[--C-:B------:R-:W-:Y:S02]  /*9150*/  FFMA.FTZ R2, R40, c[0x0][0x2d0], -R110.reuse ;  /* 0x0000b40028027a23 */ /* 0x100fe4000001086e */
[----:B------:R-:W-:Y:S02]  /*9160*/  FMUL.FTZ R0, R0, c[0x0][0x2d0] ;  /* 0x0000b40000007a20 */ /* 0x000fe40000410000 */
[----:B------:R1:W-:Y:S01]  /*9170*/  MUFU.EX2 R235, R2 ;  /* 0x0000000200eb7308 */ /* 0x0003e20000000800 */
[C---:B------:R-:W-:Y:S02]  /*9180*/  FMUL.FTZ R40, R3.reuse, R148 ;  /* 0x0000009403287220 */ /* 0x040fe40000410000 */
[C---:B------:R-:W-:Y:S02]  /*9190*/  FMUL.FTZ R60, R3.reuse, R60 ;  /* 0x0000003c033c7220 */ /* 0x040fe40000410000 */
[C---:B------:R-:W-:Y:S02]  /*91a0*/  FMUL.FTZ R61, R3.reuse, R61 ;  /* 0x0000003d033d7220 */ /* 0x040fe40000410000 */
[C---:B------:R-:W-:Y:S02]  /*91b0*/  FMUL.FTZ R72, R3.reuse, R72 ;  /* 0x0000004803487220 */ /* 0x040fe40000410000 */
[C---:B------:R-:W-:Y:S01]  /*91c0*/  FMUL.FTZ R73, R3.reuse, R73 ;  /* 0x0000004903497220 */ /* 0x040fe20000410000 */
[----:B------:R-:W2:Y:S01]  /*91d0*/  MUFU.EX2 R0, R0 ;  /* 0x0000000000007308 */ /* 0x000ea20000000800 */
[C---:B------:R-:W-:Y:S02]  /*91e0*/  FMUL.FTZ R76, R3.reuse, R76 ;  /* 0x0000004c034c7220 */ /* 0x040fe40000410000 */
[----:B------:R-:W-:Y:S02]  /*91f0*/  FMUL.FTZ R77, R3, R77 ;  /* 0x0000004d034d7220 */ /* 0x000fe40000410000 */
[C---:B------:R-:W-:Y:S02]  /*9200*/  FMUL.FTZ R82, R100.reuse, R82 ;  /* 0x0000005264527220 */ /* 0x040fe40000410000 */
[C---:B------:R-:W-:Y:S02]  /*9210*/  FMUL.FTZ R83, R100.reuse, R83 ;  /* 0x0000005364537220 */ /* 0x040fe40000410000 */
[C---:B------:R-:W-:Y:S02]  /*9220*/  FMUL.FTZ R98, R100.reuse, R98 ;  /* 0x0000006264627220 */ /* 0x040fe40000410000 */
[C---:B------:R-:W-:Y:S02]  /*9230*/  FMUL.FTZ R99, R100.reuse, R99 ;  /* 0x0000006364637220 */ /* 0x040fe40000410000 */
[----:B------:R-:W-:Y:S02]  /*9240*/  FMUL.FTZ R85, R101, R85 ;  /* 0x0000005565557220 */ /* 0x000fe40000410000 */
[--C-:B-1----:R-:W-:Y:S02]  /*9250*/  FFMA.FTZ R2, R41, c[0x0][0x2d0], -R110.reuse ;  /* 0x0000b40029027a23 */ /* 0x102fe4000001086e */
[----:B------:R-:W-:Y:S02]  /*9260*/  FMUL.FTZ R41, R3, R149 ;  /* 0x0000009503297220 */ /* 0x000fe40000410000 */
[----:B------:R1:W3:Y:S01]  /*9270*/  MUFU.EX2 R234, R2 ;  /* 0x0000000200ea7308 */ /* 0x0002e20000000800 */
[C---:B------:R-:W-:Y:S02]  /*9280*/  FMUL.FTZ R86, R100.reuse, R86 ;  /* 0x0000005664567220 */ /* 0x040fe40000410000 */
[----:B------:R-:W-:Y:S02]  /*9290*/  FMUL.FTZ R87, R100, R87 ;  /* 0x0000005764577220 */ /* 0x000fe40000410000 */
[C---:B--2---:R-:W-:Y:S02]  /*92a0*/  FMUL.FTZ R10, R0.reuse, R118 ;  /* 0x00000076000a7220 */ /* 0x044fe40000410000 */
[C---:B------:R-:W-:Y:S02]  /*92b0*/  FMUL.FTZ R11, R0.reuse, R119 ;  /* 0x00000077000b7220 */ /* 0x040fe40000410000 */
[----:B------:R-:W2:Y:S01]  /*92c0*/  LDSM.16.MT88.4 R116, [R209+0x2480] ;  /* 0x00248000d174783b */ /* 0x000ea20000004200 */
[C---:B------:R-:W-:Y:S02]  /*92d0*/  FMUL.FTZ R14, R0.reuse, R122 ;  /* 0x0000007a000e7220 */ /* 0x040fe40000410000 */
[C---:B------:R-:W-:Y:S02]  /*92e0*/  FMUL.FTZ R15, R0.reuse, R123 ;  /* 0x0000007b000f7220 */ /* 0x040fe40000410000 */
[C---:B------:R-:W-:Y:S01]  /*92f0*/  HMMA.16816.F32 R8, R112.reuse, R20, R8 ;  /* 0x000000147008723c */ /* 0x040fe20000001808 */
[C---:B------:R-:W-:Y:S02]  /*9300*/  FMUL.FTZ R26, R0.reuse, R134 ;  /* 0x00000086001a7220 */ /* 0x040fe40000410000 */
[----:B------:R-:W4:Y:S01]  /*9310*/  LDSM.16.MT88.4 R120, [R210+0x2480] ;  /* 0x00248000d278783b */ /* 0x000f220000004200 */
[C---:B------:R-:W-:Y:S02]  /*9320*/  FMUL.FTZ R27, R0.reuse, R135 ;  /* 0x00000087001b7220 */ /* 0x040fe40000410000 */
[----:B------:R-:W-:Y:S02]  /*9330*/  FMUL.FTZ R42, R0, R150 ;  /* 0x00000096002a7220 */ /* 0x000fe40000410000 */
[-C--:B------:R-:W-:Y:S01]  /*9340*/  HMMA.16816.F32 R12, R112, R22.reuse, R12 ;  /* 0x00000016700c723c */ /* 0x080fe2000000180c */
[C---:B------:R-:W-:Y:S02]  /*9350*/  FMUL.FTZ R20, R101.reuse, R128 ;  /* 0x0000008065147220 */ /* 0x040fe40000410000 */
[----:B------:R-:W-:Y:S01]  /*9360*/  LDSM.16.MT88.4 R132, [R209+0x2080] ;  /* 0x00208000d184783b */ /* 0x000fe20000004200 */
[--C-:B-1----:R-:W-:Y:S02]  /*9370*/  FFMA.FTZ R2, R46, c[0x0][0x2d0], -R111.reuse ;  /* 0x0000b4002e027a23 */ /* 0x102fe4000001086f */
[C---:B------:R-:W-:Y:S02]  /*9380*/  FMUL.FTZ R21, R101.reuse, R129 ;  /* 0x0000008165157220 */ /* 0x040fe40000410000 */
[C---:B------:R-:W-:Y:S01]  /*9390*/  HMMA.16816.F32 R16, R160.reuse, R22, R16 ;  /* 0x00000016a010723c */ /* 0x040fe20000001810 */
[----:B------:R1:W-:Y:S03]  /*93a0*/  MUFU.EX2 R233, R2 ;  /* 0x0000000200e97308 */ /* 0x0003e60000000800 */
[C---:B------:R-:W-:Y:S02]  /*93b0*/  FMUL.FTZ R30, R0.reuse, R138 ;  /* 0x0000008a001e7220 */ /* 0x040fe40000410000 */
[----:B------:R-:W-:Y:S02]  /*93c0*/  FMUL.FTZ R31, R0, R139 ;  /* 0x0000008b001f7220 */ /* 0x000fe40000410000 */
[C---:B------:R-:W-:Y:S04]  /*93d0*/  FMUL.FTZ R22, R100.reuse, R130 ;  /* 0x0000008264167220 */ /* 0x040fe80000410000 */
[----:B------:R-:W-:Y:S02]  /*93e0*/  FMUL.FTZ R23, R100, R131 ;  /* 0x0000008364177220 */ /* 0x000fe40000410000 */
[----:B------:R-:W-:Y:S01]  /*93f0*/  LDSM.16.MT88.4 R128, [R209+0x2880] ;  /* 0x00288000d180783b */ /* 0x000fe20000004200 */
[C---:B------:R-:W-:Y:S02]  /*9400*/  FMUL.FTZ R43, R0.reuse, R151 ;  /* 0x00000097002b7220 */ /* 0x040fe40000410000 */
[C---:B------:R-:W-:Y:S02]  /*9410*/  FMUL.FTZ R46, R0.reuse, R154 ;  /* 0x0000009a002e7220 */ /* 0x040fe40000410000 */
[-C--:B------:R-:W-:Y:S01]  /*9420*/  HMMA.16816.F32 R20, R160, R36.reuse, R20 ;  /* 0x00000024a014723c */ /* 0x080fe20000001814 */
[C---:B------:R-:W-:Y:S02]  /*9430*/  FMUL.FTZ R47, R0.reuse, R155 ;  /* 0x0000009b002f7220 */ /* 0x040fe40000410000 */
[C---:B------:R-:W-:Y:S02]  /*9440*/  FMUL.FTZ R58, R0.reuse, R58 ;  /* 0x0000003a003a7220 */ /* 0x040fe40000410000 */
[----:B------:R-:W-:Y:S02]  /*9450*/  FMUL.FTZ R59, R0, R59 ;  /* 0x0000003b003b7220 */ /* 0x000fe40000410000 */
[--C-:B-1----:R-:W-:Y:S01]  /*9460*/  FFMA.FTZ R2, R48, c[0x0][0x2d0], -R111.reuse ;  /* 0x0000b40030027a23 */ /* 0x102fe2000001086f */
[C---:B------:R-:W-:Y:S01]  /*9470*/  HMMA.16816.F32 R24, R112.reuse, R36, R24 ;  /* 0x000000247018723c */ /* 0x040fe20000001818 */
[C---:B------:R-:W-:Y:S02]  /*9480*/  FMUL.FTZ R48, R101.reuse, R156 ;  /* 0x0000009c65307220 */ /* 0x040fe40000410000 */
[----:B------:R1:W5:Y:S01]  /*9490*/  MUFU.EX2 R224, R2 ;  /* 0x0000000200e07308 */ /* 0x0003620000000800 */
[----:B------:R-:W-:Y:S01]  /*94a0*/  LDSM.16.MT88.4 R156, [R209+0x2c80] ;  /* 0x002c8000d19c783b */ /* 0x000fe20000004200 */
[C---:B------:R-:W-:Y:S02]  /*94b0*/  FMUL.FTZ R62, R0.reuse, R62 ;  /* 0x0000003e003e7220 */ /* 0x040fe40000410000 */
[C---:B------:R-:W-:Y:S01]  /*94c0*/  FMUL.FTZ R36, R101.reuse, R144 ;  /* 0x0000009065247220 */ /* 0x040fe20000410000 */
[-C--:B------:R-:W-:Y:S01]  /*94d0*/  HMMA.16816.F32 R28, R112, R38.reuse, R28 ;  /* 0x00000026701c723c */ /* 0x080fe2000000181c */
[----:B------:R-:W-:Y:S03]  /*94e0*/  FMUL.FTZ R37, R101, R145 ;  /* 0x0000009165257220 */ /* 0x000fe60000410000 */
[C---:B------:R-:W-:Y:S02]  /*94f0*/  FMUL.FTZ R63, R0.reuse, R63 ;  /* 0x0000003f003f7220 */ /* 0x040fe40000410000 */
[C---:B------:R-:W-:Y:S02]  /*9500*/  FMUL.FTZ R74, R0.reuse, R74 ;  /* 0x0000004a004a7220 */ /* 0x040fe40000410000 */
[C---:B------:R-:W-:Y:S01]  /*9510*/  HMMA.16816.F32 R32, R160.reuse, R38, R32 ;  /* 0x00000026a020723c */ /* 0x040fe20000001820 */
[C---:B------:R-:W-:Y:S03]  /*9520*/  FMUL.FTZ R75, R0.reuse, R75 ;  /* 0x0000004b004b7220 */ /* 0x040fe60000410000 */
[C---:B------:R-:W-:Y:S02]  /*9530*/  FMUL.FTZ R78, R0.reuse, R78 ;  /* 0x0000004e004e7220 */ /* 0x040fe40000410000 */
[----:B------:R-:W-:Y:S02]  /*9540*/  FMUL.FTZ R79, R0, R79 ;  /* 0x0000004f004f7220 */ /* 0x000fe40000410000 */
[----:B------:R-:W-:Y:S04]  /*9550*/  FMUL.FTZ R38, R100, R146 ;  /* 0x0000009264267220 */ /* 0x000fe80000410000 */
[--C-:B-1----:R-:W-:Y:S02]  /*9560*/  FFMA.FTZ R2, R166, c[0x0][0x2d0], -R110.reuse ;  /* 0x0000b400a6027a23 */ /* 0x102fe4000001086e */
[----:B------:R-:W-:Y:S02]  /*9570*/  FMUL.FTZ R39, R100, R147 ;  /* 0x0000009364277220 */ /* 0x000fe40000410000 */
[----:B------:R1:W-:Y:S01]  /*9580*/  MUFU.EX2 R207, R2 ;  /* 0x0000000200cf7308 */ /* 0x0003e20000000800 */
[C---:B------:R-:W-:Y:S02]  /*9590*/  FMUL.FTZ R88, R3.reuse, R88 ;  /* 0x0000005803587220 */ /* 0x040fe40000410000 */
[C---:B------:R-:W-:Y:S02]  /*95a0*/  FMUL.FTZ R89, R3.reuse, R89 ;  /* 0x0000005903597220 */ /* 0x040fe40000410000 */
[-C--:B--2---:R-:W-:Y:S01]  /*95b0*/  HMMA.16816.F32 R36, R160, R116.reuse, R36 ;  /* 0x00000074a024723c */ /* 0x084fe20000001824 */
[C---:B------:R-:W-:Y:S02]  /*95c0*/  FMUL.FTZ R90, R0.reuse, R90 ;  /* 0x0000005a005a7220 */ /* 0x040fe40000410000 */
[C---:B------:R-:W-:Y:S02]  /*95d0*/  FMUL.FTZ R91, R0.reuse, R91 ;  /* 0x0000005b005b7220 */ /* 0x040fe40000410000 */
[C---:B------:R-:W-:Y:S02]  /*95e0*/  FMUL.FTZ R92, R3.reuse, R92 ;  /* 0x0000005c035c7220 */ /* 0x040fe40000410000 */
[----:B------:R-:W-:Y:S01]  /*95f0*/  FMUL.FTZ R93, R3, R93 ;  /* 0x0000005d035d7220 */ /* 0x000fe20000410000 */
[C---:B------:R-:W-:Y:S01]  /*9600*/  HMMA.16816.F32 R40, R112.reuse, R116, R40 ;  /* 0x000000747028723c */ /* 0x040fe20000001828 */
[C---:B------:R-:W-:Y:S03]  /*9610*/  FMUL.FTZ R94, R0.reuse, R94 ;  /* 0x0000005e005e7220 */ /* 0x040fe60000410000 */
[----:B------:R-:W-:Y:S04]  /*9620*/  FMUL.FTZ R95, R0, R95 ;  /* 0x0000005f005f7220 */ /* 0x000fe80000410000 */
[-C--:B------:R-:W-:Y:S01]  /*9630*/  HMMA.16816.F32 R44, R112, R118.reuse, R44 ;  /* 0x00000076702c723c */ /* 0x080fe2000000182c */
[----:B-1----:R-:W-:Y:S07]  /*9640*/  FFMA.FTZ R2, R167, c[0x0][0x2d0], -R110 ;  /* 0x0000b400a7027a23 */ /* 0x002fee000001086e */
[C---:B------:R-:W-:Y:S01]  /*9650*/  HMMA.16816.F32 R48, R160.reuse, R118, R48 ;  /* 0x00000076a030723c */ /* 0x040fe20000001830 */
[----:B------:R1:W2:Y:S01]  /*9660*/  MUFU.EX2 R206, R2 ;  /* 0x0000000200ce7308 */ /* 0x0002a20000000800 */
[----:B------:R-:W2:Y:S06]  /*9670*/  LDSM.16.MT88.4 R116, [R209+0x3080] ;  /* 0x00308000d174783b */ /* 0x000eac0000004200 */
[-C--:B----4-:R-:W-:Y:S08]  /*9680*/  HMMA.16816.F32 R52, R160, R120.reuse, R52 ;  /* 0x00000078a034723c */ /* 0x090ff00000001834 */
[C---:B------:R-:W-:Y:S08]  /*9690*/  HMMA.16816.F32 R56, R112.reuse, R120, R56 ;  /* 0x000000787038723c */ /* 0x040ff00000001838 */
[-C--:B------:R-:W-:Y:S01]  /*96a0*/  HMMA.16816.F32 R60, R112, R122.reuse, R60 ;  /* 0x0000007a703c723c */ /* 0x080fe2000000183c */
[--C-:B-1----:R-:W-:Y:S04]  /*96b0*/  FFMA.FTZ R2, R168, c[0x0][0x2d0], -R111.reuse ;  /* 0x0000b400a8027a23 */ /* 0x102fe8000001086f */
[----:B------:R1:W-:Y:S03]  /*96c0*/  MUFU.EX2 R205, R2 ;  /* 0x0000000200cd7308 */ /* 0x0003e60000000800 */
[C---:B------:R-:W-:Y:S01]  /*96d0*/  HMMA.16816.F32 R64, R160.reuse, R122, R64 ;  /* 0x0000007aa040723c */ /* 0x040fe20000001840 */
[----:B------:R-:W4:Y:S07]  /*96e0*/  LDSM.16.MT88.4 R120, [R210+0x3080] ;  /* 0x00308000d278783b */ /* 0x000f2e0000004200 */
[-C--:B--2---:R-:W-:Y:S08]  /*96f0*/  HMMA.16816.F32 R68, R160, R116.reuse, R68 ;  /* 0x00000074a044723c */ /* 0x084ff00000001844 */
[C---:B------:R-:W-:Y:S01]  /*9700*/  HMMA.16816.F32 R72, R112.reuse, R116, R72 ;  /* 0x000000747048723c */ /* 0x040fe20000001848 */
[----:B-1----:R-:W-:Y:S07]  /*9710*/  FFMA.FTZ R2, R170, c[0x0][0x2d0], -R111 ;  /* 0x0000b400aa027a23 */ /* 0x002fee000001086f */
[-C--:B------:R-:W-:Y:S01]  /*9720*/  HMMA.16816.F32 R76, R112, R118.reuse, R76 ;  /* 0x00000076704c723c */ /* 0x080fe2000000184c */
[----:B------:R1:W2:Y:S07]  /*9730*/  MUFU.EX2 R204, R2 ;  /* 0x0000000200cc7308 */ /* 0x0002ae0000000800 */
[C---:B------:R-:W-:Y:S01]  /*9740*/  HMMA.16816.F32 R80, R160.reuse, R118, R80 ;  /* 0x00000076a050723c */ /* 0x040fe20000001850 */
[----:B------:R-:W2:Y:S07]  /*9750*/  LDSM.16.MT88.4 R116, [R209+0x1c80] ;  /* 0x001c8000d174783b */ /* 0x000eae0000004200 */
[-C--:B----4-:R-:W-:Y:S08]  /*9760*/  HMMA.16816.F32 R84, R160, R120.reuse, R84 ;  /* 0x00000078a054723c */ /* 0x090ff00000001854 */
[C---:B------:R-:W-:Y:S01]  /*9770*/  HMMA.16816.F32 R88, R112.reuse, R120, R88 ;  /* 0x000000787058723c */ /* 0x040fe20000001858 */
[--C-:B-1----:R-:W-:Y:S04]  /*9780*/  FFMA.FTZ R2, R169, c[0x0][0x2d0], -R164.reuse ;  /* 0x0000b400a9027a23 */ /* 0x102fe800000108a4 */
[----:B------:R1:W-:Y:S03]  /*9790*/  MUFU.EX2 R203, R2 ;  /* 0x0000000200cb7308 */ /* 0x0003e60000000800 */
[-C--:B------:R-:W-:Y:S07]  /*97a0*/  HMMA.16816.F32 R92, R112, R122.reuse, R92 ;  /* 0x0000007a705c723c */ /* 0x080fee000000185c */
[----:B---3--:R-:W-:Y:S01]  /*97b0*/  F2FP.PACK_AB R112, R234, R235 ;  /* 0x000000ebea70723e */ /* 0x008fe200000000ff */
[----:B------:R-:W-:Y:S01]  /*97c0*/  HMMA.16816.F32 R96, R160, R122, R96 ;  /* 0x0000007aa060723c */ /* 0x000fe20000001860 */
[----:B-----5:R-:W-:Y:S03]  /*97d0*/  F2FP.PACK_AB R113, R224, R233 ;  /* 0x000000e9e071723e */ /* 0x020fe600000000ff */
[----:B------:R-:W-:Y:S02]  /*97e0*/  F2FP.PACK_AB R114, R206, R207 ;  /* 0x000000cfce72723e */ /* 0x000fe400000000ff */
[----:B--2---:R-:W-:Y:S07]  /*97f0*/  F2FP.PACK_AB R115, R204, R205 ;  /* 0x000000cdcc73723e */ /* 0x004fee00000000ff */
[-C--:B------:R-:W-:Y:S01]  /*9800*/  HMMA.16816.F32 R4, R112, R116.reuse, R4 ;  /* 0x000000747004723c */ /* 0x080fe20000001804 */
[--C-:B-1----:R-:W-:Y:S02]  /*9810*/  FFMA.FTZ R2, R171, c[0x0][0x2d0], -R164.reuse ;  /* 0x0000b400ab027a23 */ /* 0x102fe400000108a4 */
[----:B------:R-:W-:Y:S02]  /*9820*/  LDSM.16.MT88.4 R168, [R209+0x3880] ;  /* 0x00388000d1a8783b */ /* 0x000fe40000004200 */
[----:B------:R1:W2:Y:S02]  /*9830*/  MUFU.EX2 R202, R2 ;  /* 0x0000000200ca7308 */ /* 0x0002a40000000800 */
[--C-:B-1----:R-:W-:Y:S01]  /*9840*/  FFMA.FTZ R2, R173, c[0x0][0x2d0], -R164.reuse ;  /* 0x0000b400ad027a23 */ /* 0x102fe200000108a4 */
[----:B--2---:R-:W-:Y:S07]  /*9850*/  F2FP.PACK_AB R120, R202, R203 ;  /* 0x000000cbca78723e */ /* 0x004fee00000000ff */
[----:B------:R1:W-:Y:S02]  /*9860*/  MUFU.EX2 R201, R2 ;  /* 0x0000000200c97308 */ /* 0x0003e40000000800 */
[----:B-1----:R-:W-:Y:S08]  /*9870*/  FFMA.FTZ R2, R175, c[0x0][0x2d0], -R164 ;  /* 0x0000b400af027a23 */ /* 0x002ff000000108a4 */
        /* <DEDUP_REMOVED lines=13> */
[----:B------:R1:W-:Y:S01]  /*9950*/  MUFU.EX2 R198, R2 ;  /* 0x0000000200c67308 */ /* 0x0003e20000000800 */
[C---:B------:R-:W-:Y:S08]  /*9960*/  HMMA.16816.F32 R8, R120.reuse, R116, R8 ;  /* 0x000000747808723c */ /* 0x040ff00000001808 */
[-C--:B------:R-:W-:Y:S08]  /*9970*/  HMMA.16816.F32 R12, R120, R118.reuse, R12 ;  /* 0x00000076780c723c */ /* 0x080ff0000000180c */
[C---:B------:R-:W-:Y:S01]  /*9980*/  HMMA.16816.F32 R16, R112.reuse, R118, R16 ;  /* 0x000000767010723c */ /* 0x040fe20000001810 */
[----:B------:R-:W2:Y:S03]  /*9990*/  LDSM.16.MT88.4 R116, [R210+0x2880] ;  /* 0x00288000d274783b */ /* 0x000ea60000004200 */
[--C-:B-1----:R-:W-:Y:S04]  /*99a0*/  FFMA.FTZ R2, R184, c[0x0][0x2d0], -R110.reuse ;  /* 0x0000b400b8027a23 */ /* 0x102fe8000001086e */
        /* <DEDUP_REMOVED lines=8> */
[----:B------:R3:W-:Y:S03]  /*9a30*/  MUFU.EX2 R197, R2 ;  /* 0x0000000200c57308 */ /* 0x0007e60000000800 */
[-C--:B------:R-:W-:Y:S08]  /*9a40*/  HMMA.16816.F32 R36, R112, R128.reuse, R36 ;  /* 0x000000807024723c */ /* 0x080ff00000001824 */
[C---:B------:R-:W-:Y:S08]  /*9a50*/  HMMA.16816.F32 R40, R120.reuse, R128, R40 ;  /* 0x000000807828723c */ /* 0x040ff00000001828 */
[-C--:B------:R-:W-:Y:S01]  /*9a60*/  HMMA.16816.F32 R44, R120, R130.reuse, R44 ;  /* 0x00000082782c723c */ /* 0x080fe2000000182c */
[--C-:B---3--:R-:W-:Y:S07]  /*9a70*/  FFMA.FTZ R2, R181, c[0x0][0x2d0], -R111.reuse ;  /* 0x0000b400b5027a23 */ /* 0x108fee000001086f */
[C---:B------:R-:W-:Y:S01]  /*9a80*/  HMMA.16816.F32 R48, R112.reuse, R130, R48 ;  /* 0x000000827030723c */ /* 0x040fe20000001830 */
[----:B------:R3:W-:Y:S01]  /*9a90*/  MUFU.EX2 R196, R2 ;  /* 0x0000000200c47308 */ /* 0x0007e20000000800 */
[----:B------:R-:W4:Y:S06]  /*9aa0*/  LDSM.16.MT88.4 R128, [R210+0x3480] ;  /* 0x00348000d280783b */ /* 0x000f2c0000004200 */
[-C--:B--2---:R-:W-:Y:S08]  /*9ab0*/  HMMA.16816.F32 R52, R112, R116.reuse, R52 ;  /* 0x000000747034723c */ /* 0x084ff00000001834 */
[C---:B------:R-:W-:Y:S08]  /*9ac0*/  HMMA.16816.F32 R56, R120.reuse, R116, R56 ;  /* 0x000000747838723c */ /* 0x040ff00000001838 */
[-C--:B------:R-:W-:Y:S01]  /*9ad0*/  HMMA.16816.F32 R60, R120, R118.reuse, R60 ;  /* 0x00000076783c723c */ /* 0x080fe2000000183c */
[--C-:B---3--:R-:W-:Y:S03]  /*9ae0*/  FFMA.FTZ R2, R193, c[0x0][0x2d0], -R110.reuse ;  /* 0x0000b400c1027a23 */ /* 0x108fe6000001086e */
[----:B------:R-:W-:Y:S01]  /*9af0*/  FFMA.FTZ R110, R194, c[0x0][0x2d0], -R110 ;  /* 0x0000b400c26e7a23 */ /* 0x000fe2000001086e */
[----:B------:R2:W-:Y:S01]  /*9b00*/  MUFU.EX2 R195, R2 ;  /* 0x0000000200c37308 */ /* 0x0005e20000000800 */
[----:B------:R-:W3:Y:S02]  /*9b10*/  LDL.LU R194, [R1+0x10] ;  /* 0x0000100001c27983 */ /* 0x000ee40000300800 */
[C---:B------:R-:W-:Y:S07]  /*9b20*/  HMMA.16816.F32 R64, R112.reuse, R118, R64 ;  /* 0x000000767040723c */ /* 0x040fee0000001840 */
[----:B------:R-:W5:Y:S01]  /*9b30*/  MUFU.EX2 R193, R110 ;  /* 0x0000006e00c17308 */ /* 0x000f620000000800 */
[-C--:B-1----:R-:W-:Y:S08]  /*9b40*/  HMMA.16816.F32 R68, R112, R124.reuse, R68 ;  /* 0x0000007c7044723c */ /* 0x082ff00000001844 */
[C---:B------:R-:W-:Y:S01]  /*9b50*/  HMMA.16816.F32 R72, R120.reuse, R124, R72 ;  /* 0x0000007c7848723c */ /* 0x040fe20000001848 */
[--C-:B--2---:R-:W-:Y:S02]  /*9b60*/  FFMA.FTZ R2, R189, c[0x0][0x2d0], -R111.reuse ;  /* 0x0000b400bd027a23 */ /* 0x104fe4000001086f */
[----:B------:R-:W2:Y:S05]  /*9b70*/  LDL.LU R189, [R1+0xc] ;  /* 0x00000c0001bd7983 */ /* 0x000eaa0000300800 */
[-C--:B------:R-:W-:Y:S01]  /*9b80*/  HMMA.16816.F32 R76, R120, R126.reuse, R76 ;  /* 0x0000007e784c723c */ /* 0x080fe2000000184c */
[----:B------:R1:W-:Y:S03]  /*9b90*/  MUFU.EX2 R184, R2 ;  /* 0x0000000200b87308 */ /* 0x0003e60000000800 */
[----:B------:R-:W-:Y:S02]  /*9ba0*/  FFMA.FTZ R111, R191, c[0x0][0x2d0], -R111 ;  /* 0x0000b400bf6f7a23 */ /* 0x000fe4000001086f */
[----:B------:R-:W3:Y:S01]  /*9bb0*/  LDL.LU R191, [R1+0x4] ;  /* 0x0000040001bf7983 */ /* 0x000ee20000300800 */
[----:B-----5:R-:W-:Y:S01]  /*9bc0*/  F2FP.PACK_AB R110, R193, R195 ;  /* 0x000000c3c16e723e */ /* 0x020fe200000000ff */
[C---:B------:R-:W-:Y:S03]  /*9bd0*/  HMMA.16816.F32 R80, R112.reuse, R126, R80 ;  /* 0x0000007e7050723c */ /* 0x040fe60000001850 */
[----:B------:R-:W5:Y:S05]  /*9be0*/  MUFU.EX2 R182, R111 ;  /* 0x0000006f00b67308 */ /* 0x000f6a0000000800 */
[-C--:B----4-:R-:W-:Y:S08]  /*9bf0*/  HMMA.16816.F32 R84, R112, R128.reuse, R84 ;  /* 0x000000807054723c */ /* 0x090ff00000001854 */
[C---:B------:R-:W-:Y:S01]  /*9c00*/  HMMA.16816.F32 R88, R120.reuse, R128, R88 ;  /* 0x000000807858723c */ /* 0x040fe20000001858 */
[--C-:B-1----:R-:W-:Y:S02]  /*9c10*/  FFMA.FTZ R2, R186, c[0x0][0x2d0], -R164.reuse ;  /* 0x0000b400ba027a23 */ /* 0x102fe400000108a4 */
[----:B------:R-:W4:Y:S02]  /*9c20*/  LDL.LU R186, [R1+0x8] ;  /* 0x0000080001ba7983 */ /* 0x000f240000300800 */
[----:B------:R1:W-:Y:S03]  /*9c30*/  MUFU.EX2 R181, R2 ;  /* 0x0000000200b57308 */ /* 0x0003e60000000800 */
[-C--:B------:R-:W-:Y:S01]  /*9c40*/  HMMA.16816.F32 R92, R120, R130.reuse, R92 ;  /* 0x00000082785c723c */ /* 0x080fe2000000185c */
[----:B-----5:R-:W-:Y:S07]  /*9c50*/  F2FP.PACK_AB R111, R182, R184 ;  /* 0x000000b8b66f723e */ /* 0x020fee00000000ff */
[----:B------:R-:W-:Y:S01]  /*9c60*/  HMMA.16816.F32 R96, R112, R130, R96 ;  /* 0x000000827060723c */ /* 0x000fe20000001860 */
[--C-:B-1----:R-:W-:Y:S04]  /*9c70*/  FFMA.FTZ R2, R187, c[0x0][0x2d0], -R164.reuse ;  /* 0x0000b400bb027a23 */ /* 0x102fe800000108a4 */
[----:B------:R1:W5:Y:S02]  /*9c80*/  MUFU.EX2 R179, R2 ;  /* 0x0000000200b37308 */ /* 0x0003640000000800 */
[--C-:B-1----:R-:W-:Y:S01]  /*9c90*/  FFMA.FTZ R2, R190, c[0x0][0x2d0], -R164.reuse ;  /* 0x0000b400be027a23 */ /* 0x102fe200000108a4 */
[----:B-----5:R-:W-:Y:S01]  /*9ca0*/  F2FP.PACK_AB R160, R179, R181 ;  /* 0x000000b5b3a0723e */ /* 0x020fe200000000ff */
[----:B------:R-:W-:Y:S06]  /*9cb0*/  FFMA.FTZ R164, R192, c[0x0][0x2d0], -R164 ;  /* 0x0000b400c0a47a23 */ /* 0x000fec00000108a4 */
[----:B------:R1:W-:Y:S10]  /*9cc0*/  MUFU.EX2 R180, R2 ;  /* 0x0000000200b47308 */ /* 0x0003f40000000800 */
[----:B------:R-:W5:Y:S01]  /*9cd0*/  MUFU.EX2 R178, R164 ;  /* 0x000000a400b27308 */ /* 0x000f620000000800 */
[--C-:B-1----:R-:W-:Y:S09]  /*9ce0*/  FFMA.FTZ R2, R183, c[0x0][0x2d0], -R165.reuse ;  /* 0x0000b400b7027a23 */ /* 0x102ff200000108a5 */
[----:B------:R1:W-:Y:S01]  /*9cf0*/  MUFU.EX2 R173, R2 ;  /* 0x0000000200ad7308 */ /* 0x0003e20000000800 */
[----:B-----5:R-:W-:Y:S01]  /*9d00*/  F2FP.PACK_AB R162, R178, R180 ;  /* 0x000000b4b2a2723e */ /* 0x020fe200000000ff */
[--C-:B-1----:R-:W-:Y:S08]  /*9d10*/  FFMA.FTZ R2, R185, c[0x0][0x2d0], -R165.reuse ;  /* 0x0000b400b9027a23 */ /* 0x102ff000000108a5 */
[----:B------:R1:W5:Y:S02]  /*9d20*/  MUFU.EX2 R172, R2 ;  /* 0x0000000200ac7308 */ /* 0x0003640000000800 */
[--C-:B-1----:R-:W-:Y:S01]  /*9d30*/  FFMA.FTZ R2, R188, c[0x0][0x2d0], -R165.reuse ;  /* 0x0000b400bc027a23 */ /* 0x102fe200000108a5 */
[----:B-----5:R-:W-:Y:S01]  /*9d40*/  F2FP.PACK_AB R161, R172, R173 ;  /* 0x000000adaca1723e */ /* 0x020fe200000000ff */
[----:B------:R-:W-:Y:S01]  /*9d50*/  FFMA.FTZ R165, R109, c[0x0][0x2d0], -R165 ;  /* 0x0000b4006da57a23 */ /* 0x000fe200000108a5 */
[----:B------:R-:W-:Y:S05]  /*9d60*/  F2FP.PACK_AB R109, R196, R197 ;  /* 0x000000c5c46d723e */ /* 0x000fea00000000ff */
[----:B------:R-:W-:Y:S02]  /*9d70*/  MUFU.EX2 R107, R2 ;  /* 0x00000002006b7308 */ /* 0x000fe40000000800 */
[-C--:B------:R-:W-:Y:S01]  /*9d80*/  HMMA.16816.F32 R112, R108, R132.reuse, R4 ;  /* 0x000000846c70723c */ /* 0x080fe20000001804 */
[----:B------:R-:W-:Y:S07]  /*9d90*/  LDSM.16.MT88.4 R4, [R210+0x3880] ;  /* 0x00388000d204783b */ /* 0x000fee0000004200 */
[----:B------:R-:W1:Y:S04]  /*9da0*/  MUFU.EX2 R103, R165 ;  /* 0x000000a500677308 */ /* 0x000e680000000800 */
[----:B-1----:R-:W-:Y:S01]  /*9db0*/  F2FP.PACK_AB R163, R103, R107 ;  /* 0x0000006b67a3723e */ /* 0x002fe200000000ff */
[----:B------:R-:W1:Y:S06]  /*9dc0*/  LDSM.16.MT88.4 R164, [R210+0x2c80] ;  /* 0x002c8000d2a4783b */ /* 0x000e6c0000004200 */
        /* <DEDUP_REMOVED lines=11> */
[-C--:B-1----:R-:W-:Y:S01]  /*9e80*/  HMMA.16816.F32 R52, R108, R164.reuse, R52 ;  /* 0x000000a46c34723c */ /* 0x082fe20000001834 */
[----:B--2---:R-:W-:Y:S04]  /*9e90*/  FFMA.FTZ R3, R3, R189, R240 ;  /* 0x000000bd03037223 */ /* 0x004fe800000100f0 */
[----:B------:R-:W-:Y:S02]  /*9ea0*/  FADD.FTZ R3, R241, R3 ;  /* 0x00000003f1037221 */ /* 0x000fe40000010000 */
[----:B---3--:R-:W-:Y:S01]  /*9eb0*/  FFMA.FTZ R100, R100, R191, R244 ;  /* 0x000000bf64647223 */ /* 0x008fe200000100f4 */
[C---:B------:R-:W-:Y:S04]  /*9ec0*/  HMMA.16816.F32 R56, R160.reuse, R164, R56 ;  /* 0x000000a4a038723c */ /* 0x040fe80000001838 */
[----:B------:R-:W-:Y:S02]  /*9ed0*/  FADD.FTZ R100, R245, R100 ;  /* 0x00000064f5647221 */ /* 0x000fe40000010000 */
[----:B------:R-:W-:Y:S02]  /*9ee0*/  FADD.FTZ R8, R242, R3 ;  /* 0x00000003f2087221 */ /* 0x000fe40000010000 */
[----:B------:R-:W-:Y:S01]  /*9ef0*/  FFMA.FTZ R3, R0, R194, R236 ;  /* 0x000000c200037223 */ /* 0x000fe200000100ec */
[-C--:B------:R-:W-:Y:S03]  /*9f00*/  HMMA.16816.F32 R60, R160, R166.reuse, R60 ;  /* 0x000000a6a03c723c */ /* 0x080fe6000000183c */
[----:B------:R-:W-:Y:S02]  /*9f10*/  FADD.FTZ R100, R246, R100 ;  /* 0x00000064f6647221 */ /* 0x000fe40000010000 */
[----:B------:R-:W-:Y:S02]  /*9f20*/  FADD.FTZ R3, R237, R3 ;  /* 0x00000003ed037221 */ /* 0x000fe40000010000 */
[----:B------:R-:W-:Y:S02]  /*9f30*/  FADD.FTZ R0, R243, R8 ;  /* 0x00000008f3007221 */ /* 0x000fe40000010000 */
[----:B------:R-:W-:Y:S01]  /*9f40*/  FADD.FTZ R3, R238, R3 ;  /* 0x00000003ee037221 */ /* 0x000fe20000010000 */
[C---:B------:R-:W-:Y:S02]  /*9f50*/  HMMA.16816.F32 R64, R108.reuse, R166, R64 ;  /* 0x000000a66c40723c */ /* 0x040fe40000001840 */
[----:B----4-:R-:W-:Y:S02]  /*9f60*/  FFMA.FTZ R101, R101, R186, R248 ;  /* 0x000000ba65657223 */ /* 0x010fe400000100f8 */
[----:B------:R-:W-:Y:S02]  /*9f70*/  FADD.FTZ R8, R203, R0 ;  /* 0x00000000cb087221 */ /* 0x000fe40000010000 */
[----:B------:R-:W-:Y:S02]  /*9f80*/  FADD.FTZ R2, R249, R101 ;  /* 0x00000065f9027221 */ /* 0x000fe40000010000 */
[-C--:B------:R-:W-:Y:S01]  /*9f90*/  HMMA.16816.F32 R68, R108, R168.reuse, R68 ;  /* 0x000000a86c44723c */ /* 0x080fe20000001844 */
[----:B------:R-:W-:Y:S03]  /*9fa0*/  FADD.FTZ R3, R239, R3 ;  /* 0x00000003ef037221 */ /* 0x000fe60000010000 */
[----:B------:R-:W-:Y:S01]  /*9fb0*/  FADD.FTZ R2, R250, R2 ;  /* 0x00000002fa027221 */ /* 0x000fe20000010000 */
[----:B------:R-:W-:Y:S01]  /*9fc0*/  MOV R101, R106 ;  /* 0x0000006a00657202 */ /* 0x000fe20000000f00 */
[----:B------:R-:W-:Y:S02]  /*9fd0*/  FADD.FTZ R3, R177, R3 ;  /* 0x00000003b1037221 */ /* 0x000fe40000010000 */
[----:B------:R-:W-:Y:S01]  /*9fe0*/  FADD.FTZ R9, R251, R2 ;  /* 0x00000002fb097221 */ /* 0x000fe20000010000 */
[C---:B------:R-:W-:Y:S03]  /*9ff0*/  HMMA.16816.F32 R72, R160.reuse, R168, R72 ;  /* 0x000000a8a048723c */ /* 0x040fe60000001848 */
[----:B------:R-:W-:Y:S01]  /*a000*/  FADD.FTZ R2, R247, R100 ;  /* 0x00000064f7027221 */ /* 0x000fe20000010000 */
[----:B------:R-:W-:Y:S01]  /*a010*/  MOV R100, R102 ;  /* 0x0000006600647202 */ /* 0x000fe20000000f00 */
[----:B------:R-:W-:Y:S02]  /*a020*/  FADD.FTZ R9, R235, R9 ;  /* 0x00000009eb097221 */ /* 0x000fe40000010000 */
[----:B------:R-:W-:Y:S01]  /*a030*/  FADD.FTZ R10, R233, R2 ;  /* 0x00000002e90a7221 */ /* 0x000fe20000010000 */
[-C--:B------:R-:W-:Y:S01]  /*a040*/  HMMA.16816.F32 R76, R160, R170.reuse, R76 ;  /* 0x000000aaa04c723c */ /* 0x080fe2000000184c */
[----:B------:R-:W-:Y:S03]  /*a050*/  FADD.FTZ R2, R234, R9 ;  /* 0x00000009ea027221 */ /* 0x000fe60000010000 */
[----:B------:R-:W-:Y:S01]  /*a060*/  FADD.FTZ R0, R224, R10 ;  /* 0x0000000ae0007221 */ /* 0x000fe20000010000 */
[----:B------:R-:W-:Y:S01]  /*a070*/  IADD3 R224, R226, -0x1, RZ ;  /* 0xffffffffe2e07810 */ /* 0x000fe20007ffe0ff */
        /* <DEDUP_REMOVED lines=9> */
[----:B------:R-:W-:Y:S04]  /*a110*/  FADD.FTZ R3, R174, R3 ;  /* 0x00000003ae037221 */ /* 0x000fe80000010000 */
[----:B------:R-:W-:Y:S01]  /*a120*/  FADD.FTZ R3, R175, R3 ;  /* 0x00000003af037221 */ /* 0x000fe20000010000 */
[C---:B------:R-:W-:Y:S07]  /*a130*/  HMMA.16816.F32 R88, R160.reuse, R4, R88 ;  /* 0x00000004a058723c */ /* 0x040fee0000001858 */
[----:B------:R-:W-:Y:S01]  /*a140*/  FADD.FTZ R5, R204, R8 ;  /* 0x00000008cc057221 */ /* 0x000fe20000010000 */
[-C--:B------:R-:W-:Y:S01]  /*a150*/  HMMA.16816.F32 R92, R160, R6.reuse, R92 ;  /* 0x00000006a05c723c */ /* 0x080fe2000000185c */
[----:B------:R-:W-:Y:S03]  /*a160*/  FADD.FTZ R8, R200, R2 ;  /* 0x00000002c8087221 */ /* 0x000fe60000010000 */
[----:B------:R-:W-:Y:S02]  /*a170*/  FADD.FTZ R4, R198, R0 ;  /* 0x00000000c6047221 */ /* 0x000fe40000010000 */
[----:B------:R-:W-:Y:S02]  /*a180*/  FADD.FTZ R2, R197, R5 ;  /* 0x00000005c5027221 */ /* 0x000fe40000010000 */
[----:B------:R-:W-:Y:S01]  /*a190*/  FADD.FTZ R0, R181, R8 ;  /* 0x00000008b5007221 */ /* 0x000fe20000010000 */
[----:B------:R-:W-:Y:S03]  /*a1a0*/  HMMA.16816.F32 R96, R108, R6, R96 ;  /* 0x000000066c60723c */ /* 0x000fe60000001860 */
[----:B------:R-:W-:Y:S02]  /*a1b0*/  FADD.FTZ R4, R199, R4 ;  /* 0x00000004c7047221 */ /* 0x000fe40000010000 */
[----:B------:R-:W-:Y:S02]  /*a1c0*/  FADD.FTZ R5, R196, R2 ;  /* 0x00000002c4057221 */ /* 0x000fe40000010000 */
[----:B------:R-:W-:Y:S01]  /*a1d0*/  FADD.FTZ R2, R173, R3 ;  /* 0x00000003ad027221 */ /* 0x000fe20000010000 */
[----:B------:R-:W-:Y:S01]  /*a1e0*/  MOV R108, R102 ;  /* 0x00000066006c7202 */ /* 0x000fe20000000f00 */
[----:B------:R-:W-:Y:S03]  /*a1f0*/  FADD.FTZ R3, R179, R0 ;  /* 0x00000000b3037221 */ /* 0x000fe60000010000 */
[----:B------:R-:W-:Y:S02]  /*a200*/  FADD.FTZ R0, R195, R4 ;  /* 0x00000004c3007221 */ /* 0x000fe40000010000 */
[----:B------:R-:W-:Y:S02]  /*a210*/  FADD.FTZ R4, R184, R5 ;  /* 0x00000005b8047221 */ /* 0x000fe40000010000 */
[----:B------:R-:W-:Y:S02]  /*a220*/  FADD.FTZ R5, R193, R0 ;  /* 0x00000000c1057221 */ /* 0x000fe40000010000 */
[----:B------:R-:W-:Y:S02]  /*a230*/  FADD.FTZ R4, R182, R4 ;  /* 0x00000004b6047221 */ /* 0x000fe40000010000 */
[----:B------:R-:W-:Y:S01]  /*a240*/  FADD.FTZ R2, R172, R2 ;  /* 0x00000002ac027221 */ /* 0x000fe20000010000 */
[----:B------:R1:W-:Y:S01]  /*a250*/  STL [R1+0x8], R5 ;  /* 0x0000080501007387 */ /* 0x0003e20000100800 */
[----:B------:R-:W-:Y:S02]  /*a260*/  FADD.FTZ R3, R180, R3 ;  /* 0x00000003b4037221 */ /* 0x000fe40000010000 */
[----:B------:R-:W-:Y:S01]  /*a270*/  FADD.FTZ R0, R107, R2 ;  /* 0x000000026b007221 */ /* 0x000fe20000010000 */
[----:B------:R1:W-:Y:S01]  /*a280*/  STL [R1+0x4], R4 ;  /* 0x0000040401007387 */ /* 0x0003e20000100800 */
[----:B------:R-:W-:Y:S01]  /*a290*/  FADD.FTZ R2, R178, R3 ;  /* 0x00000003b2027221 */ /* 0x000fe20000010000 */
[----:B------:R-:W-:Y:S01]  /*a2a0*/  MOV R107, R104 ;  /* 0x00000068006b7202 */ /* 0x000fe20000000f00 */
[----:B------:R-:W-:Y:S01]  /*a2b0*/  FADD.FTZ R0, R103, R0 ;  /* 0x0000000067007221 */ /* 0x000fe20000010000 */
[----:B------:R-:W-:Y:S02]  /*a2c0*/  MOV R103, R105 ;  /* 0x0000006900677202 */ /* 0x000fe40000000f00 */
[----:B------:R1:W-:Y:S04]  /*a2d0*/  STL [R1+0xc], R2 ;  /* 0x00000c0201007387 */ /* 0x0003e80000100800 */
[----:B------:R1:W-:Y:S02]  /*a2e0*/  STL [R1+0x10], R0 ;  /* 0x0000100001007387 */ /* 0x0003e40000100800 */
[----:B-1----:R-:W-:-:S05]  /*a2f0*/  @P0 BRA `(.L_x_212) ;  /* 0xffffba3000000947 */ /* 0x002fca000383ffff */
.L_x_191:
[----:B------:R-:W1:Y:S01]  /*a300*/  S2R R0, SR_CTAID.X ;  /* 0x0000000000007919 */ /* 0x000e620000002500 */
[----:B------:R-:W-:Y:S01]  /*a310*/  IMAD.MOV.U32 R2, RZ, RZ, c[0x0][0x2c4] ;  /* 0x0000b100ff027624 */ /* 0x000fe200078e00ff */
[----:B------:R-:W-:Y:S01]  /*a320*/  MOV R6, c[0x0][0x2ac] ;  /* 0x0000ab0000067a02 */ /* 0x000fe20000000f00 */
[----:B------:R-:W-:-:S02]  /*a330*/  IMAD.MOV.U32 R5, RZ, RZ, 0x1 ;  /* 0x00000001ff057424 */ /* 0x000fc400078e00ff */
[----:B------:R-:W-:Y:S01]  /*a340*/  IMAD.MOV.U32 R4, RZ, RZ, 0x1 ;  /* 0x00000001ff047424 */ /* 0x000fe200078e00ff */
[----:B------:R-:W-:Y:S02]  /*a350*/  ISETP.NE.AND P1, PT, R2, 0x1, PT ;  /* 0x000000010200780c */ /* 0x000fe40003f25270 */
[----:B------:R-:W-:Y:S02]  /*a360*/  ISETP.LE.AND P0, PT, R5, c[0x0][0x32c], PT ;  /* 0x0000cb0005007a0c */ /* 0x000fe40003f03270 */
[----:B------:R-:W-:-:S05]  /*a370*/  IADD3 R3, R4, -c[0x0][0x168], RZ ;  /* 0x80005a0004037a10 */ /* 0x000fca0007ffe0ff */
[----:B------:R-:W-:Y:S01]  /*a380*/  IMAD R3, R6, c[0x0][0x1d0], R3 ;  /* 0x0000740006037a24 */ /* 0x000fe200078e0203 */
[----:B-1----:R-:W-:-:S05]  /*a390*/  LEA R0, R0, 0x7f, 0x7 ;  /* 0x0000007f00007811 */ /* 0x002fca00078e38ff */
[----:B------:R-:W-:-:S05]  /*a3a0*/  @P1 IMAD.HI.U32 R2, R0, c[0x0][0x2c8], RZ ;  /* 0x0000b20000021a27 */ /* 0x000fca00078e00ff */
[----:B------:R-:W-:-:S04]  /*a3b0*/  @P1 SHF.R.U32.HI R0, RZ, c[0x0][0x2cc], R2 ;  /* 0x0000b300ff001a19 */ /* 0x000fc80000011602 */
[----:B------:R-:W-:-:S04]  /*a3c0*/  IADD3 R0, R3, R0, RZ ;  /* 0x0000000003007210 */ /* 0x000fc80007ffe0ff */
[----:B------:R-:W-:Y:S01]  /*a3d0*/  IADD3 R2, R0, -c[0x0][0x324], RZ ;  /* 0x8000c90000027a10 */ /* 0x000fe20007ffe0ff */
[----:B------:R-:W-:Y:S05]  /*a3e0*/  @!P0 BRA `(.L_x_213) ;  /* 0x000000d000008947 */ /* 0x000fea0003800000 */
[----:B------:R-:W-:-:S13]  /*a3f0*/  ISETP.GT.AND P0, PT, R0, -0x1, PT ;  /* 0xffffffff0000780c */ /* 0x000fda0003f04270 */
[----:B------:R-:W-:Y:S05]  /*a400*/  @P0 BRA `(.L_x_214) ;  /* 0x0000006000000947 */ /* 0x000fea0003800000 */
[----:B------:R-:W-:Y:S02]  /*a410*/  ISETP.NE.AND P0, PT, R4, c[0x0][0x32c], PT ;  /* 0x0000cb0004007a0c */ /* 0x000fe40003f05270 */
[----:B------:R-:W-:-:S11]  /*a420*/  LOP3.LUT R0, RZ, R0, RZ, 0x33, !PT ;  /* 0x00000000ff007212 */ /* 0x000fd600078e33ff */
[----:B------:R-:W-:-:S05]  /*a430*/  @P0 IMAD.HI.U32 R3, R0, c[0x0][0x330], RZ ;  /* 0x0000cc0000030a27 */ /* 0x000fca00078e00ff */
[----:B------:R-:W-:-:S04]  /*a440*/  @P0 SHF.R.U32.HI R0, RZ, c[0x0][0x334], R3 ;  /* 0x0000cd00ff000a19 */ /* 0x000fc80000011603 */
[----:B------:R-:W-:Y:S01]  /*a450*/  LOP3.LUT R0, RZ, R0, RZ, 0x33, !PT ;  /* 0x00000000ff007212 */ /* 0x000fe200078e33ff */
[----:B------:R-:W-:Y:S05]  /*a460*/  BRA `(.L_x_215) ;  /* 0x0000003000007947 */ /* 0x000fea0003800000 */
.L_x_214:
[----:B------:R-:W-:-:S13]  /*a470*/  ISETP.NE.AND P0, PT, R4, c[0x0][0x32c], PT ;  /* 0x0000cb0004007a0c */ /* 0x000fda0003f05270 */
[----:B------:R-:W-:-:S05]  /*a480*/  @P0 IMAD.HI.U32 R3, R0, c[0x0][0x330], RZ ;  /* 0x0000cc0000030a27 */ /* 0x000fca00078e00ff */
[----:B------:R-:W-:-:S05]  /*a490*/  @P0 SHF.R.U32.HI R0, RZ, c[0x0][0x334], R3 ;  /* 0x0000cd00ff000a19 */ /* 0x000fca0000011603 */
.L_x_215:
[----:B------:R-:W-:-:S05]  /*a4a0*/  IMAD R0, R0, c[0x0][0x32c], RZ ;  /* 0x0000cb0000007a24 */ /* 0x000fca00078e02ff */
[----:B------:R-:W-:-:S03]  /*a4b0*/  IMNMX R2, R2, R0, !PT ;  /* 0x0000000002027217 */ /* 0x000fc60007800200 */
.L_x_213:
[----:B------:R-:W2:Y:S01]  /*a4c0*/  LDL R3, [R1+0x14] ;  /* 0x0000140001037983 */ /* 0x000ea20000100800 */
[----:B------:R-:W-:-:S05]  /*a4d0*/  IADD3 R2, R2, 0x2f, RZ ;  /* 0x0000002f02027810 */ /* 0x000fca0007ffe0ff */
[----:B------:R-:W-:-:S05]  /*a4e0*/  IMAD.HI R2, R2, 0x2aaaaaab, RZ ;  /* 0x2aaaaaab02027827 */ /* 0x000fca00078e02ff */
[----:B------:R-:W-:-:S04]  /*a4f0*/  SHF.R.U32.HI R0, RZ, 0x1f, R2 ;  /* 0x0000001fff007819 */ /* 0x000fc80000011602 */
[----:B------:R-:W-:-:S04]  /*a500*/  LEA.HI.SX32 R0, R2, R0, 0x1d ;  /* 0x0000000002007211 */ /* 0x000fc800078feaff */
[----:B--2---:R-:W-:-:S04]  /*a510*/  IMNMX R3, R3, R0, !PT ;  /* 0x0000000003037217 */ /* 0x004fc80007800200 */
[----:B------:R-:W-:Y:S01]  /*a520*/  ISETP.GE.AND P0, PT, R224, R3, PT ;  /* 0x00000003e000720c */ /* 0x000fe20003f06270 */
[----:B------:R1:W-:-:S12]  /*a530*/  STL [R1+0x20], R3 ;  /* 0x0000200301007387 */ /* 0x0003d80000100800 */
[----:B------:R-:W-:Y:S05]  /*a540*/  @!P0 BRA `(.L_x_216) ;  /* 0x0000327000008947 */ /* 0x000fea0003800000 */
[----:B------:R-:W2:Y:S01]  /*a550*/  LDL R8, [R1+0x2c] ;  /* 0x00002c0001087983 */ /* 0x000ea20000100800 */
[----:B-1----:R-:W-:-:S03]  /*a560*/  SHF.R.S32.HI R3, RZ, 0x1f, R227 ;  /* 0x0000001fff037819 */ /* 0x002fc600000114e3 */
[----:B------:R-:W3:Y:S01]  /*a570*/  LDL R5, [R1+0x28] ;  /* 0x0000280001057983 */ /* 0x000ee20000100800 */
[C---:B------:R-:W-:Y:S02]  /*a580*/  SHF.L.U64.HI R231, R227.reuse, 0x1, R3 ;  /* 0x00000001e3e77819 */ /* 0x040fe40000010203 */
[C---:B------:R-:W-:Y:S02]  /*a590*/  IADD3 R3, R227.reuse, 0x40, RZ ;  /* 0x00000040e3037810 */ /* 0x040fe40007ffe0ff */
[C---:B------:R-:W-:Y:S02]  /*a5a0*/  IADD3 R6, R227.reuse, 0x20, RZ ;  /* 0x00000020e3067810 */ /* 0x040fe40007ffe0ff */
[C---:B------:R-:W-:Y:S02]  /*a5b0*/  IADD3 R4, R227.reuse, 0x40, RZ ;  /* 0x00000040e3047810 */ /* 0x040fe40007ffe0ff */
[----:B------:R-:W-:Y:S02]  /*a5c0*/  SHF.R.S32.HI R3, RZ, 0x1f, R3 ;  /* 0x0000001fff037819 */ /* 0x000fe40000011403 */
[----:B------:R-:W-:-:S02]  /*a5d0*/  IADD3 R7, R227, 0x20, RZ ;  /* 0x00000020e3077810 */ /* 0x000fc40007ffe0ff */
[----:B------:R-:W-:Y:S02]  /*a5e0*/  SHF.R.S32.HI R6, RZ, 0x1f, R6 ;  /* 0x0000001fff067819 */ /* 0x000fe40000011406 */
[----:B------:R-:W-:Y:S02]  /*a5f0*/  LEA.HI R3, R3, R4, RZ, 0x3 ;  /* 0x0000000403037211 */ /* 0x000fe400078f18ff */
[----:B------:R-:W-:Y:S02]  /*a600*/  LEA.HI R6, R6, R7, RZ, 0x3 ;  /* 0x0000000706067211 */ /* 0x000fe400078f18ff */
[----:B------:R-:W-:Y:S02]  /*a610*/  LOP3.LUT R3, R3, 0xfffffff8, RZ, 0xc0, !PT ;  /* 0xfffffff803037812 */ /* 0x000fe400078ec0ff */
[----:B------:R-:W-:Y:S01]  /*a620*/  LOP3.LUT R6, R6, 0xfffffff8, RZ, 0xc0, !PT ;  /* 0xfffffff806067812 */ /* 0x000fe200078ec0ff */
[----:B------:R-:W-:Y:S02]  /*a630*/  IMAD.SHL.U32 R0, R227, 0x2, RZ ;  /* 0x00000002e3007824 */ /* 0x000fe400078e00ff */
[----:B------:R-:W-:-:S02]  /*a640*/  IMAD.SHL.U32 R226, R3, 0x2, RZ ;  /* 0x0000000203e27824 */ /* 0x000fc400078e00ff */
[C---:B------:R-:W-:Y:S01]  /*a650*/  IMAD.SHL.U32 R229, R6.reuse, 0x2, RZ ;  /* 0x0000000206e57824 */ /* 0x040fe200078e00ff */
[----:B--2---:R-:W-:Y:S02]  /*a660*/  SHF.L.U64.HI R230, R6, 0x1, R8 ;  /* 0x0000000106e67819 */ /* 0x004fe40000010208 */
[----:B---3--:R-:W-:Y:S02]  /*a670*/  SHF.L.U64.HI R228, R3, 0x1, R5 ;  /* 0x0000000103e47819 */ /* 0x008fe40000010205 */
.L_x_221:
[----:B------:R-:W2:Y:S01]  /*a680*/  LDL R0, [R1+0x14] ;  /* 0x0000140001007983 */ /* 0x000ea20000100800 */
[----:B------:R-:W-:Y:S04]  /*a690*/  DEPBAR.LE SB0, 0x0 ;  /* 0x000080000000791a */ /* 0x000fe80000000000 */
[----:B------:R-:W-:Y:S01]  /*a6a0*/  BAR.SYNC.DEFER_BLOCKING 0x0 ;  /* 0x0000000000007b1d */ /* 0x000fe20000010000 */
[----:B------:R-:W-:Y:S01]  /*a6b0*/  IMAD.MOV.U32 R101, RZ, RZ, R106 ;  /* 0x000000ffff657224 */ /* 0x000fe200078e006a */
[----:B------:R-:W-:Y:S01]  /*a6c0*/  MOV R102, R105 ;  /* 0x0000006900667202 */ /* 0x000fe20000000f00 */
[----:B------:R-:W-:Y:S03]  /*a6d0*/  IMAD.MOV.U32 R109, RZ, RZ, R104 ;  /* 0x000000ffff6d7224 */ /* 0x000fe600078e0068 */
        /* <DEDUP_REMOVED lines=51> */
.L_x_261:
        /* <DEDUP_REMOVED lines=18> */
.L_x_218:
[----:B------:R-:W-:Y:S05]  /*ab30*/  BSYNC B0 ;  /* 0x0000000000007941 */ /* 0x000fea0003800000 */
.L_x_217:
        /* <DEDUP_REMOVED lines=102> */
[----:B------:R-:W-:Y:S03]  /*b1a0*/  FMUL.FTZ R15, R15, c[0x0][0x320] ;  /* 0x0000c8000f0f7a20 */ /* 0x000fe60000410000 */
        /* <DEDUP_REMOVED lines=9> */
[----:B------:R-:W-:Y:S04]  /*b240*/  DEPBAR.LE SB0, 0x0 ;  /* 0x000080000000791a */ /* 0x000fe80000000000 */
[-C--:B----4-:R-:W-:Y:S04]  /*b250*/  HMMA.16816.F32 R20, R192, R4.reuse, R20 ;  /* 0x00000004c014723c */ /* 0x090fe80000001814 */
[----:B------:R4:W2:Y:S01]  /*b260*/  MUFU.TANH R111, R13 ;  /* 0x0000000d006f7308 */ /* 0x0008a20000002400 */
[----:B------:R-:W-:Y:S01]  /*b270*/  BAR.SYNC.DEFER_BLOCKING 0x0 ;  /* 0x0000000000007b1d */ /* 0x000fe20000010000 */
[----:B-1----:R-:W-:Y:S02]  /*b280*/  FMUL.FTZ R16, R18, c[0x0][0x320] ;  /* 0x0000c80012107a20 */ /* 0x002fe40000410000 */
[----:B------:R-:W-:Y:S01]  /*b290*/  FMUL.FTZ R18, R19, c[0x0][0x320] ;  /* 0x0000c80013127a20 */ /* 0x000fe20000410000 */
[C---:B------:R-:W-:Y:S05]  /*b2a0*/  HMMA.16816.F32 R24, R164.reuse, R4, R24 ;  /* 0x00000004a418723c */ /* 0x040fea0000001818 */
[----:B------:R4:W1:Y:S03]  /*b2b0*/  MUFU.TANH R171, R14 ;  /* 0x0000000e00ab7308 */ /* 0x0008660000002400 */
[-C--:B------:R-:W-:Y:S07]  /*b2c0*/  HMMA.16816.F32 R28, R164, R6.reuse, R28 ;  /* 0x00000006a41c723c */ /* 0x080fee000000181c */
[----:B------:R4:W1:Y:S01]  /*b2d0*/  MUFU.TANH R170, R15 ;  /* 0x0000000f00aa7308 */ /* 0x0008620000002400 */
        /* <DEDUP_REMOVED lines=8> */
[----:B------:R-:W1:Y:S01]  /*b360*/  MUFU.TANH R16, R16 ;  /* 0x0000001000107308 */ /* 0x000e620000002400 */
[----:B------:R-:W-:Y:S01]  /*b370*/  FMUL.FTZ R25, R25, c[0x0][0x320] ;  /* 0x0000c80019197a20 */ /* 0x000fe20000410000 */
[C---:B------:R-:W-:Y:S04]  /*b380*/  HMMA.16816.F32 R40, R164.reuse, R8, R40 ;  /* 0x00000008a428723c */ /* 0x040fe80000001828 */
[----:B------:R-:W-:Y:S02]  /*b390*/  FMUL.FTZ R26, R26, c[0x0][0x320] ;  /* 0x0000c8001a1a7a20 */ /* 0x000fe40000410000 */
[----:B------:R-:W-:Y:S02]  /*b3a0*/  FMUL.FTZ R27, R27, c[0x0][0x320] ;  /* 0x0000c8001b1b7a20 */ /* 0x000fe40000410000 */
[----:B------:R-:W1:Y:S01]  /*b3b0*/  MUFU.TANH R18, R18 ;  /* 0x0000001200127308 */ /* 0x000e620000002400 */
[-C--:B------:R-:W-:Y:S03]  /*b3c0*/  HMMA.16816.F32 R44, R164, R10.reuse, R44 ;  /* 0x0000000aa42c723c */ /* 0x080fe6000000182c */
[----:B------:R-:W-:Y:S02]  /*b3d0*/  FMUL.FTZ R28, R28, c[0x0][0x320] ;  /* 0x0000c8001c1c7a20 */ /* 0x000fe40000410000 */
[----:B------:R-:W-:Y:S02]  /*b3e0*/  FMUL.FTZ R29, R29, c[0x0][0x320] ;  /* 0x0000c8001d1d7a20 */ /* 0x000fe40000410000 */
[----:B------:R-:W-:Y:S01]  /*b3f0*/  FMUL.FTZ R30, R30, c[0x0][0x320] ;  /* 0x0000c8001e1e7a20 */ /* 0x000fe20000410000 */
[----:B------:R-:W-:Y:S01]  /*b400*/  HMMA.16816.F32 R48, R192, R10, R48 ;  /* 0x0000000ac030723c */ /* 0x000fe20000001830 */
[----:B------:R4:W1:Y:S03]  /*b410*/  MUFU.TANH R175, R20 ;  /* 0x0000001400af7308 */ /* 0x0008660000002400 */
[----:B------:R-:W-:Y:S02]  /*b420*/  FMUL.FTZ R31, R31, c[0x0][0x320] ;  /* 0x0000c8001f1f7a20 */ /* 0x000fe40000410000 */
[----:B------:R-:W-:Y:S02]  /*b430*/  FMUL.FTZ R32, R32, c[0x0][0x320] ;  /* 0x0000c80020207a20 */ /* 0x000fe40000410000 */
[----:B------:R-:W-:Y:S03]  /*b440*/  FMUL.FTZ R33, R33, c[0x0][0x320] ;  /* 0x0000c80021217a20 */ /* 0x000fe60000410000 */
        /* <DEDUP_REMOVED lines=48> */
[----:B------:R4:W1:Y:S01]  /*b750*/  MUFU.TANH R167, R51 ;  /* 0x0000003300a77308 */ /* 0x0008620000002400 */
[----:B------:R-:W-:-:S05]  /*b760*/  @!P0 BRA `(.L_x_220) ;  /* 0x0000043000008947 */ /* 0x000fca0003800000 */
[C---:B--23--:R-:W-:Y:S01]  /*b770*/  IADD3 R232, R227.reuse, 0x20, RZ ;  /* 0x00000020e3e87810 */ /* 0x04cfe20007ffe0ff */
[----:B------:R-:W2:Y:S01]  /*b780*/  LDL R2, [R1+0x24] ;  /* 0x0000240001027983 */ /* 0x000ea20000100800 */
[----:B------:R-:W-:Y:S01]  /*b790*/  ISETP.GE.AND P5, PT, R227, c[0x0][0x1d4], PT ;  /* 0x00007500e3007a0c */ /* 0x000fe20003fa6270 */
[----:B------:R-:W-:Y:S01]  /*b7a0*/  IMAD.MOV.U32 R103, RZ, RZ, c[0x0][0x2b8] ;  /* 0x0000ae00ff677624 */ /* 0x000fe200078e00ff */
[----:B------:R-:W-:Y:S01]  /*b7b0*/  ISETP.GE.AND P4, PT, R232, c[0x0][0x1d4], PT ;  /* 0x00007500e8007a0c */ /* 0x000fe20003f86270 */
[----:B------:R-:W3:Y:S01]  /*b7c0*/  LDL R3, [R1+0x18] ;  /* 0x0000180001037983 */ /* 0x000ee20000100800 */
[----:B------:R-:W-:Y:S02]  /*b7d0*/  IMAD.MOV.U32 R222, RZ, RZ, RZ ;  /* 0x000000ffffde7224 */ /* 0x000fe400078e00ff */
[----:B------:R-:W-:Y:S02]  /*b7e0*/  ISETP.NE.AND P2, PT, R103, 0x1, PT ;  /* 0x000000016700780c */ /* 0x000fe40003f45270 */
[----:B------:R-:W5:Y:S02]  /*b7f0*/  S2R R103, SR_TID.X ;  /* 0x0000000000677919 */ /* 0x000f640000002100 */
[----:B-----5:R-:W-:Y:S04]  /*b800*/  SHF.R.S32.HI R6, RZ, 0x1f, R103 ;  /* 0x0000001fff067819 */ /* 0x020fe80000011467 */
[----:B------:R-:W-:Y:S01]  /*b810*/  LEA.HI R6, R6, R103, RZ, 0x2 ;  /* 0x0000006706067211 */ /* 0x000fe200078f10ff */
[----:B------:R-:W-:Y:S03]  /*b820*/  IMAD.SHL.U32 R103, R227, 0x2, RZ ;  /* 0x00000002e3677824 */ /* 0x000fe600078e00ff */
[----:B------:R-:W-:Y:S01]  /*b830*/  SHF.R.S32.HI R6, RZ, 0x2, R6 ;  /* 0x00000002ff067819 */ /* 0x000fe20000011406 */
[----:B--2---:R-:W-:Y:S01]  /*b840*/  IMAD R2, R224, 0x30, R2 ;  /* 0x00000030e0027824 */ /* 0x004fe200078e0202 */
[----:B---3--:R-:W-:Y:S04]  /*b850*/  ISETP.GT.AND P1, PT, R3, 0x2f, PT ;  /* 0x0000002f0300780c */ /* 0x008fe80003f24270 */
[----:B------:R-:W-:Y:S05]  /*b860*/  IADD3 R2, R2, -0x30, R3 ;  /* 0xffffffd002027810 */ /* 0x000fea0007ffe003 */
[----:B------:R-:W-:Y:S04]  /*b870*/  @P2 IMAD.HI.U32 R3, R2, c[0x0][0x2bc], RZ ;  /* 0x0000af0002032a27 */ /* 0x000fe800078e00ff */
[----:B----4-:R-:W-:Y:S01]  /*b880*/  IMAD.MOV.U32 R0, RZ, RZ, R2 ;  /* 0x000000ffff007224 */ /* 0x010fe200078e0002 */
        /* <DEDUP_REMOVED lines=31> */
[-C--:B------:R-:W-:Y:S02]  /*ba80*/  @P1 IADD3 R10, P0, R0, R226.reuse, RZ ;  /* 0x000000e2000a1210 */ /* 0x080fe40007f1e0ff */
        /* <DEDUP_REMOVED lines=17> */
.L_x_220:
[----:B--234-:R-:W-:Y:S01]  /*bba0*/  FMNMX.FTZ R0, R162, R106, !PT ;  /* 0x0000006aa2007209 */ /* 0x01cfe20007810000 */
[----:B------:R-:W-:Y:S01]  /*bbb0*/  LDSM.16.MT88.4 R20, [R209+0x1880] ;  /* 0x00188000d114783b */ /* 0x000fe20000004200 */
[----:B------:R-:W-:Y:S02]  /*bbc0*/  FMNMX.FTZ R2, R173, R104, !PT ;  /* 0x00000068ad027209 */ /* 0x000fe40007810000 */
[----:B------:R-:W-:Y:S02]  /*bbd0*/  FMNMX.FTZ R106, R161, R0, !PT ;  /* 0x00000000a16a7209 */ /* 0x000fe40007810000 */
[----:B------:R-:W-:Y:S02]  /*bbe0*/  FMNMX.FTZ R0, R163, R105, !PT ;  /* 0x00000069a3007209 */ /* 0x000fe40007810000 */
[----:B------:R-:W-:Y:S01]  /*bbf0*/  FMNMX.FTZ R106, R110, R106, !PT ;  /* 0x0000006a6e6a7209 */ /* 0x000fe20007810000 */
[----:B------:R-:W-:Y:S01]  /*bc00*/  LDSM.16.MT88.4 R36, [R210+0x1880] ;  /* 0x00188000d224783b */ /* 0x000fe20000004200 */
[----:B------:R-:W-:Y:S02]  /*bc10*/  FMNMX.FTZ R0, R169, R0, !PT ;  /* 0x00000000a9007209 */ /* 0x000fe40007810000 */
[----:B-1----:R-:W-:Y:S02]  /*bc20*/  FMNMX.FTZ R106, R17, R106, !PT ;  /* 0x0000006a116a7209 */ /* 0x002fe40007810000 */
        /* <DEDUP_REMOVED lines=23> */
[----:B------:R-:W-:Y:S03]  /*bda0*/  FMNMX.FTZ R2, R184, R2, !PT ;  /* 0x00000002b8027209 */ /* 0x000fe60007810000 */
[----:B------:R-:W1:Y:S01]  /*bdb0*/  SHFL.BFLY PT, R105, R0, 0x2, 0x1f ;  /* 0x0c401f0000697f89 */ /* 0x000e6200000e0000 */
[----:B------:R-:W-:Y:S04]  /*bdc0*/  FMNMX.FTZ R2, R183, R2, !PT ;  /* 0x00000002b7027209 */ /* 0x000fe80007810000 */
[----:B------:R-:W-:Y:S04]  /*bdd0*/  FMNMX.FTZ R2, R187, R2, !PT ;  /* 0x00000002bb027209 */ /* 0x000fe80007810000 */
[----:B------:R-:W-:Y:S04]  /*bde0*/  FMNMX.FTZ R2, R188, R2, !PT ;  /* 0x00000002bc027209 */ /* 0x000fe80007810000 */
[----:B------:R-:W-:Y:S04]  /*bdf0*/  FMNMX.FTZ R2, R200, R2, !PT ;  /* 0x00000002c8027209 */ /* 0x000fe80007810000 */
[----:B------:R-:W-:Y:S04]  /*be00*/  FMNMX.FTZ R2, R199, R2, !PT ;  /* 0x00000002c7027209 */ /* 0x000fe80007810000 */
[----:B------:R-:W-:Y:S02]  /*be10*/  FMNMX.FTZ R2, R192, R2, !PT ;  /* 0x00000002c0027209 */ /* 0x000fe40007810000 */
[----:B-1----:R-:W-:Y:S02]  /*be20*/  FMNMX.FTZ R105, R0, R105, !PT ;  /* 0x0000006900697209 */ /* 0x002fe40007810000 */
[----:B------:R-:W-:Y:S02]  /*be30*/  FMNMX.FTZ R106, R106, R3, !PT ;  /* 0x000000036a6a7209 */ /* 0x000fe40007810000 */
[----:B------:R-:W-:Y:S01]  /*be40*/  FMNMX.FTZ R3, R168, R100, !PT ;  /* 0x00000064a8037209 */ /* 0x000fe20007810000 */
[----:B------:R-:W1:Y:S01]  /*be50*/  SHFL.BFLY PT, R5, R105, 0x1, 0x1f ;  /* 0x0c201f0069057f89 */ /* 0x000e6200000e0000 */
[----:B------:R-:W-:Y:S02]  /*be60*/  FMNMX.FTZ R2, R193, R2, !PT ;  /* 0x00000002c1027209 */ /* 0x000fe40007810000 */
[----:B------:R-:W-:Y:S04]  /*be70*/  FMNMX.FTZ R0, R174, R3, !PT ;  /* 0x00000003ae007209 */ /* 0x000fe80007810000 */
[----:B------:R-:W-:Y:S01]  /*be80*/  FMNMX.FTZ R0, R171, R0, !PT ;  /* 0x00000000ab007209 */ /* 0x000fe20007810000 */
[----:B------:R-:W2:Y:S03]  /*be90*/  SHFL.BFLY PT, R4, R106, 0x1, 0x1f ;  /* 0x0c201f006a047f89 */ /* 0x000ea600000e0000 */
[----:B------:R-:W-:Y:S04]  /*bea0*/  FMNMX.FTZ R0, R170, R0, !PT ;  /* 0x00000000aa007209 */ /* 0x000fe80007810000 */
[----:B------:R-:W-:Y:S01]  /*beb0*/  FMNMX.FTZ R0, R185, R0, !PT ;  /* 0x00000000b9007209 */ /* 0x000fe20007810000 */
[----:B------:R-:W3:Y:S03]  /*bec0*/  SHFL.BFLY PT, R104, R2, 0x2, 0x1f ;  /* 0x0c401f0002687f89 */ /* 0x000ee600000e0000 */
[----:B------:R-:W-:Y:S04]  /*bed0*/  FMNMX.FTZ R0, R186, R0, !PT ;  /* 0x00000000ba007209 */ /* 0x000fe80007810000 */
[----:B------:R-:W-:Y:S02]  /*bee0*/  FMNMX.FTZ R0, R189, R0, !PT ;  /* 0x00000000bd007209 */ /* 0x000fe40007810000 */
[----:B-1----:R-:W-:Y:S02]  /*bef0*/  FMNMX.FTZ R105, R105, R5, !PT ;  /* 0x0000000569697209 */ /* 0x002fe40007810000 */
[----:B------:R-:W-:Y:S04]  /*bf00*/  FMNMX.FTZ R3, R190, R0, !PT ;  /* 0x00000000be037209 */ /* 0x000fe80007810000 */
[----:B------:R-:W-:Y:S02]  /*bf10*/  FMNMX.FTZ R3, R201, R3, !PT ;  /* 0x00000003c9037209 */ /* 0x000fe40007810000 */
[----:B--2---:R-:W-:Y:S05]  /*bf20*/  FMNMX.FTZ R106, R106, R4, !PT ;  /* 0x000000046a6a7209 */ /* 0x004fea0007810000 */
[----:B------:R-:W-:Y:S01]  /*bf30*/  FADD.FTZ R0, -R106, R101 ;  /* 0x000000656a007221 */ /* 0x000fe20000010100 */
[----:B---3--:R-:W-:Y:S03]  /*bf40*/  FMNMX.FTZ R104, R2, R104, !PT ;  /* 0x0000006802687209 */ /* 0x008fe60007810000 */
[----:B------:R-:W-:Y:S01]  /*bf50*/  FMUL.FTZ R2, R0, c[0x0][0x2d0] ;  /* 0x0000b40000027a20 */ /* 0x000fe20000410000 */
[----:B------:R-:W-:Y:S01]  /*bf60*/  FMNMX.FTZ R0, R202, R3, !PT ;  /* 0x00000003ca007209 */ /* 0x000fe20007810000 */
[----:B------:R-:W1:Y:S02]  /*bf70*/  SHFL.BFLY PT, R6, R104, 0x1, 0x1f ;  /* 0x0c201f0068067f89 */ /* 0x000e6400000e0000 */
[----:B------:R2:W3:Y:S01]  /*bf80*/  MUFU.EX2 R103, R2 ;  /* 0x0000000200677308 */ /* 0x0004e20000000800 */
[----:B------:R-:W-:Y:S04]  /*bf90*/  FMNMX.FTZ R0, R107, R0, !PT ;  /* 0x000000006b007209 */ /* 0x000fe80007810000 */
[----:B------:R-:W-:Y:S05]  /*bfa0*/  FMNMX.FTZ R0, R108, R0, !PT ;  /* 0x000000006c007209 */ /* 0x000fea0007810000 */
[----:B------:R-:W4:Y:S01]  /*bfb0*/  SHFL.BFLY PT, R3, R0, 0x2, 0x1f ;  /* 0x0c401f0000037f89 */ /* 0x000f2200000e0000 */
[----:B-1----:R-:W-:Y:S01]  /*bfc0*/  FMNMX.FTZ R104, R104, R6, !PT ;  /* 0x0000000668687209 */ /* 0x002fe20007810000 */
[----:B--2---:R-:W-:Y:S02]  /*bfd0*/  FADD.FTZ R2, -R105, R102 ;  /* 0x0000006669027221 */ /* 0x004fe40000010100 */
[C---:B---3--:R-:W-:Y:S02]  /*bfe0*/  FMUL.FTZ R5, R103.reuse, R113 ;  /* 0x0000007167057220 */ /* 0x048fe40000410000 */
[----:B------:R-:W-:Y:S02]  /*bff0*/  FMUL.FTZ R2, R2, c[0x0][0x2d0] ;  /* 0x0000b40002027a20 */ /* 0x000fe40000410000 */
[C---:B------:R-:W-:Y:S02]  /*c000*/  FMUL.FTZ R32, R103.reuse, R140 ;  /* 0x0000008c67207220 */ /* 0x040fe40000410000 */
[----:B------:R1:W2:Y:S01]  /*c010*/  MUFU.EX2 R102, R2 ;  /* 0x0000000200667308 */ /* 0x0002a20000000800 */
[C---:B------:R-:W-:Y:S01]  /*c020*/  FMUL.FTZ R33, R103.reuse, R141 ;  /* 0x0000008d67217220 */ /* 0x040fe20000410000 */
[----:B----4-:R-:W-:Y:S01]  /*c030*/  FMNMX.FTZ R0, R0, R3, !PT ;  /* 0x0000000300007209 */ /* 0x010fe20007810000 */
        /* <DEDUP_REMOVED lines=10> */
[----:B------:R-:W-:Y:S02]  /*c0e0*/  FMUL.FTZ R85, R103, R85 ;  /* 0x0000005567557220 */ /* 0x000fe40000410000 */
[----:B-1----:R-:W-:Y:S02]  /*c0f0*/  FADD.FTZ R2, -R104, R109 ;  /* 0x0000006d68027221 */ /* 0x002fe40000010100 */
[----:B------:R-:W-:Y:S02]  /*c100*/  FMUL.FTZ R109, R106, c[0x0][0x2d0] ;  /* 0x0000b4006a6d7a20 */ /* 0x000fe40000410000 */
[----:B------:R-:W-:Y:S02]  /*c110*/  FMUL.FTZ R2, R2, c[0x0][0x2d0] ;  /* 0x0000b40002027a20 */ /* 0x000fe40000410000 */
[--C-:B------:R-:W-:Y:S02]  /*c120*/  FFMA.FTZ R4, R162, c[0x0][0x2d0], -R109.reuse ;  /* 0x0000b400a2047a23 */ /* 0x100fe4000001086d */
[----:B------:R1:W3:Y:S01]  /*c130*/  MUFU.EX2 R101, R2 ;  /* 0x0000000200657308 */ /* 0x0002e20000000800 */
[C---:B--2---:R-:W-:Y:S02]  /*c140*/  FMUL.FTZ R6, R102.reuse, R114 ;  /* 0x0000007266067220 */ /* 0x044fe40000410000 */
[C---:B------:R-:W-:Y:S02]  /*c150*/  FMUL.FTZ R7, R102.reuse, R115 ;  /* 0x0000007366077220 */ /* 0x040fe40000410000 */
[----:B------:R-:W-:Y:S02]  /*c160*/  FMUL.FTZ R19, R102, R127 ;  /* 0x0000007f66137220 */ /* 0x000fe40000410000 */
[--C-:B------:R-:W-:Y:S02]  /*c170*/  FFMA.FTZ R40, R176, c[0x0][0x2d0], -R109.reuse ;  /* 0x0000b400b0287a23 */ /* 0x100fe4000001086d */
[C---:B------:R-:W-:Y:S01]  /*c180*/  FMUL.FTZ R34, R102.reuse, R142 ;  /* 0x0000008e66227220 */ /* 0x040fe20000410000 */
[----:B------:R-:W-:Y:S01]  /*c190*/  MUFU.EX2 R252, R4 ;  /* 0x0000000400fc7308 */ /* 0x000fe20000000800 */
[C---:B------:R-:W-:Y:S02]  /*c1a0*/  FMUL.FTZ R35, R102.reuse, R143 ;  /* 0x0000008f66237220 */ /* 0x040fe40000410000 */
[C---:B------:R-:W-:Y:S01]  /*c1b0*/  FMUL.FTZ R50, R102.reuse, R158 ;  /* 0x0000009e66327220 */ /* 0x040fe20000410000 */
[----:B------:R-:W-:Y:S01]  /*c1c0*/  LDSM.16.MT88.4 R140, [R210+0x2080] ;  /* 0x00208000d28c783b */ /* 0x000fe20000004200 */
[C---:B------:R-:W-:Y:S02]  /*c1d0*/  FMUL.FTZ R51, R102.reuse, R159 ;  /* 0x0000009f66337220 */ /* 0x040fe40000410000 */
[C---:B------:R-:W-:Y:S02]  /*c1e0*/  FMUL.FTZ R54, R102.reuse, R54 ;  /* 0x0000003666367220 */ /* 0x040fe40000410000 */
[C---:B------:R-:W-:Y:S01]  /*c1f0*/  FMUL.FTZ R55, R102.reuse, R55 ;  /* 0x0000003766377220 */ /* 0x040fe20000410000 */
[----:B------:R2:W-:Y:S01]  /*c200*/  MUFU.EX2 R236, R40 ;  /* 0x0000002800ec7308 */ /* 0x0005e20000000800 */
[C---:B------:R-:W-:Y:S02]  /*c210*/  FMUL.FTZ R66, R102.reuse, R66 ;  /* 0x0000004266427220 */ /* 0x040fe40000410000 */
[----:B------:R-:W-:Y:S02]  /*c220*/  FMUL.FTZ R67, R102, R67 ;  /* 0x0000004366437220 */ /* 0x000fe40000410000 */
[----:B-1----:R-:W-:Y:S02]  /*c230*/  FFMA.FTZ R2, R161, c[0x0][0x2d0], -R109 ;  /* 0x0000b400a1027a23 */ /* 0x002fe4000001086d */
[----:B------:R-:W-:Y:S02]  /*c240*/  FMUL.FTZ R161, R105, c[0x0][0x2d0] ;  /* 0x0000b40069a17a20 */ /* 0x000fe40000410000 */
[----:B---3--:R-:W-:Y:S01]  /*c250*/  FMUL.FTZ R8, R101, R116 ;  /* 0x0000007465087220 */ /* 0x008fe20000410000 */
[----:B------:R1:W-:Y:S01]  /*c260*/  MUFU.EX2 R162, R2 ;  /* 0x0000000200a27308 */ /* 0x0003e20000000800 */
[--C-:B------:R-:W-:Y:S02]  /*c270*/  FFMA.FTZ R3, R169, c[0x0][0x2d0], -R161.reuse ;  /* 0x0000b400a9037a23 */ /* 0x100fe400000108a1 */
[C---:B------:R-:W-:Y:S02]  /*c280*/  FMUL.FTZ R9, R101.reuse, R117 ;  /* 0x0000007565097220 */ /* 0x040fe40000410000 */
[C---:B------:R-:W-:Y:S02]  /*c290*/  FMUL.FTZ R12, R101.reuse, R120 ;  /* 0x00000078650c7220 */ /* 0x040fe40000410000 */
[C---:B------:R-:W-:Y:S02]  /*c2a0*/  FMUL.FTZ R13, R101.reuse, R121 ;  /* 0x00000079650d7220 */ /* 0x040fe40000410000 */
[C---:B------:R-:W-:Y:S01]  /*c2b0*/  FMUL.FTZ R24, R101.reuse, R132 ;  /* 0x0000008465187220 */ /* 0x040fe20000410000 */
[----:B------:R3:W-:Y:S01]  /*c2c0*/  MUFU.EX2 R249, R3 ;  /* 0x0000000300f97308 */ /* 0x0007e20000000800 */
[C---:B------:R-:W-:Y:S02]  /*c2d0*/  FMUL.FTZ R25, R101.reuse, R133 ;  /* 0x0000008565197220 */ /* 0x040fe40000410000 */
[C---:B------:R-:W-:Y:S02]  /*c2e0*/  FMUL.FTZ R28, R101.reuse, R136 ;  /* 0x00000088651c7220 */ /* 0x040fe40000410000 */
[----:B------:R-:W-:Y:S02]  /*c2f0*/  FMUL.FTZ R29, R101, R137 ;  /* 0x00000089651d7220 */ /* 0x000fe40000410000 */
[--C-:B------:R-:W-:Y:S02]  /*c300*/  FFMA.FTZ R44, R179, c[0x0][0x2d0], -R161.reuse ;  /* 0x0000b400b32c7a23 */ /* 0x100fe400000108a1 */
[--C-:B------:R-:W-:Y:S02]  /*c310*/  FFMA.FTZ R48, R181, c[0x0][0x2d0], -R161.reuse ;  /* 0x0000b400b5307a23 */ /* 0x100fe400000108a1 */
[----:B------:R4:W-:Y:S01]  /*c320*/  MUFU.EX2 R235, R44 ;  /* 0x0000002c00eb7308 */ /* 0x0009e20000000800 */
[----:B--2---:R-:W-:Y:S02]  /*c330*/  FMUL.FTZ R40, R101, R148 ;  /* 0x0000009465287220 */ /* 0x004fe40000410000 */
[----:B-1----:R-:W-:Y:S02]  /*c340*/  FFMA.FTZ R2, R163, c[0x0][0x2d0], -R161 ;  /* 0x0000b400a3027a23 */ /* 0x002fe400000108a1 */
[C---:B------:R-:W-:Y:S02]  /*c350*/  FMUL.FTZ R41, R101.reuse, R149 ;  /* 0x0000009565297220 */ /* 0x040fe40000410000 */
[C---:B------:R-:W-:Y:S02]  /*c360*/  FMUL.FTZ R45, R101.reuse, R153 ;  /* 0x00000099652d7220 */ /* 0x040fe40000410000 */
[C---:B------:R-:W-:Y:S01]  /*c370*/  FMUL.FTZ R56, R101.reuse, R56 ;  /* 0x0000003865387220 */ /* 0x040fe20000410000 */
[----:B------:R1:W2:Y:S01]  /*c380*/  MUFU.EX2 R248, R2 ;  /* 0x0000000200f87308 */ /* 0x0002a20000000800 */
[C---:B------:R-:W-:Y:S02]  /*c390*/  FMUL.FTZ R57, R101.reuse, R57 ;  /* 0x0000003965397220 */ /* 0x040fe40000410000 */
[--C-:B---3--:R-:W-:Y:S02]  /*c3a0*/  FFMA.FTZ R3, R110, c[0x0][0x2d0], -R109.reuse ;  /* 0x0000b4006e037a23 */ /* 0x108fe4000001086d */
[----:B------:R-:W-:Y:S02]  /*c3b0*/  FMUL.FTZ R110, R104, c[0x0][0x2d0] ;  /* 0x0000b400686e7a20 */ /* 0x000fe40000410000 */
[C---:B------:R-:W-:Y:S02]  /*c3c0*/  FMUL.FTZ R60, R101.reuse, R60 ;  /* 0x0000003c653c7220 */ /* 0x040fe40000410000 */
[C---:B------:R-:W-:Y:S01]  /*c3d0*/  FMUL.FTZ R61, R101.reuse, R61 ;  /* 0x0000003d653d7220 */ /* 0x040fe20000410000 */
[----:B------:R3:W-:Y:S01]  /*c3e0*/  MUFU.EX2 R250, R3 ;  /* 0x0000000300fa7308 */ /* 0x0007e20000000800 */
[C---:B------:R-:W-:Y:S02]  /*c3f0*/  FMUL.FTZ R70, R102.reuse, R70 ;  /* 0x0000004666467220 */ /* 0x040fe40000410000 */
[C---:B------:R-:W-:Y:S02]  /*c400*/  FMUL.FTZ R71, R102.reuse, R71 ;  /* 0x0000004766477220 */ /* 0x040fe40000410000 */
[C---:B----4-:R-:W-:Y:S02]  /*c410*/  FMUL.FTZ R44, R101.reuse, R152 ;  /* 0x00000098652c7220 */ /* 0x050fe40000410000 */
[C---:B------:R-:W-:Y:S02]  /*c420*/  FMUL.FTZ R72, R101.reuse, R72 ;  /* 0x0000004865487220 */ /* 0x040fe40000410000 */
[C---:B------:R-:W-:Y:S01]  /*c430*/  FMUL.FTZ R73, R101.reuse, R73 ;  /* 0x0000004965497220 */ /* 0x040fe20000410000 */
[----:B------:R4:W-:Y:S01]  /*c440*/  MUFU.EX2 R234, R48 ;  /* 0x0000003000ea7308 */ /* 0x0009e20000000800 */
[C---:B------:R-:W-:Y:S02]  /*c450*/  FMUL.FTZ R76, R101.reuse, R76 ;  /* 0x0000004c654c7220 */ /* 0x040fe40000410000 */
[----:B------:R-:W-:Y:S01]  /*c460*/  FMUL.FTZ R77, R101, R77 ;  /* 0x0000004d654d7220 */ /* 0x000fe20000410000 */
[----:B-1----:R-:W1:Y:S01]  /*c470*/  SHFL.BFLY PT, R2, R0, 0x1, 0x1f ;  /* 0x0c201f0000027f89 */ /* 0x002e6200000e0000 */
[----:B--2---:R-:W-:Y:S01]  /*c480*/  F2FP.PACK_AB R113, R249, R248 ;  /* 0x000000f8f971723e */ /* 0x004fe200000000ff */
[C---:B------:R-:W-:Y:S02]  /*c490*/  FMUL.FTZ R82, R102.reuse, R82 ;  /* 0x0000005266527220 */ /* 0x040fe40000410000 */
[C---:B------:R-:W-:Y:S02]  /*c4a0*/  FMUL.FTZ R83, R102.reuse, R83 ;  /* 0x0000005366537220 */ /* 0x040fe40000410000 */
[C---:B------:R-:W-:Y:S02]  /*c4b0*/  FMUL.FTZ R86, R102.reuse, R86 ;  /* 0x0000005666567220 */ /* 0x040fe40000410000 */
[----:B------:R-:W-:Y:S02]  /*c4c0*/  FMUL.FTZ R87, R102, R87 ;  /* 0x0000005766577220 */ /* 0x000fe40000410000 */
[----:B---3--:R-:W-:Y:S02]  /*c4d0*/  FFMA.FTZ R3, R17, c[0x0][0x2d0], -R109 ;  /* 0x0000b40011037a23 */ /* 0x008fe4000001086d */
[----:B------:R-:W-:Y:S02]  /*c4e0*/  FMUL.FTZ R17, R103, R125 ;  /* 0x0000007d67117220 */ /* 0x000fe40000410000 */
[----:B------:R2:W3:Y:S01]  /*c4f0*/  MUFU.EX2 R251, R3 ;  /* 0x0000000300fb7308 */ /* 0x0004e20000000800 */
[C---:B------:R-:W-:Y:S02]  /*c500*/  FMUL.FTZ R88, R101.reuse, R88 ;  /* 0x0000005865587220 */ /* 0x040fe40000410000 */
[C---:B------:R-:W-:Y:S02]  /*c510*/  FMUL.FTZ R89, R101.reuse, R89 ;  /* 0x0000005965597220 */ /* 0x040fe40000410000 */
[----:B------:R-:W-:Y:S02]  /*c520*/  FMUL.FTZ R92, R101, R92 ;  /* 0x0000005c655c7220 */ /* 0x000fe40000410000 */
[----:B----4-:R-:W-:Y:S02]  /*c530*/  FMUL.FTZ R48, R103, R156 ;  /* 0x0000009c67307220 */ /* 0x010fe40000410000 */
[----:B------:R-:W-:Y:S01]  /*c540*/  LDSM.16.MT88.4 R156, [R209+0x2c80] ;  /* 0x002c8000d19c783b */ /* 0x000fe20000004200 */
[----:B-1----:R-:W-:Y:S01]  /*c550*/  FMNMX.FTZ R2, R0, R2, !PT ;  /* 0x0000000200027209 */ /* 0x002fe20007810000 */
[--C-:B------:R-:W-:Y:S02]  /*c560*/  FFMA.FTZ R0, R18, c[0x0][0x2d0], -R161.reuse ;  /* 0x0000b40012007a23 */ /* 0x100fe400000108a1 */
[C---:B------:R-:W-:Y:S02]  /*c570*/  FMUL.FTZ R18, R102.reuse, R126 ;  /* 0x0000007e66127220 */ /* 0x040fe40000410000 */
[----:B------:R1:W-:Y:S01]  /*c580*/  MUFU.EX2 R246, R0 ;  /* 0x0000000000f67308 */ /* 0x0003e20000000800 */
[----:B------:R-:W-:Y:S02]  /*c590*/  FMUL.FTZ R93, R101, R93 ;  /* 0x0000005d655d7220 */ /* 0x000fe40000410000 */
[C---:B------:R-:W-:Y:S02]  /*c5a0*/  FMUL.FTZ R96, R103.reuse, R96 ;  /* 0x0000006067607220 */ /* 0x040fe40000410000 */
[----:B------:R-:W-:Y:S02]  /*c5b0*/  FMUL.FTZ R97, R103, R97 ;  /* 0x0000006167617220 */ /* 0x000fe40000410000 */
[----:B------:R-:W-:Y:S02]  /*c5c0*/  FMUL.FTZ R98, R102, R98 ;  /* 0x0000006266627220 */ /* 0x000fe40000410000 */
[----:B--2---:R-:W-:Y:S01]  /*c5d0*/  FFMA.FTZ R3, R16, c[0x0][0x2d0], -R161 ;  /* 0x0000b40010037a23 */ /* 0x004fe200000108a1 */
[----:B---3--:R-:W-:Y:S01]  /*c5e0*/  F2FP.PACK_AB R114, R251, R250 ;  /* 0x000000fafb72723e */ /* 0x008fe200000000ff */
[----:B------:R-:W-:Y:S02]  /*c5f0*/  FMUL.FTZ R16, R103, R124 ;  /* 0x0000007c67107220 */ /* 0x000fe40000410000 */
[----:B------:R2:W3:Y:S01]  /*c600*/  MUFU.EX2 R247, R3 ;  /* 0x0000000300f77308 */ /* 0x0004e20000000800 */
[----:B------:R-:W-:Y:S01]  /*c610*/  LDSM.16.MT88.4 R124, [R210+0x2480] ;  /* 0x00248000d27c783b */ /* 0x000fe20000004200 */
[----:B------:R-:W-:Y:S02]  /*c620*/  FMUL.FTZ R99, R102, R99 ;  /* 0x0000006366637220 */ /* 0x000fe40000410000 */
[----:B-1----:R-:W-:Y:S02]  /*c630*/  FADD.FTZ R0, -R2, R100 ;  /* 0x0000006402007221 */ /* 0x002fe40000010100 */
[--C-:B------:R-:W-:Y:S02]  /*c640*/  FFMA.FTZ R100, R178, c[0x0][0x2d0], -R109.reuse ;  /* 0x0000b400b2647a23 */ /* 0x100fe4000001086d */
[----:B------:R-:W-:Y:S02]  /*c650*/  FMUL.FTZ R0, R0, c[0x0][0x2d0] ;  /* 0x0000b40000007a20 */ /* 0x000fe40000410000 */
[----:B------:R1:W-:Y:S01]  /*c660*/  MUFU.EX2 R233, R100 ;  /* 0x0000006400e97308 */ /* 0x0003e20000000800 */
[--C-:B--2---:R-:W-:Y:S01]  /*c670*/  FFMA.FTZ R3, R173, c[0x0][0x2d0], -R110.reuse ;  /* 0x0000b400ad037a23 */ /* 0x104fe2000001086e */
[----:B---3--:R-:W-:Y:S08]  /*c680*/  F2FP.PACK_AB R115, R246, R247 ;  /* 0x000000f7f673723e */ /* 0x008ff000000000ff */
[----:B------:R-:W2:Y:S10]  /*c690*/  MUFU.EX2 R0, R0 ;  /* 0x0000000000007308 */ /* 0x000eb40000000800 */
[----:B------:R3:W-:Y:S01]  /*c6a0*/  MUFU.EX2 R242, R3 ;  /* 0x0000000300f27308 */ /* 0x0007e20000000800 */
[----:B-1----:R-:W-:Y:S09]  /*c6b0*/  FFMA.FTZ R100, R177, c[0x0][0x2d0], -R109 ;  /* 0x0000b400b1647a23 */ /* 0x002ff2000001086d */
[----:B------:R1:W-:Y:S01]  /*c6c0*/  MUFU.EX2 R232, R100 ;  /* 0x0000006400e87308 */ /* 0x0003e20000000800 */
[C---:B--2---:R-:W-:Y:S02]  /*c6d0*/  FMUL.FTZ R10, R0.reuse, R118 ;  /* 0x00000076000a7220 */ /* 0x044fe40000410000 */
[C---:B------:R-:W-:Y:S02]  /*c6e0*/  FMUL.FTZ R11, R0.reuse, R119 ;  /* 0x00000077000b7220 */ /* 0x040fe40000410000 */
[C---:B------:R-:W-:Y:S02]  /*c6f0*/  FMUL.FTZ R14, R0.reuse, R122 ;  /* 0x0000007a000e7220 */ /* 0x040fe40000410000 */
[C---:B------:R-:W-:Y:S02]  /*c700*/  FMUL.FTZ R15, R0.reuse, R123 ;  /* 0x0000007b000f7220 */ /* 0x040fe40000410000 */
[----:B------:R-:W-:Y:S01]  /*c710*/  FMUL.FTZ R26, R0, R134 ;  /* 0x00000086001a7220 */ /* 0x000fe20000410000 */
[----:B------:R-:W2:Y:S01]  /*c720*/  LDSM.16.MT88.4 R120, [R209+0x2480] ;  /* 0x00248000d178783b */ /* 0x000ea20000004200 */
[--C-:B---3--:R-:W-:Y:S02]  /*c730*/  FFMA.FTZ R3, R172, c[0x0][0x2d0], -R110.reuse ;  /* 0x0000b400ac037a23 */ /* 0x108fe4000001086e */
[C---:B------:R-:W-:Y:S02]  /*c740*/  FMUL.FTZ R27, R0.reuse, R135 ;  /* 0x00000087001b7220 */ /* 0x040fe40000410000 */
[----:B------:R3:W4:Y:S01]  /*c750*/  MUFU.EX2 R243, R3 ;  /* 0x0000000300f37308 */ /* 0x0007220000000800 */
[C---:B------:R-:W-:Y:S02]  /*c760*/  FMUL.FTZ R30, R0.reuse, R138 ;  /* 0x0000008a001e7220 */ /* 0x040fe40000410000 */
[C---:B------:R-:W-:Y:S01]  /*c770*/  FMUL.FTZ R31, R0.reuse, R139 ;  /* 0x0000008b001f7220 */ /* 0x040fe20000410000 */
[----:B------:R-:W-:Y:S01]  /*c780*/  LDSM.16.MT88.4 R132, [R209+0x2080] ;  /* 0x00208000d184783b */ /* 0x000fe20000004200 */
[----:B------:R-:W-:Y:S02]  /*c790*/  FMUL.FTZ R42, R0, R150 ;  /* 0x00000096002a7220 */ /* 0x000fe40000410000 */
[--C-:B-1----:R-:W-:Y:S02]  /*c7a0*/  FFMA.FTZ R100, R180, c[0x0][0x2d0], -R161.reuse ;  /* 0x0000b400b4647a23 */ /* 0x102fe400000108a1 */
[C---:B------:R-:W-:Y:S02]  /*c7b0*/  FMUL.FTZ R43, R0.reuse, R151 ;  /* 0x00000097002b7220 */ /* 0x040fe40000410000 */
[----:B------:R1:W-:Y:S01]  /*c7c0*/  MUFU.EX2 R207, R100 ;  /* 0x0000006400cf7308 */ /* 0x0003e20000000800 */
[C---:B------:R-:W-:Y:S02]  /*c7d0*/  FMUL.FTZ R46, R0.reuse, R154 ;  /* 0x0000009a002e7220 */ /* 0x040fe40000410000 */
[C---:B------:R-:W-:Y:S02]  /*c7e0*/  FMUL.FTZ R47, R0.reuse, R155 ;  /* 0x0000009b002f7220 */ /* 0x040fe40000410000 */
[C---:B------:R-:W-:Y:S02]  /*c7f0*/  FMUL.FTZ R58, R0.reuse, R58 ;  /* 0x0000003a003a7220 */ /* 0x040fe40000410000 */
[C---:B------:R-:W-:Y:S02]  /*c800*/  FMUL.FTZ R59, R0.reuse, R59 ;  /* 0x0000003b003b7220 */ /* 0x040fe40000410000 */
[C---:B------:R-:W-:Y:S02]  /*c810*/  FMUL.FTZ R62, R0.reuse, R62 ;  /* 0x0000003e003e7220 */ /* 0x040fe40000410000 */
[----:B------:R-:W-:Y:S02]  /*c820*/  FMUL.FTZ R63, R0, R63 ;  /* 0x0000003f003f7220 */ /* 0x000fe40000410000 */
[--C-:B---3--:R-:W-:Y:S01]  /*c830*/  FFMA.FTZ R3, R160, c[0x0][0x2d0], -R110.reuse ;  /* 0x0000b400a0037a23 */ /* 0x108fe2000001086e */
[----:B----4-:R-:W-:Y:S01]  /*c840*/  F2FP.PACK_AB R116, R243, R242 ;  /* 0x000000f2f374723e */ /* 0x010fe200000000ff */
[C---:B------:R-:W-:Y:S02]  /*c850*/  FMUL.FTZ R74, R0.reuse, R74 ;  /* 0x0000004a004a7220 */ /* 0x040fe40000410000 */
[----:B------:R3:W-:Y:S01]  /*c860*/  MUFU.EX2 R244, R3 ;  /* 0x0000000300f47308 */ /* 0x0007e20000000800 */
[C---:B------:R-:W-:Y:S02]  /*c870*/  FMUL.FTZ R75, R0.reuse, R75 ;  /* 0x0000004b004b7220 */ /* 0x040fe40000410000 */
[C---:B------:R-:W-:Y:S02]  /*c880*/  FMUL.FTZ R78, R0.reuse, R78 ;  /* 0x0000004e004e7220 */ /* 0x040fe40000410000 */
[----:B------:R-:W-:Y:S02]  /*c890*/  FMUL.FTZ R79, R0, R79 ;  /* 0x0000004f004f7220 */ /* 0x000fe40000410000 */
[----:B-1----:R-:W-:Y:S02]  /*c8a0*/  FFMA.FTZ R100, R182, c[0x0][0x2d0], -R161 ;  /* 0x0000b400b6647a23 */ /* 0x002fe400000108a1 */
[C---:B------:R-:W-:Y:S02]  /*c8b0*/  FMUL.FTZ R90, R0.reuse, R90 ;  /* 0x0000005a005a7220 */ /* 0x040fe40000410000 */
[----:B------:R1:W-:Y:S01]  /*c8c0*/  MUFU.EX2 R206, R100 ;  /* 0x0000006400ce7308 */ /* 0x0003e20000000800 */
[C---:B------:R-:W-:Y:S02]  /*c8d0*/  FMUL.FTZ R91, R0.reuse, R91 ;  /* 0x0000005b005b7220 */ /* 0x040fe40000410000 */
[C---:B------:R-:W-:Y:S02]  /*c8e0*/  FMUL.FTZ R94, R0.reuse, R94 ;  /* 0x0000005e005e7220 */ /* 0x040fe40000410000 */
[----:B------:R-:W-:Y:S02]  /*c8f0*/  FMUL.FTZ R95, R0, R95 ;  /* 0x0000005f005f7220 */ /* 0x000fe40000410000 */
[--C-:B---3--:R-:W-:Y:S04]  /*c900*/  FFMA.FTZ R3, R111, c[0x0][0x2d0], -R110.reuse ;  /* 0x0000b4006f037a23 */ /* 0x108fe8000001086e */
[----:B------:R3:W4:Y:S01]  /*c910*/  MUFU.EX2 R245, R3 ;  /* 0x0000000300f57308 */ /* 0x0007220000000800 */
[--C-:B-1----:R-:W-:Y:S09]  /*c920*/  FFMA.FTZ R100, R184, c[0x0][0x2d0], -R110.reuse ;  /* 0x0000b400b8647a23 */ /* 0x102ff2000001086e */
[----:B------:R1:W-:Y:S01]  /*c930*/  MUFU.EX2 R205, R100 ;  /* 0x0000006400cd7308 */ /* 0x0003e20000000800 */
[----:B---3--:R-:W-:Y:S01]  /*c940*/  FMUL.FTZ R3, R2, c[0x0][0x2d0] ;  /* 0x0000b40002037a20 */ /* 0x008fe20000410000 */
[----:B----4-:R-:W-:Y:S03]  /*c950*/  F2FP.PACK_AB R118, R245, R244 ;  /* 0x000000f4f576723e */ /* 0x010fe600000000ff */
[--C-:B------:R-:W-:Y:S02]  /*c960*/  FFMA.FTZ R4, R168, c[0x0][0x2d0], -R3.reuse ;  /* 0x0000b400a8047a23 */ /* 0x100fe40000010803 */
[--C-:B------:R-:W-:Y:S03]  /*c970*/  FFMA.FTZ R107, R107, c[0x0][0x2d0], -R3.reuse ;  /* 0x0000b4006b6b7a23 */ /* 0x100fe60000010803 */
[----:B------:R3:W-:Y:S01]  /*c980*/  MUFU.EX2 R238, R4 ;  /* 0x0000000400ee7308 */ /* 0x0007e20000000800 */
[--C-:B-1----:R-:W-:Y:S09]  /*c990*/  FFMA.FTZ R100, R183, c[0x0][0x2d0], -R110.reuse ;  /* 0x0000b400b7647a23 */ /* 0x102ff2000001086e */
[----:B------:R1:W-:Y:S10]  /*c9a0*/  MUFU.EX2 R204, R100 ;  /* 0x0000006400cc7308 */ /* 0x0003f40000000800 */
[----:B------:R-:W-:Y:S01]  /*c9b0*/  MUFU.EX2 R107, R107 ;  /* 0x0000006b006b7308 */ /* 0x000fe20000000800 */
[--C-:B---3--:R-:W-:Y:S09]  /*c9c0*/  FFMA.FTZ R4, R174, c[0x0][0x2d0], -R3.reuse ;  /* 0x0000b400ae047a23 */ /* 0x108ff20000010803 */
[----:B------:R3:W4:Y:S01]  /*c9d0*/  MUFU.EX2 R239, R4 ;  /* 0x0000000400ef7308 */ /* 0x0007220000000800 */
[--C-:B-1----:R-:W-:Y:S09]  /*c9e0*/  FFMA.FTZ R100, R185, c[0x0][0x2d0], -R3.reuse ;  /* 0x0000b400b9647a23 */ /* 0x102ff20000010803 */
[----:B------:R1:W-:Y:S01]  /*c9f0*/  MUFU.EX2 R203, R100 ;  /* 0x0000006400cb7308 */ /* 0x0003e20000000800 */
[--C-:B---3--:R-:W-:Y:S01]  /*ca00*/  FFMA.FTZ R4, R171, c[0x0][0x2d0], -R3.reuse ;  /* 0x0000b400ab047a23 */ /* 0x108fe20000010803 */
[----:B----4-:R-:W-:Y:S08]  /*ca10*/  F2FP.PACK_AB R117, R239, R238 ;  /* 0x000000eeef75723e */ /* 0x010ff000000000ff */
[----:B------:R3:W-:Y:S01]  /*ca20*/  MUFU.EX2 R240, R4 ;  /* 0x0000000400f07308 */ /* 0x0007e20000000800 */
[--C-:B-1----:R-:W-:Y:S09]  /*ca30*/  FFMA.FTZ R100, R186, c[0x0][0x2d0], -R3.reuse ;  /* 0x0000b400ba647a23 */ /* 0x102ff20000010803 */
[----:B------:R1:W-:Y:S01]  /*ca40*/  MUFU.EX2 R195, R100 ;  /* 0x0000006400c37308 */ /* 0x0003e20000000800 */
[--C-:B---3--:R-:W-:Y:S02]  /*ca50*/  FFMA.FTZ R4, R170, c[0x0][0x2d0], -R3.reuse ;  /* 0x0000b400aa047a23 */ /* 0x108fe40000010803 */
[----:B------:R-:W-:Y:S07]  /*ca60*/  LDSM.16.MT88.4 R168, [R209+0x3880] ;  /* 0x00388000d1a8783b */ /* 0x000fee0000004200 */
[----:B------:R3:W4:Y:S01]  /*ca70*/  MUFU.EX2 R241, R4 ;  /* 0x0000000400f17308 */ /* 0x0007220000000800 */
[--C-:B-1----:R-:W-:Y:S09]  /*ca80*/  FFMA.FTZ R100, R187, c[0x0][0x2d0], -R110.reuse ;  /* 0x0000b400bb647a23 */ /* 0x102ff2000001086e */
[----:B------:R1:W-:Y:S01]  /*ca90*/  MUFU.EX2 R194, R100 ;  /* 0x0000006400c27308 */ /* 0x0003e20000000800 */
[----:B---3--:R-:W-:Y:S01]  /*caa0*/  FMUL.FTZ R4, R103, R112 ;  /* 0x0000007067047220 */ /* 0x008fe20000410000 */
[----:B------:R-:W-:Y:S02]  /*cab0*/  F2FP.PACK_AB R112, R162, R252 ;  /* 0x000000fca270723e */ /* 0x000fe400000000ff */
[----:B----4-:R-:W-:Y:S05]  /*cac0*/  F2FP.PACK_AB R119, R241, R240 ;  /* 0x000000f0f177723e */ /* 0x010fea00000000ff */
[-C--:B------:R-:W-:Y:S05]  /*cad0*/  HMMA.16816.F32 R4, R112, R20.reuse, R4 ;  /* 0x000000147004723c */ /* 0x080fea0000001804 */
[--C-:B-1----:R-:W-:Y:S03]  /*cae0*/  FFMA.FTZ R100, R188, c[0x0][0x2d0], -R110.reuse ;  /* 0x0000b400bc647a23 */ /* 0x102fe6000001086e */
[C---:B------:R-:W-:Y:S01]  /*caf0*/  HMMA.16816.F32 R8, R116.reuse, R20, R8 ;  /* 0x000000147408723c */ /* 0x040fe20000001808 */
[----:B------:R1:W3:Y:S06]  /*cb00*/  MUFU.EX2 R188, R100 ;  /* 0x0000006400bc7308 */ /* 0x0002ec0000000800 */
[C---:B------:R-:W-:Y:S01]  /*cb10*/  FMUL.FTZ R20, R103.reuse, R128 ;  /* 0x0000008067147220 */ /* 0x040fe20000410000 */
[-C--:B------:R-:W-:Y:S04]  /*cb20*/  HMMA.16816.F32 R12, R116, R22.reuse, R12 ;  /* 0x00000016740c723c */ /* 0x080fe8000000180c */
[----:B------:R-:W-:Y:S04]  /*cb30*/  FMUL.FTZ R21, R103, R129 ;  /* 0x0000008167157220 */ /* 0x000fe80000410000 */
[C---:B------:R-:W-:Y:S07]  /*cb40*/  HMMA.16816.F32 R16, R112.reuse, R22, R16 ;  /* 0x000000167010723c */ /* 0x040fee0000001810 */
[C---:B------:R-:W-:Y:S02]  /*cb50*/  FMUL.FTZ R22, R102.reuse, R130 ;  /* 0x0000008266167220 */ /* 0x040fe40000410000 */
[----:B-1----:R-:W-:Y:S03]  /*cb60*/  FFMA.FTZ R100, R189, c[0x0][0x2d0], -R3 ;  /* 0x0000b400bd647a23 */ /* 0x002fe60000010803 */
[----:B------:R-:W-:Y:S01]  /*cb70*/  FMUL.FTZ R23, R102, R131 ;  /* 0x0000008366177220 */ /* 0x000fe20000410000 */
[----:B------:R1:W-:Y:S01]  /*cb80*/  MUFU.EX2 R187, R100 ;  /* 0x0000006400bb7308 */ /* 0x0003e20000000800 */
[----:B------:R-:W-:Y:S01]  /*cb90*/  LDSM.16.MT88.4 R128, [R210+0x1c80] ;  /* 0x001c8000d280783b */ /* 0x000fe20000004200 */
[----:B------:R-:W-:Y:S04]  /*cba0*/  MOV R189, R162 ;  /* 0x000000a200bd7202 */ /* 0x000fe80000000f00 */
[-C--:B------:R-:W-:Y:S08]  /*cbb0*/  HMMA.16816.F32 R20, R112, R36.reuse, R20 ;  /* 0x000000247014723c */ /* 0x080ff00000001814 */
[C---:B------:R-:W-:Y:S07]  /*cbc0*/  HMMA.16816.F32 R24, R116.reuse, R36, R24 ;  /* 0x000000247418723c */ /* 0x040fee0000001818 */
[----:B------:R-:W-:Y:S01]  /*cbd0*/  FFMA.FTZ R36, R175, c[0x0][0x2d0], -R109 ;  /* 0x0000b400af247a23 */ /* 0x000fe2000001086d */
[-C--:B------:R-:W-:Y:S03]  /*cbe0*/  HMMA.16816.F32 R28, R116, R38.reuse, R28 ;  /* 0x00000026741c723c */ /* 0x080fe6000000181c */
[----:B------:R4:W2:Y:S01]  /*cbf0*/  MUFU.EX2 R237, R36 ;  /* 0x0000002400ed7308 */ /* 0x0008a20000000800 */
[----:B-1----:R-:W-:Y:S02]  /*cc00*/  FFMA.FTZ R100, R190, c[0x0][0x2d0], -R3 ;  /* 0x0000b400be647a23 */ /* 0x002fe40000010803 */
[----:B------:R-:W5:Y:S01]  /*cc10*/  LDL.LU R190, [R1+0x10] ;  /* 0x0000100001be7983 */ /* 0x000f620000300800 */
[C---:B------:R-:W-:Y:S01]  /*cc20*/  FMUL.FTZ R37, R103.reuse, R145 ;  /* 0x0000009167257220 */ /* 0x040fe20000410000 */
[C---:B------:R-:W-:Y:S05]  /*cc30*/  HMMA.16816.F32 R32, R112.reuse, R38, R32 ;  /* 0x000000267020723c */ /* 0x040fea0000001820 */
[----:B------:R1:W1:Y:S02]  /*cc40*/  MUFU.EX2 R186, R100 ;  /* 0x0000006400ba7308 */ /* 0x0002640000000800 */
[C---:B------:R-:W-:Y:S02]  /*cc50*/  FMUL.FTZ R38, R102.reuse, R146 ;  /* 0x0000009266267220 */ /* 0x040fe40000410000 */
[----:B------:R-:W-:Y:S03]  /*cc60*/  FMUL.FTZ R39, R102, R147 ;  /* 0x0000009366277220 */ /* 0x000fe60000410000 */
[----:B----4-:R-:W-:Y:S07]  /*cc70*/  FMUL.FTZ R36, R103, R144 ;  /* 0x0000009067247220 */ /* 0x010fee0000410000 */
[-C--:B--2---:R-:W-:Y:S03]  /*cc80*/  HMMA.16816.F32 R36, R112, R120.reuse, R36 ;  /* 0x000000787024723c */ /* 0x084fe60000001824 */
[--C-:B-1----:R-:W-:Y:S02]  /*cc90*/  FFMA.FTZ R100, R191, c[0x0][0x2d0], -R109.reuse ;  /* 0x0000b400bf647a23 */ /* 0x102fe4000001086d */
[----:B------:R-:W2:Y:S02]  /*cca0*/  LDL.LU R191, [R1+0xc] ;  /* 0x00000c0001bf7983 */ /* 0x000ea40000300800 */
[----:B------:R1:W-:Y:S01]  /*ccb0*/  MUFU.EX2 R185, R100 ;  /* 0x0000006400b97308 */ /* 0x0003e20000000800 */
[C---:B------:R-:W-:Y:S08]  /*ccc0*/  HMMA.16816.F32 R40, R116.reuse, R120, R40 ;  /* 0x000000787428723c */ /* 0x040ff00000001828 */
[-C--:B------:R-:W-:Y:S08]  /*ccd0*/  HMMA.16816.F32 R44, R116, R122.reuse, R44 ;  /* 0x0000007a742c723c */ /* 0x080ff0000000182c */
[C---:B------:R-:W-:Y:S01]  /*cce0*/  HMMA.16816.F32 R48, R112.reuse, R122, R48 ;  /* 0x0000007a7030723c */ /* 0x040fe20000001830 */
[----:B------:R-:W4:Y:S03]  /*ccf0*/  LDSM.16.MT88.4 R120, [R209+0x3080] ;  /* 0x00308000d178783b */ /* 0x000f260000004200 */
[----:B-1----:R-:W-:Y:S04]  /*cd00*/  FFMA.FTZ R100, R196, c[0x0][0x2d0], -R109 ;  /* 0x0000b400c4647a23 */ /* 0x002fe8000001086d */
[-C--:B------:R-:W-:Y:S01]  /*cd10*/  HMMA.16816.F32 R52, R112, R124.reuse, R52 ;  /* 0x0000007c7034723c */ /* 0x080fe20000001834 */
[----:B------:R-:W2:Y:S01]  /*cd20*/  LDL.LU R196, [R1+0x4] ;  /* 0x0000040001c47983 */ /* 0x000ea20000300800 */
[----:B------:R1:W-:Y:S06]  /*cd30*/  MUFU.EX2 R184, R100 ;  /* 0x0000006400b87308 */ /* 0x0003ec0000000800 */
[C---:B------:R-:W-:Y:S08]  /*cd40*/  HMMA.16816.F32 R56, R116.reuse, R124, R56 ;  /* 0x0000007c7438723c */ /* 0x040ff00000001838 */
[-C--:B------:R-:W-:Y:S08]  /*cd50*/  HMMA.16816.F32 R60, R116, R126.reuse, R60 ;  /* 0x0000007e743c723c */ /* 0x080ff0000000183c */
[C---:B------:R-:W-:Y:S01]  /*cd60*/  HMMA.16816.F32 R64, R112.reuse, R126, R64 ;  /* 0x0000007e7040723c */ /* 0x040fe20000001840 */
[----:B------:R-:W3:Y:S03]  /*cd70*/  LDSM.16.MT88.4 R124, [R210+0x3080] ;  /* 0x00308000d27c783b */ /* 0x000ee60000004200 */
[--C-:B-1----:R-:W-:Y:S04]  /*cd80*/  FFMA.FTZ R100, R197, c[0x0][0x2d0], -R161.reuse ;  /* 0x0000b400c5647a23 */ /* 0x102fe800000108a1 */
[----:B------:R1:W-:Y:S01]  /*cd90*/  MUFU.EX2 R183, R100 ;  /* 0x0000006400b77308 */ /* 0x0003e20000000800 */
[-C--:B----4-:R-:W-:Y:S01]  /*cda0*/  HMMA.16816.F32 R68, R112, R120.reuse, R68 ;  /* 0x000000787044723c */ /* 0x090fe20000001844 */
[----:B------:R-:W4:Y:S07]  /*cdb0*/  LDL.LU R197, [R1+0x8] ;  /* 0x0000080001c57983 */ /* 0x000f2e0000300800 */
[C---:B------:R-:W-:Y:S08]  /*cdc0*/  HMMA.16816.F32 R72, R116.reuse, R120, R72 ;  /* 0x000000787448723c */ /* 0x040ff00000001848 */
[-C--:B------:R-:W-:Y:S04]  /*cdd0*/  HMMA.16816.F32 R76, R116, R122.reuse, R76 ;  /* 0x0000007a744c723c */ /* 0x080fe8000000184c */
[----:B-1----:R-:W-:Y:S04]  /*cde0*/  FFMA.FTZ R100, R198, c[0x0][0x2d0], -R161 ;  /* 0x0000b400c6647a23 */ /* 0x002fe800000108a1 */
[C---:B------:R-:W-:Y:S01]  /*cdf0*/  HMMA.16816.F32 R80, R112.reuse, R122, R80 ;  /* 0x0000007a7050723c */ /* 0x040fe20000001850 */
[----:B------:R-:W1:Y:S01]  /*ce00*/  LDSM.16.MT88.4 R120, [R209+0x1c80] ;  /* 0x001c8000d178783b */ /* 0x000e620000004200 */
[----:B------:R1:W1:Y:S06]  /*ce10*/  MUFU.EX2 R182, R100 ;  /* 0x0000006400b67308 */ /* 0x00026c0000000800 */
[-C--:B---3--:R-:W-:Y:S08]  /*ce20*/  HMMA.16816.F32 R84, R112, R124.reuse, R84 ;  /* 0x0000007c7054723c */ /* 0x088ff00000001854 */
[C---:B------:R-:W-:Y:S08]  /*ce30*/  HMMA.16816.F32 R88, R116.reuse, R124, R88 ;  /* 0x0000007c7458723c */ /* 0x040ff00000001858 */
[-C--:B------:R-:W-:Y:S04]  /*ce40*/  HMMA.16816.F32 R92, R116, R126.reuse, R92 ;  /* 0x0000007e745c723c */ /* 0x080fe8000000185c */
[--C-:B-1----:R-:W-:Y:S02]  /*ce50*/  FFMA.FTZ R100, R164, c[0x0][0x2d0], -R109.reuse ;  /* 0x0000b400a4647a23 */ /* 0x102fe4000001086d */
[----:B------:R-:W-:Y:S01]  /*ce60*/  FFMA.FTZ R109, R165, c[0x0][0x2d0], -R109 ;  /* 0x0000b400a56d7a23 */ /* 0x000fe2000001086d */
[----:B------:R-:W-:Y:S01]  /*ce70*/  F2FP.PACK_AB R116, R204, R205 ;  /* 0x000000cdcc74723e */ /* 0x000fe200000000ff */
[----:B------:R-:W-:Y:S01]  /*ce80*/  HMMA.16816.F32 R96, R112, R126, R96 ;  /* 0x0000007e7060723c */ /* 0x000fe20000001860 */
[----:B------:R1:W-:Y:S01]  /*ce90*/  MUFU.EX2 R181, R100 ;  /* 0x0000006400b57308 */ /* 0x0003e20000000800 */
[----:B------:R-:W3:Y:S02]  /*cea0*/  LDSM.16.MT88.4 R124, [R209+0x2880] ;  /* 0x00288000d17c783b */ /* 0x000ee40000004200 */
[----:B------:R-:W-:Y:S02]  /*ceb0*/  F2FP.PACK_AB R117, R195, R203 ;  /* 0x000000cbc375723e */ /* 0x000fe400000000ff */
[----:B------:R-:W-:Y:S02]  /*cec0*/  F2FP.PACK_AB R118, R188, R194 ;  /* 0x000000c2bc76723e */ /* 0x000fe400000000ff */
[----:B------:R-:W-:Y:S03]  /*ced0*/  F2FP.PACK_AB R112, R236, R237 ;  /* 0x000000edec70723e */ /* 0x000fe600000000ff */
[----:B------:R3:W-:Y:S01]  /*cee0*/  MUFU.EX2 R180, R109 ;  /* 0x0000006d00b47308 */ /* 0x0007e20000000800 */
[----:B------:R-:W-:Y:S02]  /*cef0*/  F2FP.PACK_AB R113, R234, R235 ;  /* 0x000000ebea71723e */ /* 0x000fe400000000ff */
[----:B------:R-:W-:Y:S02]  /*cf00*/  F2FP.PACK_AB R114, R232, R233 ;  /* 0x000000e9e872723e */ /* 0x000fe400000000ff */
[----:B------:R-:W-:Y:S02]  /*cf10*/  F2FP.PACK_AB R115, R206, R207 ;  /* 0x000000cfce73723e */ /* 0x000fe400000000ff */
[----:B------:R-:W-:Y:S05]  /*cf20*/  F2FP.PACK_AB R119, R186, R187 ;  /* 0x000000bbba77723e */ /* 0x000fea00000000ff */
[-C--:B------:R-:W-:Y:S03]  /*cf30*/  HMMA.16816.F32 R4, R112, R120.reuse, R4 ;  /* 0x000000787004723c */ /* 0x080fe60000001804 */
[--C-:B-1----:R-:W-:Y:S04]  /*cf40*/  FFMA.FTZ R100, R166, c[0x0][0x2d0], -R161.reuse ;  /* 0x0000b400a6647a23 */ /* 0x102fe800000108a1 */
[----:B------:R1:W-:Y:S01]  /*cf50*/  MUFU.EX2 R179, R100 ;  /* 0x0000006400b37308 */ /* 0x0003e20000000800 */
[C---:B------:R-:W-:Y:S04]  /*cf60*/  HMMA.16816.F32 R8, R116.reuse, R120, R8 ;  /* 0x000000787408723c */ /* 0x040fe80000001808 */
[--C-:B---3--:R-:W-:Y:S04]  /*cf70*/  FFMA.FTZ R109, R199, c[0x0][0x2d0], -R110.reuse ;  /* 0x0000b400c76d7a23 */ /* 0x108fe8000001086e */
[-C--:B------:R-:W-:Y:S01]  /*cf80*/  HMMA.16816.F32 R12, R116, R122.reuse, R12 ;  /* 0x0000007a740c723c */ /* 0x080fe2000000180c */
[----:B------:R3:W-:Y:S07]  /*cf90*/  MUFU.EX2 R176, R109 ;  /* 0x0000006d00b07308 */ /* 0x0007ee0000000800 */
[C---:B------:R-:W-:Y:S01]  /*cfa0*/  HMMA.16816.F32 R16, R112.reuse, R122, R16 ;  /* 0x0000007a7010723c */ /* 0x040fe20000001810 */
[----:B------:R-:W3:Y:S03]  /*cfb0*/  LDSM.16.MT88.4 R120, [R210+0x2880] ;  /* 0x00288000d278783b */ /* 0x000ee60000004200 */
[----:B-1----:R-:W-:Y:S04]  /*cfc0*/  FFMA.FTZ R100, R167, c[0x0][0x2d0], -R161 ;  /* 0x0000b400a7647a23 */ /* 0x002fe800000108a1 */
[-C--:B------:R-:W-:Y:S01]  /*cfd0*/  HMMA.16816.F32 R20, R112, R128.reuse, R20 ;  /* 0x000000807014723c */ /* 0x080fe20000001814 */
[----:B------:R-:W-:Y:S01]  /*cfe0*/  LDSM.16.MT88.4 R164, [R210+0x2c80] ;  /* 0x002c8000d2a4783b */ /* 0x000fe20000004200 */
[----:B------:R1:W1:Y:S06]  /*cff0*/  MUFU.EX2 R178, R100 ;  /* 0x0000006400b27308 */ /* 0x00026c0000000800 */
[C---:B------:R-:W-:Y:S04]  /*d000*/  HMMA.16816.F32 R24, R116.reuse, R128, R24 ;  /* 0x000000807418723c */ /* 0x040fe80000001818 */
[----:B---3--:R-:W-:Y:S04]  /*d010*/  F2FP.PACK_AB R109, R182, R183 ;  /* 0x000000b7b66d723e */ /* 0x008fe800000000ff */
[-C--:B------:R-:W-:Y:S08]  /*d020*/  HMMA.16816.F32 R28, R116, R130.reuse, R28 ;  /* 0x00000082741c723c */ /* 0x080ff0000000181c */
[C---:B------:R-:W-:Y:S01]  /*d030*/  HMMA.16816.F32 R32, R112.reuse, R130, R32 ;  /* 0x000000827020723c */ /* 0x040fe20000001820 */
[----:B------:R-:W3:Y:S03]  /*d040*/  LDSM.16.MT88.4 R128, [R209+0x3480] ;  /* 0x00348000d180783b */ /* 0x000ee60000004200 */
[----:B-1----:R-:W-:Y:S01]  /*d050*/  FFMA.FTZ R100, R200, c[0x0][0x2d0], -R110 ;  /* 0x0000b400c8647a23 */ /* 0x002fe2000001086e */
[----:B------:R-:W-:Y:S03]  /*d060*/  F2FP.PACK_AB R111, R178, R179 ;  /* 0x000000b3b26f723e */ /* 0x000fe600000000ff */
[-C--:B------:R-:W-:Y:S01]  /*d070*/  HMMA.16816.F32 R36, R112, R124.reuse, R36 ;  /* 0x0000007c7024723c */ /* 0x080fe20000001824 */
[----:B------:R1:W1:Y:S07]  /*d080*/  MUFU.EX2 R177, R100 ;  /* 0x0000006400b17308 */ /* 0x00026e0000000800 */
[C---:B------:R-:W-:Y:S08]  /*d090*/  HMMA.16816.F32 R40, R116.reuse, R124, R40 ;  /* 0x0000007c7428723c */ /* 0x040ff00000001828 */
[-C--:B------:R-:W-:Y:S08]  /*d0a0*/  HMMA.16816.F32 R44, R116, R126.reuse, R44 ;  /* 0x0000007e742c723c */ /* 0x080ff0000000182c */
[C---:B------:R-:W-:Y:S01]  /*d0b0*/  HMMA.16816.F32 R48, R112.reuse, R126, R48 ;  /* 0x0000007e7030723c */ /* 0x040fe20000001830 */
[----:B------:R-:W5:Y:S03]  /*d0c0*/  LDSM.16.MT88.4 R124, [R210+0x3480] ;  /* 0x00348000d27c783b */ /* 0x000f660000004200 */
[--C-:B-1----:R-:W-:Y:S01]  /*d0d0*/  FFMA.FTZ R100, R201, c[0x0][0x2d0], -R3.reuse ;  /* 0x0000b400c9647a23 */ /* 0x102fe20000010803 */
[----:B------:R-:W-:Y:S03]  /*d0e0*/  F2FP.PACK_AB R160, R176, R177 ;  /* 0x000000b1b0a0723e */ /* 0x000fe600000000ff */
[-C--:B------:R-:W-:Y:S01]  /*d0f0*/  HMMA.16816.F32 R52, R112, R120.reuse, R52 ;  /* 0x000000787034723c */ /* 0x080fe20000001834 */
[----:B------:R1:W-:Y:S07]  /*d100*/  MUFU.EX2 R175, R100 ;  /* 0x0000006400af7308 */ /* 0x0003ee0000000800 */
[C---:B------:R-:W-:Y:S08]  /*d110*/  HMMA.16816.F32 R56, R116.reuse, R120, R56 ;  /* 0x000000787438723c */ /* 0x040ff00000001838 */
[-C--:B------:R-:W-:Y:S08]  /*d120*/  HMMA.16816.F32 R60, R116, R122.reuse, R60 ;  /* 0x0000007a743c723c */ /* 0x080ff0000000183c */
[C---:B------:R-:W-:Y:S04]  /*d130*/  HMMA.16816.F32 R64, R112.reuse, R122, R64 ;  /* 0x0000007a7040723c */ /* 0x040fe80000001840 */
[--C-:B-1----:R-:W-:Y:S02]  /*d140*/  FFMA.FTZ R100, R202, c[0x0][0x2d0], -R3.reuse ;  /* 0x0000b400ca647a23 */ /* 0x102fe40000010803 */
[----:B------:R-:W-:Y:S01]  /*d150*/  FFMA.FTZ R3, R108, c[0x0][0x2d0], -R3 ;  /* 0x0000b4006c037a23 */ /* 0x000fe20000010803 */
[----:B------:R-:W-:Y:S01]  /*d160*/  F2FP.PACK_AB R108, R184, R185 ;  /* 0x000000b9b86c723e */ /* 0x000fe200000000ff */
[-C--:B---3--:R-:W-:Y:S01]  /*d170*/  HMMA.16816.F32 R68, R112, R128.reuse, R68 ;  /* 0x000000807044723c */ /* 0x088fe20000001844 */
[----:B------:R1:W3:Y:S03]  /*d180*/  MUFU.EX2 R174, R100 ;  /* 0x0000006400ae7308 */ /* 0x0002e60000000800 */
[----:B-----5:R-:W-:Y:S04]  /*d190*/  FFMA.FTZ R0, R0, R190, R238 ;  /* 0x000000be00007223 */ /* 0x020fe800000100ee */
[C---:B------:R-:W-:Y:S04]  /*d1a0*/  HMMA.16816.F32 R72, R116.reuse, R128, R72 ;  /* 0x000000807448723c */ /* 0x040fe80000001848 */
[----:B------:R-:W-:Y:S04]  /*d1b0*/  FADD.FTZ R0, R239, R0 ;  /* 0x00000000ef007221 */ /* 0x000fe80000010000 */
[-C--:B------:R-:W-:Y:S04]  /*d1c0*/  HMMA.16816.F32 R76, R116, R130.reuse, R76 ;  /* 0x00000082744c723c */ /* 0x080fe8000000184c */
[----:B------:R-:W-:Y:S04]  /*d1d0*/  FADD.FTZ R0, R240, R0 ;  /* 0x00000000f0007221 */ /* 0x000fe80000010000 */
[C---:B------:R-:W-:Y:S04]  /*d1e0*/  HMMA.16816.F32 R80, R112.reuse, R130, R80 ;  /* 0x000000827050723c */ /* 0x040fe80000001850 */
[----:B-1----:R-:W-:Y:S01]  /*d1f0*/  FFMA.FTZ R100, R192, c[0x0][0x2d0], -R110 ;  /* 0x0000b400c0647a23 */ /* 0x002fe2000001086e */
[----:B---3--:R-:W-:Y:S01]  /*d200*/  F2FP.PACK_AB R161, R174, R175 ;  /* 0x000000afaea1723e */ /* 0x008fe200000000ff */
[----:B------:R-:W-:Y:S02]  /*d210*/  FADD.FTZ R0, R241, R0 ;  /* 0x00000000f1007221 */ /* 0x000fe40000010000 */
[-C--:B------:R-:W-:Y:S01]  /*d220*/  HMMA.16816.F32 R84, R112, R124.reuse, R84 ;  /* 0x0000007c7054723c */ /* 0x080fe20000001854 */
[----:B------:R1:W-:Y:S03]  /*d230*/  MUFU.EX2 R173, R100 ;  /* 0x0000006400ad7308 */ /* 0x0003e60000000800 */
[----:B--2---:R-:W-:Y:S04]  /*d240*/  FFMA.FTZ R101, R101, R191, R242 ;  /* 0x000000bf65657223 */ /* 0x004fe800000100f2 */
[C---:B------:R-:W-:Y:S08]  /*d250*/  HMMA.16816.F32 R88, R116.reuse, R124, R88 ;  /* 0x0000007c7458723c */ /* 0x040ff00000001858 */
[-C--:B------:R-:W-:Y:S08]  /*d260*/  HMMA.16816.F32 R92, R116, R126.reuse, R92 ;  /* 0x0000007e745c723c */ /* 0x080ff0000000185c */
[----:B------:R-:W-:Y:S04]  /*d270*/  HMMA.16816.F32 R96, R112, R126, R96 ;  /* 0x0000007e7060723c */ /* 0x000fe80000001860 */
[----:B-1----:R-:W-:Y:S01]  /*d280*/  FFMA.FTZ R100, R193, c[0x0][0x2d0], -R110 ;  /* 0x0000b400c1647a23 */ /* 0x002fe2000001086e */
[----:B------:R-:W-:Y:S01]  /*d290*/  F2FP.PACK_AB R110, R180, R181 ;  /* 0x000000b5b46e723e */ /* 0x000fe200000000ff */
[----:B------:R-:W-:Y:S02]  /*d2a0*/  FFMA.FTZ R102, R102, R196, R248 ;  /* 0x000000c466667223 */ /* 0x000fe400000100f8 */
[----:B------:R-:W1:Y:S04]  /*d2b0*/  MUFU.EX2 R172, R100 ;  /* 0x0000006400ac7308 */ /* 0x000e680000000800 */
[-C--:B------:R-:W-:Y:S01]  /*d2c0*/  HMMA.16816.F32 R112, R108, R132.reuse, R4 ;  /* 0x000000846c70723c */ /* 0x080fe20000001804 */
[----:B------:R-:W2:Y:S05]  /*d2d0*/  LDSM.16.MT88.4 R4, [R210+0x3880] ;  /* 0x00388000d204783b */ /* 0x000eaa0000004200 */
[----:B------:R-:W3:Y:S01]  /*d2e0*/  MUFU.EX2 R100, R3 ;  /* 0x0000000300647308 */ /* 0x000ee20000000800 */
[----:B-1----:R-:W-:Y:S01]  /*d2f0*/  F2FP.PACK_AB R162, R172, R173 ;  /* 0x000000adaca2723e */ /* 0x002fe200000000ff */
[----:B----4-:R-:W-:Y:S01]  /*d300*/  FFMA.FTZ R103, R103, R197, R252 ;  /* 0x000000c567677223 */ /* 0x010fe200000100fc */
[----:B---3--:R-:W-:Y:S03]  /*d310*/  F2FP.PACK_AB R163, R100, R107 ;  /* 0x0000006b64a3723e */ /* 0x008fe600000000ff */
[----:B------:R-:W-:Y:S04]  /*d320*/  FADD.FTZ R3, R203, R0 ;  /* 0x00000000cb037221 */ /* 0x000fe80000010000 */
[C---:B------:R-:W-:Y:S07]  /*d330*/  HMMA.16816.F32 R116, R160.reuse, R132, R8 ;  /* 0x00000084a074723c */ /* 0x040fee0000001808 */
[----:B------:R-:W-:Y:S01]  /*d340*/  FADD.FTZ R9, R189, R103 ;  /* 0x00000067bd097221 */ /* 0x000fe20000010000 */
[-C--:B------:R-:W-:Y:S01]  /*d350*/  HMMA.16816.F32 R120, R160, R134.reuse, R12 ;  /* 0x00000086a078723c */ /* 0x080fe2000000180c */
[----:B------:R-:W3:Y:S03]  /*d360*/  LDL R12, [R1+0x20] ;  /* 0x00002000010c7983 */ /* 0x000ee60000100800 */
[----:B------:R-:W-:Y:S02]  /*d370*/  FADD.FTZ R9, R250, R9 ;  /* 0x00000009fa097221 */ /* 0x000fe40000010000 */
[----:B------:R-:W-:Y:S02]  /*d380*/  FADD.FTZ R10, R249, R102 ;  /* 0x00000066f90a7221 */ /* 0x000fe40000010000 */
[C---:B------:R-:W-:Y:S04]  /*d390*/  HMMA.16816.F32 R124, R108.reuse, R134, R16 ;  /* 0x000000866c7c723c */ /* 0x040fe80000001810 */
[----:B------:R-:W-:Y:S02]  /*d3a0*/  FADD.FTZ R9, R251, R9 ;  /* 0x00000009fb097221 */ /* 0x000fe40000010000 */
[----:B------:R-:W-:Y:S02]  /*d3b0*/  FADD.FTZ R10, R247, R10 ;  /* 0x0000000af70a7221 */ /* 0x000fe40000010000 */
[-C--:B------:R-:W-:Y:S04]  /*d3c0*/  HMMA.16816.F32 R128, R108, R140.reuse, R20 ;  /* 0x0000008c6c80723c */ /* 0x080fe80000001814 */
        /* <DEDUP_REMOVED lines=12> */
[----:B------:R-:W-:Y:S04]  /*d490*/  FADD.FTZ R8, R245, R8 ;  /* 0x00000008f5087221 */ /* 0x000fe80000010000 */
[C---:B------:R-:W-:Y:S04]  /*d4a0*/  HMMA.16816.F32 R148, R160.reuse, R156, R40 ;  /* 0x0000009ca094723c */ /* 0x040fe80000001828 */
[----:B------:R-:W-:Y:S04]  /*d4b0*/  FADD.FTZ R8, R205, R8 ;  /* 0x00000008cd087221 */ /* 0x000fe80000010000 */
        /* <DEDUP_REMOVED lines=11> */
[----:B------:R-:W-:Y:S04]  /*d570*/  FADD.FTZ R8, R175, R8 ;  /* 0x00000008af087221 */ /* 0x000fe80000010000 */
[C---:B------:R-:W-:Y:S08]  /*d580*/  HMMA.16816.F32 R64, R108.reuse, R166, R64 ;  /* 0x000000a66c40723c */ /* 0x040ff00000001840 */
[-C--:B------:R-:W-:Y:S08]  /*d590*/  HMMA.16816.F32 R68, R108, R168.reuse, R68 ;  /* 0x000000a86c44723c */ /* 0x080ff00000001844 */
[C---:B------:R-:W-:Y:S08]  /*d5a0*/  HMMA.16816.F32 R72, R160.reuse, R168, R72 ;  /* 0x000000a8a048723c */ /* 0x040ff00000001848 */
[-C--:B------:R-:W-:Y:S08]  /*d5b0*/  HMMA.16816.F32 R76, R160, R170.reuse, R76 ;  /* 0x000000aaa04c723c */ /* 0x080ff0000000184c */
[C---:B------:R-:W-:Y:S08]  /*d5c0*/  HMMA.16816.F32 R80, R108.reuse, R170, R80 ;  /* 0x000000aa6c50723c */ /* 0x040ff00000001850 */
[-C--:B--2---:R-:W-:Y:S08]  /*d5d0*/  HMMA.16816.F32 R84, R108, R4.reuse, R84 ;  /* 0x000000046c54723c */ /* 0x084ff00000001854 */
[C---:B------:R-:W-:Y:S07]  /*d5e0*/  HMMA.16816.F32 R88, R160.reuse, R4, R88 ;  /* 0x00000004a058723c */ /* 0x040fee0000001858 */
[----:B------:R-:W-:Y:S01]  /*d5f0*/  FADD.FTZ R4, R207, R11 ;  /* 0x0000000bcf047221 */ /* 0x000fe20000010000 */
[-C--:B------:R-:W-:Y:S04]  /*d600*/  HMMA.16816.F32 R92, R160, R6.reuse, R92 ;  /* 0x00000006a05c723c */ /* 0x080fe8000000185c */
[----:B------:R-:W-:Y:S02]  /*d610*/  FADD.FTZ R9, R206, R4 ;  /* 0x00000004ce097221 */ /* 0x000fe40000010000 */
[----:B------:R-:W-:Y:S02]  /*d620*/  FADD.FTZ R5, R188, R3 ;  /* 0x00000003bc057221 */ /* 0x000fe40000010000 */
[----:B------:R-:W-:Y:S01]  /*d630*/  FADD.FTZ R4, R185, R10 ;  /* 0x0000000ab9047221 */ /* 0x000fe20000010000 */
[----:B------:R-:W-:Y:S04]  /*d640*/  HMMA.16816.F32 R96, R108, R6, R96 ;  /* 0x000000066c60723c */ /* 0x000fe80000001860 */
        /* <DEDUP_REMOVED lines=12> */
[----:B------:R-:W-:Y:S01]  /*d710*/  FADD.FTZ R4, R172, R3 ;  /* 0x00000003ac047221 */ /* 0x000fe20000010000 */
[----:B------:R1:W-:Y:S01]  /*d720*/  STL [R1+0x4], R5 ;  /* 0x0000040501007387 */ /* 0x0003e20000100800 */
[----:B------:R-:W-:Y:S03]  /*d730*/  FADD.FTZ R0, R107, R0 ;  /* 0x000000006b007221 */ /* 0x000fe60000010000 */
[----:B------:R1:W-:Y:S01]  /*d740*/  STL [R1+0xc], R4 ;  /* 0x00000c0401007387 */ /* 0x0003e20000100800 */
[----:B------:R-:W-:Y:S01]  /*d750*/  FADD.FTZ R3, R100, R0 ;  /* 0x0000000064037221 */ /* 0x000fe20000010000 */
[C---:B------:R-:W-:Y:S02]  /*d760*/  IADD3 R0, R224.reuse, -0x1, RZ ;  /* 0xffffffffe0007810 */ /* 0x040fe40007ffe0ff */
[----:B------:R-:W-:Y:S02]  /*d770*/  MOV R100, R2 ;  /* 0x0000000200647202 */ /* 0x000fe40000000f00 */
[----:B------:R1:W-:Y:S01]  /*d780*/  STL [R1+0x10], R3 ;  /* 0x0000100301007387 */ /* 0x0003e20000100800 */
[----:B---3--:R-:W-:Y:S02]  /*d790*/  ISETP.GT.AND P0, PT, R224, R12, PT ;  /* 0x0000000ce000720c */ /* 0x008fe40003f04270 */
[----:B------:R-:W-:Y:S11]  /*d7a0*/  MOV R224, R0 ;  /* 0x0000000000e07202 */ /* 0x000ff60000000f00 */
[----:B-1----:R-:W-:-:S05]  /*d7b0*/  @P0 BRA `(.L_x_221) ;  /* 0xffffcec000000947 */ /* 0x002fca000383ffff */
.L_x_216:
[----:B------:R-:W2:Y:S02]  /*d7c0*/  LDL R0, [R1+0x14] ;  /* 0x0000140001007983 */ /* 0x000ea40000100800 */
[----:B--2---:R-:W-:-:S13]  /*d7d0*/  ISETP.GE.AND P0, PT, R224, R0, PT ;  /* 0x00000000e000720c */ /* 0x004fda0003f06270 */
[----:B------:R-:W-:Y:S05]  /*d7e0*/  @!P0 BRA `(.L_x_222) ;  /* 0x000046f000008947 */ /* 0x000fea0003800000 */
[----:B------:R-:W2:Y:S01]  /*d7f0*/  S2R R0, SR_TID.X ;  /* 0x0000000000007919 */ /* 0x000ea20000002100 */
[----:B------:R-:W-:Y:S02]  /*d800*/  IMAD.SHL.U32 R248, R227, 0x2, RZ ;  /* 0x00000002e3f87824 */ /* 0x000fe400078e00ff */
[----:B------:R-:W-:Y:S02]  /*d810*/  IMAD.MOV.U32 R103, RZ, RZ, R105 ;  /* 0x000000ffff677224 */ /* 0x000fe400078e0069 */
[----:B------:R-:W-:Y:S02]  /*d820*/  IMAD.MOV.U32 R101, RZ, RZ, R106 ;  /* 0x000000ffff657224 */ /* 0x000fe400078e006a */
[----:B------:R-:W-:Y:S02]  /*d830*/  IMAD.MOV.U32 R108, RZ, RZ, R100 ;  /* 0x000000ffff6c7224 */ /* 0x000fe400078e0064 */
[----:B------:R-:W-:Y:S01]  /*d840*/  IMAD.MOV.U32 R107, RZ, RZ, R104 ;  /* 0x000000ffff6b7224 */ /* 0x000fe200078e0068 */
[----:B--2---:R-:W-:-:S04]  /*d850*/  SHF.R.S32.HI R2, RZ, 0x1f, R0 ;  /* 0x0000001fff027819 */ /* 0x004fc80000011400 */
[----:B------:R-:W-:Y:S02]  /*d860*/  LEA.HI R2, R2, R0, RZ, 0x2 ;  /* 0x0000000002027211 */ /* 0x000fe400078f10ff */
[----:B------:R-:W-:Y:S02]  /*d870*/  SHF.R.S32.HI R0, RZ, 0x1f, R227 ;  /* 0x0000001fff007819 */ /* 0x000fe400000114e3 */
[----:B------:R-:W-:Y:S02]  /*d880*/  SHF.R.S32.HI R2, RZ, 0x2, R2 ;  /* 0x00000002ff027819 */ /* 0x000fe40000011402 */
[----:B------:R-:W-:Y:S02]  /*d890*/  SHF.L.U64.HI R228, R227, 0x1, R0 ;  /* 0x00000001e3e47819 */ /* 0x000fe40000010200 */
[----:B------:R-:W-:Y:S02]  /*d8a0*/  IADD3 R226, -R2, 0x30, RZ ;  /* 0x0000003002e27810 */ /* 0x000fe40007ffe1ff */
.L_x_243:
[----:B------:R-:W2:Y:S01]  /*d8b0*/  LDL R13, [R1+0x2c] ;  /* 0x00002c00010d7983 */ /* 0x000ea20000100800 */
[----:B------:R-:W-:Y:S04]  /*d8c0*/  DEPBAR.LE SB0, 0x0 ;  /* 0x000080000000791a */ /* 0x000fe80000000000 */
[----:B------:R-:W3:Y:S01]  /*d8d0*/  LDL R12, [R1+0x28] ;  /* 0x00002800010c7983 */ /* 0x000ee20000100800 */
[----:B------:R-:W-:Y:S01]  /*d8e0*/  SHF.R.S32.HI R0, RZ, 0x1f, R225 ;  /* 0x0000001fff007819 */ /* 0x000fe200000114e1 */
[----:B-1----:R-:W-:Y:S01]  /*d8f0*/  IMAD.WIDE.U32 R2, R225, c[0x0][0x208], RZ ;  /* 0x00008200e1027a25 */ /* 0x002fe200078e00ff */
[----:B------:R-:W-:Y:S01]  /*d900*/  SHF.R.S32.HI R4, RZ, 0x1f, R222 ;  /* 0x0000001fff047819 */ /* 0x000fe200000114de */
[----:B------:R-:W-:Y:S01]  /*d910*/  BAR.SYNC.DEFER_BLOCKING 0x0 ;  /* 0x0000000000007b1d */ /* 0x000fe20000010000 */
[C---:B------:R-:W-:Y:S01]  /*d920*/  ISETP.GE.AND P1, PT, R227.reuse, c[0x0][0x1d4], PT ;  /* 0x00007500e3007a0c */ /* 0x040fe20003f26270 */
[----:B------:R-:W-:Y:S01]  /*d930*/  IMAD R0, R0, c[0x0][0x208], RZ ;  /* 0x0000820000007a24 */ /* 0x000fe200078e02ff */
[C---:B------:R-:W-:Y:S01]  /*d940*/  IADD3 R7, R227.reuse, 0x20, RZ ;  /* 0x00000020e3077810 */ /* 0x040fe20007ffe0ff */
[----:B------:R-:W-:Y:S01]  /*d950*/  IMAD R4, R4, c[0x0][0x218], RZ ;  /* 0x0000860004047a24 */ /* 0x000fe200078e02ff */
[----:B------:R-:W-:Y:S01]  /*d960*/  IADD3 R6, R227, 0x20, RZ ;  /* 0x00000020e3067810 */ /* 0x000fe20007ffe0ff */
[----:B------:R-:W-:Y:S01]  /*d970*/  IMAD R0, R225, c[0x0][0x20c], R0 ;  /* 0x00008300e1007a24 */ /* 0x000fe200078e0200 */
[----:B------:R-:W-:Y:S01]  /*d980*/  IADD3 R11, R227, 0x40, RZ ;  /* 0x00000040e30b7810 */ /* 0x000fe20007ffe0ff */
[----:B------:R-:W-:Y:S01]  /*d990*/  IMAD R4, R222, c[0x0][0x21c], R4 ;  /* 0x00008700de047a24 */ /* 0x000fe200078e0204 */
[----:B------:R-:W-:Y:S01]  /*d9a0*/  SHF.R.S32.HI R6, RZ, 0x1f, R6 ;  /* 0x0000001fff067819 */ /* 0x000fe20000011406 */
[----:B------:R-:W-:Y:S01]  /*d9b0*/  IMAD.IADD R3, R3, 0x1, R0 ;  /* 0x0000000103037824 */ /* 0x000fe200078e0200 */
[----:B------:R-:W-:Y:S02]  /*d9c0*/  IADD3 R5, R227, 0x40, RZ ;  /* 0x00000040e3057810 */ /* 0x000fe40007ffe0ff */
[----:B------:R-:W-:Y:S01]  /*d9d0*/  LEA.HI R6, R6, R7, RZ, 0x3 ;  /* 0x0000000706067211 */ /* 0x000fe200078f18ff */
[----:B------:R-:W-:Y:S01]  /*d9e0*/  IMAD.WIDE.U32 R2, R222, c[0x0][0x218], R2 ;  /* 0x00008600de027a25 */ /* 0x000fe200078e0002 */
[----:B------:R-:W-:Y:S02]  /*d9f0*/  SHF.R.S32.HI R5, RZ, 0x1f, R5 ;  /* 0x0000001fff057819 */ /* 0x000fe40000011405 */
[----:B------:R-:W-:Y:S02]  /*da00*/  LOP3.LUT R6, R6, 0xfffffff8, RZ, 0xc0, !PT ;  /* 0xfffffff806067812 */ /* 0x000fe400078ec0ff */
[----:B------:R-:W-:Y:S02]  /*da10*/  IADD3 R0, P0, R2, UR18, RZ ;  /* 0x0000001202007c10 */ /* 0x000fe4000ff1e0ff */
[----:B------:R-:W-:Y:S01]  /*da20*/  LEA.HI R5, R5, R11, RZ, 0x3 ;  /* 0x0000000b05057211 */ /* 0x000fe200078f18ff */
[----:B------:R-:W-:Y:S01]  /*da30*/  IMAD.SHL.U32 R100, R6, 0x2, RZ ;  /* 0x0000000206647824 */ /* 0x000fe200078e00ff */
[----:B------:R-:W1:Y:S01]  /*da40*/  S2R R11, SR_TID.X ;  /* 0x00000000000b7919 */ /* 0x000e620000002100 */
[----:B------:R-:W-:Y:S01]  /*da50*/  IADD3.X R3, R3, UR5, R4, P0, !PT ;  /* 0x0000000503037c10 */ /* 0x000fe200087fe404 */
[----:B------:R-:W-:Y:S01]  /*da60*/  BSSY B0, `(.L_x_223) ;  /* 0x0000039000007945 */ /* 0x000fe20003800000 */
[C---:B------:R-:W-:Y:S01]  /*da70*/  LEA R10, P0, R0.reuse, c[0x0][0x1f8], 0x1 ;  /* 0x00007e00000a7a11 */ /* 0x040fe200078008ff */
[----:B------:R-:W-:Y:S01]  /*da80*/  LDSM.16.M88.4 R48, [R211+0x6080] ;  /* 0x00608000d330783b */ /* 0x000fe20000000200 */
[----:B------:R-:W-:Y:S02]  /*da90*/  LOP3.LUT R5, R5, 0xfffffff8, RZ, 0xc0, !PT ;  /* 0xfffffff805057812 */ /* 0x000fe400078ec0ff */
[----:B------:R-:W-:Y:S01]  /*daa0*/  LEA.HI.X R3, R0, c[0x0][0x1fc], R3, 0x1, P0 ;  /* 0x00007f0000037a11 */ /* 0x000fe200000f0c03 */
[----:B------:R-:W-:Y:S02]  /*dab0*/  LDSM.16.M88.4 R44, [R211+0x7080] ;  /* 0x00708000d32c783b */ /* 0x000fe40000000200 */
[----:B------:R-:W-:Y:S02]  /*dac0*/  IMAD.SHL.U32 R102, R5, 0x2, RZ ;  /* 0x0000000205667824 */ /* 0x000fe400078e00ff */
[----:B------:R-:W4:Y:S04]  /*dad0*/  SHFL.IDX PT, R0, R10, RZ, 0x1c1f ;  /* 0x001c1fff0a007589 */ /* 0x000f2800000e0000 */
[----:B------:R-:W-:Y:S04]  /*dae0*/  LDSM.16.M88.4 R16, [R208+0x3c80] ;  /* 0x003c8000d010783b */ /* 0x000fe80000000200 */
[----:B------:R-:W5:Y:S04]  /*daf0*/  SHFL.IDX PT, R2, R3, RZ, 0x1c1f ;  /* 0x001c1fff03027589 */ /* 0x000f6800000e0000 */
[----:B------:R1:W2:Y:S04]  /*db00*/  LDSM.16.M88.4 R32, [R208+0x4080] ;  /* 0x00408000d020783b */ /* 0x0002a80000000200 */
[----:B------:R1:W2:Y:S04]  /*db10*/  LDSM.16.M88.4 R160, [R208+0x4480] ;  /* 0x00448000d0a0783b */ /* 0x0002a80000000200 */
[----:B------:R1:W2:Y:S04]  /*db20*/  LDSM.16.M88.4 R164, [R212+0x6080] ;  /* 0x00608000d4a4783b */ /* 0x0002a80000000200 */
[----:B------:R2:W2:Y:S04]  /*db30*/  LDSM.16.M88.4 R172, [R212+0x7080] ;  /* 0x00708000d4ac783b */ /* 0x0004a80000000200 */
[----:B------:R2:W2:Y:S04]  /*db40*/  LDSM.16.M88.4 R168, [R213] ;  /* 0x00000000d5a8783b */ /* 0x0004a80000000200 */
[----:B------:R2:W2:Y:S01]  /*db50*/  LDSM.16.M88.4 R176, [R221] ;  /* 0x00000000ddb0783b */ /* 0x0004a20000000200 */
[----:B----4-:R-:W-:Y:S03]  /*db60*/  IADD3 R8, P0, R0, R248, RZ ;  /* 0x000000f800087210 */ /* 0x010fe60007f1e0ff */
[----:B------:R4:W2:Y:S02]  /*db70*/  LDSM.16.M88.4 R180, [R220] ;  /* 0x00000000dcb4783b */ /* 0x0008a40000000200 */
[----:B-----5:R-:W-:Y:S05]  /*db80*/  IMAD.X R9, R2, 0x1, R228, P0 ;  /* 0x0000000102097824 */ /* 0x020fea00000e06e4 */
[----:B------:R-:W-:Y:S01]  /*db90*/  @!PT LDS RZ, [RZ] ;  /* 0x00000000fffff984 */ /* 0x000fe20000000800 */
[----:B------:R-:W-:Y:S01]  /*dba0*/  @!PT LDS RZ, [RZ] ;  /* 0x00000000fffff984 */ /* 0x000fe20000000800 */
[----:B------:R-:W-:Y:S01]  /*dbb0*/  @!PT LDS RZ, [RZ] ;  /* 0x00000000fffff984 */ /* 0x000fe20000000800 */
[----:B------:R4:W-:Y:S01]  /*dbc0*/  LDGSTS.E.BYPASS.LTC128B.128 [R223+0x1880], [R8.64], !P1 ;  /* 0x0188000008df7fae */ /* 0x0009e2000c901d48 */
[----:B-1----:R-:W-:Y:S02]  /*dbd0*/  ISETP.GT.AND P1, PT, R11, 0x3f, PT ;  /* 0x0000003f0b00780c */ /* 0x002fe40003f24270 */
[----:B--2---:R-:W-:Y:S02]  /*dbe0*/  SHF.L.U64.HI R104, R6, 0x1, R13 ;  /* 0x0000000106687819 */ /* 0x004fe4000001020d */
[----:B------:R-:W-:Y:S02]  /*dbf0*/  IADD3 R13, R227, 0x20, RZ ;  /* 0x00000020e30d7810 */ /* 0x000fe40007ffe0ff */
[----:B------:R-:W-:Y:S02]  /*dc00*/  IADD3 R6, P0, R0, R100, RZ ;  /* 0x0000006400067210 */ /* 0x000fe40007f1e0ff */
[----:B---3--:R-:W-:Y:S02]  /*dc10*/  SHF.L.U64.HI R105, R5, 0x1, R12 ;  /* 0x0000000105697819 */ /* 0x008fe4000001020c */
[----:B------:R-:W-:Y:S01]  /*dc20*/  ISETP.GE.AND P3, PT, R13, c[0x0][0x1d4], PT ;  /* 0x000075000d007a0c */ /* 0x000fe20003f66270 */
[----:B------:R-:W-:Y:S01]  /*dc30*/  IMAD.X R7, R2, 0x1, R104, P0 ;  /* 0x0000000102077824 */ /* 0x000fe200000e0668 */
[----:B------:R-:W-:Y:S02]  /*dc40*/  IADD3 R12, R227, 0x40, RZ ;  /* 0x00000040e30c7810 */ /* 0x000fe40007ffe0ff */
[----:B------:R-:W-:Y:S02]  /*dc50*/  IADD3 R4, P0, R0, R102, RZ ;  /* 0x0000006600047210 */ /* 0x000fe40007f1e0ff */
[----:B------:R-:W-:Y:S03]  /*dc60*/  ISETP.GE.AND P2, PT, R12, c[0x0][0x1d4], PT ;  /* 0x000075000c007a0c */ /* 0x000fe60003f46270 */
[----:B------:R-:W-:Y:S04]  /*dc70*/  IMAD.X R5, R2, 0x1, R105, P0 ;  /* 0x0000000102057824 */ /* 0x000fe800000e0669 */
[----:B------:R4:W-:Y:S06]  /*dc80*/  LDGSTS.E.BYPASS.LTC128B.128 [R223+0x2480], [R6.64], !P3 ;  /* 0x0248000006df7fae */ /* 0x0009ec000d901d48 */
[----:B------:R4:W-:Y:S01]  /*dc90*/  LDGSTS.E.BYPASS.LTC128B.128 [R223+0x3080], [R4.64], !P2 ;  /* 0x0308000004df7fae */ /* 0x0009e2000d101d48 */
[----:B------:R-:W-:-:S05]  /*dca0*/  @P1 BRA `(.L_x_224) ;  /* 0x0000014000001947 */ /* 0x000fca0003800000 */
[----:B------:R-:W-:-:S05]  /*dcb0*/  BRA.DIV ~URZ, `(.L_x_225) ;  /* 0x00006e827f007947 */ /* 0x000fca000b800000 */
[----:B----4-:R1:W2:Y:S04]  /*dcc0*/  SHFL.IDX PT, R4, R3, 0x1, 0x1c1f ;  /* 0x003c1f0003047f89 */ /* 0x0102a800000e0000 */
[----:B------:R1:W3:Y:S02]  /*dcd0*/  SHFL.IDX PT, R0, R10, 0x1, 0x1c1f ;  /* 0x003c1f000a007f89 */ /* 0x0002e400000e0000 */
.L_x_262:
[C---:B-1----:R-:W-:Y:S02]  /*dce0*/  IADD3 R10, R227.reuse, 0x20, RZ ;  /* 0x00000020e30a7810 */ /* 0x042fe40007ffe0ff */
[C---:B------:R-:W-:Y:S02]  /*dcf0*/  ISETP.GE.AND P3, PT, R227.reuse, c[0x0][0x1d4], PT ;  /* 0x00007500e3007a0c */ /* 0x040fe40003f66270 */
[----:B---3--:R-:W-:Y:S02]  /*dd00*/  IADD3 R8, P0, R0, R248, RZ ;  /* 0x000000f800087210 */ /* 0x008fe40007f1e0ff */
[----:B------:R-:W-:Y:S02]  /*dd10*/  ISETP.GE.AND P2, PT, R10, c[0x0][0x1d4], PT ;  /* 0x000075000a007a0c */ /* 0x000fe40003f46270 */
[----:B------:R-:W-:Y:S01]  /*dd20*/  IADD3 R5, R227, 0x40, RZ ;  /* 0x00000040e3057810 */ /* 0x000fe20007ffe0ff */
[----:B--2---:R-:W-:Y:S01]  /*dd30*/  IMAD.X R9, R4, 0x1, R228, P0 ;  /* 0x0000000104097824 */ /* 0x004fe200000e06e4 */
[----:B------:R-:W-:Y:S02]  /*dd40*/  IADD3 R6, P0, R0, R100, RZ ;  /* 0x0000006400067210 */ /* 0x000fe40007f1e0ff */
[----:B------:R-:W-:Y:S03]  /*dd50*/  ISETP.GE.AND P1, PT, R5, c[0x0][0x1d4], PT ;  /* 0x0000750005007a0c */ /* 0x000fe60003f26270 */
        /* <DEDUP_REMOVED lines=9> */
.L_x_224:
[----:B------:R-:W-:Y:S05]  /*ddf0*/  BSYNC B0 ;  /* 0x0000000000007941 */ /* 0x000fea0003800000 */
.L_x_223:
[----:B------:R-:W0:Y:S01]  /*de00*/  LDGDEPBAR ;  /* 0x00000000000079af */ /* 0x000e220000000000 */
[----:B------:R-:W-:Y:S01]  /*de10*/  WARPSYNC 0xffffffff ;  /* 0xffffffff00007948 */ /* 0x000fe20003800000 */
[-C--:B-1--4-:R-:W-:Y:S06]  /*de20*/  HMMA.16816.F32 R4, R48, R16.reuse, RZ ;  /* 0x000000103004723c */ /* 0x092fec00000018ff */
        /* <DEDUP_REMOVED lines=116> */
[----:B------:R1:W1:Y:S02]  /*e570*/  MUFU.TANH R162, R19 ;  /* 0x0000001300a27308 */ /* 0x0002640000002400 */
        /* <DEDUP_REMOVED lines=10> */
[----:B------:R5:W2:Y:S01]  /*e620*/  MUFU.TANH R109, R20 ;  /* 0x00000014006d7308 */ /* 0x000aa20000002400 */
[----:B------:R-:W-:Y:S01]  /*e630*/  FMUL.FTZ R29, R29, c[0x0][0x320] ;  /* 0x0000c8001d1d7a20 */ /* 0x000fe20000410000 */
[C---:B------:R-:W-:Y:S04]  /*e640*/  HMMA.16816.F32 R40, R164.reuse, R8, R40 ;  /* 0x00000008a428723c */ /* 0x040fe80000001828 */
[----:B------:R-:W-:Y:S02]  /*e650*/  FMUL.FTZ R30, R30, c[0x0][0x320] ;  /* 0x0000c8001e1e7a20 */ /* 0x000fe40000410000 */
[----:B------:R-:W-:Y:S02]  /*e660*/  FMUL.FTZ R31, R31, c[0x0][0x320] ;  /* 0x0000c8001f1f7a20 */ /* 0x000fe40000410000 */
[----:B------:R2:W2:Y:S01]  /*e670*/  MUFU.TANH R106, R21 ;  /* 0x00000015006a7308 */ /* 0x0004a20000002400 */
[-C--:B------:R-:W-:Y:S03]  /*e680*/  HMMA.16816.F32 R44, R164, R10.reuse, R44 ;  /* 0x0000000aa42c723c */ /* 0x080fe6000000182c */
[----:B------:R-:W-:Y:S02]  /*e690*/  FMUL.FTZ R32, R32, c[0x0][0x320] ;  /* 0x0000c80020207a20 */ /* 0x000fe40000410000 */
[----:B------:R-:W-:Y:S02]  /*e6a0*/  FMUL.FTZ R34, R34, c[0x0][0x320] ;  /* 0x0000c80022227a20 */ /* 0x000fe40000410000 */
[----:B------:R-:W-:Y:S01]  /*e6b0*/  FMUL.FTZ R35, R35, c[0x0][0x320] ;  /* 0x0000c80023237a20 */ /* 0x000fe20000410000 */
[----:B------:R-:W-:Y:S01]  /*e6c0*/  HMMA.16816.F32 R48, R192, R10, R48 ;  /* 0x0000000ac030723c */ /* 0x000fe20000001830 */
[----:B------:R3:W3:Y:S03]  /*e6d0*/  MUFU.TANH R172, R26 ;  /* 0x0000001a00ac7308 */ /* 0x0006e60000002400 */
[----:B-1----:R-:W-:Y:S02]  /*e6e0*/  FMUL.FTZ R19, R37, c[0x0][0x320] ;  /* 0x0000c80025137a20 */ /* 0x002fe40000410000 */
[----:B-----5:R-:W-:Y:S02]  /*e6f0*/  FMUL.FTZ R20, R36, c[0x0][0x320] ;  /* 0x0000c80024147a20 */ /* 0x020fe40000410000 */
[----:B------:R-:W-:Y:S03]  /*e700*/  FMUL.FTZ R38, R38, c[0x0][0x320] ;  /* 0x0000c80026267a20 */ /* 0x000fe60000410000 */
[----:B------:R1:W1:Y:S01]  /*e710*/  MUFU.TANH R185, R14 ;  /* 0x0000000e00b97308 */ /* 0x0002620000002400 */
[----:B------:R-:W-:Y:S02]  /*e720*/  FMUL.FTZ R39, R39, c[0x0][0x320] ;  /* 0x0000c80027277a20 */ /* 0x000fe40000410000 */
[----:B------:R-:W-:Y:S02]  /*e730*/  FMUL.FTZ R42, R42, c[0x0][0x320] ;  /* 0x0000c8002a2a7a20 */ /* 0x000fe40000410000 */
[----:B--2---:R-:W-:Y:S02]  /*e740*/  FMUL.FTZ R21, R33, c[0x0][0x320] ;  /* 0x0000c80021157a20 */ /* 0x004fe40000410000 */
[----:B------:R-:W-:Y:S02]  /*e750*/  FMUL.FTZ R43, R43, c[0x0][0x320] ;  /* 0x0000c8002b2b7a20 */ /* 0x000fe40000410000 */
[----:B------:R-:W-:Y:S01]  /*e760*/  FMUL.FTZ R44, R44, c[0x0][0x320] ;  /* 0x0000c8002c2c7a20 */ /* 0x000fe20000410000 */
[----:B------:R2:W1:Y:S01]  /*e770*/  MUFU.TANH R183, R15 ;  /* 0x0000000f00b77308 */ /* 0x0004620000002400 */
[----:B------:R-:W-:Y:S02]  /*e780*/  FMUL.FTZ R45, R45, c[0x0][0x320] ;  /* 0x0000c8002d2d7a20 */ /* 0x000fe40000410000 */
[----:B------:R-:W-:Y:S02]  /*e790*/  FMUL.FTZ R47, R47, c[0x0][0x320] ;  /* 0x0000c8002f2f7a20 */ /* 0x000fe40000410000 */
[----:B------:R-:W-:Y:S02]  /*e7a0*/  FMUL.FTZ R16, R48, c[0x0][0x320] ;  /* 0x0000c80030107a20 */ /* 0x000fe40000410000 */
[----:B------:R-:W-:Y:S02]  /*e7b0*/  FMUL.FTZ R17, R49, c[0x0][0x320] ;  /* 0x0000c80031117a20 */ /* 0x000fe40000410000 */
[----:B---3--:R-:W-:Y:S01]  /*e7c0*/  FMUL.FTZ R26, R50, c[0x0][0x320] ;  /* 0x0000c800321a7a20 */ /* 0x008fe20000410000 */
[----:B------:R2:W3:Y:S01]  /*e7d0*/  MUFU.TANH R174, R27 ;  /* 0x0000001b00ae7308 */ /* 0x0004e20000002400 */
        /* <DEDUP_REMOVED lines=39> */
[C---:B------:R-:W-:Y:S01]  /*ea50*/  ISETP.GE.AND P5, PT, R227.reuse, c[0x0][0x1d4], PT ;  /* 0x00007500e3007a0c */ /* 0x040fe20003fa6270 */
[----:B------:R-:W-:Y:S01]  /*ea60*/  IMAD.MOV.U32 R3, RZ, RZ, c[0x0][0x2b8] ;  /* 0x0000ae00ff037624 */ /* 0x000fe200078e00ff */
[----:B------:R-:W-:Y:S01]  /*ea70*/  IADD3 R229, R227, 0x40, RZ ;  /* 0x00000040e3e57810 */ /* 0x000fe20007ffe0ff */
[----:B------:R-:W3:Y:S01]  /*ea80*/  LDL R0, [R1+0x18] ;  /* 0x0000180001007983 */ /* 0x000ee20000100800 */
[----:B------:R-:W-:Y:S01]  /*ea90*/  ISETP.GE.AND P4, PT, R230, c[0x0][0x1d4], PT ;  /* 0x00007500e6007a0c */ /* 0x000fe20003f86270 */
[----:B------:R-:W-:Y:S01]  /*eaa0*/  IMAD.MOV.U32 R222, RZ, RZ, RZ ;  /* 0x000000ffffde7224 */ /* 0x000fe200078e00ff */
[----:B------:R-:W-:Y:S02]  /*eab0*/  ISETP.NE.AND P2, PT, R3, 0x1, PT ;  /* 0x000000010300780c */ /* 0x000fe40003f45270 */
[----:B------:R-:W-:Y:S02]  /*eac0*/  ISETP.GE.AND P3, PT, R229, c[0x0][0x1d4], PT ;  /* 0x00007500e5007a0c */ /* 0x000fe40003f66270 */
[----:B---3--:R-:W-:Y:S01]  /*ead0*/  ISETP.GT.AND P1, PT, R0, 0x2f, PT ;  /* 0x0000002f0000780c */ /* 0x008fe20003f24270 */
[----:B--2---:R-:W-:Y:S05]  /*eae0*/  IMAD R2, R224, 0x30, R2 ;  /* 0x00000030e0027824 */ /* 0x004fea00078e0202 */
        /* <DEDUP_REMOVED lines=12> */
[----:B------:R-:W2:Y:S01]  /*ebb0*/  @!P1 LDG.E R222, [R4.64] ;  /* 0x0000000804de9981 */ /* 0x000ea2000c1e1900 */
[----:B------:R-:W-:Y:S03]  /*ebc0*/  ISETP.GE.AND P1, PT, R226, 0x1, PT ;  /* 0x00000001e200780c */ /* 0x000fe60003f26270 */
[----:B------:R-:W-:Y:S04]  /*ebd0*/  IMAD R0, R0, c[0x0][0x1e0], RZ ;  /* 0x0000780000007a24 */ /* 0x000fe800078e02ff */
[----:B------:R-:W-:Y:S04]  /*ebe0*/  IMAD R0, R225, c[0x0][0x1e4], R0 ;  /* 0x00007900e1007a24 */ /* 0x000fe800078e0200 */
        /* <DEDUP_REMOVED lines=11> */
[----:B-12---:R-:W-:Y:S05]  /*eca0*/  @P1 IADD3 R14, P0, R0, R248, RZ ;  /* 0x000000f8000e1210 */ /* 0x006fea0007f1e0ff */
[----:B---3--:R-:W-:Y:S01]  /*ecb0*/  @P1 IMAD.X R15, R2, 0x1, R228, P0 ;  /* 0x00000001020f1824 */ /* 0x008fe200000e06e4 */
[----:B------:R-:W-:Y:S04]  /*ecc0*/  @P1 IADD3 R12, P0, R0, R100, RZ ;  /* 0x00000064000c1210 */ /* 0x000fe80007f1e0ff */
[----:B------:R-:W-:Y:S01]  /*ecd0*/  @!PT LDS RZ, [RZ] ;  /* 0x00000000fffff984 */ /* 0x000fe20000000800 */
[----:B------:R1:W-:Y:S01]  /*ece0*/  @P1 LDGSTS.E.BYPASS.LTC128B.128 [R223+0x3c80], [R14.64], !P5 ;  /* 0x03c800000edf1fae */ /* 0x0003e2000e901d48 */
[--C-:B------:R-:W-:Y:S01]  /*ecf0*/  @P1 IMAD.X R13, R2, 0x1, R104.reuse, P0 ;  /* 0x00000001020d1824 */ /* 0x100fe200000e0668 */
[----:B------:R-:W-:Y:S02]  /*ed00*/  @P1 IADD3 R10, P0, R0, R102, RZ ;  /* 0x00000066000a1210 */ /* 0x000fe40007f1e0ff */
[----:B------:R-:W2:Y:S03]  /*ed10*/  SHFL.IDX PT, R0, R4, 0x1, 0x1c1f ;  /* 0x003c1f0004007f89 */ /* 0x000ea600000e0000 */
[--C-:B------:R-:W-:Y:S01]  /*ed20*/  @P1 IMAD.X R11, R2, 0x1, R105.reuse, P0 ;  /* 0x00000001020b1824 */ /* 0x100fe200000e0669 */
[----:B------:R1:W-:Y:S01]  /*ed30*/  @P1 LDGSTS.E.BYPASS.LTC128B.128 [R223+0x4880], [R12.64], !P4 ;  /* 0x048800000cdf1fae */ /* 0x0003e2000e101d48 */
[----:B------:R-:W-:Y:S03]  /*ed40*/  ISETP.GE.AND P0, PT, R226, 0x21, PT ;  /* 0x00000021e200780c */ /* 0x000fe60003f06270 */
[----:B------:R-:W3:Y:S04]  /*ed50*/  SHFL.IDX PT, R2, R3, 0x1, 0x1c1f ;  /* 0x003c1f0003027f89 */ /* 0x000ee800000e0000 */
[----:B------:R1:W-:Y:S06]  /*ed60*/  @P1 LDGSTS.E.BYPASS.LTC128B.128 [R223+0x5480], [R10.64], !P3 ;  /* 0x054800000adf1fae */ /* 0x0003ec000d901d48 */
[----:B--2---:R-:W-:Y:S05]  /*ed70*/  @P0 IADD3 R8, P2, R0, R100, RZ ;  /* 0x0000006400080210 */ /* 0x004fea0007f5e0ff */
[----:B---3--:R-:W-:Y:S01]  /*ed80*/  @P0 IMAD.X R9, R2, 0x1, R104, P2 ;  /* 0x0000000102090824 */ /* 0x008fe200010e0668 */
[----:B------:R-:W-:Y:S05]  /*ed90*/  @P0 IADD3 R6, P2, R0, R102, RZ ;  /* 0x0000006600060210 */ /* 0x000fea0007f5e0ff */
[----:B------:R-:W-:Y:S01]  /*eda0*/  @P0 IMAD.X R7, R2, 0x1, R105, P2 ;  /* 0x0000000102070824 */ /* 0x000fe200010e0669 */
[----:B------:R-:W-:Y:S05]  /*edb0*/  @P0 IADD3 R4, P2, R0, R248, RZ ;  /* 0x000000f800040210 */ /* 0x000fea0007f5e0ff */
[----:B------:R-:W-:Y:S05]  /*edc0*/  @P0 IMAD.X R5, R2, 0x1, R228, P2 ;  /* 0x0000000102050824 */ /* 0x000fea00010e06e4 */
[----:B------:R1:W-:Y:S04]  /*edd0*/  @P0 LDGSTS.E.BYPASS.LTC128B.128 [R223+0x4480], [R4.64], !P5 ;  /* 0x0448000004df0fae */ /* 0x0003e8000e901d48 */
[----:B------:R1:W-:Y:S04]  /*ede0*/  @P0 LDGSTS.E.BYPASS.LTC128B.128 [R223+0x5080], [R8.64], !P4 ;  /* 0x0508000008df0fae */ /* 0x0003e8000e101d48 */
[----:B------:R1:W-:Y:S02]  /*edf0*/  @P0 LDGSTS.E.BYPASS.LTC128B.128 [R223+0x5c80], [R6.64], !P3 ;  /* 0x05c8000006df0fae */ /* 0x0003e4000d901d48 */
.L_x_226:
[----:B-1234-:R-:W-:Y:S01]  /*ee00*/  MOV R6, c[0x0][0x2ac] ;  /* 0x0000ab0000067a02 */ /* 0x01efe20000000f00 */
[----:B------:R-:W2:Y:S01]  /*ee10*/  LDL R2, [R1+0x1c] ;  /* 0x00001c0001027983 */ /* 0x000ea20000100800 */
[----:B------:R-:W-:Y:S02]  /*ee20*/  IMAD.MOV.U32 R0, RZ, RZ, c[0x0][0x2c4] ;  /* 0x0000b100ff007624 */ /* 0x000fe400078e00ff */
[----:B------:R-:W-:Y:S01]  /*ee30*/  IMAD.MOV.U32 R33, RZ, RZ, 0x1 ;  /* 0x00000001ff217424 */ /* 0x000fe200078e00ff */
[----:B------:R-:W3:Y:S01]  /*ee40*/  LDL R3, [R1] ;  /* 0x0000000001037983 */ /* 0x000ee20000100800 */
[----:B------:R-:W-:Y:S01]  /*ee50*/  IMAD R6, R6, c[0x0][0x1d0], RZ ;  /* 0x0000740006067a24 */ /* 0x000fe200078e02ff */
[----:B------:R-:W-:Y:S02]  /*ee60*/  ISETP.NE.AND P0, PT, R0, 0x1, PT ;  /* 0x000000010000780c */ /* 0x000fe40003f05270 */
[----:B------:R-:W0:Y:S11]  /*ee70*/  LDGDEPBAR ;  /* 0x00000000000079af */ /* 0x000e360000000000 */
[----:B--2---:R-:W-:Y:S04]  /*ee80*/  @P0 IMAD.HI.U32 R0, R2, c[0x0][0x2c8], RZ ;  /* 0x0000b20002000a27 */ /* 0x004fe800078e00ff */
[----:B------:R-:W-:Y:S01]  /*ee90*/  IMAD.MOV.U32 R5, RZ, RZ, R2 ;  /* 0x000000ffff057224 */ /* 0x000fe200078e0002 */
[----:B------:R-:W-:Y:S01]  /*eea0*/  @P0 SHF.R.U32.HI R5, RZ, c[0x0][0x2cc], R0 ;  /* 0x0000b300ff050a19 */ /* 0x000fe20000011600 */
[----:B------:R-:W-:Y:S01]  /*eeb0*/  IMAD R2, R224, -0x30, RZ ;  /* 0xffffffd0e0027824 */ /* 0x000fe200078e02ff */
[----:B------:R-:W-:Y:S03]  /*eec0*/  ISETP.LE.AND P0, PT, R33, c[0x0][0x32c], PT ;  /* 0x0000cb0021007a0c */ /* 0x000fe60003f03270 */
[----:B------:R-:W1:Y:S01]  /*eed0*/  SHFL.IDX PT, R4, R5, RZ, 0x1c1f ;  /* 0x001c1fff05047589 */ /* 0x000e6200000e0000 */
[C---:B---3--:R-:W-:Y:S02]  /*eee0*/  IADD3 R7, -R3.reuse, 0x1, R2 ;  /* 0x0000000103077810 */ /* 0x048fe40007ffe102 */
[----:B------:R-:W-:Y:S02]  /*eef0*/  IADD3 R8, -R3, R2, RZ ;  /* 0x0000000203087210 */ /* 0x000fe40007ffe1ff */
[----:B------:R-:W-:Y:S04]  /*ef00*/  IADD3 R7, R7, -c[0x0][0x168], R6 ;  /* 0x80005a0007077a10 */ /* 0x000fe80007ffe006 */
[C---:B------:R-:W-:Y:S02]  /*ef10*/  IADD3 R6, R7.reuse, c[0x0][0x328], RZ ;  /* 0x0000ca0007067a10 */ /* 0x040fe40007ffe0ff */
[----:B------:R-:W-:Y:S04]  /*ef20*/  IADD3 R7, R7, UR4, RZ ;  /* 0x0000000407077c10 */ /* 0x000fe8000fffe0ff */
[----:B-1----:R-:W-:Y:S01]  /*ef30*/  IADD3 R0, R7, R4, RZ ;  /* 0x0000000407007210 */ /* 0x002fe20007ffe0ff */
[----:B------:R-:W-:Y:S01]  /*ef40*/  IMAD.IADD R3, R6, 0x1, R4 ;  /* 0x0000000106037824 */ /* 0x000fe200078e0204 */
[----:B------:R-:W-:-:S05]  /*ef50*/  @!P0 BRA `(.L_x_227) ;  /* 0x0000019000008947 */ /* 0x000fca0003800000 */
[----:B------:R-:W-:Y:S01]  /*ef60*/  MOV R9, c[0x0][0x2ac] ;  /* 0x0000ab0000097a02 */ /* 0x000fe20000000f00 */
[----:B------:R-:W-:Y:S04]  /*ef70*/  BSSY B0, `(.L_x_228) ;  /* 0x0000013000007945 */ /* 0x000fe80003800000 */
[----:B------:R-:W-:Y:S05]  /*ef80*/  IMAD R4, R9, c[0x0][0x1d0], R4 ;  /* 0x0000740009047a24 */ /* 0x000fea00078e0204 */
        /* <DEDUP_REMOVED lines=12> */
.L_x_229:
[----:B------:R-:W-:Y:S04]  /*f050*/  MOV R9, 0x1 ;  /* 0x0000000100097802 */ /* 0x000fe80000000f00 */
[----:B------:R-:W-:Y:S11]  /*f060*/  ISETP.NE.AND P0, PT, R9, c[0x0][0x32c], PT ;  /* 0x0000cb0009007a0c */ /* 0x000ff60003f05270 */
[----:B------:R-:W-:Y:S02]  /*f070*/  @!UPT UIADD3 URZ, URZ, URZ, URZ ;  /* 0x0000003f3f3ff290 */ /* 0x000fe4000fffe03f */
[----:B------:R-:W-:Y:S05]  /*f080*/  @P0 IMAD.HI.U32 R9, R4, c[0x0][0x330], RZ ;  /* 0x0000cc0004090a27 */ /* 0x000fea00078e00ff */
[----:B------:R-:W-:Y:S02]  /*f090*/  @P0 SHF.R.U32.HI R4, RZ, c[0x0][0x334], R9 ;  /* 0x0000cd00ff040a19 */ /* 0x000fe40000011609 */
.L_x_230:
[----:B------:R-:W-:Y:S05]  /*f0a0*/  BSYNC B0 ;  /* 0x0000000000007941 */ /* 0x000fea0003800000 */
.L_x_228:
[----:B------:R-:W-:Y:S05]  /*f0b0*/  IMAD R4, R4, c[0x0][0x32c], R8 ;  /* 0x0000cb0004047a24 */ /* 0x000fea00078e0208 */
[----:B------:R-:W-:Y:S02]  /*f0c0*/  IADD3 R9, R4, c[0x0][0x32c], RZ ;  /* 0x0000cb0004097a10 */ /* 0x000fe40007ffe0ff */
[----:B------:R-:W-:Y:S02]  /*f0d0*/  IMNMX R0, R0, R4, !PT ;  /* 0x0000000400007217 */ /* 0x000fe40007800200 */
[----:B------:R-:W-:Y:S02]  /*f0e0*/  IMNMX R3, R3, R9, PT ;  /* 0x0000000903037217 */ /* 0x000fe40003800200 */
.L_x_227:
[C---:B------:R-:W-:Y:S02]  /*f0f0*/  ISETP.GE.AND P0, PT, R2.reuse, 0x2, PT ;  /* 0x000000020200780c */ /* 0x040fe40003f06270 */
[----:B------:R-:W-:Y:S02]  /*f100*/  ISETP.GE.AND P1, PT, R2, 0x9, PT ;  /* 0x000000090200780c */ /* 0x000fe40003f26270 */
[----:B------:R-:W-:Y:S02]  /*f110*/  P2R R13, PR, RZ, 0x1 ;  /* 0x00000001ff0d7803 */ /* 0x000fe40000000000 */
[----:B------:R-:W-:Y:S02]  /*f120*/  ISETP.GT.AND P0, PT, R0, 0x1, !P0 ;  /* 0x000000010000780c */ /* 0x000fe40004704270 */
[----:B------:R-:W-:Y:S02]  /*f130*/  P2R R12, PR, RZ, 0x2 ;  /* 0x00000002ff0c7803 */ /* 0x000fe40000000000 */
[C---:B------:R-:W-:Y:S02]  /*f140*/  ISETP.LT.OR P0, PT, R3.reuse, 0x2, P0 ;  /* 0x000000020300780c */ /* 0x040fe40000701670 */
[----:B------:R-:W-:Y:S02]  /*f150*/  ISETP.GE.AND P6, PT, R2, 0x19, PT ;  /* 0x000000190200780c */ /* 0x000fe40003fc6270 */
[----:B------:R-:W-:Y:S02]  /*f160*/  FSEL R23, R168, -INF , !P0 ;  /* 0xff800000a8177808 */ /* 0x000fe40004000000 */
[----:B------:R-:W-:Y:S02]  /*f170*/  ISETP.GT.AND P0, PT, R0, 0x8, !P1 ;  /* 0x000000080000780c */ /* 0x000fe40004f04270 */
[----:B------:R-:W-:Y:S02]  /*f180*/  ISETP.GE.AND P1, PT, R2, 0xa, PT ;  /* 0x0000000a0200780c */ /* 0x000fe40003f26270 */
[----:B------:R-:W-:Y:S02]  /*f190*/  ISETP.LT.OR P0, PT, R3, 0x9, P0 ;  /* 0x000000090300780c */ /* 0x000fe40000701670 */
        /* <DEDUP_REMOVED lines=9> */
[----:B------:R-:W-:Y:S02]  /*f230*/  ISETP.LT.OR P0, PT, R3, 0x11, P0 ;  /* 0x000000110300780c */ /* 0x000fe40000701670 */
        /* <DEDUP_REMOVED lines=25> */
[----:B------:R-:W-:Y:S04]  /*f3d0*/  ISETP.GT.AND P0, PT, R0, RZ, !P1 ;  /* 0x000000ff0000720c */ /* 0x000fe80004f04270 */
[C---:B------:R-:W-:Y:S04]  /*f3e0*/  ISETP.LT.OR P0, PT, R3.reuse, 0x1, P0 ;  /* 0x000000010300780c */ /* 0x040fe80000701670 */
[----:B------:R-:W-:Y:S02]  /*f3f0*/  FSEL R19, R170, -INF , !P0 ;  /* 0xff800000aa137808 */ /* 0x000fe40004000000 */
[----:B------:R-:W-:Y:S04]  /*f400*/  ISETP.GE.AND P0, PT, R2, 0x2a, PT ;  /* 0x0000002a0200780c */ /* 0x000fe80003f06270 */
[----:B------:R-:W-:Y:S02]  /*f410*/  P2R R4, PR, RZ, 0x1 ;  /* 0x00000001ff047803 */ /* 0x000fe40000000000 */
[----:B------:R-:W-:Y:S04]  /*f420*/  ISETP.GT.AND P0, PT, R0, 0x29, !P0 ;  /* 0x000000290000780c */ /* 0x000fe80004704270 */
[----:B------:R-:W-:Y:S02]  /*f430*/  ISETP.LT.OR P0, PT, R3, 0x2a, P0 ;  /* 0x0000002a0300780c */ /* 0x000fe40000701670 */
[----:B------:R-:W1:Y:S02]  /*f440*/  SHFL.IDX PT, R3, R5, 0x1, 0x1c1f ;  /* 0x003c1f0005037f89 */ /* 0x000e6400000e0000 */
[----:B------:R-:W-:Y:S02]  /*f450*/  FSEL R193, R17, -INF , !P0 ;  /* 0xff80000011c17808 */ /* 0x000fe40004000000 */
[----:B------:R-:W-:Y:S01]  /*f460*/  ISETP.LE.AND P0, PT, R33, c[0x0][0x32c], PT ;  /* 0x0000cb0021007a0c */ /* 0x000fe20003f03270 */
[--C-:B-1----:R-:W-:Y:S02]  /*f470*/  IMAD.IADD R2, R6, 0x1, R3.reuse ;  /* 0x0000000106027824 */ /* 0x102fe400078e0203 */
[----:B------:R-:W-:Y:S10]  /*f480*/  IMAD.IADD R0, R7, 0x1, R3 ;  /* 0x0000000107007824 */ /* 0x000ff400078e0203 */
        /* <DEDUP_REMOVED lines=16> */
.L_x_233:
[----:B------:R-:W-:Y:S04]  /*f590*/  MOV R14, 0x1 ;  /* 0x00000001000e7802 */ /* 0x000fe80000000f00 */
[----:B------:R-:W-:Y:S11]  /*f5a0*/  ISETP.NE.AND P0, PT, R14, c[0x0][0x32c], PT ;  /* 0x0000cb000e007a0c */ /* 0x000ff60003f05270 */
[----:B------:R-:W-:Y:S02]  /*f5b0*/  @!UPT UIADD3 URZ, URZ, URZ, URZ ;  /* 0x0000003f3f3ff290 */ /* 0x000fe4000fffe03f */
[----:B------:R-:W-:Y:S05]  /*f5c0*/  @P0 IMAD.HI.U32 R14, R3, c[0x0][0x330], RZ ;  /* 0x0000cc00030e0a27 */ /* 0x000fea00078e00ff */
[----:B------:R-:W-:Y:S02]  /*f5d0*/  @P0 SHF.R.U32.HI R3, RZ, c[0x0][0x334], R14 ;  /* 0x0000cd00ff030a19 */ /* 0x000fe4000001160e */
.L_x_234:
[----:B------:R-:W-:Y:S05]  /*f5e0*/  BSYNC B0 ;  /* 0x0000000000007941 */ /* 0x000fea0003800000 */
.L_x_232:
[----:B------:R-:W-:Y:S05]  /*f5f0*/  IMAD R3, R3, c[0x0][0x32c], R8 ;  /* 0x0000cb0003037a24 */ /* 0x000fea00078e0208 */
[----:B------:R-:W-:Y:S02]  /*f600*/  IADD3 R14, R3, c[0x0][0x32c], RZ ;  /* 0x0000cb00030e7a10 */ /* 0x000fe40007ffe0ff */
[----:B------:R-:W-:Y:S02]  /*f610*/  IMNMX R0, R0, R3, !PT ;  /* 0x0000000300007217 */ /* 0x000fe40007800200 */
[----:B------:R-:W-:Y:S02]  /*f620*/  IMNMX R2, R2, R14, PT ;  /* 0x0000000e02027217 */ /* 0x000fe40003800200 */
.L_x_231:
        /* <DEDUP_REMOVED lines=63> */
.L_x_237:
[----:B------:R-:W-:Y:S04]  /*fa20*/  MOV R14, 0x1 ;  /* 0x00000001000e7802 */ /* 0x000fe80000000f00 */
[----:B------:R-:W-:Y:S11]  /*fa30*/  ISETP.NE.AND P0, PT, R14, c[0x0][0x32c], PT ;  /* 0x0000cb000e007a0c */ /* 0x000ff60003f05270 */
[----:B------:R-:W-:Y:S02]  /*fa40*/  @!UPT UIADD3 URZ, URZ, URZ, URZ ;  /* 0x0000003f3f3ff290 */ /* 0x000fe4000fffe03f */
[----:B------:R-:W-:Y:S05]  /*fa50*/  @P0 IMAD.HI.U32 R14, R3, c[0x0][0x330], RZ ;  /* 0x0000cc00030e0a27 */ /* 0x000fea00078e00ff */
[----:B------:R-:W-:Y:S02]  /*fa60*/  @P0 SHF.R.U32.HI R3, RZ, c[0x0][0x334], R14 ;  /* 0x0000cd00ff030a19 */ /* 0x000fe4000001160e */
.L_x_238:
[----:B------:R-:W-:Y:S05]  /*fa70*/  BSYNC B0 ;  /* 0x0000000000007941 */ /* 0x000fea0003800000 */
.L_x_236:
[----:B------:R-:W-:Y:S05]  /*fa80*/  IMAD R3, R3, c[0x0][0x32c], R8 ;  /* 0x0000cb0003037a24 */ /* 0x000fea00078e0208 */
[----:B------:R-:W-:Y:S02]  /*fa90*/  IADD3 R14, R3, c[0x0][0x32c], RZ ;  /* 0x0000cb00030e7a10 */ /* 0x000fe40007ffe0ff */
[----:B------:R-:W-:Y:S02]  /*faa0*/  IMNMX R0, R0, R3, !PT ;  /* 0x0000000300007217 */ /* 0x000fe40007800200 */
[----:B------:R-:W-:Y:S02]  /*fab0*/  IMNMX R2, R2, R14, PT ;  /* 0x0000000e02027217 */ /* 0x000fe40003800200 */
.L_x_235:
        /* <DEDUP_REMOVED lines=63> */
.L_x_241:
[----:B------:R-:W-:Y:S04]  /*feb0*/  MOV R5, 0x1 ;  /* 0x0000000100057802 */ /* 0x000fe80000000f00 */
[----:B------:R-:W-:Y:S11]  /*fec0*/  ISETP.NE.AND P0, PT, R5, c[0x0][0x32c], PT ;  /* 0x0000cb0005007a0c */ /* 0x000ff60003f05270 */
[----:B------:R-:W-:Y:S02]  /*fed0*/  @!UPT UIADD3 URZ, URZ, URZ, URZ ;  /* 0x0000003f3f3ff290 */ /* 0x000fe4000fffe03f */
[----:B------:R-:W-:Y:S05]  /*fee0*/  @P0 IMAD.HI.U32 R5, R3, c[0x0][0x330], RZ ;  /* 0x0000cc0003050a27 */ /* 0x000fea00078e00ff */
[----:B------:R-:W-:Y:S02]  /*fef0*/  @P0 SHF.R.U32.HI R3, RZ, c[0x0][0x334], R5 ;  /* 0x0000cd00ff030a19 */ /* 0x000fe40000011605 */
.L_x_242:
[----:B------:R-:W-:Y:S05]  /*ff00*/  BSYNC B0 ;  /* 0x0000000000007941 */ /* 0x000fea0003800000 */
.L_x_240:
[----:B------:R-:W-:Y:S05]  /*ff10*/  IMAD R8, R3, c[0x0][0x32c], R8 ;  /* 0x0000cb0003087a24 */ /* 0x000fea00078e0208 */
[----:B------:R-:W-:Y:S02]  /*ff20*/  IADD3 R3, R8, c[0x0][0x32c], RZ ;  /* 0x0000cb0008037a10 */ /* 0x000fe40007ffe0ff */
[----:B------:R-:W-:Y:S02]  /*ff30*/  IMNMX R0, R0, R8, !PT ;  /* 0x0000000800007217 */ /* 0x000fe40007800200 */
[----:B------:R-:W-:Y:S02]  /*ff40*/  IMNMX R2, R2, R3, PT ;  /* 0x0000000302027217 */ /* 0x000fe40003800200 */
.L_x_239:
[----:B------:R-:W-:Y:S01]  /*ff50*/  ISETP.GT.AND P0, PT, R0, RZ, !P1 ;  /* 0x000000ff0000720c */ /* 0x000fe20004f04270 */
[----:B------:R-:W-:Y:S01]  /*ff60*/  LDSM.16.MT88.4 R36, [R210+0x1880] ;  /* 0x00188000d224783b */ /* 0x000fe20000004200 */
[----:B------:R-:W-:Y:S02]  /*ff70*/  FMNMX.FTZ R106, R19, R101, !PT ;  /* 0x00000065136a7209 */ /* 0x000fe40007810000 */
[----:B------:R-:W-:Y:S02]  /*ff80*/  ISETP.LT.OR P0, PT, R2, 0x1, P0 ;  /* 0x000000010200780c */ /* 0x000fe40000701670 */
[----:B------:R-:W-:Y:S02]  /*ff90*/  FMNMX.FTZ R106, R23, R106, !PT ;  /* 0x0000006a176a7209 */ /* 0x000fe40007810000 */
[----:B------:R-:W-:Y:S01]  /*ffa0*/  FSEL R8, R197, -INF , !P0 ;  /* 0xff800000c5087808 */ /* 0x000fe20004000000 */
[----:B------:R-:W2:Y:S01]  /*ffb0*/  LDL.LU R252, [R1+0x4] ;  /* 0x0000040001fc7983 */ /* 0x000ea20000300800 */
[----:B------:R-:W-:Y:S02]  /*ffc0*/  ISETP.NE.AND P0, PT, R13, RZ, PT ;  /* 0x000000ff0d00720c */ /* 0x000fe40003f05270 */
[----:B------:R-:W-:Y:S01]  /*ffd0*/  FMNMX.FTZ R106, R24, R106, !PT ;  /* 0x0000006a186a7209 */ /* 0x000fe20007810000 */
[----:B------:R-:W3:Y:S01]  /*ffe0*/  LDL.LU R251, [R1+0xc] ;  /* 0x00000c0001fb7983 */ /* 0x000ee20000300800 */
[----:B------:R-:W-:Y:S02]  /*fff0*/  ISETP.GT.AND P0, PT, R0, 0x1, !P0 ;  /* 0x000000010000780c */ /* 0x000fe40004704270 */
[----:B------:R-:W-:Y:S01]  /*10000*/  FMNMX.FTZ R106, R25, R106, !PT ;  /* 0x0000006a196a7209 */ /* 0x000fe20007810000 */
[----:B------:R-:W4:Y:S01]  /*10010*/  LDL.LU R250, [R1+0x10] ;  /* 0x0000100001fa7983 */ /* 0x000f220000300800 */
[----:B------:R-:W-:Y:S02]  /*10020*/  ISETP.LT.OR P0, PT, R2, 0x2, P0 ;  /* 0x000000020200780c */ /* 0x000fe40000701670 */
[----:B------:R-:W-:Y:S02]  /*10030*/  FMNMX.FTZ R106, R40, R106, !PT ;  /* 0x0000006a286a7209 */ /* 0x000fe40007810000 */
[----:B------:R-:W-:Y:S02]  /*10040*/  FSEL R13, R196, -INF , !P0 ;  /* 0xff800000c40d7808 */ /* 0x000fe40004000000 */
[----:B------:R-:W-:Y:S02]  /*10050*/  ISETP.NE.AND P0, PT, R12, RZ, PT ;  /* 0x000000ff0c00720c */ /* 0x000fe40003f05270 */
[----:B------:R-:W-:Y:S02]  /*10060*/  FMNMX.FTZ R106, R41, R106, !PT ;  /* 0x0000006a296a7209 */ /* 0x000fe40007810000 */
[----:B------:R-:W-:Y:S02]  /*10070*/  ISETP.GT.AND P0, PT, R0, 0x8, !P0 ;  /* 0x000000080000780c */ /* 0x000fe40004704270 */
[----:B------:R-:W-:Y:S02]  /*10080*/  FMNMX.FTZ R106, R166, R106, !PT ;  /* 0x0000006aa66a7209 */ /* 0x000fe40007810000 */
        /* <DEDUP_REMOVED lines=11> */
[----:B------:R-:W-:Y:S02]  /*10140*/  ISETP.NE.AND P1, PT, R4, RZ, PT ;  /* 0x000000ff0400720c */ /* 0x000fe40003f25270 */
        /* <DEDUP_REMOVED lines=38> */
[----:B------:R-:W1:Y:S01]  /*103b0*/  SHFL.BFLY PT, R0, R106, 0x2, 0x1f ;  /* 0x0c401f006a007f89 */ /* 0x000e6200000e0000 */
[----:B------:R-:W-:Y:S02]  /*103c0*/  FMNMX.FTZ R104, R17, R104, !PT ;  /* 0x0000006811687209 */ /* 0x000fe40007810000 */
[----:B------:R-:W-:Y:S02]  /*103d0*/  ISETP.LT.OR P0, PT, R2, 0x2a, P0 ;  /* 0x0000002a0200780c */ /* 0x000fe40000701670 */
[----:B------:R-:W-:Y:S02]  /*103e0*/  FMNMX.FTZ R104, R18, R104, !PT ;  /* 0x0000006812687209 */ /* 0x000fe40007810000 */
[----:B------:R-:W-:Y:S02]  /*103f0*/  FSEL R109, R47, -INF , !P0 ;  /* 0xff8000002f6d7808 */ /* 0x000fe40004000000 */
[----:B------:R-:W-:Y:S04]  /*10400*/  FMNMX.FTZ R104, R169, R104, !PT ;  /* 0x00000068a9687209 */ /* 0x000fe80007810000 */
[----:B------:R-:W-:Y:S04]  /*10410*/  FMNMX.FTZ R104, R171, R104, !PT ;  /* 0x00000068ab687209 */ /* 0x000fe80007810000 */
[----:B------:R-:W-:Y:S04]  /*10420*/  FMNMX.FTZ R104, R173, R104, !PT ;  /* 0x00000068ad687209 */ /* 0x000fe80007810000 */
[----:B------:R-:W-:Y:S04]  /*10430*/  FMNMX.FTZ R104, R175, R104, !PT ;  /* 0x00000068af687209 */ /* 0x000fe80007810000 */
[----:B------:R-:W-:Y:S04]  /*10440*/  FMNMX.FTZ R104, R187, R104, !PT ;  /* 0x00000068bb687209 */ /* 0x000fe80007810000 */
[----:B------:R-:W-:Y:S04]  /*10450*/  FMNMX.FTZ R104, R188, R104, !PT ;  /* 0x00000068bc687209 */ /* 0x000fe80007810000 */
[----:B------:R-:W-:Y:S04]  /*10460*/  FMNMX.FTZ R104, R192, R104, !PT ;  /* 0x00000068c0687209 */ /* 0x000fe80007810000 */
[----:B------:R-:W-:Y:S02]  /*10470*/  FMNMX.FTZ R104, R189, R104, !PT ;  /* 0x00000068bd687209 */ /* 0x000fe40007810000 */
[----:B-1----:R-:W-:Y:S05]  /*10480*/  FMNMX.FTZ R106, R106, R0, !PT ;  /* 0x000000006a6a7209 */ /* 0x002fea0007810000 */
[----:B------:R-:W1:Y:S02]  /*10490*/  SHFL.BFLY PT, R0, R106, 0x1, 0x1f ;  /* 0x0c201f006a007f89 */ /* 0x000e6400000e0000 */
[----:B-1----:R-:W-:Y:S06]  /*104a0*/  FMNMX.FTZ R106, R106, R0, !PT ;  /* 0x000000006a6a7209 */ /* 0x002fec0007810000 */
[----:B------:R-:W1:Y:S01]  /*104b0*/  SHFL.BFLY PT, R0, R105, 0x2, 0x1f ;  /* 0x0c401f0069007f89 */ /* 0x000e6200000e0000 */
[C---:B------:R-:W-:Y:S01]  /*104c0*/  FSETP.NEU.FTZ.AND P0, PT, R106.reuse, -INF , PT ;  /* 0xff8000006a00780b */ /* 0x040fe20003f1d000 */
[C---:B------:R-:W-:Y:S03]  /*104d0*/  FMUL.FTZ R110, R106.reuse, c[0x0][0x2d0] ;  /* 0x0000b4006a6e7a20 */ /* 0x040fe60000410000 */
[----:B------:R-:W-:Y:S02]  /*104e0*/  FSEL R3, R106, RZ, P0 ;  /* 0x000000ff6a037208 */ /* 0x000fe40000000000 */
[----:B------:R-:W-:Y:S05]  /*104f0*/  FSEL R110, R110, RZ, P0 ;  /* 0x000000ff6e6e7208 */ /* 0x000fea0000000000 */
[--C-:B------:R-:W-:Y:S02]  /*10500*/  FFMA.FTZ R6, R24, c[0x0][0x2d0], -R110.reuse ;  /* 0x0000b40018067a23 */ /* 0x100fe4000001086e */
[----:B------:R-:W-:Y:S02]  /*10510*/  FFMA.FTZ R7, R23, c[0x0][0x2d0], -R110 ;  /* 0x0000b40017077a23 */ /* 0x000fe4000001086e */
[----:B------:R5:W-:Y:S01]  /*10520*/  MUFU.EX2 R246, R6 ;  /* 0x0000000600f67308 */ /* 0x000be20000000800 */
[----:B-1----:R-:W-:Y:S09]  /*10530*/  FMNMX.FTZ R105, R105, R0, !PT ;  /* 0x0000000069697209 */ /* 0x002ff20007810000 */
[----:B------:R-:W-:Y:S01]  /*10540*/  MUFU.EX2 R245, R7 ;  /* 0x0000000700f57308 */ /* 0x000fe20000000800 */
[----:B------:R-:W1:Y:S02]  /*10550*/  SHFL.BFLY PT, R0, R105, 0x1, 0x1f ;  /* 0x0c201f0069007f89 */ /* 0x000e6400000e0000 */
[----:B-1----:R-:W-:Y:S06]  /*10560*/  FMNMX.FTZ R105, R105, R0, !PT ;  /* 0x0000000069697209 */ /* 0x002fec0007810000 */
[----:B------:R-:W1:Y:S01]  /*10570*/  SHFL.BFLY PT, R0, R104, 0x2, 0x1f ;  /* 0x0c401f0068007f89 */ /* 0x000e6200000e0000 */
[C---:B------:R-:W-:Y:S01]  /*10580*/  FSETP.NEU.FTZ.AND P0, PT, R105.reuse, -INF , PT ;  /* 0xff8000006900780b */ /* 0x040fe20003f1d000 */
[C---:B------:R-:W-:Y:S03]  /*10590*/  FMUL.FTZ R111, R105.reuse, c[0x0][0x2d0] ;  /* 0x0000b400696f7a20 */ /* 0x040fe60000410000 */
[----:B------:R-:W-:Y:S02]  /*105a0*/  FSEL R4, R105, RZ, P0 ;  /* 0x000000ff69047208 */ /* 0x000fe40000000000 */
[----:B------:R-:W-:Y:S02]  /*105b0*/  FSEL R111, R111, RZ, P0 ;  /* 0x000000ff6f6f7208 */ /* 0x000fe40000000000 */
[----:B-1----:R-:W-:Y:S05]  /*105c0*/  FMNMX.FTZ R104, R104, R0, !PT ;  /* 0x0000000068687209 */ /* 0x002fea0007810000 */
[----:B------:R-:W1:Y:S02]  /*105d0*/  SHFL.BFLY PT, R0, R104, 0x1, 0x1f ;  /* 0x0c201f0068007f89 */ /* 0x000e6400000e0000 */
[----:B-1----:R-:W-:Y:S02]  /*105e0*/  FMNMX.FTZ R104, R104, R0, !PT ;  /* 0x0000000068687209 */ /* 0x002fe40007810000 */
[----:B------:R-:W-:Y:S02]  /*105f0*/  FMNMX.FTZ R0, R8, R108, !PT ;  /* 0x0000006c08007209 */ /* 0x000fe40007810000 */
[C---:B------:R-:W-:Y:S01]  /*10600*/  FSETP.NEU.FTZ.AND P0, PT, R104.reuse, -INF , PT ;  /* 0xff8000006800780b */ /* 0x040fe20003f1d000 */
[C---:B------:R-:W-:Y:S01]  /*10610*/  FMUL.FTZ R164, R104.reuse, c[0x0][0x2d0] ;  /* 0x0000b40068a47a20 */ /* 0x040fe20000410000 */
[----:B------:R-:W-:Y:S02]  /*10620*/  FMNMX.FTZ R0, R13, R0, !PT ;  /* 0x000000000d007209 */ /* 0x000fe40007810000 */
[----:B------:R-:W-:Y:S02]  /*10630*/  FSEL R5, R104, RZ, P0 ;  /* 0x000000ff68057208 */ /* 0x000fe40000000000 */
[----:B------:R-:W-:Y:S02]  /*10640*/  FMNMX.FTZ R0, R12, R0, !PT ;  /* 0x000000000c007209 */ /* 0x000fe40007810000 */
[----:B------:R-:W-:Y:S02]  /*10650*/  FSEL R164, R164, RZ, P0 ;  /* 0x000000ffa4a47208 */ /* 0x000fe40000000000 */
[----:B------:R-:W-:Y:S03]  /*10660*/  FMNMX.FTZ R0, R11, R0, !PT ;  /* 0x000000000b007209 */ /* 0x000fe60007810000 */
[----:B-----5:R-:W-:Y:S01]  /*10670*/  FFMA.FTZ R6, R17, c[0x0][0x2d0], -R164 ;  /* 0x0000b40011067a23 */ /* 0x020fe200000108a4 */
[----:B------:R-:W-:Y:S03]  /*10680*/  FMNMX.FTZ R0, R172, R0, !PT ;  /* 0x00000000ac007209 */ /* 0x000fe60007810000 */
[----:B------:R1:W-:Y:S01]  /*10690*/  MUFU.EX2 R238, R6 ;  /* 0x0000000600ee7308 */ /* 0x0003e20000000800 */
[----:B------:R-:W-:Y:S04]  /*106a0*/  FMNMX.FTZ R0, R174, R0, !PT ;  /* 0x00000000ae007209 */ /* 0x000fe80007810000 */
[----:B------:R-:W-:Y:S04]  /*106b0*/  FMNMX.FTZ R0, R177, R0, !PT ;  /* 0x00000000b1007209 */ /* 0x000fe80007810000 */
[----:B------:R-:W-:Y:S04]  /*106c0*/  FMNMX.FTZ R0, R178, R0, !PT ;  /* 0x00000000b2007209 */ /* 0x000fe80007810000 */
[----:B------:R-:W-:Y:S04]  /*106d0*/  FMNMX.FTZ R0, R181, R0, !PT ;  /* 0x00000000b5007209 */ /* 0x000fe80007810000 */
[----:B------:R-:W-:Y:S04]  /*106e0*/  FMNMX.FTZ R0, R183, R0, !PT ;  /* 0x00000000b7007209 */ /* 0x000fe80007810000 */
[----:B------:R-:W-:Y:S04]  /*106f0*/  FMNMX.FTZ R0, R185, R0, !PT ;  /* 0x00000000b9007209 */ /* 0x000fe80007810000 */
[----:B------:R-:W-:Y:S05]  /*10700*/  FMNMX.FTZ R0, R109, R0, !PT ;  /* 0x000000006d007209 */ /* 0x000fea0007810000 */
[----:B------:R-:W5:Y:S02]  /*10710*/  SHFL.BFLY PT, R2, R0, 0x2, 0x1f ;  /* 0x0c401f0000027f89 */ /* 0x000f6400000e0000 */
[----:B-----5:R-:W-:Y:S06]  /*10720*/  FMNMX.FTZ R0, R0, R2, !PT ;  /* 0x0000000200007209 */ /* 0x020fec0007810000 */
[----:B------:R-:W5:Y:S02]  /*10730*/  SHFL.BFLY PT, R2, R0, 0x1, 0x1f ;  /* 0x0c201f0000027f89 */ /* 0x000f6400000e0000 */
[----:B-----5:R-:W-:Y:S01]  /*10740*/  FMNMX.FTZ R102, R0, R2, !PT ;  /* 0x0000000200667209 */ /* 0x020fe20007810000 */
[--C-:B------:R-:W-:Y:S03]  /*10750*/  FFMA.FTZ R0, R19, c[0x0][0x2d0], -R110.reuse ;  /* 0x0000b40013007a23 */ /* 0x100fe6000001086e */
[C---:B------:R-:W-:Y:S01]  /*10760*/  FSETP.NEU.FTZ.AND P0, PT, R102.reuse, -INF , PT ;  /* 0xff8000006600780b */ /* 0x040fe20003f1d000 */
[----:B------:R5:W2:Y:S01]  /*10770*/  MUFU.EX2 R244, R0 ;  /* 0x0000000000f47308 */ /* 0x000aa20000000800 */
[C---:B------:R-:W-:Y:S02]  /*10780*/  FMUL.FTZ R165, R102.reuse, c[0x0][0x2d0] ;  /* 0x0000b40066a57a20 */ /* 0x040fe40000410000 */
[----:B------:R-:W-:Y:S03]  /*10790*/  FSEL R2, R102, RZ, P0 ;  /* 0x000000ff66027208 */ /* 0x000fe60000000000 */
[----:B------:R-:W-:Y:S02]  /*107a0*/  FSEL R165, R165, RZ, P0 ;  /* 0x000000ffa5a57208 */ /* 0x000fe40000000000 */
[----:B------:R-:W-:Y:S03]  /*107b0*/  ISETP.GT.AND P0, PT, R224, R249, PT ;  /* 0x000000f9e000720c */ /* 0x000fe60003f04270 */
[----:B-1----:R-:W-:Y:S04]  /*107c0*/  FFMA.FTZ R6, R12, c[0x0][0x2d0], -R165 ;  /* 0x0000b4000c067a23 */ /* 0x002fe800000108a5 */
[----:B------:R-:W-:Y:S01]  /*107d0*/  MUFU.EX2 R234, R6 ;  /* 0x0000000600ea7308 */ /* 0x000fe20000000800 */
[----:B-----5:R-:W-:Y:S01]  /*107e0*/  FFMA.FTZ R0, R25, c[0x0][0x2d0], -R110 ;  /* 0x0000b40019007a23 */ /* 0x020fe2000001086e */
[----:B--2---:R-:W-:Y:S08]  /*107f0*/  F2FP.PACK_AB R160, R245, R244 ;  /* 0x000000f4f5a0723e */ /* 0x004ff000000000ff */
        /* <DEDUP_REMOVED lines=11> */
[----:B------:R2:W5:Y:S02]  /*108b0*/  MUFU.EX2 R243, R0 ;  /* 0x0000000000f37308 */ /* 0x0005640000000800 */
[--C-:B--2---:R-:W-:Y:S01]  /*108c0*/  FFMA.FTZ R0, R14, c[0x0][0x2d0], -R164.reuse ;  /* 0x0000b4000e007a23 */ /* 0x104fe200000108a4 */
[----:B-----5:R-:W-:Y:S07]  /*108d0*/  F2FP.PACK_AB R163, R243, R242 ;  /* 0x000000f2f3a3723e */ /* 0x020fee00000000ff */
[----:B------:R2:W-:Y:S02]  /*108e0*/  MUFU.EX2 R236, R0 ;  /* 0x0000000000ec7308 */ /* 0x0005e40000000800 */
[--C-:B--2---:R-:W-:Y:S08]  /*108f0*/  FFMA.FTZ R0, R16, c[0x0][0x2d0], -R164.reuse ;  /* 0x0000b40010007a23 */ /* 0x104ff000000108a4 */
[----:B------:R2:W-:Y:S02]  /*10900*/  MUFU.EX2 R237, R0 ;  /* 0x0000000000ed7308 */ /* 0x0005e40000000800 */
[----:B--2---:R-:W-:Y:S08]  /*10910*/  FFMA.FTZ R0, R18, c[0x0][0x2d0], -R164 ;  /* 0x0000b40012007a23 */ /* 0x004ff000000108a4 */
[----:B------:R2:W-:Y:S02]  /*10920*/  MUFU.EX2 R239, R0 ;  /* 0x0000000000ef7308 */ /* 0x0005e40000000800 */
[----:B--2---:R-:W-:Y:S04]  /*10930*/  FADD.FTZ R0, -R3, R101 ;  /* 0x0000006503007221 */ /* 0x004fe80000010100 */
[----:B------:R-:W-:Y:S04]  /*10940*/  FMUL.FTZ R0, R0, c[0x0][0x2d0] ;  /* 0x0000b40000007a20 */ /* 0x000fe80000410000 */
[----:B------:R2:W5:Y:S02]  /*10950*/  MUFU.EX2 R101, R0 ;  /* 0x0000000000657308 */ /* 0x0005640000000800 */
[----:B--2---:R-:W-:Y:S02]  /*10960*/  FADD.FTZ R0, -R4, R103 ;  /* 0x0000006704007221 */ /* 0x004fe40000010100 */
[----:B------:R-:W-:Y:S02]  /*10970*/  FFMA.FTZ R4, R13, c[0x0][0x2d0], -R165 ;  /* 0x0000b4000d047a23 */ /* 0x000fe400000108a5 */
[----:B------:R-:W-:Y:S04]  /*10980*/  FMUL.FTZ R0, R0, c[0x0][0x2d0] ;  /* 0x0000b40000007a20 */ /* 0x000fe80000410000 */
[----:B------:R2:W-:Y:S01]  /*10990*/  MUFU.EX2 R233, R4 ;  /* 0x0000000400e97308 */ /* 0x0005e20000000800 */
[C---:B-----5:R-:W-:Y:S02]  /*109a0*/  FMUL.FTZ R16, R101.reuse, R124 ;  /* 0x0000007c65107220 */ /* 0x060fe40000410000 */
[C---:B------:R-:W-:Y:S02]  /*109b0*/  FMUL.FTZ R17, R101.reuse, R125 ;  /* 0x0000007d65117220 */ /* 0x040fe40000410000 */
[C---:B------:R-:W-:Y:S02]  /*109c0*/  FMUL.FTZ R32, R101.reuse, R140 ;  /* 0x0000008c65207220 */ /* 0x040fe40000410000 */
[C---:B------:R-:W-:Y:S02]  /*109d0*/  FMUL.FTZ R33, R101.reuse, R141 ;  /* 0x0000008d65217220 */ /* 0x040fe40000410000 */
[C---:B------:R-:W-:Y:S01]  /*109e0*/  FMUL.FTZ R49, R101.reuse, R157 ;  /* 0x0000009d65317220 */ /* 0x040fe20000410000 */
[----:B------:R5:W1:Y:S01]  /*109f0*/  MUFU.EX2 R100, R0 ;  /* 0x0000000000647308 */ /* 0x000a620000000800 */
        /* <DEDUP_REMOVED lines=13> */
[----:B-----5:R-:W-:Y:S02]  /*10ad0*/  FADD.FTZ R0, -R5, R107 ;  /* 0x0000006b05007221 */ /* 0x020fe40000010100 */
[--C-:B------:R-:W-:Y:S02]  /*10ae0*/  FFMA.FTZ R5, R8, c[0x0][0x2d0], -R165.reuse ;  /* 0x0000b40008057a23 */ /* 0x100fe400000108a5 */
[----:B------:R-:W-:Y:S02]  /*10af0*/  FMUL.FTZ R0, R0, c[0x0][0x2d0] ;  /* 0x0000b40000007a20 */ /* 0x000fe40000410000 */
[----:B------:R2:W5:Y:S01]  /*10b00*/  MUFU.EX2 R179, R5 ;  /* 0x0000000500b37308 */ /* 0x0005620000000800 */
[C---:B-1----:R-:W-:Y:S01]  /*10b10*/  FMUL.FTZ R6, R100.reuse, R114 ;  /* 0x0000007264067220 */ /* 0x042fe20000410000 */
[----:B------:R-:W-:Y:S01]  /*10b20*/  F2FP.PACK_AB R114, R239, R238 ;  /* 0x000000eeef72723e */ /* 0x000fe200000000ff */
[C---:B------:R-:W-:Y:S02]  /*10b30*/  FMUL.FTZ R7, R100.reuse, R115 ;  /* 0x0000007364077220 */ /* 0x040fe40000410000 */
[C---:B------:R-:W-:Y:S02]  /*10b40*/  FMUL.FTZ R18, R100.reuse, R126 ;  /* 0x0000007e64127220 */ /* 0x040fe40000410000 */
[C---:B------:R-:W-:Y:S02]  /*10b50*/  FMUL.FTZ R19, R100.reuse, R127 ;  /* 0x0000007f64137220 */ /* 0x040fe40000410000 */
[----:B------:R-:W-:Y:S01]  /*10b60*/  LDSM.16.MT88.4 R124, [R210+0x1c80] ;  /* 0x001c8000d27c783b */ /* 0x000fe20000004200 */
[----:B------:R1:W1:Y:S01]  /*10b70*/  MUFU.EX2 R3, R0 ;  /* 0x0000000000037308 */ /* 0x0002620000000800 */
        /* <DEDUP_REMOVED lines=8> */
[----:B-----5:R-:W-:Y:S01]  /*10c00*/  F2FP.PACK_AB R113, R233, R179 ;  /* 0x000000b3e971723e */ /* 0x020fe200000000ff */
[C---:B------:R-:W-:Y:S02]  /*10c10*/  FMUL.FTZ R66, R100.reuse, R66 ;  /* 0x0000004264427220 */ /* 0x040fe40000410000 */
[C---:B------:R-:W-:Y:S02]  /*10c20*/  FMUL.FTZ R67, R100.reuse, R67 ;  /* 0x0000004364437220 */ /* 0x040fe40000410000 */
[C---:B------:R-:W-:Y:S01]  /*10c30*/  FMUL.FTZ R70, R100.reuse, R70 ;  /* 0x0000004664467220 */ /* 0x040fe20000410000 */
[-C--:B------:R-:W-:Y:S01]  /*10c40*/  HMMA.16816.F32 R4, R160, R20.reuse, R4 ;  /* 0x00000014a004723c */ /* 0x080fe20000001804 */
[----:B------:R-:W-:Y:S02]  /*10c50*/  FMUL.FTZ R71, R100, R71 ;  /* 0x0000004764477220 */ /* 0x000fe40000410000 */
[----:B-1----:R-:W-:Y:S02]  /*10c60*/  FFMA.FTZ R0, R11, c[0x0][0x2d0], -R165 ;  /* 0x0000b4000b007a23 */ /* 0x002fe400000108a5 */
[C---:B------:R-:W-:Y:S02]  /*10c70*/  FMUL.FTZ R8, R3.reuse, R116 ;  /* 0x0000007403087220 */ /* 0x040fe40000410000 */
        /* <DEDUP_REMOVED lines=32> */
[----:B------:R1:W5:Y:S01]  /*10e80*/  MUFU.EX2 R231, R2 ;  /* 0x0000000200e77308 */ /* 0x0003620000000800 */
        /* <DEDUP_REMOVED lines=9> */
[----:B------:R-:W2:Y:S01]  /*10f20*/  LDSM.16.MT88.4 R120, [R210+0x2480] ;  /* 0x00248000d278783b */ /* 0x000ea20000004200 */
        /* <DEDUP_REMOVED lines=20> */
[----:B-1----:R-:W-:Y:S01]  /*11070*/  FFMA.FTZ R2, R48, c[0x0][0x2d0], -R111 ;  /* 0x0000b40030027a23 */ /* 0x002fe2000001086f */
[C---:B------:R-:W-:Y:S01]  /*11080*/  HMMA.16816.F32 R24, R112.reuse, R36, R24 ;  /* 0x000000247018723c */ /* 0x040fe20000001818 */
[C---:B------:R-:W-:Y:S02]  /*11090*/  FMUL.FTZ R48, R101.reuse, R156 ;  /* 0x0000009c65307220 */ /* 0x040fe40000410000 */
[----:B------:R1:W1:Y:S01]  /*110a0*/  MUFU.EX2 R229, R2 ;  /* 0x0000000200e57308 */ /* 0x0002620000000800 */
        /* <DEDUP_REMOVED lines=12> */
[----:B-1----:R-:W-:Y:S02]  /*11170*/  FFMA.FTZ R2, R166, c[0x0][0x2d0], -R110 ;  /* 0x0000b400a6027a23 */ /* 0x002fe4000001086e */
        /* <DEDUP_REMOVED lines=8> */
[C---:B------:R-:W-:Y:S01]  /*11200*/  FMUL.FTZ R93, R3.reuse, R93 ;  /* 0x0000005d035d7220 */ /* 0x040fe20000410000 */
[C---:B------:R-:W-:Y:S01]  /*11210*/  HMMA.16816.F32 R40, R112.reuse, R116, R40 ;  /* 0x000000747028723c */ /* 0x040fe20000001828 */
[C---:B------:R-:W-:Y:S03]  /*11220*/  FMUL.FTZ R94, R0.reuse, R94 ;  /* 0x0000005e005e7220 */ /* 0x040fe60000410000 */
[----:B------:R-:W-:Y:S02]  /*11230*/  FMUL.FTZ R95, R0, R95 ;  /* 0x0000005f005f7220 */ /* 0x000fe40000410000 */
[----:B---3--:R-:W-:Y:S02]  /*11240*/  FFMA.FTZ R3, R3, R251, R236 ;  /* 0x000000fb03037223 */ /* 0x008fe400000100ec */
[-C--:B------:R-:W-:Y:S01]  /*11250*/  HMMA.16816.F32 R44, R112, R118.reuse, R44 ;  /* 0x00000076702c723c */ /* 0x080fe2000000182c */
[----:B------:R-:W-:Y:S03]  /*11260*/  FFMA.FTZ R100, R100, R252, R240 ;  /* 0x000000fc64647223 */ /* 0x000fe600000100f0 */
[----:B-1----:R-:W-:Y:S02]  /*11270*/  FFMA.FTZ R2, R167, c[0x0][0x2d0], -R110 ;  /* 0x0000b400a7027a23 */ /* 0x002fe4000001086e */
[----:B------:R-:W-:Y:S02]  /*11280*/  FADD.FTZ R3, R237, R3 ;  /* 0x00000003ed037221 */ /* 0x000fe40000010000 */
[C---:B------:R-:W-:Y:S01]  /*11290*/  HMMA.16816.F32 R48, R160.reuse, R118, R48 ;  /* 0x00000076a030723c */ /* 0x040fe20000001830 */
[----:B------:R1:W2:Y:S01]  /*112a0*/  MUFU.EX2 R206, R2 ;  /* 0x0000000200ce7308 */ /* 0x0002a20000000800 */
[----:B------:R-:W3:Y:S02]  /*112b0*/  LDSM.16.MT88.4 R116, [R209+0x3080] ;  /* 0x00308000d174783b */ /* 0x000ee40000004200 */
[----:B------:R-:W-:Y:S04]  /*112c0*/  FADD.FTZ R100, R241, R100 ;  /* 0x00000064f1647221 */ /* 0x000fe80000010000 */
[-C--:B------:R-:W-:Y:S01]  /*112d0*/  HMMA.16816.F32 R52, R160, R120.reuse, R52 ;  /* 0x00000078a034723c */ /* 0x080fe20000001834 */
[----:B------:R-:W-:Y:S07]  /*112e0*/  FADD.FTZ R100, R242, R100 ;  /* 0x00000064f2647221 */ /* 0x000fee0000010000 */
[C---:B------:R-:W-:Y:S08]  /*112f0*/  HMMA.16816.F32 R56, R112.reuse, R120, R56 ;  /* 0x000000787038723c */ /* 0x040ff00000001838 */
[-C--:B------:R-:W-:Y:S01]  /*11300*/  HMMA.16816.F32 R60, R112, R122.reuse, R60 ;  /* 0x0000007a703c723c */ /* 0x080fe2000000183c */
[--C-:B-1----:R-:W-:Y:S04]  /*11310*/  FFMA.FTZ R2, R168, c[0x0][0x2d0], -R111.reuse ;  /* 0x0000b400a8027a23 */ /* 0x102fe8000001086f */
[----:B------:R1:W-:Y:S03]  /*11320*/  MUFU.EX2 R205, R2 ;  /* 0x0000000200cd7308 */ /* 0x0003e60000000800 */
[C---:B------:R-:W-:Y:S01]  /*11330*/  HMMA.16816.F32 R64, R160.reuse, R122, R64 ;  /* 0x0000007aa040723c */ /* 0x040fe20000001840 */
[----:B------:R-:W2:Y:S07]  /*11340*/  LDSM.16.MT88.4 R120, [R210+0x3080] ;  /* 0x00308000d278783b */ /* 0x000eae0000004200 */
[-C--:B---3--:R-:W-:Y:S08]  /*11350*/  HMMA.16816.F32 R68, R160, R116.reuse, R68 ;  /* 0x00000074a044723c */ /* 0x088ff00000001844 */
[C---:B------:R-:W-:Y:S01]  /*11360*/  HMMA.16816.F32 R72, R112.reuse, R116, R72 ;  /* 0x000000747048723c */ /* 0x040fe20000001848 */
[----:B-1----:R-:W-:Y:S07]  /*11370*/  FFMA.FTZ R2, R170, c[0x0][0x2d0], -R111 ;  /* 0x0000b400aa027a23 */ /* 0x002fee000001086f */
[-C--:B------:R-:W-:Y:S01]  /*11380*/  HMMA.16816.F32 R76, R112, R118.reuse, R76 ;  /* 0x00000076704c723c */ /* 0x080fe2000000184c */
[----:B------:R1:W3:Y:S07]  /*11390*/  MUFU.EX2 R204, R2 ;  /* 0x0000000200cc7308 */ /* 0x0002ee0000000800 */
[C---:B------:R-:W-:Y:S01]  /*113a0*/  HMMA.16816.F32 R80, R160.reuse, R118, R80 ;  /* 0x00000076a050723c */ /* 0x040fe20000001850 */
[----:B------:R-:W4:Y:S07]  /*113b0*/  LDSM.16.MT88.4 R116, [R209+0x1c80] ;  /* 0x001c8000d174783b */ /* 0x000f2e0000004200 */
[-C--:B--2---:R-:W-:Y:S08]  /*113c0*/  HMMA.16816.F32 R84, R160, R120.reuse, R84 ;  /* 0x00000078a054723c */ /* 0x084ff00000001854 */
[C---:B------:R-:W-:Y:S01]  /*113d0*/  HMMA.16816.F32 R88, R112.reuse, R120, R88 ;  /* 0x000000787058723c */ /* 0x040fe20000001858 */
[--C-:B-1----:R-:W-:Y:S04]  /*113e0*/  FFMA.FTZ R2, R169, c[0x0][0x2d0], -R164.reuse ;  /* 0x0000b400a9027a23 */ /* 0x102fe800000108a4 */
[----:B------:R1:W-:Y:S03]  /*113f0*/  MUFU.EX2 R203, R2 ;  /* 0x0000000200cb7308 */ /* 0x0003e60000000800 */
[-C--:B------:R-:W-:Y:S07]  /*11400*/  HMMA.16816.F32 R92, R112, R122.reuse, R92 ;  /* 0x0000007a705c723c */ /* 0x080fee000000185c */
[----:B-----5:R-:W-:Y:S01]  /*11410*/  F2FP.PACK_AB R112, R231, R232 ;  /* 0x000000e8e770723e */ /* 0x020fe200000000ff */
[----:B------:R-:W-:Y:S01]  /*11420*/  HMMA.16816.F32 R96, R160, R122, R96 ;  /* 0x0000007aa060723c */ /* 0x000fe20000001860 */
[----:B------:R-:W-:Y:S03]  /*11430*/  F2FP.PACK_AB R113, R229, R230 ;  /* 0x000000e6e571723e */ /* 0x000fe600000000ff */
[----:B------:R-:W-:Y:S02]  /*11440*/  F2FP.PACK_AB R114, R206, R207 ;  /* 0x000000cfce72723e */ /* 0x000fe400000000ff */
[----:B---3--:R-:W-:Y:S07]  /*11450*/  F2FP.PACK_AB R115, R204, R205 ;  /* 0x000000cdcc73723e */ /* 0x008fee00000000ff */
[-C--:B----4-:R-:W-:Y:S01]  /*11460*/  HMMA.16816.F32 R4, R112, R116.reuse, R4 ;  /* 0x000000747004723c */ /* 0x090fe20000001804 */
        /* <DEDUP_REMOVED lines=47> */
[----:B------:R2:W-:Y:S03]  /*11760*/  MUFU.EX2 R194, R2 ;  /* 0x0000000200c27308 */ /* 0x0005e60000000800 */
[C---:B------:R-:W-:Y:S07]  /*11770*/  HMMA.16816.F32 R64, R112.reuse, R118, R64 ;  /* 0x000000767040723c */ /* 0x040fee0000001840 */
[----:B------:R-:W3:Y:S01]  /*11780*/  MUFU.EX2 R193, R110 ;  /* 0x0000006e00c17308 */ /* 0x000ee20000000800 */
[-C--:B-1----:R-:W-:Y:S08]  /*11790*/  HMMA.16816.F32 R68, R112, R124.reuse, R68 ;  /* 0x0000007c7044723c */ /* 0x082ff00000001844 */
[C---:B------:R-:W-:Y:S01]  /*117a0*/  HMMA.16816.F32 R72, R120.reuse, R124, R72 ;  /* 0x0000007c7848723c */ /* 0x040fe20000001848 */
[--C-:B--2---:R-:W-:Y:S02]  /*117b0*/  FFMA.FTZ R2, R190, c[0x0][0x2d0], -R111.reuse ;  /* 0x0000b400be027a23 */ /* 0x104fe4000001086f */
[----:B------:R-:W2:Y:S05]  /*117c0*/  LDL.LU R190, [R1+0x8] ;  /* 0x0000080001be7983 */ /* 0x000eaa0000300800 */
[-C--:B------:R-:W-:Y:S01]  /*117d0*/  HMMA.16816.F32 R76, R120, R126.reuse, R76 ;  /* 0x0000007e784c723c */ /* 0x080fe2000000184c */
[----:B------:R1:W-:Y:S03]  /*117e0*/  MUFU.EX2 R186, R2 ;  /* 0x0000000200ba7308 */ /* 0x0003e60000000800 */
[----:B------:R-:W-:Y:S01]  /*117f0*/  FFMA.FTZ R111, R191, c[0x0][0x2d0], -R111 ;  /* 0x0000b400bf6f7a23 */ /* 0x000fe2000001086f */
[----:B---3--:R-:W-:Y:S03]  /*11800*/  F2FP.PACK_AB R110, R193, R194 ;  /* 0x000000c2c16e723e */ /* 0x008fe600000000ff */
[C---:B------:R-:W-:Y:S03]  /*11810*/  HMMA.16816.F32 R80, R112.reuse, R126, R80 ;  /* 0x0000007e7050723c */ /* 0x040fe60000001850 */
[----:B------:R-:W3:Y:S05]  /*11820*/  MUFU.EX2 R184, R111 ;  /* 0x0000006f00b87308 */ /* 0x000eea0000000800 */
[-C--:B----4-:R-:W-:Y:S08]  /*11830*/  HMMA.16816.F32 R84, R112, R128.reuse, R84 ;  /* 0x000000807054723c */ /* 0x090ff00000001854 */
[C---:B------:R-:W-:Y:S01]  /*11840*/  HMMA.16816.F32 R88, R120.reuse, R128, R88 ;  /* 0x000000807858723c */ /* 0x040fe20000001858 */
[--C-:B-1----:R-:W-:Y:S04]  /*11850*/  FFMA.FTZ R2, R187, c[0x0][0x2d0], -R164.reuse ;  /* 0x0000b400bb027a23 */ /* 0x102fe800000108a4 */
[----:B------:R1:W-:Y:S03]  /*11860*/  MUFU.EX2 R182, R2 ;  /* 0x0000000200b67308 */ /* 0x0003e60000000800 */
[-C--:B------:R-:W-:Y:S01]  /*11870*/  HMMA.16816.F32 R92, R120, R130.reuse, R92 ;  /* 0x00000082785c723c */ /* 0x080fe2000000185c */
[----:B---3--:R-:W-:Y:S07]  /*11880*/  F2FP.PACK_AB R111, R184, R186 ;  /* 0x000000bab86f723e */ /* 0x008fee00000000ff */
[----:B------:R-:W-:Y:S01]  /*11890*/  HMMA.16816.F32 R96, R112, R130, R96 ;  /* 0x000000827060723c */ /* 0x000fe20000001860 */
[--C-:B-1----:R-:W-:Y:S04]  /*118a0*/  FFMA.FTZ R2, R188, c[0x0][0x2d0], -R164.reuse ;  /* 0x0000b400bc027a23 */ /* 0x102fe800000108a4 */
[----:B------:R1:W3:Y:S02]  /*118b0*/  MUFU.EX2 R178, R2 ;  /* 0x0000000200b27308 */ /* 0x0002e40000000800 */
[--C-:B-1----:R-:W-:Y:S01]  /*118c0*/  FFMA.FTZ R2, R192, c[0x0][0x2d0], -R164.reuse ;  /* 0x0000b400c0027a23 */ /* 0x102fe200000108a4 */
[----:B---3--:R-:W-:Y:S01]  /*118d0*/  F2FP.PACK_AB R160, R178, R182 ;  /* 0x000000b6b2a0723e */ /* 0x008fe200000000ff */
[----:B------:R-:W-:Y:S06]  /*118e0*/  FFMA.FTZ R164, R189, c[0x0][0x2d0], -R164 ;  /* 0x0000b400bda47a23 */ /* 0x000fec00000108a4 */
[----:B------:R1:W-:Y:S10]  /*118f0*/  MUFU.EX2 R180, R2 ;  /* 0x0000000200b47308 */ /* 0x0003f40000000800 */
[----:B------:R-:W3:Y:S01]  /*11900*/  MUFU.EX2 R177, R164 ;  /* 0x000000a400b17308 */ /* 0x000ee20000000800 */
[--C-:B-1----:R-:W-:Y:S09]  /*11910*/  FFMA.FTZ R2, R181, c[0x0][0x2d0], -R165.reuse ;  /* 0x0000b400b5027a23 */ /* 0x102ff200000108a5 */
[----:B------:R1:W-:Y:S01]  /*11920*/  MUFU.EX2 R173, R2 ;  /* 0x0000000200ad7308 */ /* 0x0003e20000000800 */
[----:B---3--:R-:W-:Y:S01]  /*11930*/  F2FP.PACK_AB R162, R177, R180 ;  /* 0x000000b4b1a2723e */ /* 0x008fe200000000ff */
[--C-:B-1----:R-:W-:Y:S08]  /*11940*/  FFMA.FTZ R2, R183, c[0x0][0x2d0], -R165.reuse ;  /* 0x0000b400b7027a23 */ /* 0x102ff000000108a5 */
[----:B------:R1:W3:Y:S02]  /*11950*/  MUFU.EX2 R172, R2 ;  /* 0x0000000200ac7308 */ /* 0x0002e40000000800 */
[--C-:B-1----:R-:W-:Y:S01]  /*11960*/  FFMA.FTZ R2, R185, c[0x0][0x2d0], -R165.reuse ;  /* 0x0000b400b9027a23 */ /* 0x102fe200000108a5 */
[----:B---3--:R-:W-:Y:S01]  /*11970*/  F2FP.PACK_AB R161, R172, R173 ;  /* 0x000000adaca1723e */ /* 0x008fe200000000ff */
        /* <DEDUP_REMOVED lines=8> */
[C---:B------:R-:W-:Y:S07]  /*11a00*/  HMMA.16816.F32 R116, R160.reuse, R132, R8 ;  /* 0x00000084a074723c */ /* 0x040fee0000001808 */
[----:B------:R-:W-:Y:S01]  /*11a10*/  FADD.FTZ R8, R238, R3 ;  /* 0x00000003ee087221 */ /* 0x000fe20000010000 */
[-C--:B------:R-:W-:Y:S01]  /*11a20*/  HMMA.16816.F32 R120, R160, R134.reuse, R12 ;  /* 0x00000086a078723c */ /* 0x080fe2000000180c */
[----:B------:R-:W-:Y:S03]  /*11a30*/  FFMA.FTZ R3, R0, R250, R179 ;  /* 0x000000fa00037223 */ /* 0x000fe600000100b3 */
[----:B------:R-:W-:Y:S02]  /*11a40*/  FADD.FTZ R0, R239, R8 ;  /* 0x00000008ef007221 */ /* 0x000fe40000010000 */
[----:B------:R-:W-:Y:S02]  /*11a50*/  FADD.FTZ R3, R233, R3 ;  /* 0x00000003e9037221 */ /* 0x000fe40000010000 */
[C---:B------:R-:W-:Y:S01]  /*11a60*/  HMMA.16816.F32 R124, R108.reuse, R134, R16 ;  /* 0x000000866c7c723c */ /* 0x040fe20000001810 */
[----:B------:R-:W-:Y:S03]  /*11a70*/  FADD.FTZ R8, R203, R0 ;  /* 0x00000000cb087221 */ /* 0x000fe60000010000 */
[----:B------:R-:W-:Y:S04]  /*11a80*/  FADD.FTZ R3, R234, R3 ;  /* 0x00000003ea037221 */ /* 0x000fe80000010000 */
[-C--:B------:R-:W-:Y:S01]  /*11a90*/  HMMA.16816.F32 R128, R108, R140.reuse, R20 ;  /* 0x0000008c6c80723c */ /* 0x080fe20000001814 */
[----:B------:R-:W-:Y:S04]  /*11aa0*/  FADD.FTZ R3, R235, R3 ;  /* 0x00000003eb037221 */ /* 0x000fe80000010000 */
[----:B------:R-:W-:Y:S03]  /*11ab0*/  FADD.FTZ R3, R199, R3 ;  /* 0x00000003c7037221 */ /* 0x000fe60000010000 */
[C---:B------:R-:W-:Y:S01]  /*11ac0*/  HMMA.16816.F32 R132, R160.reuse, R140, R24 ;  /* 0x0000008ca084723c */ /* 0x040fe20000001818 */
[----:B------:R-:W-:Y:S04]  /*11ad0*/  FADD.FTZ R3, R176, R3 ;  /* 0x00000003b0037221 */ /* 0x000fe80000010000 */
[----:B------:R-:W-:Y:S03]  /*11ae0*/  FADD.FTZ R3, R174, R3 ;  /* 0x00000003ae037221 */ /* 0x000fe60000010000 */
[-C--:B------:R-:W-:Y:S01]  /*11af0*/  HMMA.16816.F32 R136, R160, R142.reuse, R28 ;  /* 0x0000008ea088723c */ /* 0x080fe2000000181c */
[----:B------:R-:W-:Y:S07]  /*11b00*/  FADD.FTZ R3, R175, R3 ;  /* 0x00000003af037221 */ /* 0x000fee0000010000 */
[C---:B------:R-:W-:Y:S08]  /*11b10*/  HMMA.16816.F32 R140, R108.reuse, R142, R32 ;  /* 0x0000008e6c8c723c */ /* 0x040ff00000001820 */
[-C--:B------:R-:W-:Y:S08]  /*11b20*/  HMMA.16816.F32 R144, R108, R156.reuse, R36 ;  /* 0x0000009c6c90723c */ /* 0x080ff00000001824 */
[C---:B------:R-:W-:Y:S08]  /*11b30*/  HMMA.16816.F32 R148, R160.reuse, R156, R40 ;  /* 0x0000009ca094723c */ /* 0x040ff00000001828 */
[-C--:B------:R-:W-:Y:S08]  /*11b40*/  HMMA.16816.F32 R152, R160, R158.reuse, R44 ;  /* 0x0000009ea098723c */ /* 0x080ff0000000182c */
[C---:B------:R-:W-:Y:S08]  /*11b50*/  HMMA.16816.F32 R156, R108.reuse, R158, R48 ;  /* 0x0000009e6c9c723c */ /* 0x040ff00000001830 */
[-C--:B-1----:R-:W-:Y:S01]  /*11b60*/  HMMA.16816.F32 R52, R108, R164.reuse, R52 ;  /* 0x000000a46c34723c */ /* 0x082fe20000001834 */
[----:B--2---:R-:W-:Y:S04]  /*11b70*/  FFMA.FTZ R101, R101, R190, R244 ;  /* 0x000000be65657223 */ /* 0x004fe800000100f4 */
[----:B------:R-:W-:Y:S01]  /*11b80*/  FADD.FTZ R2, R245, R101 ;  /* 0x00000065f5027221 */ /* 0x000fe20000010000 */
[----:B------:R-:W-:Y:S02]  /*11b90*/  MOV R101, R106 ;  /* 0x0000006a00657202 */ /* 0x000fe40000000f00 */
[C---:B------:R-:W-:Y:S01]  /*11ba0*/  HMMA.16816.F32 R56, R160.reuse, R164, R56 ;  /* 0x000000a4a038723c */ /* 0x040fe20000001838 */
[----:B------:R-:W-:Y:S04]  /*11bb0*/  FADD.FTZ R2, R246, R2 ;  /* 0x00000002f6027221 */ /* 0x000fe80000010000 */
[----:B------:R-:W-:Y:S02]  /*11bc0*/  FADD.FTZ R9, R247, R2 ;  /* 0x00000002f7097221 */ /* 0x000fe40000010000 */
[----:B------:R-:W-:Y:S01]  /*11bd0*/  FADD.FTZ R2, R243, R100 ;  /* 0x00000064f3027221 */ /* 0x000fe20000010000 */
[-C--:B------:R-:W-:Y:S01]  /*11be0*/  HMMA.16816.F32 R60, R160, R166.reuse, R60 ;  /* 0x000000a6a03c723c */ /* 0x080fe2000000183c */
[----:B------:R-:W-:Y:S03]  /*11bf0*/  FADD.FTZ R9, R232, R9 ;  /* 0x00000009e8097221 */ /* 0x000fe60000010000 */
[----:B------:R-:W-:Y:S01]  /*11c00*/  FADD.FTZ R10, R230, R2 ;  /* 0x00000002e60a7221 */ /* 0x000fe20000010000 */
[-C--:B------:R-:W-:Y:S01]  /*11c10*/  MOV R100, R102.reuse ;  /* 0x0000006600647202 */ /* 0x080fe20000000f00 */
[----:B------:R-:W-:Y:S02]  /*11c20*/  FADD.FTZ R2, R231, R9 ;  /* 0x00000009e7027221 */ /* 0x000fe40000010000 */
[C---:B------:R-:W-:Y:S01]  /*11c30*/  HMMA.16816.F32 R64, R108.reuse, R166, R64 ;  /* 0x000000a66c40723c */ /* 0x040fe20000001840 */
[----:B------:R-:W-:Y:S03]  /*11c40*/  FADD.FTZ R0, R229, R10 ;  /* 0x0000000ae5007221 */ /* 0x000fe60000010000 */
[----:B------:R-:W-:Y:S02]  /*11c50*/  FADD.FTZ R10, R207, R2 ;  /* 0x00000002cf0a7221 */ /* 0x000fe40000010000 */
[----:B------:R-:W-:Y:S02]  /*11c60*/  FADD.FTZ R9, R202, R8 ;  /* 0x00000008ca097221 */ /* 0x000fe40000010000 */
[-C--:B------:R-:W-:Y:S01]  /*11c70*/  HMMA.16816.F32 R68, R108, R168.reuse, R68 ;  /* 0x000000a86c44723c */ /* 0x080fe20000001844 */
[----:B------:R-:W-:Y:S03]  /*11c80*/  FADD.FTZ R8, R205, R0 ;  /* 0x00000000cd087221 */ /* 0x000fe60000010000 */
[----:B------:R-:W-:Y:S02]  /*11c90*/  FADD.FTZ R0, R206, R10 ;  /* 0x0000000ace007221 */ /* 0x000fe40000010000 */
[----:B------:R-:W-:Y:S02]  /*11ca0*/  FADD.FTZ R2, R201, R9 ;  /* 0x00000009c9027221 */ /* 0x000fe40000010000 */
[C---:B------:R-:W-:Y:S08]  /*11cb0*/  HMMA.16816.F32 R72, R160.reuse, R168, R72 ;  /* 0x000000a8a048723c */ /* 0x040ff00000001848 */
[-C--:B------:R-:W-:Y:S08]  /*11cc0*/  HMMA.16816.F32 R76, R160, R170.reuse, R76 ;  /* 0x000000aaa04c723c */ /* 0x080ff0000000184c */
[C---:B------:R-:W-:Y:S08]  /*11cd0*/  HMMA.16816.F32 R80, R108.reuse, R170, R80 ;  /* 0x000000aa6c50723c */ /* 0x040ff00000001850 */
[-C--:B------:R-:W-:Y:S08]  /*11ce0*/  HMMA.16816.F32 R84, R108, R4.reuse, R84 ;  /* 0x000000046c54723c */ /* 0x080ff00000001854 */
        /* <DEDUP_REMOVED lines=22> */
[----:B------:R-:W-:Y:S01]  /*11e50*/  FADD.FTZ R2, R107, R2 ;  /* 0x000000026b027221 */ /* 0x000fe20000010000 */
[----:B------:R-:W-:Y:S02]  /*11e60*/  MOV R107, R104 ;  /* 0x00000068006b7202 */ /* 0x000fe40000000f00 */
[----:B------:R2:W-:Y:S01]  /*11e70*/  STL [R1+0xc], R3 ;  /* 0x00000c0301007387 */ /* 0x0005e20000100800 */
[----:B------:R-:W-:Y:S01]  /*11e80*/  FADD.FTZ R2, R103, R2 ;  /* 0x0000000267027221 */ /* 0x000fe20000010000 */
[----:B------:R-:W-:Y:S04]  /*11e90*/  MOV R103, R105 ;  /* 0x0000006900677202 */ /* 0x000fe80000000f00 */
[----:B------:R2:W-:Y:S01]  /*11ea0*/  STL [R1+0x10], R2 ;  /* 0x0000100201007387 */ /* 0x0005e20000100800 */
[----:B-1----:R-:W-:Y:S04]  /*11eb0*/  IADD3 R0, R224, -0x1, RZ ;  /* 0xffffffffe0007810 */ /* 0x002fe80007ffe0ff */
[----:B------:R-:W-:Y:S01]  /*11ec0*/  MOV R224, R0 ;  /* 0x0000000000e07202 */ /* 0x000fe20000000f00 */
[----:B--2---:R-:W-:-:S05]  /*11ed0*/  @P0 BRA `(.L_x_243) ;  /* 0xffffb9d000000947 */ /* 0x004fca000383ffff */
.L_x_222:
[----:B------:R-:W2:Y:S04]  /*11ee0*/  LDL.LU R0, [R1+0x8] ;  /* 0x0000080001007983 */ /* 0x000ea80000300800 */
[----:B-1----:R-:W3:Y:S04]  /*11ef0*/  LDL.LU R3, [R1+0x4] ;  /* 0x0000040001037983 */ /* 0x002ee80000300800 */
        /* <DEDUP_REMOVED lines=25> */
[----:B------:R-:W-:Y:S01]  /*12090*/  FSETP.NE.FTZ.AND P2, PT, R5, RZ, PT ;  /* 0x000000ff0500720b */ /* 0x000fe20003f55000 */
[----:B----4-:R-:W-:-:S03]  /*120a0*/  FADD.FTZ R7, R2, R8 ;  /* 0x0000000802077221 */ /* 0x010fc60000010000 */
[----:B------:R-:W-:Y:S02]  /*120b0*/  FSETP.NE.FTZ.AND P1, PT, R6, RZ, PT ;  /* 0x000000ff0600720b */ /* 0x000fe40003f35000 */
[----:B------:R-:W-:-:S03]  /*120c0*/  MOV R2, RZ ;  /* 0x000000ff00027202 */ /* 0x000fc60000000f00 */
[----:B------:R-:W1:Y:S01]  /*120d0*/  @P3 MUFU.RCP R0, R4 ;  /* 0x0000000400003308 */ /* 0x000e620000001000 */
[----:B------:R-:W-:-:S07]  /*120e0*/  FSETP.NE.FTZ.AND P0, PT, R7, RZ, PT ;  /* 0x000000ff0700720b */ /* 0x000fce0003f15000 */
[----:B------:R-:W-:Y:S01]  /*120f0*/  @P2 MUFU.RCP R3, R5 ;  /* 0x0000000500032308 */ /* 0x000fe20000001000 */
[----:B-1----:R-:W-:-:S07]  /*12100*/  FMUL.FTZ R112, R0, R112 ;  /* 0x0000007000707220 */ /* 0x002fce0000410000 */
        /* <DEDUP_REMOVED lines=19> */
[C---:B------:R-:W-:Y:S01]  /*12240*/  FMUL.FTZ R68, R0.reuse, R68 ;  /* 0x0000004400447220 */ /* 0x040fe20000410000 */
[----:B------:R-:W-:Y:S01]  /*12250*/  @P0 MUFU.LG2 R5, R7 ;  /* 0x0000000700050308 */ /* 0x000fe20000000c00 */
        /* <DEDUP_REMOVED lines=8> */
[C---:B-1----:R-:W-:Y:S02]  /*122e0*/  FMUL.FTZ R116, R2.reuse, R116 ;  /* 0x0000007402747220 */ /* 0x042fe40000410000 */
[----:B------:R-:W-:-:S02]  /*122f0*/  FMUL.FTZ R117, R2, R117 ;  /* 0x0000007502757220 */ /* 0x000fc40000410000 */
[C---:B------:R-:W-:Y:S01]  /*12300*/  FMUL.FTZ R120, R2.reuse, R120 ;  /* 0x0000007802787220 */ /* 0x040fe20000410000 */
[----:B------:R1:W2:Y:S01]  /*12310*/  @P0 MUFU.RCP R0, R7 ;  /* 0x0000000700000308 */ /* 0x0002a20000001000 */
[C---:B------:R-:W-:Y:S02]  /*12320*/  FMUL.FTZ R121, R2.reuse, R121 ;  /* 0x0000007902797220 */ /* 0x040fe40000410000 */
[C---:B------:R-:W-:Y:S02]  /*12330*/  FMUL.FTZ R132, R2.reuse, R132 ;  /* 0x0000008402847220 */ /* 0x040fe40000410000 */
[C---:B------:R-:W-:Y:S02]  /*12340*/  FMUL.FTZ R133, R2.reuse, R133 ;  /* 0x0000008502857220 */ /* 0x040fe40000410000 */
[C---:B------:R-:W-:Y:S02]  /*12350*/  FMUL.FTZ R136, R2.reuse, R136 ;  /* 0x0000008802887220 */ /* 0x040fe40000410000 */
[----:B------:R-:W-:-:S02]  /*12360*/  FMUL.FTZ R137, R2, R137 ;  /* 0x0000008902897220 */ /* 0x000fc40000410000 */
[C---:B------:R-:W-:Y:S02]  /*12370*/  FMUL.FTZ R148, R2.reuse, R148 ;  /* 0x0000009402947220 */ /* 0x040fe40000410000 */
[C---:B------:R-:W-:Y:S02]  /*12380*/  FMUL.FTZ R149, R2.reuse, R149 ;  /* 0x0000009502957220 */ /* 0x040fe40000410000 */
[C---:B------:R-:W-:Y:S01]  /*12390*/  FMUL.FTZ R152, R2.reuse, R152 ;  /* 0x0000009802987220 */ /* 0x040fe20000410000 */
[----:B-1----:R-:W-:Y:S01]  /*123a0*/  @P0 MOV R7, 0x3f317218 ;  /* 0x3f31721800070802 */ /* 0x002fe20000000f00 */
        /* <DEDUP_REMOVED lines=70> */
[----:B------:R-:W-:Y:S02]  /*12810*/  @P0 FMUL.FTZ R3, R5, 0.69314718246459960938 ;  /* 0x3f31721805030820 */ /* 0x000fe40000410000 */
[----:B------:R-:W-:-:S02]  /*12820*/  @P0 FMUL.FTZ R0, R7, c[0x0][0x2d0] ;  /* 0x0000b40007000a20 */ /* 0x000fc40000410000 */
[----:B------:R-:W-:Y:S02]  /*12830*/  @P3 FFMA.FTZ R30, R9, R106, R10 ;  /* 0x0000006a091e3223 */ /* 0x000fe4000001000a */
[----:B------:R-:W-:Y:S02]  /*12840*/  @P2 FFMA.FTZ R31, R4, R105, R8 ;  /* 0x00000069041f2223 */ /* 0x000fe40000010008 */
[----:B------:R-:W-:Y:S02]  /*12850*/  @P1 FFMA.FTZ R32, R2, R104, R6 ;  /* 0x0000006802201223 */ /* 0x000fe40000010006 */
[----:B------:R-:W-:Y:S02]  /*12860*/  @P0 FFMA.FTZ R33, R0, R100, R3 ;  /* 0x0000006400210223 */ /* 0x000fe40000010003 */
.L_x_167:
[----:B--2---:R-:W-:Y:S05]  /*12870*/  @P4 BRA `(.L_x_244) ;  /* 0x0000166000004947 */ /* 0x004fea0003800000 */
[----:B------:R-:W2:Y:S01]  /*12880*/  S2R R11, SR_TID.X ;  /* 0x00000000000b7919 */ /* 0x000ea20000002100 */
[----:B------:R-:W-:Y:S01]  /*12890*/  ULDC.64 UR4, c[0x0][0x490] ;  /* 0x0001240000047ab9 */ /* 0x000fe20000000a00 */
[----:B------:R-:W-:Y:S01]  /*128a0*/  F2FP.PACK_AB R62, R63, R62 ;  /* 0x0000003e3f3e723e */ /* 0x000fe200000000ff */
[----:B------:R-:W-:Y:S01]  /*128b0*/  UIMAD UR10, UR6, UR4, URZ ;  /* 0x00000004060a72a4 */ /* 0x000fe2000f8e023f */
[----:B------:R-:W3:Y:S01]  /*128c0*/  S2R R13, SR_CTAID.Z ;  /* 0x00000000000d7919 */ /* 0x000ee20000002700 */
[----:B------:R-:W-:Y:S01]  /*128d0*/  UIMAD.WIDE.U32 UR12, UR7, UR4, URZ ;  /* 0x00000004070c72a5 */ /* 0x000fe2000f8e003f */
[----:B------:R-:W-:Y:S01]  /*128e0*/  F2FP.PACK_AB R60, R61, R60 ;  /* 0x0000003c3d3c723e */ /* 0x000fe200000000ff */
[----:B------:R-:W-:Y:S01]  /*128f0*/  UIMAD UR10, UR7, UR5, UR10 ;  /* 0x00000005070a72a4 */ /* 0x000fe2000f8e020a */
[----:B------:R-:W4:Y:S01]  /*12900*/  S2R R63, SR_CTAID.X ;  /* 0x00000000003f7919 */ /* 0x000f220000002500 */
[----:B------:R-:W-:Y:S01]  /*12910*/  IMAD.MOV.U32 R61, RZ, RZ, c[0x0][0x4e8] ;  /* 0x00013a00ff3d7624 */ /* 0x000fe200078e00ff */
[----:B------:R-:W-:Y:S01]  /*12920*/  ULDC.64 UR4, c[0x0][0x3e8] ;  /* 0x0000fa0000047ab9 */ /* 0x000fe20000000a00 */
[----:B------:R-:W-:Y:S01]  /*12930*/  IMAD.U32 R2, RZ, RZ, UR12 ;  /* 0x0000000cff027e24 */ /* 0x000fe2000f8e00ff */
[----:B------:R-:W-:Y:S01]  /*12940*/  UIMAD.WIDE.U32 UR14, UR7, UR4, URZ ;  /* 0x00000004070e72a5 */ /* 0x000fe2000f8e003f */
[----:B------:R-:W-:Y:S01]  /*12950*/  IMAD.U32 R3, RZ, RZ, UR13 ;  /* 0x0000000dff037e24 */ /* 0x000fe2000f8e00ff */
[----:B------:R-:W-:Y:S01]  /*12960*/  UIMAD UR6, UR6, UR4, URZ ;  /* 0x00000004060672a4 */ /* 0x000fe2000f8e023f */
[C---:B------:R-:W-:Y:S01]  /*12970*/  ISETP.NE.AND P1, PT, R61.reuse, 0x1, PT ;  /* 0x000000013d00780c */ /* 0x040fe20003f25270 */
[----:B------:R-:W-:Y:S01]  /*12980*/  UIADD3 UR10, UR13, UR10, URZ ;  /* 0x0000000a0d0a7290 */ /* 0x000fe2000fffe03f */
[----:B------:R-:W-:Y:S01]  /*12990*/  IMAD R61, R61, c[0x0][0x388], RZ ;  /* 0x0000e2003d3d7a24 */ /* 0x000fe200078e02ff */
[----:B------:R-:W-:Y:S01]  /*129a0*/  UIMAD UR5, UR7, UR5, UR6 ;  /* 0x00000005070572a4 */ /* 0x000fe2000f8e0206 */
[----:B------:R-:W-:Y:S01]  /*129b0*/  IMAD.U32 R6, RZ, RZ, UR14 ;  /* 0x0000000eff067e24 */ /* 0x000fe2000f8e00ff */
[----:B------:R-:W-:Y:S01]  /*129c0*/  F2FP.PACK_AB R112, R113, R112 ;  /* 0x000000707170723e */ /* 0x000fe200000000ff */
[----:B------:R-:W-:Y:S01]  /*129d0*/  IMAD.U32 R7, RZ, RZ, UR15 ;  /* 0x0000000fff077e24 */ /* 0x000fe2000f8e00ff */
[----:B------:R-:W-:Y:S01]  /*129e0*/  UIADD3 UR5, UR15, UR5, URZ ;  /* 0x000000050f057290 */ /* 0x000fe2000fffe03f */
[----:B------:R-:W-:Y:S01]  /*129f0*/  IMAD.U32 R5, RZ, RZ, UR10 ;  /* 0x0000000aff057e24 */ /* 0x000fe2000f8e00ff */
[----:B--2---:R-:W-:Y:S01]  /*12a00*/  SHF.R.S32.HI R10, RZ, 0x1f, R11 ;  /* 0x0000001fff0a7819 */ /* 0x004fe2000001140b */
[----:B------:R-:W-:Y:S01]  /*12a10*/  BSSY B0, `(.L_x_245) ;  /* 0x0000104000007945 */ /* 0x000fe20003800000 */
[----:B------:R-:W-:-:S02]  /*12a20*/  F2FP.PACK_AB R114, R115, R114 ;  /* 0x000000727372723e */ /* 0x000fc400000000ff */
[CC--:B------:R-:W-:Y:S01]  /*12a30*/  LEA.HI R8, R10.reuse, R11.reuse, RZ, 0x5 ;  /* 0x0000000b0a087211 */ /* 0x0c0fe200078f28ff */
[----:B------:R-:W-:Y:S01]  /*12a40*/  IMAD.U32 R3, RZ, RZ, UR5 ;  /* 0x00000005ff037e24 */ /* 0x000fe2000f8e00ff */
[-C--:B------:R-:W-:Y:S02]  /*12a50*/  LEA.HI R9, R10, R11.reuse, RZ, 0x2 ;  /* 0x0000000b0a097211 */ /* 0x080fe400078f10ff */
[----:B------:R-:W-:Y:S02]  /*12a60*/  LOP3.LUT R0, R8, 0xffffffe0, RZ, 0xc0, !PT ;  /* 0xffffffe008007812 */ /* 0x000fe400078ec0ff */
[----:B------:R-:W-:Y:S02]  /*12a70*/  LOP3.LUT R4, R9, 0xfffffffc, RZ, 0xc0, !PT ;  /* 0xfffffffc09047812 */ /* 0x000fe400078ec0ff */
[----:B------:R-:W-:Y:S01]  /*12a80*/  LEA.HI R10, R10, R11, RZ, 0x3 ;  /* 0x0000000b0a0a7211 */ /* 0x000fe200078f18ff */
[C---:B------:R-:W-:Y:S01]  /*12a90*/  IMAD.IADD R0, R11.reuse, 0x1, -R0 ;  /* 0x000000010b007824 */ /* 0x040fe200078e0a00 */
[----:B---3--:R-:W-:Y:S01]  /*12aa0*/  SHF.R.S32.HI R12, RZ, 0x1f, R13 ;  /* 0x0000001fff0c7819 */ /* 0x008fe2000001140d */
[----:B------:R-:W-:Y:S01]  /*12ab0*/  IMAD.IADD R7, R11, 0x1, -R4 ;  /* 0x000000010b077824 */ /* 0x000fe200078e0a04 */
[----:B------:R-:W-:Y:S01]  /*12ac0*/  SHF.R.S32.HI R17, RZ, 0x2, R9 ;  /* 0x00000002ff117819 */ /* 0x000fe20000011409 */
[----:B------:R-:W-:Y:S01]  /*12ad0*/  IMAD.MOV.U32 R4, RZ, RZ, R2 ;  /* 0x000000ffff047224 */ /* 0x000fe200078e0002 */
[----:B------:R-:W-:Y:S01]  /*12ae0*/  SHF.R.S32.HI R11, RZ, 0x1f, R0 ;  /* 0x0000001fff0b7819 */ /* 0x000fe20000011400 */
[----:B------:R-:W-:Y:S01]  /*12af0*/  IMAD.MOV.U32 R2, RZ, RZ, R6 ;  /* 0x000000ffff027224 */ /* 0x000fe200078e0006 */
[----:B------:R-:W-:Y:S01]  /*12b00*/  LOP3.LUT P0, RZ, R0, 0x3, RZ, 0xc0, !PT ;  /* 0x0000000300ff7812 */ /* 0x000fe2000780c0ff */
[----:B------:R-:W-:Y:S01]  /*12b10*/  IMAD.SHL.U32 R6, R10, 0x8, RZ ;  /* 0x000000080a067824 */ /* 0x000fe200078e00ff */
[----:B------:R-:W-:Y:S01]  /*12b20*/  LEA.HI R15, R11, R0, RZ, 0x2 ;  /* 0x000000000b0f7211 */ /* 0x000fe200078f10ff */
[----:B-1----:R-:W-:Y:S01]  /*12b30*/  IMAD.SHL.U32 R16, R7, 0x8, RZ ;  /* 0x0000000807107824 */ /* 0x002fe200078e00ff */
[----:B------:R-:W-:Y:S01]  /*12b40*/  F2FP.PACK_AB R124, R125, R124 ;  /* 0x0000007c7d7c723e */ /* 0x000fe200000000ff */
[----:B------:R-:W-:Y:S01]  /*12b50*/  IMAD R24, R12, c[0x0][0x498], RZ ;  /* 0x000126000c187a24 */ /* 0x000fe200078e02ff */
[----:B------:R-:W-:Y:S01]  /*12b60*/  LOP3.LUT R0, R6, 0xc0, RZ, 0xc0, !PT ;  /* 0x000000c006007812 */ /* 0x000fe200078ec0ff */
[----:B------:R-:W-:Y:S01]  /*12b70*/  IMAD R18, R12, c[0x0][0x3f0], RZ ;  /* 0x0000fc000c127a24 */ /* 0x000fe200078e02ff */
[----:B------:R-:W-:Y:S01]  /*12b80*/  F2FP.PACK_AB R126, R127, R126 ;  /* 0x0000007e7f7e723e */ /* 0x000fe200000000ff */
[C---:B------:R-:W-:Y:S01]  /*12b90*/  IMAD R24, R13.reuse, c[0x0][0x49c], R24 ;  /* 0x000127000d187a24 */ /* 0x040fe200078e0218 */
[----:B------:R-:W-:Y:S01]  /*12ba0*/  SHF.R.U32.HI R6, RZ, 0x3, R0 ;  /* 0x00000003ff067819 */ /* 0x000fe20000011600 */
[C---:B------:R-:W-:Y:S01]  /*12bb0*/  IMAD R18, R13.reuse, c[0x0][0x3f4], R18 ;  /* 0x0000fd000d127a24 */ /* 0x040fe200078e0212 */
[----:B------:R-:W-:Y:S01]  /*12bc0*/  LOP3.LUT R0, R0, 0x18, R16, 0xf8, !PT ;  /* 0x0000001800007812 */ /* 0x000fe200078ef810 */
[----:B------:R-:W-:Y:S01]  /*12bd0*/  IMAD.WIDE.U32 R20, R13, c[0x0][0x498], R4 ;  /* 0x000126000d147a25 */ /* 0x000fe200078e0004 */
[----:B------:R-:W-:-:S02]  /*12be0*/  LEA.HI R5, R17, R17, RZ, 0x1 ;  /* 0x0000001111057211 */ /* 0x000fc400078f08ff */
[----:B------:R-:W-:Y:S01]  /*12bf0*/  LOP3.LUT R19, R0, R6, RZ, 0x3c, !PT ;  /* 0x0000000600137212 */ /* 0x000fe200078e3cff */
[----:B------:R-:W-:Y:S01]  /*12c00*/  IMAD.WIDE.U32 R12, R13, c[0x0][0x3f0], R2 ;  /* 0x0000fc000d0c7a25 */ /* 0x000fe200078e0002 */
[--C-:B------:R-:W-:Y:S02]  /*12c10*/  SHF.R.S32.HI R0, RZ, 0x5, R8.reuse ;  /* 0x00000005ff007819 */ /* 0x100fe40000011408 */
[----:B------:R-:W-:Y:S02]  /*12c20*/  SHF.R.S32.HI R2, RZ, 0x1f, R8 ;  /* 0x0000001fff027819 */ /* 0x000fe40000011408 */
[----:B------:R-:W-:Y:S01]  /*12c30*/  SHF.R.S32.HI R4, RZ, 0x1f, R9 ;  /* 0x0000001fff047819 */ /* 0x000fe20000011409 */
[----:B------:R-:W-:Y:S01]  /*12c40*/  IMAD R14, R0, 0x100, R7 ;  /* 0x00000100000e7824 */ /* 0x000fe200078e0207 */
[----:B------:R-:W-:Y:S02]  /*12c50*/  LEA.HI R3, R2, R0, RZ, 0x2 ;  /* 0x0000000002037211 */ /* 0x000fe400078f10ff */
[----:B------:R-:W-:-:S02]  /*12c60*/  LOP3.LUT R2, R5, 0x3fffffe, RZ, 0xc0, !PT ;  /* 0x03fffffe05027812 */ /* 0x000fc400078ec0ff */
[----:B------:R-:W-:Y:S02]  /*12c70*/  LEA.HI R6, R4, R17, RZ, 0x3 ;  /* 0x0000001104067211 */ /* 0x000fe400078f18ff */
[----:B------:R-:W-:Y:S02]  /*12c80*/  LEA.HI R4, R7, R7, RZ, 0x1 ;  /* 0x0000000707047211 */ /* 0x000fe400078f08ff */
[----:B------:R-:W-:Y:S01]  /*12c90*/  LOP3.LUT R5, R3, 0xffffffc, RZ, 0xc0, !PT ;  /* 0x0ffffffc03057812 */ /* 0x000fe200078ec0ff */
[----:B------:R-:W-:Y:S01]  /*12ca0*/  IMAD.IADD R3, R17, 0x1, -R2 ;  /* 0x0000000111037824 */ /* 0x000fe200078e0a02 */
[----:B------:R-:W-:Y:S02]  /*12cb0*/  LOP3.LUT R2, R4, 0x1ffffffe, RZ, 0xc0, !PT ;  /* 0x1ffffffe04027812 */ /* 0x000fe400078ec0ff */
[----:B------:R-:W-:Y:S01]  /*12cc0*/  LOP3.LUT R6, R6, 0xfffffff8, RZ, 0xc0, !PT ;  /* 0xfffffff806067812 */ /* 0x000fe200078ec0ff */
[C---:B------:R-:W-:Y:S01]  /*12cd0*/  IMAD.IADD R9, R0.reuse, 0x1, -R5 ;  /* 0x0000000100097824 */ /* 0x040fe200078e0a05 */
[----:B------:R-:W-:Y:S01]  /*12ce0*/  F2FP.PACK_AB R116, R117, R116 ;  /* 0x000000747574723e */ /* 0x000fe200000000ff */
[----:B------:R-:W-:Y:S01]  /*12cf0*/  IMAD R11, R0, 0x8, R3 ;  /* 0x00000008000b7824 */ /* 0x000fe200078e0203 */
[----:B------:R-:W-:Y:S01]  /*12d00*/  SHF.R.S32.HI R3, RZ, 0x2, R15 ;  /* 0x00000002ff037819 */ /* 0x000fe2000001140f */
[----:B------:R-:W-:Y:S01]  /*12d10*/  IMAD.IADD R10, R7, 0x1, -R2 ;  /* 0x00000001070a7824 */ /* 0x000fe200078e0a02 */
[----:B------:R-:W-:Y:S01]  /*12d20*/  F2FP.PACK_AB R118, R119, R118 ;  /* 0x000000767776723e */ /* 0x000fe200000000ff */
[----:B------:R-:W-:Y:S01]  /*12d30*/  IMAD R0, R7, 0x20, R17 ;  /* 0x0000002007007824 */ /* 0x000fe200078e0211 */
[----:B------:R-:W-:Y:S01]  /*12d40*/  F2FP.PACK_AB R120, R121, R120 ;  /* 0x000000787978723e */ /* 0x000fe200000000ff */
[----:B------:R-:W-:Y:S01]  /*12d50*/  IMAD.IADD R7, R17, 0x1, -R6 ;  /* 0x0000000111077824 */ /* 0x000fe200078e0a06 */
[----:B------:R-:W-:Y:S01]  /*12d60*/  F2FP.PACK_AB R122, R123, R122 ;  /* 0x0000007a7b7a723e */ /* 0x000fe200000000ff */
[----:B------:R-:W-:Y:S01]  /*12d70*/  IMAD.SHL.U32 R2, R4, 0x20, RZ ;  /* 0x0000002004027824 */ /* 0x000fe200078e00ff */
[----:B------:R-:W-:Y:S01]  /*12d80*/  F2FP.PACK_AB R128, R129, R128 ;  /* 0x000000808180723e */ /* 0x000fe200000000ff */
[----:B----4-:R-:W-:Y:S01]  /*12d90*/  IMAD R8, R63, 0x80, R0 ;  /* 0x000000803f087824 */ /* 0x010fe200078e0200 */
[----:B------:R-:W-:Y:S01]  /*12da0*/  LEA.HI R5, R7, R7, RZ, 0x1 ;  /* 0x0000000707057211 */ /* 0x000fe200078f08ff */
[----:B------:R-:W-:Y:S01]  /*12db0*/  IMAD R4, R9, 0x10, R3 ;  /* 0x0000001009047824 */ /* 0x000fe200078e0203 */
[----:B------:R-:W-:Y:S01]  /*12dc0*/  LOP3.LUT R2, R2, 0xffffffc0, RZ, 0xc0, !PT ;  /* 0xffffffc002027812 */ /* 0x000fe200078ec0ff */
[----:B------:R-:W-:Y:S01]  /*12dd0*/  @P1 IMAD.HI.U32 R9, R8, c[0x0][0x4ec], RZ ;  /* 0x00013b0008091a27 */ /* 0x000fe200078e00ff */
[----:B------:R-:W-:-:S02]  /*12de0*/  LOP3.LUT R6, R5, 0x3fffffe, RZ, 0xc0, !PT ;  /* 0x03fffffe05067812 */ /* 0x000fc400078ec0ff */
[----:B------:R-:W-:Y:S01]  /*12df0*/  SHF.R.S32.HI R5, RZ, 0x1, R5 ;  /* 0x00000001ff057819 */ /* 0x000fe20000011405 */
[----:B------:R-:W-:Y:S01]  /*12e00*/  IMAD R10, R10, 0x8, R2 ;  /* 0x000000080a0a7824 */ /* 0x000fe200078e0202 */
[----:B------:R-:W-:Y:S01]  /*12e10*/  F2FP.PACK_AB R130, R131, R130 ;  /* 0x000000828382723e */ /* 0x000fe200000000ff */
[----:B------:R-:W-:Y:S01]  /*12e20*/  IMAD.MOV.U32 R0, RZ, RZ, R8 ;  /* 0x000000ffff007224 */ /* 0x000fe200078e0008 */
[----:B------:R-:W-:Y:S01]  /*12e30*/  @P1 SHF.R.U32.HI R0, RZ, c[0x0][0x4f0], R9 ;  /* 0x00013c00ff001a19 */ /* 0x000fe20000011609 */
[----:B------:R-:W-:Y:S01]  /*12e40*/  IMAD.IADD R6, R7, 0x1, -R6 ;  /* 0x0000000107067824 */ /* 0x000fe200078e0a06 */
[----:B------:R-:W-:Y:S01]  /*12e50*/  LOP3.LUT R7, R5, 0x1, RZ, 0xc0, !PT ;  /* 0x0000000105077812 */ /* 0x000fe200078ec0ff */
[----:B------:R-:W-:Y:S01]  /*12e60*/  IMAD.U32 R19, R11, 0x20, R19 ;  /* 0x000000200b137824 */ /* 0x000fe200078e0013 */
[----:B------:R-:W-:Y:S01]  /*12e70*/  LOP3.LUT P2, RZ, R5, 0x2, RZ, 0xc0, !PT ;  /* 0x0000000205ff7812 */ /* 0x000fe2000784c0ff */
[----:B------:R-:W-:Y:S01]  /*12e80*/  IMAD.MOV.U32 R2, RZ, RZ, R12 ;  /* 0x000000ffff027224 */ /* 0x000fe200078e000c */
[----:B------:R-:W-:Y:S01]  /*12e90*/  ISETP.NE.U32.AND P3, PT, R7, 0x1, PT ;  /* 0x000000010700780c */ /* 0x000fe20003f65070 */
[----:B------:R-:W-:Y:S01]  /*12ea0*/  IMAD.IADD R11, R4, 0x1, R10 ;  /* 0x00000001040b7824 */ /* 0x000fe200078e020a */
[----:B------:R-:W-:Y:S01]  /*12eb0*/  F2FP.PACK_AB R140, R141, R140 ;  /* 0x0000008c8d8c723e */ /* 0x000fe200000000ff */
[----:B------:R-:W-:Y:S01]  /*12ec0*/  IMAD R12, R6, 0x10, R14 ;  /* 0x00000010060c7824 */ /* 0x000fe200078e020e */
[----:B------:R-:W-:Y:S01]  /*12ed0*/  SHF.R.S32.HI R6, RZ, 0x1f, R0 ;  /* 0x0000001fff067819 */ /* 0x000fe20000011400 */
[----:B------:R-:W-:Y:S01]  /*12ee0*/  IMAD R4, R63, 0x80, R4 ;  /* 0x000000803f047824 */ /* 0x000fe200078e0204 */
[----:B------:R-:W-:Y:S01]  /*12ef0*/  F2FP.PACK_AB R142, R143, R142 ;  /* 0x0000008e8f8e723e */ /* 0x000fe200000000ff */
[----:B------:R-:W-:Y:S01]  /*12f00*/  IMAD.MOV R9, RZ, RZ, -R0 ;  /* 0x000000ffff097224 */ /* 0x000fe200078e0a00 */
[----:B------:R-:W-:Y:S01]  /*12f10*/  F2FP.PACK_AB R132, R133, R132 ;  /* 0x000000848584723e */ /* 0x000fe200000000ff */
[----:B------:R-:W-:Y:S01]  /*12f20*/  IMAD R6, R6, c[0x0][0x3e0], RZ ;  /* 0x0000f80006067a24 */ /* 0x000fe200078e02ff */
[C---:B------:R-:W-:Y:S01]  /*12f30*/  IADD3 R10, R4.reuse, 0x8, RZ ;  /* 0x00000008040a7810 */ /* 0x040fe20007ffe0ff */
[----:B------:R-:W-:Y:S01]  /*12f40*/  IMAD.IADD R3, R13, 0x1, R18 ;  /* 0x000000010d037824 */ /* 0x000fe200078e0212 */
[-C--:B------:R-:W-:Y:S01]  /*12f50*/  ISETP.GE.OR P6, PT, R4, R61.reuse, P0 ;  /* 0x0000003d0400720c */ /* 0x080fe200007c6670 */
[----:B------:R-:W-:Y:S01]  /*12f60*/  IMAD R7, R63, 0x80, R11 ;  /* 0x000000803f077824 */ /* 0x000fe200078e020b */
[----:B------:R-:W-:Y:S01]  /*12f70*/  ISETP.GE.OR P5, PT, R10, R61, P0 ;  /* 0x0000003d0a00720c */ /* 0x000fe200007a6670 */
[----:B------:R-:W-:Y:S01]  /*12f80*/  IMAD R14, R9, c[0x0][0x4e8], R8 ;  /* 0x00013a00090e7a24 */ /* 0x000fe200078e0208 */
[----:B------:R-:W-:Y:S01]  /*12f90*/  F2FP.PACK_AB R134, R135, R134 ;  /* 0x000000868786723e */ /* 0x000fe200000000ff */
[C---:B------:R-:W-:Y:S01]  /*12fa0*/  IMAD R10, R0.reuse, c[0x0][0x3e4], R6 ;  /* 0x0000f900000a7a24 */ /* 0x040fe200078e0206 */
[----:B------:R-:W-:Y:S01]  /*12fb0*/  F2FP.PACK_AB R136, R137, R136 ;  /* 0x000000888988723e */ /* 0x000fe200000000ff */
[----:B------:R-:W-:Y:S01]  /*12fc0*/  IMAD.WIDE.U32 R8, R0, c[0x0][0x3e0], R2 ;  /* 0x0000f80000087a25 */ /* 0x000fe200078e0002 */
[----:B------:R-:W-:-:S02]  /*12fd0*/  IADD3 R0, R4, 0x48, RZ ;  /* 0x0000004804007810 */ /* 0x000fc40007ffe0ff */
[----:B------:R-:W-:Y:S01]  /*12fe0*/  F2FP.PACK_AB R138, R139, R138 ;  /* 0x0000008a8b8a723e */ /* 0x000fe200000000ff */
[----:B------:R-:W-:Y:S01]  /*12ff0*/  @P1 IMAD.HI.U32 R6, R7, c[0x0][0x4ec], RZ ;  /* 0x00013b0007061a27 */ /* 0x000fe200078e00ff */
[----:B------:R-:W-:Y:S02]  /*13000*/  F2FP.PACK_AB R35, R35, R144 ;  /* 0x000000902323723e */ /* 0x000fe400000000ff */
[----:B------:R-:W-:Y:S01]  /*13010*/  F2FP.PACK_AB R146, R147, R146 ;  /* 0x000000929392723e */ /* 0x000fe200000000ff */
[----:B------:R-:W-:Y:S01]  /*13020*/  IMAD.SHL.U32 R3, R5, 0x40, RZ ;  /* 0x0000004005037824 */ /* 0x000fe200078e00ff */
[----:B------:R-:W-:Y:S01]  /*13030*/  IADD3 R5, R4, 0x40, RZ ;  /* 0x0000004004057810 */ /* 0x000fe20007ffe0ff */
[----:B------:R-:W-:Y:S01]  /*13040*/  IMAD.MOV.U32 R2, RZ, RZ, R7 ;  /* 0x000000ffff027224 */ /* 0x000fe200078e0007 */
[----:B------:R-:W-:Y:S01]  /*13050*/  @P1 SHF.R.U32.HI R2, RZ, c[0x0][0x4f0], R6 ;  /* 0x00013c00ff021a19 */ /* 0x000fe20000011606 */
[----:B------:R-:W-:Y:S01]  /*13060*/  IMAD.MOV.U32 R4, RZ, RZ, R8 ;  /* 0x000000ffff047224 */ /* 0x000fe200078e0008 */
[----:B------:R-:W-:Y:S01]  /*13070*/  LOP3.LUT R3, R3, 0xc0, RZ, 0xc0, !PT ;  /* 0x000000c003037812 */ /* 0x000fe200078ec0ff */
[----:B------:R-:W-:Y:S01]  /*13080*/  IMAD R17, R63, 0x80, R17 ;  /* 0x000000803f117824 */ /* 0x000fe200078e0211 */
[-C--:B------:R-:W-:Y:S01]  /*13090*/  ISETP.GE.OR P4, PT, R5, R61.reuse, P0 ;  /* 0x0000003d0500720c */ /* 0x080fe20000786670 */
[----:B------:R-:W-:Y:S01]  /*130a0*/  IMAD.IADD R5, R9, 0x1, R10 ;  /* 0x0000000109057824 */ /* 0x000fe200078e020a */
[----:B------:R-:W-:-:S02]  /*130b0*/  ISETP.GE.OR P1, PT, R0, R61, P0 ;  /* 0x0000003d0000720c */ /* 0x000fc40000726670 */
[----:B------:R-:W-:Y:S02]  /*130c0*/  SHF.R.S32.HI R6, RZ, 0x1f, R2 ;  /* 0x0000001fff067819 */ /* 0x000fe40000011402 */
[----:B------:R-:W-:Y:S02]  /*130d0*/  IADD3 R10, P0, R2, R20, RZ ;  /* 0x00000014020a7210 */ /* 0x000fe40007f1e0ff */
[----:B------:R-:W-:Y:S02]  /*130e0*/  LEA.HI R3, R3, R3, RZ, 0x1d ;  /* 0x0000000303037211 */ /* 0x000fe400078fe8ff */
[----:B------:R-:W-:Y:S02]  /*130f0*/  IADD3.X R11, R6, R21, R24, P0, !PT ;  /* 0x00000015060b7210 */ /* 0x000fe400007fe418 */
[----:B------:R-:W-:Y:S01]  /*13100*/  SHF.R.S32.HI R6, RZ, 0x1f, R14 ;  /* 0x0000001fff067819 */ /* 0x000fe2000001140e */
[----:B------:R-:W-:Y:S01]  /*13110*/  IMAD.U32 R0, R12, 0x2, R3 ;  /* 0x000000020c007824 */ /* 0x000fe200078e0003 */
[----:B------:R-:W-:Y:S01]  /*13120*/  F2FP.PACK_AB R34, R34, R156 ;  /* 0x0000009c2222723e */ /* 0x000fe200000000ff */
[----:B------:R-:W-:Y:S01]  /*13130*/  IMAD.MOV R3, RZ, RZ, -R2 ;  /* 0x000000ffff037224 */ /* 0x000fe200078e0a02 */
[----:B------:R-:W-:Y:S01]  /*13140*/  F2FP.PACK_AB R158, R159, R158 ;  /* 0x0000009e9f9e723e */ /* 0x000fe200000000ff */
[----:B------:R-:W-:Y:S01]  /*13150*/  IMAD R6, R6, c[0x0][0x3d8], RZ ;  /* 0x0000f60006067a24 */ /* 0x000fe200078e02ff */
[----:B------:R-:W-:Y:S01]  /*13160*/  F2FP.PACK_AB R148, R149, R148 ;  /* 0x000000949594723e */ /* 0x000fe200000000ff */
[----:B------:R-:W-:Y:S01]  /*13170*/  IMAD R3, R3, c[0x0][0x4e8], R7 ;  /* 0x00013a0003037a24 */ /* 0x000fe200078e0207 */
[----:B------:R-:W-:Y:S01]  /*13180*/  F2FP.PACK_AB R150, R151, R150 ;  /* 0x000000969796723e */ /* 0x000fe200000000ff */
[----:B------:R-:W-:Y:S01]  /*13190*/  IMAD.SHL.U32 R0, R0, 0x2, RZ ;  /* 0x0000000200007824 */ /* 0x000fe200078e00ff */
[----:B------:R-:W-:Y:S01]  /*131a0*/  BAR.SYNC.DEFER_BLOCKING 0x1, 0x80 ;  /* 0x0042000000007b1d */ /* 0x000fe20000010000 */
[C---:B------:R-:W-:Y:S01]  /*131b0*/  IMAD R18, R14.reuse, c[0x0][0x3dc], R6 ;  /* 0x0000f7000e127a24 */ /* 0x040fe200078e0206 */
[----:B------:R-:W-:Y:S01]  /*131c0*/  SHF.R.S32.HI R6, RZ, 0x1f, R3 ;  /* 0x0000001fff067819 */ /* 0x000fe20000011403 */
[----:B------:R-:W-:Y:S01]  /*131d0*/  IMAD.WIDE.U32 R14, R14, c[0x0][0x3d8], R4 ;  /* 0x0000f6000e0e7a25 */ /* 0x000fe200078e0004 */
[----:B------:R-:W-:-:S02]  /*131e0*/  IADD3 R7, R0, 0x80, RZ ;  /* 0x0000008000077810 */ /* 0x000fc40007ffe0ff */
[----:B------:R-:W-:Y:S01]  /*131f0*/  IADD3 R2, R0, 0x70, RZ ;  /* 0x0000007000027810 */ /* 0x000fe20007ffe0ff */
[----:B------:R-:W-:Y:S01]  /*13200*/  IMAD.MOV.U32 R4, RZ, RZ, 0x20 ;  /* 0x00000020ff047424 */ /* 0x000fe200078e00ff */
[----:B------:R-:W-:Y:S01]  /*13210*/  @P3 IADD3 R2, R7, 0x10, RZ ;  /* 0x0000001007023810 */ /* 0x000fe20007ffe0ff */
[----:B------:R-:W-:Y:S01]  /*13220*/  IMAD R5, R6, c[0x0][0x488], RZ ;  /* 0x0001220006057a24 */ /* 0x000fe200078e02ff */
[----:B------:R-:W-:Y:S01]  /*13230*/  F2FP.PACK_AB R152, R153, R152 ;  /* 0x000000989998723e */ /* 0x000fe200000000ff */
[----:B------:R-:W-:Y:S01]  /*13240*/  IMAD.WIDE.U32 R6, R3, c[0x0][0x488], R10 ;  /* 0x0001220003067a25 */ /* 0x000fe200078e000a */
[----:B------:R-:W-:Y:S02]  /*13250*/  SEL R4, R4, 0xffffffe0, !P2 ;  /* 0xffffffe004047807 */ /* 0x000fe40005000000 */
[----:B------:R-:W-:Y:S01]  /*13260*/  F2FP.PACK_AB R154, R155, R154 ;  /* 0x0000009a9b9a723e */ /* 0x000fe200000000ff */
[----:B------:R-:W-:Y:S01]  /*13270*/  IMAD R5, R3, c[0x0][0x48c], R5 ;  /* 0x0001230003057a24 */ /* 0x000fe200078e0205 */
[----:B------:R-:W-:Y:S01]  /*13280*/  F2FP.PACK_AB R29, R29, R52 ;  /* 0x000000341d1d723e */ /* 0x000fe200000000ff */
[----:B------:R-:W-:Y:S01]  /*13290*/  IMAD.IADD R3, R0, 0x1, R4 ;  /* 0x0000000100037824 */ /* 0x000fe200078e0204 */
[----:B------:R-:W-:Y:S01]  /*132a0*/  F2FP.PACK_AB R54, R55, R54 ;  /* 0x000000363736723e */ /* 0x000fe200000000ff */
[----:B------:R-:W-:Y:S01]  /*132b0*/  IMAD.IADD R4, R4, 0x1, R2 ;  /* 0x0000000104047824 */ /* 0x000fe200078e0202 */
[----:B------:R-:W-:Y:S01]  /*132c0*/  F2FP.PACK_AB R28, R28, R64 ;  /* 0x000000401c1c723e */ /* 0x000fe200000000ff */
[----:B------:R-:W-:Y:S01]  /*132d0*/  IMAD.IADD R5, R7, 0x1, R5 ;  /* 0x0000000107057824 */ /* 0x000fe200078e0205 */
[----:B------:R-:W-:Y:S01]  /*132e0*/  F2FP.PACK_AB R66, R67, R66 ;  /* 0x000000424342723e */ /* 0x000fe200000000ff */
[----:B------:R-:W-:Y:S01]  /*132f0*/  STS [R0+0x80], R112 ;  /* 0x0000807000007388 */ /* 0x000fe20000000800 */
[----:B------:R-:W-:-:S02]  /*13300*/  F2FP.PACK_AB R56, R57, R56 ;  /* 0x000000383938723e */ /* 0x000fc400000000ff */
[----:B------:R-:W-:Y:S01]  /*13310*/  F2FP.PACK_AB R58, R59, R58 ;  /* 0x0000003a3b3a723e */ /* 0x000fe200000000ff */
[----:B------:R-:W-:Y:S01]  /*13320*/  STS [R0+0x280], R114 ;  /* 0x0002807200007388 */ /* 0x000fe20000000800 */
[----:B------:R-:W-:Y:S02]  /*13330*/  F2FP.PACK_AB R27, R27, R68 ;  /* 0x000000441b1b723e */ /* 0x000fe400000000ff */
        /* <DEDUP_REMOVED lines=14> */
[----:B------:R-:W-:-:S02]  /*13420*/  LEA R8, P0, R6, c[0x0][0x450], 0x2 ;  /* 0x0001140006087a11 */ /* 0x000fc400078010ff */
        /* <DEDUP_REMOVED lines=9> */
[----:B------:R-:W-:Y:S01]  /*134c0*/  LEA.HI.X R5, R6, c[0x0][0x454], R5, 0x2, P0 ;  /* 0x0001150006057a11 */ /* 0x000fe200000f1405 */
[----:B------:R-:W-:Y:S04]  /*134d0*/  STS [R4], R140 ;  /* 0x0000008c04007388 */ /* 0x000fe80000000800 */
        /* <DEDUP_REMOVED lines=28> */
[----:B------:R2:W-:Y:S04]  /*136a0*/  STS [R2+0x5200], R78 ;  /* 0x0052004e02007388 */ /* 0x0005e80000000800 */
[----:B------:R-:W-:Y:S04]  /*136b0*/  STS [R3+0x4080], R25 ;  /* 0x0040801903007388 */ /* 0x000fe80000000800 */
[----:B------:R-:W-:Y:S04]  /*136c0*/  STS [R3+0x4280], R87 ;  /* 0x0042805703007388 */ /* 0x000fe80000000800 */
[----:B------:R-:W-:Y:S04]  /*136d0*/  STS [R4+0x4000], R23 ;  /* 0x0040001704007388 */ /* 0x000fe80000000800 */
[----:B------:R-:W-:Y:S01]  /*136e0*/  STS [R4+0x4200], R22 ;  /* 0x0042001604007388 */ /* 0x000fe20000000800 */
[----:B-1----:R-:W-:Y:S01]  /*136f0*/  IMAD.SHL.U32 R0, R19, 0x2, RZ ;  /* 0x0000000213007824 */ /* 0x002fe200078e00ff */
[----:B------:R-:W-:-:S02]  /*13700*/  LEA R19, P0, R14, c[0x0][0x380], 0x1 ;  /* 0x0000e0000e137a11 */ /* 0x000fc400078008ff */
[----:B------:R-:W-:Y:S04]  /*13710*/  STS [R3+0x5080], R88 ;  /* 0x0050805803007388 */ /* 0x000fe80000000800 */
[----:B------:R-:W-:Y:S01]  /*13720*/  STS [R3+0x5280], R90 ;  /* 0x0052805a03007388 */ /* 0x000fe20000000800 */
[----:B--2---:R-:W-:-:S03]  /*13730*/  IMAD.IADD R2, R15, 0x1, R18 ;  /* 0x000000010f027824 */ /* 0x004fc600078e0212 */
[----:B------:R-:W-:Y:S02]  /*13740*/  STS [R4+0x5000], R92 ;  /* 0x0050005c04007388 */ /* 0x000fe40000000800 */
[----:B------:R-:W-:Y:S02]  /*13750*/  LEA.HI.X R18, R14, c[0x0][0x384], R2, 0x1, P0 ;  /* 0x0000e1000e127a11 */ /* 0x000fe400000f0c02 */
[----:B------:R-:W-:Y:S01]  /*13760*/  STS [R4+0x5200], R94 ;  /* 0x0052005e04007388 */ /* 0x000fe20000000800 */
[----:B------:R-:W-:-:S03]  /*13770*/  ISETP.GE.AND P0, PT, R17, R61, PT ;  /* 0x0000003d1100720c */ /* 0x000fc60003f06270 */
[----:B------:R-:W-:Y:S04]  /*13780*/  SHFL.IDX PT, R10, R8, RZ, 0x1c1f ;  /* 0x001c1fff080a7589 */ /* 0x000fe800000e0000 */
[----:B------:R-:W1:Y:S04]  /*13790*/  SHFL.IDX PT, R11, R5, RZ, 0x1c1f ;  /* 0x001c1fff050b7589 */ /* 0x000e6800000e0000 */
[----:B------:R-:W-:Y:S06]  /*137a0*/  BAR.SYNC.DEFER_BLOCKING 0x1, 0x80 ;  /* 0x0042000000007b1d */ /* 0x000fec0000010000 */
[----:B------:R-:W-:Y:S04]  /*137b0*/  SHFL.IDX PT, R6, R8, 0x1, 0x1c1f ;  /* 0x003c1f0008067f89 */ /* 0x000fe800000e0000 */
[----:B------:R-:W2:Y:S04]  /*137c0*/  SHFL.IDX PT, R7, R5, 0x1, 0x1c1f ;  /* 0x003c1f0005077f89 */ /* 0x000ea800000e0000 */
[----:B------:R-:W-:Y:S04]  /*137d0*/  SHFL.IDX PT, R12, R8, 0x2, 0x1c1f ;  /* 0x005c1f00080c7f89 */ /* 0x000fe800000e0000 */
[----:B------:R-:W3:Y:S04]  /*137e0*/  SHFL.IDX PT, R13, R5, 0x2, 0x1c1f ;  /* 0x005c1f00050d7f89 */ /* 0x000ee800000e0000 */
[----:B------:R-:W-:Y:S04]  /*137f0*/  SHFL.IDX PT, R8, R8, 0x3, 0x1c1f ;  /* 0x007c1f0008087f89 */ /* 0x000fe800000e0000 */
[----:B------:R-:W4:Y:S04]  /*13800*/  SHFL.IDX PT, R9, R5, 0x3, 0x1c1f ;  /* 0x007c1f0005097f89 */ /* 0x000f2800000e0000 */
[----:B-1----:R1:W-:Y:S04]  /*13810*/  @!P6 ST.E [R10.64], R30 ;  /* 0x0000001e0a00e985 */ /* 0x0023e8000c101908 */
[----:B--2---:R1:W-:Y:S04]  /*13820*/  @!P5 ST.E [R6.64], R31 ;  /* 0x0000001f0600d985 */ /* 0x0043e8000c101908 */
[----:B------:R1:W2:Y:S04]  /*13830*/  SHFL.IDX PT, R2, R19, RZ, 0x1c1f ;  /* 0x001c1fff13027589 */ /* 0x0002a800000e0000 */
[----:B---3--:R1:W-:Y:S04]  /*13840*/  @!P4 ST.E [R12.64], R32 ;  /* 0x000000200c00c985 */ /* 0x0083e8000c101908 */
[----:B------:R1:W3:Y:S04]  /*13850*/  SHFL.IDX PT, R3, R18, RZ, 0x1c1f ;  /* 0x001c1fff12037589 */ /* 0x0002e800000e0000 */
[----:B----4-:R1:W-:Y:S04]  /*13860*/  @!P1 ST.E [R8.64], R33 ;  /* 0x0000002108009985 */ /* 0x0103e8000c101908 */
[----:B------:R1:W4:Y:S04]  /*13870*/  LDS.128 R32, [R0+0x880] ;  /* 0x0008800000207984 */ /* 0x0003280000000c00 */
[----:B------:R1:W1:Y:S04]  /*13880*/  LDS.128 R44, [R0+0x1080] ;  /* 0x00108000002c7984 */ /* 0x0002680000000c00 */
[----:B------:R1:W1:Y:S04]  /*13890*/  LDS.128 R52, [R0+0x1880] ;  /* 0x0018800000347984 */ /* 0x0002680000000c00 */
[----:B------:R1:W1:Y:S04]  /*138a0*/  LDS.128 R28, [R0+0x2880] ;  /* 0x00288000001c7984 */ /* 0x0002680000000c00 */
[----:B------:R1:W1:Y:S04]  /*138b0*/  LDS.128 R40, [R0+0x3080] ;  /* 0x0030800000287984 */ /* 0x0002680000000c00 */
[----:B------:R1:W1:Y:S04]  /*138c0*/  LDS.128 R48, [R0+0x3880] ;  /* 0x0038800000307984 */ /* 0x0002680000000c00 */
[----:B------:R1:W1:Y:S04]  /*138d0*/  LDS.128 R24, [R0+0x4880] ;  /* 0x0048800000187984 */ /* 0x0002680000000c00 */
[----:B------:R1:W1:Y:S04]  /*138e0*/  LDS.128 R36, [R0+0x5080] ;  /* 0x0050800000247984 */ /* 0x0002680000000c00 */
[----:B------:R1:W1:Y:S01]  /*138f0*/  LDS.128 R56, [R0+0x5880] ;  /* 0x0058800000387984 */ /* 0x0002620000000c00 */
[----:B------:R-:W-:Y:S05]  /*13900*/  @P0 BRA `(.L_x_246) ;  /* 0x0000014000000947 */ /* 0x000fea0003800000 */
[----:B--23--:R-:W2:Y:S01]  /*13910*/  LDS.128 R20, [R0+0x80] ;  /* 0x0000800000147984 */ /* 0x00cea20000000c00 */
[----:B------:R-:W-:-:S02]  /*13920*/  IADD3 R5, R16, 0x20, RZ ;  /* 0x0000002010057810 */ /* 0x000fc40007ffe0ff */
[----:B-1----:R-:W-:Y:S01]  /*13930*/  IADD3 R6, R16, 0x40, RZ ;  /* 0x0000004010067810 */ /* 0x002fe20007ffe0ff */
[----:B------:R-:W1:Y:S01]  /*13940*/  LDS.128 R12, [R0+0x2080] ;  /* 0x00208000000c7984 */ /* 0x000e620000000c00 */
[----:B------:R-:W-:Y:S02]  /*13950*/  ISETP.GE.AND P1, PT, R5, c[0x0][0x3c8], PT ;  /* 0x0000f20005007a0c */ /* 0x000fe40003f26270 */
[----:B------:R-:W-:Y:S01]  /*13960*/  ISETP.GE.AND P0, PT, R6, c[0x0][0x3c8], PT ;  /* 0x0000f20006007a0c */ /* 0x000fe20003f06270 */
[----:B------:R3:W5:Y:S01]  /*13970*/  LDS.128 R8, [R0+0x4080] ;  /* 0x0040800000087984 */ /* 0x0007620000000c00 */
[----:B------:R-:W-:-:S09]  /*13980*/  ISETP.GE.AND P2, PT, R16, c[0x0][0x3c8], PT ;  /* 0x0000f20010007a0c */ /* 0x000fd20003f46270 */
[----:B------:R-:W-:-:S04]  /*13990*/  @!P1 SHF.R.S32.HI R4, RZ, 0x1f, R5 ;  /* 0x0000001fff049819 */ /* 0x000fc80000011405 */
[----:B------:R-:W-:-:S04]  /*139a0*/  @!P1 LEA.HI R4, R4, R5, RZ, 0x3 ;  /* 0x0000000504049211 */ /* 0x000fc800078f18ff */
[----:B------:R-:W-:Y:S02]  /*139b0*/  @!P1 LOP3.LUT R4, R4, 0xfffffff8, RZ, 0xc0, !PT ;  /* 0xfffffff804049812 */ /* 0x000fe400078ec0ff */
[----:B---3--:R-:W-:-:S03]  /*139c0*/  @!P0 SHF.R.S32.HI R0, RZ, 0x1f, R6 ;  /* 0x0000001fff008819 */ /* 0x008fc60000011406 */
[----:B------:R-:W-:Y:S01]  /*139d0*/  @!P1 IMAD.WIDE R4, R4, 0x2, R2 ;  /* 0x0000000204049825 */ /* 0x000fe200078e0202 */
[----:B------:R-:W-:-:S03]  /*139e0*/  @!P0 LEA.HI R0, R0, R6, RZ, 0x3 ;  /* 0x0000000600008211 */ /* 0x000fc600078f18ff */
[----:B------:R-:W-:Y:S01]  /*139f0*/  @!P2 IMAD.WIDE R6, R16, 0x2, R2 ;  /* 0x000000021006a825 */ /* 0x000fe200078e0202 */
[----:B------:R-:W-:-:S04]  /*13a00*/  @!P0 LOP3.LUT R0, R0, 0xfffffff8, RZ, 0xc0, !PT ;  /* 0xfffffff800008812 */ /* 0x000fc800078ec0ff */
[----:B--2---:R2:W-:Y:S01]  /*13a10*/  @!P2 ST.E.128 [R6.64], R20 ;  /* 0x000000140600a985 */ /* 0x0045e2000c101d08 */
[----:B------:R-:W-:-:S03]  /*13a20*/  @!P0 IMAD.WIDE R2, R0, 0x2, R2 ;  /* 0x0000000200028825 */ /* 0x000fc600078e0202 */
[----:B-1----:R2:W-:Y:S04]  /*13a30*/  @!P1 ST.E.128 [R4.64], R12 ;  /* 0x0000000c04009985 */ /* 0x0025e8000c101d08 */
[----:B-----5:R2:W-:Y:S02]  /*13a40*/  @!P0 ST.E.128 [R2.64], R8 ;  /* 0x0000000802008985 */ /* 0x0205e4000c101d08 */
.L_x_246:
[----:B--23--:R-:W-:Y:S05]  /*13a50*/  BSYNC B0 ;  /* 0x0000000000007941 */ /* 0x00cfea0003800000 */
.L_x_245:
[----:B-1----:R-:W-:Y:S01]  /*13a60*/  IADD3 R0, R17, 0x20, RZ ;  /* 0x0000002011007810 */ /* 0x002fe20007ffe0ff */
[----:B------:R1:W2:Y:S01]  /*13a70*/  SHFL.IDX PT, R3, R18, 0x1, 0x1c1f ;  /* 0x003c1f0012037f89 */ /* 0x0002a200000e0000 */
[----:B------:R-:W-:Y:S02]  /*13a80*/  BSSY B0, `(.L_x_247) ;  /* 0x0000015000007945 */ /* 0x000fe40003800000 */
[----:B------:R-:W-:Y:S01]  /*13a90*/  ISETP.GE.AND P0, PT, R0, R61, PT ;  /* 0x0000003d0000720c */ /* 0x000fe20003f06270 */
[----:B------:R1:W3:-:S12]  /*13aa0*/  SHFL.IDX PT, R2, R19, 0x1, 0x1c1f ;  /* 0x003c1f0013027f89 */ /* 0x0002d800000e0000 */
[----:B------:R-:W-:Y:S05]  /*13ab0*/  @P0 BRA `(.L_x_248) ;  /* 0x0000011000000947 */ /* 0x000fea0003800000 */
[C---:B------:R-:W-:Y:S02]  /*13ac0*/  IADD3 R5, R16.reuse, 0x20, RZ ;  /* 0x0000002010057810 */ /* 0x040fe40007ffe0ff */
[----:B------:R-:W-:Y:S02]  /*13ad0*/  IADD3 R6, R16, 0x40, RZ ;  /* 0x0000004010067810 */ /* 0x000fe40007ffe0ff */
[----:B------:R-:W-:Y:S02]  /*13ae0*/  ISETP.GE.AND P1, PT, R5, c[0x0][0x3c8], PT ;  /* 0x0000f20005007a0c */ /* 0x000fe40003f26270 */
[----:B------:R-:W-:Y:S02]  /*13af0*/  ISETP.GE.AND P0, PT, R6, c[0x0][0x3c8], PT ;  /* 0x0000f20006007a0c */ /* 0x000fe40003f06270 */
[----:B------:R-:W-:-:S09]  /*13b00*/  ISETP.GE.AND P2, PT, R16, c[0x0][0x3c8], PT ;  /* 0x0000f20010007a0c */ /* 0x000fd20003f46270 */
[----:B------:R-:W-:Y:S02]  /*13b10*/  @!P1 SHF.R.S32.HI R4, RZ, 0x1f, R5 ;  /* 0x0000001fff049819 */ /* 0x000fe40000011405 */
[----:B------:R-:W-:Y:S02]  /*13b20*/  @!P0 SHF.R.S32.HI R0, RZ, 0x1f, R6 ;  /* 0x0000001fff008819 */ /* 0x000fe40000011406 */
[----:B------:R-:W-:Y:S02]  /*13b30*/  @!P1 LEA.HI R4, R4, R5, RZ, 0x3 ;  /* 0x0000000504049211 */ /* 0x000fe400078f18ff */
[----:B------:R-:W-:Y:S01]  /*13b40*/  @!P0 LEA.HI R0, R0, R6, RZ, 0x3 ;  /* 0x0000000600008211 */ /* 0x000fe200078f18ff */
[----:B--23--:R-:W-:Y:S01]  /*13b50*/  @!P2 IMAD.WIDE R6, R16, 0x2, R2 ;  /* 0x000000021006a825 */ /* 0x00cfe200078e0202 */
[----:B------:R-:W-:Y:S02]  /*13b60*/  @!P1 LOP3.LUT R4, R4, 0xfffffff8, RZ, 0xc0, !PT ;  /* 0xfffffff804049812 */ /* 0x000fe400078ec0ff */
[----:B------:R-:W-:-:S02]  /*13b70*/  @!P0 LOP3.LUT R0, R0, 0xfffffff8, RZ, 0xc0, !PT ;  /* 0xfffffff800008812 */ /* 0x000fc400078ec0ff */
[----:B----4-:R2:W-:Y:S01]  /*13b80*/  @!P2 ST.E.128 [R6.64], R32 ;  /* 0x000000200600a985 */ /* 0x0105e2000c101d08 */
[----:B------:R-:W-:-:S04]  /*13b90*/  @!P1 IMAD.WIDE R4, R4, 0x2, R2 ;  /* 0x0000000204049825 */ /* 0x000fc800078e0202 */
[----:B------:R-:W-:Y:S01]  /*13ba0*/  @!P0 IMAD.WIDE R2, R0, 0x2, R2 ;  /* 0x0000000200028825 */ /* 0x000fe200078e0202 */
[----:B------:R2:W-:Y:S04]  /*13bb0*/  @!P1 ST.E.128 [R4.64], R28 ;  /* 0x0000001c04009985 */ /* 0x0005e8000c101d08 */
[----:B------:R2:W-:Y:S02]  /*13bc0*/  @!P0 ST.E.128 [R2.64], R24 ;  /* 0x0000001802008985 */ /* 0x0005e4000c101d08 */
.L_x_248:
[----:B------:R-:W-:Y:S05]  /*13bd0*/  BSYNC B0 ;  /* 0x0000000000007941 */ /* 0x000fea0003800000 */
.L_x_247:
[----:B------:R-:W-:Y:S01]  /*13be0*/  IADD3 R0, R17, 0x40, RZ ;  /* 0x0000004011007810 */ /* 0x000fe20007ffe0ff */
[----:B--2---:R2:W1:Y:S01]  /*13bf0*/  SHFL.IDX PT, R3, R18, 0x2, 0x1c1f ;  /* 0x005c1f0012037f89 */ /* 0x00446200000e0000 */
[----:B------:R-:W-:Y:S02]  /*13c00*/  BSSY B0, `(.L_x_249) ;  /* 0x0000015000007945 */ /* 0x000fe40003800000 */
[----:B------:R-:W-:Y:S01]  /*13c10*/  ISETP.GE.AND P0, PT, R0, R61, PT ;  /* 0x0000003d0000720c */ /* 0x000fe20003f06270 */
[----:B---3--:R2:W3:-:S12]  /*13c20*/  SHFL.IDX PT, R2, R19, 0x2, 0x1c1f ;  /* 0x005c1f0013027f89 */ /* 0x0084d800000e0000 */
        /* <DEDUP_REMOVED lines=10> */
[----:B-1-3--:R-:W-:Y:S01]  /*13cd0*/  @!P2 IMAD.WIDE R6, R16, 0x2, R2 ;  /* 0x000000021006a825 */ /* 0x00afe200078e0202 */
[----:B------:R-:W-:Y:S02]  /*13ce0*/  @!P1 LOP3.LUT R4, R4, 0xfffffff8, RZ, 0xc0, !PT ;  /* 0xfffffff804049812 */ /* 0x000fe400078ec0ff */
[----:B------:R-:W-:-:S02]  /*13cf0*/  @!P0 LOP3.LUT R0, R0, 0xfffffff8, RZ, 0xc0, !PT ;  /* 0xfffffff800008812 */ /* 0x000fc400078ec0ff */
[----:B------:R1:W-:Y:S01]  /*13d00*/  @!P2 ST.E.128 [R6.64], R44 ;  /* 0x0000002c0600a985 */ /* 0x0003e2000c101d08 */
[----:B------:R-:W-:-:S04]  /*13d10*/  @!P1 IMAD.WIDE R4, R4, 0x2, R2 ;  /* 0x0000000204049825 */ /* 0x000fc800078e0202 */
[----:B------:R-:W-:Y:S01]  /*13d20*/  @!P0 IMAD.WIDE R2, R0, 0x2, R2 ;  /* 0x0000000200028825 */ /* 0x000fe200078e0202 */
[----:B------:R1:W-:Y:S04]  /*13d30*/  @!P1 ST.E.128 [R4.64], R40 ;  /* 0x0000002804009985 */ /* 0x0003e8000c101d08 */
[----:B------:R1:W-:Y:S02]  /*13d40*/  @!P0 ST.E.128 [R2.64], R36 ;  /* 0x0000002402008985 */ /* 0x0003e4000c101d08 */
.L_x_250:
[----:B------:R-:W-:Y:S05]  /*13d50*/  BSYNC B0 ;  /* 0x0000000000007941 */ /* 0x000fea0003800000 */
.L_x_249:
[----:B------:R-:W-:Y:S01]  /*13d60*/  IADD3 R0, R17, 0x60, RZ ;  /* 0x0000006011007810 */ /* 0x000fe20007ffe0ff */
[----:B-1----:R1:W2:Y:S03]  /*13d70*/  SHFL.IDX PT, R7, R18, 0x3, 0x1c1f ;  /* 0x007c1f0012077f89 */ /* 0x0022a600000e0000 */
[----:B------:R-:W-:Y:S01]  /*13d80*/  ISETP.GE.AND P0, PT, R0, R61, PT ;  /* 0x0000003d0000720c */ /* 0x000fe20003f06270 */
[----:B------:R1:W4:-:S12]  /*13d90*/  SHFL.IDX PT, R6, R19, 0x3, 0x1c1f ;  /* 0x007c1f0013067f89 */ /* 0x00031800000e0000 */
[----:B------:R-:W-:Y:S05]  /*13da0*/  @P0 EXIT ;  /* 0x000000000000094d */ /* 0x000fea0003800000 */
[C---:B---3--:R-:W-:Y:S02]  /*13db0*/  IADD3 R2, R16.reuse, 0x20, RZ ;  /* 0x0000002010027810 */ /* 0x048fe40007ffe0ff */
[----:B------:R-:W-:Y:S02]  /*13dc0*/  ISETP.GE.AND P1, PT, R16, c[0x0][0x3c8], PT ;  /* 0x0000f20010007a0c */ /* 0x000fe40003f26270 */
[----:B------:R-:W-:-:S11]  /*13dd0*/  ISETP.GE.AND P0, PT, R2, c[0x0][0x3c8], PT ;  /* 0x0000f20002007a0c */ /* 0x000fd60003f06270 */
[----:B--2-4-:R-:W-:Y:S02]  /*13de0*/  @!P1 IMAD.WIDE R4, R16, 0x2, R6 ;  /* 0x0000000210049825 */ /* 0x014fe400078e0206 */
        /* <DEDUP_REMOVED lines=15> */
.L_x_244:
[----:B------:R-:W2:Y:S01]  /*13ee0*/  S2R R8, SR_TID.X ;  /* 0x0000000000087919 */ /* 0x000ea20000002100 */
[----:B------:R-:W-:Y:S03]  /*13ef0*/  BSSY B0, `(.L_x_251) ;  /* 0x0000028000007945 */ /* 0x000fe60003800000 */
[----:B------:R-:W3:Y:S01]  /*13f00*/  S2R R9, SR_CTAID.Z ;  /* 0x0000000000097919 */ /* 0x000ee20000002700 */
[----:B--2---:R-:W-:Y:S02]  /*13f10*/  ISETP.GT.AND P0, PT, R8, 0x7f, PT ;  /* 0x0000007f0800780c */ /* 0x004fe40003f04270 */
[----:B---3--:R-:W-:-:S11]  /*13f20*/  SHF.R.S32.HI R10, RZ, 0x1f, R9 ;  /* 0x0000001fff0a7819 */ /* 0x008fd60000011409 */
[----:B------:R-:W-:Y:S05]  /*13f30*/  @P0 BRA `(.L_x_252) ;  /* 0x0000023000000947 */ /* 0x000fea0003800000 */
[----:B------:R-:W2:Y:S01]  /*13f40*/  S2R R5, SR_CTAID.X ;  /* 0x0000000000057919 */ /* 0x000ea20000002500 */
[----:B------:R-:W-:-:S05]  /*13f50*/  MOV R2, c[0x0][0x4e8] ;  /* 0x00013a0000027a02 */ /* 0x000fca0000000f00 */
[----:B------:R-:W-:Y:S01]  /*13f60*/  IMAD R0, R2, c[0x0][0x388], RZ ;  /* 0x0000e20002007a24 */ /* 0x000fe200078e02ff */
[----:B--2---:R-:W-:-:S04]  /*13f70*/  LEA R5, R5, R8, 0x7 ;  /* 0x0000000805057211 */ /* 0x004fc800078e38ff */
[----:B------:R-:W-:-:S13]  /*13f80*/  ISETP.GE.AND P0, PT, R5, R0, PT ;  /* 0x000000000500720c */ /* 0x000fda0003f06270 */
[----:B------:R-:W-:Y:S05]  /*13f90*/  @P0 BRA `(.L_x_252) ;  /* 0x000001d000000947 */ /* 0x000fea0003800000 */
[----:B------:R-:W-:Y:S01]  /*13fa0*/  ISETP.NE.AND P0, PT, R2, 0x1, PT ;  /* 0x000000010200780c */ /* 0x000fe20003f05270 */
[----:B------:R-:W-:Y:S01]  /*13fb0*/  ULDC.64 UR4, c[0x0][0x490] ;  /* 0x0001240000047ab9 */ /* 0x000fe20000000a00 */
[----:B------:R-:W-:Y:S01]  /*13fc0*/  MOV R0, R5 ;  /* 0x0000000500007202 */ /* 0x000fe20000000f00 */
[----:B------:R-:W-:Y:S01]  /*13fd0*/  UIMAD UR10, UR6, UR4, URZ ;  /* 0x00000004060a72a4 */ /* 0x000fe2000f8e023f */
[----:B------:R-:W-:Y:S01]  /*13fe0*/  IMAD R6, R10, c[0x0][0x498], RZ ;  /* 0x000126000a067a24 */ /* 0x000fe200078e02ff */
[----:B------:R-:W-:Y:S02]  /*13ff0*/  UIMAD.WIDE.U32 UR12, UR7, UR4, URZ ;  /* 0x00000004070c72a5 */ /* 0x000fe4000f8e003f */
[----:B------:R-:W-:Y:S01]  /*14000*/  UIMAD UR4, UR7, UR5, UR10 ;  /* 0x00000005070472a4 */ /* 0x000fe2000f8e020a */
[----:B------:R-:W-:-:S03]  /*14010*/  IMAD R6, R9, c[0x0][0x49c], R6 ;  /* 0x0001270009067a24 */ /* 0x000fc600078e0206 */
[----:B------:R-:W-:Y:S01]  /*14020*/  UIADD3 UR4, UR13, UR4, URZ ;  /* 0x000000040d047290 */ /* 0x000fe2000fffe03f */
[----:B------:R-:W-:Y:S01]  /*14030*/  MOV R3, UR13 ;  /* 0x0000000d00037c02 */ /* 0x000fe20008000f00 */
[----:B------:R-:W-:-:S04]  /*14040*/  @P0 IMAD.HI.U32 R2, R5, c[0x0][0x4ec], RZ ;  /* 0x00013b0005020a27 */ /* 0x000fc800078e00ff */
[----:B------:R-:W-:Y:S01]  /*14050*/  IMAD.U32 R3, RZ, RZ, UR4 ;  /* 0x00000004ff037e24 */ /* 0x000fe2000f8e00ff */
[----:B------:R-:W-:Y:S01]  /*14060*/  @P0 SHF.R.U32.HI R0, RZ, c[0x0][0x4f0], R2 ;  /* 0x00013c00ff000a19 */ /* 0x000fe20000011602 */
[----:B------:R-:W-:-:S03]  /*14070*/  IMAD.U32 R2, RZ, RZ, UR12 ;  /* 0x0000000cff027e24 */ /* 0x000fc6000f8e00ff */
[----:B------:R-:W-:Y:S01]  /*14080*/  IADD3 R4, -R0, RZ, RZ ;  /* 0x000000ff00047210 */ /* 0x000fe20007ffe1ff */
[----:B------:R-:W-:Y:S01]  /*14090*/  IMAD.WIDE.U32 R2, R9, c[0x0][0x498], R2 ;  /* 0x0001260009027a25 */ /* 0x000fe200078e0002 */
[----:B------:R-:W-:-:S03]  /*140a0*/  SHF.R.S32.HI R7, RZ, 0x1f, R0 ;  /* 0x0000001fff077819 */ /* 0x000fc60000011400 */
[----:B------:R-:W-:Y:S01]  /*140b0*/  IMAD R4, R4, c[0x0][0x4e8], R5 ;  /* 0x00013a0004047a24 */ /* 0x000fe200078e0205 */
[----:B------:R-:W-:-:S04]  /*140c0*/  IADD3 R2, P0, R0, R2, RZ ;  /* 0x0000000200027210 */ /* 0x000fc80007f1e0ff */
[----:B------:R-:W-:Y:S02]  /*140d0*/  SHF.R.S32.HI R5, RZ, 0x1f, R4 ;  /* 0x0000001fff057819 */ /* 0x000fe40000011404 */
[----:B------:R-:W-:-:S03]  /*140e0*/  IADD3.X R3, R7, R3, R6, P0, !PT ;  /* 0x0000000307037210 */ /* 0x000fc600007fe406 */
[----:B------:R-:W-:Y:S02]  /*140f0*/  IMAD R0, R5, c[0x0][0x488], RZ ;  /* 0x0001220005007a24 */ /* 0x000fe400078e02ff */
[----:B------:R-:W-:-:S04]  /*14100*/  IMAD.WIDE.U32 R2, R4, c[0x0][0x488], R2 ;  /* 0x0001220004027a25 */ /* 0x000fc800078e0002 */
[----:B------:R-:W-:Y:S01]  /*14110*/  IMAD R0, R4, c[0x0][0x48c], R0 ;  /* 0x0001230004007a24 */ /* 0x000fe200078e0200 */
[----:B------:R-:W-:-:S04]  /*14120*/  LEA R4, P0, R2, c[0x0][0x450], 0x2 ;  /* 0x0001140002047a11 */ /* 0x000fc800078010ff */
[----:B------:R-:W-:-:S04]  /*14130*/  IADD3 R0, R3, R0, RZ ;  /* 0x0000000003007210 */ /* 0x000fc80007ffe0ff */
[----:B------:R-:W-:Y:S01]  /*14140*/  LEA.HI.X R5, R2, c[0x0][0x454], R0, 0x2, P0 ;  /* 0x0001150002057a11 */ /* 0x000fe200000f1400 */
[----:B------:R-:W-:-:S05]  /*14150*/  IMAD.MOV.U32 R0, RZ, RZ, -0x800000 ;  /* 0xff800000ff007424 */ /* 0x000fca00078e00ff */
[----:B------:R2:W-:Y:S02]  /*14160*/  STG.E [R4.64], R0 ;  /* 0x0000000004007986 */ /* 0x0005e4000c101908 */
.L_x_252:
[----:B------:R-:W-:Y:S05]  /*14170*/  BSYNC B0 ;  /* 0x0000000000007941 */ /* 0x000fea0003800000 */
.L_x_251:
[----:B------:R-:W3:Y:S01]  /*14180*/  S2R R15, SR_CTAID.X ;  /* 0x00000000000f7919 */ /* 0x000ee20000002500 */
[----:B--2---:R-:W-:Y:S01]  /*14190*/  SHF.R.S32.HI R0, RZ, 0x1f, R8 ;  /* 0x0000001fff007819 */ /* 0x004fe20000011408 */
[----:B------:R-:W-:Y:S01]  /*141a0*/  IMAD.MOV.U32 R14, RZ, RZ, c[0x0][0x4e8] ;  /* 0x00013a00ff0e7624 */ /* 0x000fe200078e00ff */
[----:B------:R-:W-:Y:S01]  /*141b0*/  ULDC.64 UR4, c[0x0][0x3e8] ;  /* 0x0000fa0000047ab9 */ /* 0x000fe20000000a00 */
[----:B------:R-:W-:Y:S01]  /*141c0*/  IMAD R7, R10, c[0x0][0x3f0], RZ ;  /* 0x0000fc000a077a24 */ /* 0x000fe200078e02ff */
[----:B------:R-:W-:Y:S01]  /*141d0*/  LEA.HI R0, R0, R8, RZ, 0x2 ;  /* 0x0000000800007211 */ /* 0x000fe200078f10ff */
[----:B------:R-:W-:Y:S01]  /*141e0*/  UIMAD UR6, UR6, UR4, URZ ;  /* 0x00000004060672a4 */ /* 0x000fe2000f8e023f */
[----:B------:R-:W-:Y:S01]  /*141f0*/  ISETP.NE.AND P0, PT, R14, 0x1, PT ;  /* 0x000000010e00780c */ /* 0x000fe20003f05270 */
[----:B------:R-:W-:Y:S01]  /*14200*/  UIMAD.WIDE.U32 UR10, UR7, UR4, URZ ;  /* 0x00000004070a72a5 */ /* 0x000fe2000f8e003f */
[----:B------:R-:W-:Y:S01]  /*14210*/  LOP3.LUT R2, R0, 0xfffffffc, RZ, 0xc0, !PT ;  /* 0xfffffffc00027812 */ /* 0x000fe200078ec0ff */
[----:B------:R-:W-:Y:S01]  /*14220*/  UIMAD UR4, UR7, UR5, UR6 ;  /* 0x00000005070472a4 */ /* 0x000fe2000f8e0206 */
[----:B------:R-:W-:Y:S01]  /*14230*/  SHF.R.S32.HI R11, RZ, 0x2, R0 ;  /* 0x00000002ff0b7819 */ /* 0x000fe20000011400 */
[----:B------:R-:W-:Y:S01]  /*14240*/  IMAD R7, R9, c[0x0][0x3f4], R7 ;  /* 0x0000fd0009077a24 */ /* 0x000fe200078e0207 */
[----:B------:R-:W-:Y:S01]  /*14250*/  BSSY B0, `(.L_x_253) ;  /* 0x0000033000007945 */ /* 0x000fe20003800000 */
[----:B------:R-:W-:Y:S01]  /*14260*/  IMAD.IADD R8, R8, 0x1, -R2 ;  /* 0x0000000108087824 */ /* 0x000fe200078e0a02 */
[----:B------:R-:W-:Y:S01]  /*14270*/  UIADD3 UR4, UR11, UR4, URZ ;  /* 0x000000040b047290 */ /* 0x000fe2000fffe03f */
[----:B------:R-:W-:Y:S01]  /*14280*/  IMAD.U32 R3, RZ, RZ, UR11 ;  /* 0x0000000bff037e24 */ /* 0x000fe2000f8e00ff */
[----:B------:R-:W-:Y:S01]  /*14290*/  MOV R2, UR10 ;  /* 0x0000000a00027c02 */ /* 0x000fe20008000f00 */
[----:B------:R-:W-:Y:S01]  /*142a0*/  IMAD R14, R14, c[0x0][0x388], RZ ;  /* 0x0000e2000e0e7a24 */ /* 0x000fe200078e02ff */
[----:B------:R-:W-:-:S02]  /*142b0*/  LEA R0, R8, R11, 0x5 ;  /* 0x0000000b08007211 */ /* 0x000fc400078e28ff */
[----:B------:R-:W-:-:S03]  /*142c0*/  MOV R3, UR4 ;  /* 0x0000000400037c02 */ /* 0x000fc60008000f00 */
[C---:B---3--:R-:W-:Y:S01]  /*142d0*/  IMAD R4, R15.reuse, 0x80, R0 ;  /* 0x000000800f047824 */ /* 0x048fe200078e0200 */
[----:B------:R-:W-:Y:S01]  /*142e0*/  LEA R11, R15, R11, 0x7 ;  /* 0x0000000b0f0b7211 */ /* 0x000fe200078e38ff */
[----:B------:R-:W-:-:S04]  /*142f0*/  IMAD.WIDE.U32 R2, R9, c[0x0][0x3f0], R2 ;  /* 0x0000fc0009027a25 */ /* 0x000fc800078e0002 */
[----:B------:R-:W-:-:S04]  /*14300*/  @P0 IMAD.HI.U32 R5, R4, c[0x0][0x4ec], RZ ;  /* 0x00013b0004050a27 */ /* 0x000fc800078e00ff */
[----:B------:R-:W-:Y:S01]  /*14310*/  IMAD.MOV.U32 R0, RZ, RZ, R4 ;  /* 0x000000ffff007224 */ /* 0x000fe200078e0004 */
[----:B------:R-:W-:Y:S01]  /*14320*/  @P0 SHF.R.U32.HI R0, RZ, c[0x0][0x4f0], R5 ;  /* 0x00013c00ff000a19 */ /* 0x000fe20000011605 */
[----:B------:R-:W-:-:S03]  /*14330*/  IMAD.IADD R3, R3, 0x1, R7 ;  /* 0x0000000103037824 */ /* 0x000fc600078e0207 */
[----:B------:R-:W-:Y:S01]  /*14340*/  SHF.R.S32.HI R6, RZ, 0x1f, R0 ;  /* 0x0000001fff067819 */ /* 0x000fe20000011400 */
[C---:B------:R-:W-:Y:S01]  /*14350*/  IMAD.WIDE.U32 R2, R0.reuse, c[0x0][0x3e0], R2 ;  /* 0x0000f80000027a25 */ /* 0x040fe200078e0002 */
[----:B------:R-:W-:-:S03]  /*14360*/  IADD3 R5, -R0, RZ, RZ ;  /* 0x000000ff00057210 */ /* 0x000fc60007ffe1ff */
[----:B------:R-:W-:Y:S02]  /*14370*/  IMAD R6, R6, c[0x0][0x3e0], RZ ;  /* 0x0000f80006067a24 */ /* 0x000fe400078e02ff */
[----:B------:R-:W-:Y:S02]  /*14380*/  IMAD R5, R5, c[0x0][0x4e8], R4 ;  /* 0x00013a0005057a24 */ /* 0x000fe400078e0204 */
[----:B------:R-:W-:-:S03]  /*14390*/  IMAD R0, R0, c[0x0][0x3e4], R6 ;  /* 0x0000f90000007a24 */ /* 0x000fc600078e0206 */
[----:B------:R-:W-:Y:S02]  /*143a0*/  SHF.R.S32.HI R4, RZ, 0x1f, R5 ;  /* 0x0000001fff047819 */ /* 0x000fe40000011405 */
[----:B------:R-:W-:-:S03]  /*143b0*/  IADD3 R3, R3, R0, RZ ;  /* 0x0000000003037210 */ /* 0x000fc60007ffe0ff */
[----:B------:R-:W-:Y:S02]  /*143c0*/  IMAD R0, R4, c[0x0][0x3d8], RZ ;  /* 0x0000f60004007a24 */ /* 0x000fe400078e02ff */
[----:B------:R-:W-:-:S04]  /*143d0*/  IMAD.WIDE.U32 R2, R5, c[0x0][0x3d8], R2 ;  /* 0x0000f60005027a25 */ /* 0x000fc800078e0002 */
[----:B------:R-:W-:Y:S01]  /*143e0*/  IMAD R0, R5, c[0x0][0x3dc], R0 ;  /* 0x0000f70005007a24 */ /* 0x000fe200078e0200 */
[----:B------:R-:W-:-:S03]  /*143f0*/  LEA R13, P0, R2, c[0x0][0x380], 0x1 ;  /* 0x0000e000020d7a11 */ /* 0x000fc600078008ff */
[----:B------:R-:W-:-:S05]  /*14400*/  IMAD.IADD R0, R3, 0x1, R0 ;  /* 0x0000000103007824 */ /* 0x000fca00078e0200 */
[----:B------:R-:W-:Y:S02]  /*14410*/  LEA.HI.X R12, R2, c[0x0][0x384], R0, 0x1, P0 ;  /* 0x0000e100020c7a11 */ /* 0x000fe400000f0c00 */
[----:B------:R-:W-:Y:S01]  /*14420*/  ISETP.GE.AND P0, PT, R11, R14, PT ;  /* 0x0000000e0b00720c */ /* 0x000fe20003f06270 */
[----:B------:R2:W3:Y:S01]  /*14430*/  SHFL.IDX PT, R2, R13, RZ, 0x1c1f ;  /* 0x001c1fff0d027589 */ /* 0x0004e200000e0000 */
[----:B------:R-:W-:-:S03]  /*14440*/  SHF.L.U32 R0, R8, 0x3, RZ ;  /* 0x0000000308007819 */ /* 0x000fc600000006ff */
[----:B------:R2:W4:Y:S01]  /*14450*/  SHFL.IDX PT, R3, R12, RZ, 0x1c1f ;  /* 0x001c1fff0c037589 */ /* 0x00052200000e0000 */
        /* <DEDUP_REMOVED lines=18> */
.L_x_254:
[----:B------:R-:W-:Y:S05]  /*14580*/  BSYNC B0 ;  /* 0x0000000000007941 */ /* 0x000fea0003800000 */
.L_x_253:
[----:B---3--:R-:W-:Y:S01]  /*14590*/  IADD3 R4, R11, 0x20, RZ ;  /* 0x000000200b047810 */ /* 0x008fe20007ffe0ff */
[----:B----4-:R3:W4:Y:S01]  /*145a0*/  SHFL.IDX PT, R3, R12, 0x1, 0x1c1f ;  /* 0x003c1f000c037f89 */ /* 0x01072200000e0000 */
[----:B------:R-:W-:Y:S02]  /*145b0*/  BSSY B0, `(.L_x_255) ;  /* 0x0000013000007945 */ /* 0x000fe40003800000 */
[----:B------:R-:W-:Y:S01]  /*145c0*/  ISETP.GE.AND P0, PT, R4, R14, PT ;  /* 0x0000000e0400720c */ /* 0x000fe20003f06270 */
[----:B------:R3:W1:-:S12]  /*145d0*/  SHFL.IDX PT, R2, R13, 0x1, 0x1c1f ;  /* 0x003c1f000d027f89 */ /* 0x00065800000e0000 */
        /* <DEDUP_REMOVED lines=16> */
.L_x_256:
[----:B------:R-:W-:Y:S05]  /*146e0*/  BSYNC B0 ;  /* 0x0000000000007941 */ /* 0x000fea0003800000 */
.L_x_255:
[----:B-1----:R-:W-:Y:S01]  /*146f0*/  IADD3 R4, R11, 0x40, RZ ;  /* 0x000000400b047810 */ /* 0x002fe20007ffe0ff */
[----:B----4-:R1:W4:Y:S01]  /*14700*/  SHFL.IDX PT, R3, R12, 0x2, 0x1c1f ;  /* 0x005c1f000c037f89 */ /* 0x01032200000e0000 */
[----:B------:R-:W-:Y:S02]  /*14710*/  BSSY B0, `(.L_x_257) ;  /* 0x0000013000007945 */ /* 0x000fe40003800000 */
[----:B------:R-:W-:Y:S01]  /*14720*/  ISETP.GE.AND P0, PT, R4, R14, PT ;  /* 0x0000000e0400720c */ /* 0x000fe20003f06270 */
[----:B------:R1:W2:-:S12]  /*14730*/  SHFL.IDX PT, R2, R13, 0x2, 0x1c1f ;  /* 0x005c1f000d027f89 */ /* 0x00029800000e0000 */
[----:B------:R-:W-:Y:S05]  /*14740*/  @P0 BRA `(.L_x_258) ;  /* 0x000000f000000947 */ /* 0x000fea0003800000 */
[----:B------:R-:W-:Y:S02]  /*14750*/  ISETP.GE.AND P1, PT, R9, c[0x0][0x3c8], PT ;  /* 0x0000f20009007a0c */ /* 0x000fe40003f26270 */
[----:B------:R-:W-:Y:S02]  /*14760*/  ISETP.GE.AND P0, PT, R10, c[0x0][0x3c8], PT ;  /* 0x0000f2000a007a0c */ /* 0x000fe40003f06270 */
[----:B------:R-:W-:-:S09]  /*14770*/  ISETP.GE.AND P2, PT, R0, c[0x0][0x3c8], PT ;  /* 0x0000f20000007a0c */ /* 0x000fd20003f46270 */
[----:B------:R-:W-:Y:S02]  /*14780*/  @!P1 SHF.R.S32.HI R5, RZ, 0x1f, R9 ;  /* 0x0000001fff059819 */ /* 0x000fe40000011409 */
[----:B------:R-:W-:Y:S02]  /*14790*/  @!P0 SHF.R.S32.HI R4, RZ, 0x1f, R10 ;  /* 0x0000001fff048819 */ /* 0x000fe4000001140a */
[----:B------:R-:W-:Y:S01]  /*147a0*/  @!P1 LEA.HI R5, R5, R9, RZ, 0x3 ;  /* 0x0000000905059211 */ /* 0x000fe200078f18ff */
[--C-:B--2-4-:R-:W-:Y:S01]  /*147b0*/  @!P2 IMAD.WIDE R6, R0, 0x2, R2.reuse ;  /* 0x000000020006a825 */ /* 0x114fe200078e0202 */
        /* <DEDUP_REMOVED lines=8> */
.L_x_258:
[----:B------:R-:W-:Y:S05]  /*14840*/  BSYNC B0 ;  /* 0x0000000000007941 */ /* 0x000fea0003800000 */
.L_x_257:
[----:B--2---:R-:W-:Y:S01]  /*14850*/  IADD3 R4, R11, 0x60, RZ ;  /* 0x000000600b047810 */ /* 0x004fe20007ffe0ff */
[----:B----4-:R2:W4:Y:S03]  /*14860*/  SHFL.IDX PT, R3, R12, 0x3, 0x1c1f ;  /* 0x007c1f000c037f89 */ /* 0x01052600000e0000 */
[----:B------:R-:W-:Y:S01]  /*14870*/  ISETP.GE.AND P0, PT, R4, R14, PT ;  /* 0x0000000e0400720c */ /* 0x000fe20003f06270 */
[----:B------:R2:W1:-:S12]  /*14880*/  SHFL.IDX PT, R2, R13, 0x3, 0x1c1f ;  /* 0x007c1f000d027f89 */ /* 0x00045800000e0000 */
[----:B------:R-:W-:Y:S05]  /*14890*/  @P0 EXIT ;  /* 0x000000000000094d */ /* 0x000fea0003800000 */
[----:B------:R-:W-:Y:S02]  /*148a0*/  ISETP.GE.AND P0, PT, R9, c[0x0][0x3c8], PT ;  /* 0x0000f20009007a0c */ /* 0x000fe40003f06270 */
[----:B------:R-:W-:-:S11]  /*148b0*/  ISETP.GE.AND P1, PT, R0, c[0x0][0x3c8], PT ;  /* 0x0000f20000007a0c */ /* 0x000fd60003f26270 */
[----:B------:R-:W-:Y:S02]  /*148c0*/  @!P0 SHF.R.S32.HI R4, RZ, 0x1f, R9 ;  /* 0x0000001fff048819 */ /* 0x000fe40000011409 */
[----:B-1--4-:R-:W-:Y:S02]  /*148d0*/  @!P1 IMAD.WIDE R6, R0, 0x2, R2 ;  /* 0x0000000200069825 */ /* 0x012fe400078e0202 */
        /* <DEDUP_REMOVED lines=13> */
.L_x_170:
[----:B------:R-:W-:Y:S02]  /*149b0*/  MOV R3, R28 ;  /* 0x0000001c00037202 */ /* 0x000fe40000000f00 */
[----:B------:R-:W-:Y:S02]  /*149c0*/  MOV R2, 0x149e0 ;  /* 0x000149e000027802 */ /* 0x000fe40000000f00 */
[----:B------:R-:W-:Y:S05]  /*149d0*/  CALL.REL.NOINC `($__internal_0_$__cuda_sm70_shflsync_idx_p) ;  /* 0x000001e000007944 */ /* 0x000fea0003c00000 */
[----:B------:R-:W-:Y:S01]  /*149e0*/  IMAD.MOV.U32 R6, RZ, RZ, R7 ;  /* 0x000000ffff067224 */ /* 0x000fe200078e0007 */
[----:B------:R-:W-:Y:S02]  /*149f0*/  MOV R3, R30 ;  /* 0x0000001e00037202 */ /* 0x000fe40000000f00 */
[----:B------:R-:W-:Y:S02]  /*14a00*/  MOV R2, 0x14a20 ;  /* 0x00014a2000027802 */ /* 0x000fe40000000f00 */
[----:B------:R-:W-:Y:S05]  /*14a10*/  CALL.REL.NOINC `($__internal_0_$__cuda_sm70_shflsync_idx_p) ;  /* 0x000001a000007944 */ /* 0x000fea0003c00000 */
[----:B------:R-:W-:Y:S01]  /*14a20*/  MOV R2, R7 ;  /* 0x0000000700027202 */ /* 0x000fe20000000f00 */
[----:B------:R-:W-:Y:S05]  /*14a30*/  BRA `(.L_x_259) ;  /* 0xfffed24000007947 */ /* 0x000fea000383ffff */
.L_x_194:
[----:B------:R-:W-:Y:S02]  /*14a40*/  MOV R2, 0x14a60 ;  /* 0x00014a6000027802 */ /* 0x000fe40000000f00 */
[----:B--2---:R-:W-:Y:S05]  /*14a50*/  CALL.REL.NOINC `($__internal_0_$__cuda_sm70_shflsync_idx_p) ;  /* 0x0000016000007944 */ /* 0x004fea0003c00000 */
[----:B------:R-:W-:Y:S01]  /*14a60*/  MOV R3, R10 ;  /* 0x0000000a00037202 */ /* 0x000fe20000000f00 */
[----:B------:R-:W-:Y:S01]  /*14a70*/  IMAD.MOV.U32 R4, RZ, RZ, R7 ;  /* 0x000000ffff047224 */ /* 0x000fe200078e0007 */
[----:B------:R-:W-:Y:S02]  /*14a80*/  MOV R2, 0x14aa0 ;  /* 0x00014aa000027802 */ /* 0x000fe40000000f00 */
[----:B------:R-:W-:Y:S05]  /*14a90*/  CALL.REL.NOINC `($__internal_0_$__cuda_sm70_shflsync_idx_p) ;  /* 0x0000012000007944 */ /* 0x000fea0003c00000 */
[----:B------:R-:W-:Y:S01]  /*14aa0*/  MOV R0, R7 ;  /* 0x0000000700007202 */ /* 0x000fe20000000f00 */
[----:B------:R-:W-:-:S05]  /*14ab0*/  BRA `(.L_x_260) ;  /* 0xffff15d000007947 */ /* 0x000fca000383ffff */
.L_x_219:
        /* <DEDUP_REMOVED lines=8> */
.L_x_225:
[----:B------:R-:W-:Y:S02]  /*14b40*/  MOV R2, 0x14b60 ;  /* 0x00014b6000027802 */ /* 0x000fe40000000f00 */
[----:B----4-:R-:W-:Y:S05]  /*14b50*/  CALL.REL.NOINC `($__internal_0_$__cuda_sm70_shflsync_idx_p) ;  /* 0x0000006000007944 */ /* 0x010fea0003c00000 */
[----:B------:R-:W-:Y:S01]  /*14b60*/  MOV R3, R10 ;  /* 0x0000000a00037202 */ /* 0x000fe20000000f00 */
[----:B------:R-:W-:Y:S01]  /*14b70*/  IMAD.MOV.U32 R4, RZ, RZ, R7 ;  /* 0x000000ffff047224 */ /* 0x000fe200078e0007 */
[----:B------:R-:W-:Y:S02]  /*14b80*/  MOV R2, 0x14ba0 ;  /* 0x00014ba000027802 */ /* 0x000fe40000000f00 */
[----:B------:R-:W-:Y:S05]  /*14b90*/  CALL.REL.NOINC `($__internal_0_$__cuda_sm70_shflsync_idx_p) ;  /* 0x0000002000007944 */ /* 0x000fea0003c00000 */
[----:B------:R-:W-:Y:S01]  /*14ba0*/  MOV R0, R7 ;  /* 0x0000000700007202 */ /* 0x000fe20000000f00 */
[----:B------:R-:W-:-:S05]  /*14bb0*/  BRA `(.L_x_262) ;  /* 0xffff912000007947 */ /* 0x000fca000383ffff */
        .weak           $__internal_0_$__cuda_sm70_shflsync_idx_p
        .type           $__internal_0_$__cuda_sm70_shflsync_idx_p,@function
        .size           $__internal_0_$__cuda_sm70_shflsync_idx_p,(.L_x_1713 - $__internal_0_$__cuda_sm70_shflsync_idx_p)
$__internal_0_$__cuda_sm70_shflsync_idx_p:
[----:B------:R-:W-:Y:S01]  /*14bc0*/  MOV R7, 0x1 ;  /* 0x0000000100077802 */ /* 0x000fe20000000f00 */
[----:B------:R-:W-:-:S02]  /*14bd0*/  IMAD.MOV.U32 R25, RZ, RZ, -0x1 ;  /* 0xffffffffff197424 */ /* 0x000fc400078e00ff */
[----:B------:R-:W-:Y:S02]  /*14be0*/  IMAD.MOV.U32 R24, RZ, RZ, 0x1c1f ;  /* 0x00001c1fff187424 */ /* 0x000fe400078e00ff */
[----:B------:R-:W-:Y:S04]  /*14bf0*/  WARPSYNC R25 ;  /* 0x0000001900007348 */ /* 0x000fe80003800000 */
[----:B------:R1:W2:Y:S02]  /*14c00*/  SHFL.IDX PT, R7, R3, R7, R24 ;  /* 0x0000000703077389 */ /* 0x0002a400000e0018 */
[----:B-1----:R-:W-:-:S04]  /*14c10*/  MOV R3, 0x0 ;  /* 0x0000000000037802 */ /* 0x002fc80000000f00 */
[----:B--2---:R-:W-:Y:S05]  /*14c20*/  RET.REL.NODEC R2 `(_ZN7cutlass13device_kernelIN5flash19enable_sm80_to_sm89INS1_16FlashAttnFwdSm80INS1_25CollectiveMainloopFwdSm80ILi4ELi1ELb0EN4cute5tupleIJNS5_1CILi128EEENS7_ILi48EEENS7_ILi96EEEEEELi96ENS_6half_tEfNS_4arch4Sm80ELb0ELb1ELb1ELb0ELb1ELb0ELb1ELb0EEENS1_21CollectiveEpilogueFwdINS6_IJS8_SA_S9_EEENS6_IJNS7_ILi1EEESI_SI_EEESC_SE_Li128ELb0ELb1ELb0ELb0EEENS1_19SingleTileSchedulerILb0ELb0ELb1ELi128EEEEEEEEEvNT_6ParamsE) ;  /* 0xfffeb3d002007950 */ /* 0x004fea0003c3ffff */
.L_x_263:
        /* <DEDUP_REMOVED lines=13> */
.L_x_1713:


//--------------------- .text._ZN7cutlass13device_kernelIN5flash19enable_sm80_to_sm89INS1_16FlashAttnFwdSm80INS1_25CollectiveMainloopFwdSm80ILi4ELi1ELb0EN4cute5tupleIJNS5_1CILi128EEENS7_ILi48EEENS7_ILi96EEEEEELi96ENS_6half_tEfNS_4arch4Sm80ELb0ELb1ELb1ELb1ELb1ELb0ELb1ELb0EEENS1_21CollectiveEpilogueFwdINS6_IJS8_SA_S9_EEENS6_IJNS7_ILi1EEESI_SI_EEESC_SE_Li128ELb1ELb1ELb0ELb0EEENS1_19SingleTileSchedulerILb1ELb0ELb1ELi128EEEEEEEEEvNT_6ParamsE --------------------------
	.section	.text._ZN7cutlass13device_kernelIN5flash19enable_sm80_to_sm89INS1_16FlashAttnFwdSm80INS1_25CollectiveMainloopFwdSm80ILi4ELi1ELb0EN4cute5tupleIJNS5_1CILi128EEENS7_ILi48EEENS7_ILi96EEEEEELi96ENS_6half_tEfNS_4arch4Sm80ELb0ELb1ELb1ELb1ELb1ELb0ELb1ELb0EEENS1_21CollectiveEpilogueFwdINS6_IJS8_SA_S9_EEENS6_IJNS7_ILi1EEESI_SI_EEESC_SE_Li128ELb1ELb1ELb0ELb0EEENS1_19SingleTileSchedulerILb1ELb0ELb1ELi128EEEEEEEEEvNT_6ParamsE,"ax",@progbits
	.sectioninfo	@"SHI_REGISTERS=255"
	.align	128
.text._ZN7cutlass13device_kernelIN5flash19enable_sm80_to_sm89INS1_16FlashAttnFwdSm80INS1_25CollectiveMainloopFwdSm80ILi4ELi1ELb0EN4cute5tupleIJNS5_1CILi128EEENS7_ILi48EEENS7_ILi96EEEEEELi96ENS_6half_tEfNS_4arch4Sm80ELb0ELb1ELb1ELb1ELb1ELb0ELb1ELb0EEENS1_21CollectiveEpilogueFwdINS6_IJS8_SA_S9_EEENS6_IJNS7_ILi1EEESI_SI_EEESC_SE_Li128ELb1ELb1ELb0ELb0EEENS1_19SingleTileSchedulerILb1ELb0ELb1ELi128EEEEEEEEEvNT_6ParamsE:
        .type           _ZN7cutlass13device_kernelIN5flash19enable_sm80_to_sm89INS1_16FlashAttnFwdSm80INS1_25CollectiveMainloopFwdSm80ILi4ELi1ELb0EN4cute5tupleIJNS5_1CILi128EEENS7_ILi48EEENS7_ILi96EEEEEELi96ENS_6half_tEfNS_4arch4Sm80ELb0ELb1ELb1ELb1ELb1ELb0ELb1ELb0EEENS1_21CollectiveEpilogueFwdINS6_IJS8_SA_S9_EEENS6_IJNS7_ILi1EEESI_SI_EEESC_SE_Li128ELb1ELb1ELb0ELb0EEENS1_19SingleTileSchedulerILb1ELb0ELb1ELi128EEEEEEEEEvNT_6ParamsE,@function
        .size           _ZN7cutlass13device_kernelIN5flash19enable_sm80_to_sm89INS1_16FlashAttnFwdSm80INS1_25CollectiveMainloopFwdSm80ILi4ELi1ELb0EN4cute5tupleIJNS5_1CILi128EEENS7_ILi48EEENS7_ILi96EEEEEELi96ENS_6half_tEfNS_4arch4Sm80ELb0ELb1ELb1ELb1ELb1ELb0ELb1ELb0EEENS1_21CollectiveEpilogueFwdINS6_IJS8_SA_S9_EEENS6_IJNS7_ILi1EEESI_SI_EEESC_SE_Li128ELb1ELb1ELb0ELb0EEENS1_19SingleTileSchedulerILb1ELb0ELb1ELi128EEEEEEEEEvNT_6ParamsE,(.L_x_1715 - _ZN7cutlass13device_kernelIN5flash19enable_sm80_to_sm89INS1_16FlashAttnFwdSm80INS1_25CollectiveMainloopFwdSm80ILi4ELi1ELb0EN4cute5tupleIJNS5_1CILi128EEENS7_ILi48EEENS7_ILi96EEEEEELi96ENS_6half_tEfNS_4arch4Sm80ELb0ELb1ELb1ELb1ELb1ELb0ELb1ELb0EEENS1_21CollectiveEpilogueFwdINS6_IJS8_SA_S9_EEENS6_IJNS7_ILi1EEESI_SI_EEESC_SE_Li128ELb1ELb1ELb0ELb0EEENS1_19SingleTileSchedulerILb1ELb0ELb1ELi128EEEEEEEEEvNT_6ParamsE)
        .other          _ZN7cutlass13device_kernelIN5flash19enable_sm80_to_sm89INS1_16FlashAttnFwdSm80INS1_25CollectiveMainloopFwdSm80ILi4ELi1ELb0EN4cute5tupleIJNS5_1CILi128EEENS7_ILi48EEENS7_ILi96EEEEEELi96ENS_6half_tEfNS_4arch4Sm80ELb0ELb1ELb1ELb1ELb1ELb0ELb1ELb0EEENS1_21CollectiveEpilogueFwdINS6_IJS8_SA_S9_EEENS6_IJNS7_ILi1EEESI_SI_EEESC_SE_Li128ELb1ELb1ELb0ELb0EEENS1_19SingleTileSchedulerILb1ELb0ELb1ELi128EEEEEEEEEvNT_6ParamsE,@"STO_CUDA_ENTRY STV_DEFAULT"
_ZN7cutlass13device_kernelIN5flash19enable_sm80_to_sm89INS1_16FlashAttnFwdSm80INS1_25CollectiveMainloopFwdSm80ILi4ELi1ELb0EN4cute5tupleIJNS5_1CILi128EEENS7_ILi48EEENS7_ILi96EEEEEELi96ENS_6half_tEfNS_4arch4Sm80ELb0ELb1ELb1ELb1ELb1ELb0ELb1ELb0EEENS1_21CollectiveEpilogueFwdINS6_IJS8_SA_S9_EEENS6_IJNS7_ILi1EEESI_SI_EEESC_SE_Li128ELb1ELb1ELb0ELb0EEENS1_19SingleTileSchedulerILb1ELb0ELb1ELi128EEEEEEEEEvNT_6ParamsE:
[----:B------:R-:W-:Y:S02]  /*0000*/  MOV R1, c[0x0][0x28] ;  /* 0x00000a0000017a02 */ /* 0x000fe40000000f00 */
[----:B------:R-:W1:Y:S01]  /*0010*/  S2R R48, SR_TID.X ;  /* 0x0000000000307919 */ /* 0x000e620000002100 */
[----:B------:R-:W-:Y:S01]  /*0020*/  IMAD.MOV.U32 R10, RZ, RZ, 0x4 ;  /* 0x00000004ff0a7424 */ /* 0x000fe200078e00ff */
[----:B------:R-:W2:Y:S01]  /*0030*/  S2UR UR4, SR_CTAID.X ;  /* 0x00000000000479c3 */ /* 0x000ea20000002500 */
[----:B------:R-:W-:Y:S01]  /*0040*/  ULDC.64 UR6, c[0x0][0x118] ;  /* 0x0000460000067ab9 */ /* 0x000fe20000000a00 */
[----:B------:R-:W3:Y:S01]  /*0050*/  S2R R5, SR_CTAID.Z ;  /* 0x0000000000057919 */ /* 0x000ee20000002700 */
[----:B------:R-:W-:Y:S02]  /*0060*/  IADD3 R1, R1, -0x48, RZ ;  /* 0xffffffb801017810 */ /* 0x000fe40007ffe0ff */
[----:B-1----:R-:W-:Y:S01]  /*0070*/  SHF.R.U32.HI R0, RZ, 0x5, R48 ;  /* 0x00000005ff007819 */ /* 0x002fe20000011630 */
[----:B---3--:R-:W-:-:S05]  /*0080*/  IMAD.WIDE R2, R5, R10, c[0x0][0x568] ;  /* 0x00015a0005027625 */ /* 0x008fca00078e020a */
[----:B------:R-:W1:Y:S02]  /*0090*/  SHFL.IDX PT, R0, R0, RZ, 0x1f ;  /* 0x00001fff00007589 */ /* 0x000e6400000e0000 */
[----:B-1----:R-:W-:-:S13]  /*00a0*/  ISETP.NE.AND P0, PT, R0, RZ, PT ;  /* 0x000000ff0000720c */ /* 0x002fda0003f05270 */
[----:B--2---:R-:W-:Y:S05]  /*00b0*/  @!P0 BRA `(.L_x_264) ;  /* 0x0000015000008947 */ /* 0x004fea0003800000 */
[----:B------:R-:W-:-:S04]  /*00c0*/  ISETP.NE.U32.AND P0, PT, RZ, c[0x0][0x568], PT ;  /* 0x00015a00ff007a0c */ /* 0x000fc80003f05070 */
[----:B------:R-:W-:-:S13]  /*00d0*/  ISETP.NE.AND.EX P0, PT, RZ, c[0x0][0x56c], PT, P0 ;  /* 0x00015b00ff007a0c */ /* 0x000fda0003f05300 */
[----:B------:R-:W-:Y:S05]  /*00e0*/  @!P0 BRA `(.L_x_265) ;  /* 0x0000002000008947 */ /* 0x000fea0003800000 */
[----:B------:R1:W5:Y:S01]  /*00f0*/  LDG.E R0, [R2.64] ;  /* 0x0000000602007981 */ /* 0x000362000c1e1900 */
[----:B------:R-:W-:Y:S05]  /*0100*/  BRA `(.L_x_266) ;  /* 0x0000009000007947 */ /* 0x000fea0003800000 */
.L_x_265:
        /* <DEDUP_REMOVED lines=8> */
.L_x_267:
[----:B------:R-:W-:-:S04]  /*0190*/  MOV R0, c[0x0][0x54c] ;  /* 0x0001530000007a02 */ /* 0x000fc80000000f00 */
.L_x_266:
[----:B------:R-:W-:Y:S01]  /*01a0*/  USHF.L.U32 UR4, UR4, 0x7, URZ ;  /* 0x0000000704047899 */ /* 0x000fe2000800063f */
[----:B-----5:R-:W-:-:S05]  /*01b0*/  IMAD R0, R0, c[0x0][0x548], RZ ;  /* 0x0001520000007a24 */ /* 0x020fca00078e02ff */
[----:B------:R-:W-:-:S04]  /*01c0*/  MOV R8, UR4 ;  /* 0x0000000400087c02 */ /* 0x000fc80008000f00 */
[----:B------:R-:W-:-:S04]  /*01d0*/  ISETP.GE.AND P0, PT, R8, R0, PT ;  /* 0x000000000800720c */ /* 0x000fc80003f06270 */
[----:B------:R-:W-:-:S05]  /*01e0*/  SEL R0, R5, 0xffffffff, !P0 ;  /* 0xffffffff05007807 */ /* 0x000fca0004000000 */
[----:B------:R2:W-:Y:S01]  /*01f0*/  STL [R1+0x44], R0 ;  /* 0x0000440001007387 */ /* 0x0005e20000100800 */
[----:B------:R-:W-:Y:S05]  /*0200*/  BRA `(.L_x_268) ;  /* 0x0000014000007947 */ /* 0x000fea0003800000 */
.L_x_264:
[----:B------:R-:W-:-:S04]  /*0210*/  ISETP.NE.U32.AND P0, PT, RZ, c[0x0][0x568], PT ;  /* 0x00015a00ff007a0c */ /* 0x000fc80003f05070 */
[----:B------:R-:W-:-:S13]  /*0220*/  ISETP.NE.AND.EX P0, PT, RZ, c[0x0][0x56c], PT, P0 ;  /* 0x00015b00ff007a0c */ /* 0x000fda0003f05300 */
[----:B------:R-:W-:Y:S05]  /*0230*/  @!P0 BRA `(.L_x_269) ;  /* 0x0000002000008947 */ /* 0x000fea0003800000 */
[----:B------:R1:W5:Y:S01]  /*0240*/  LDG.E R0, [R2.64] ;  /* 0x0000000602007981 */ /* 0x000362000c1e1900 */
[----:B------:R-:W-:Y:S05]  /*0250*/  BRA `(.L_x_270) ;  /* 0x0000009000007947 */ /* 0x000fea0003800000 */
.L_x_269:
        /* <DEDUP_REMOVED lines=8> */
.L_x_271:
[----:B------:R-:W-:-:S04]  /*02e0*/  MOV R0, c[0x0][0x54c] ;  /* 0x0001530000007a02 */ /* 0x000fc80000000f00 */
.L_x_270:
[----:B------:R-:W-:Y:S01]  /*02f0*/  USHF.L.U32 UR4, UR4, 0x7, URZ ;  /* 0x0000000704047899 */ /* 0x000fe2000800063f */
[----:B-----5:R-:W-:-:S05]  /*0300*/  IMAD R0, R0, c[0x0][0x548], RZ ;  /* 0x0001520000007a24 */ /* 0x020fca00078e02ff */
[----:B------:R-:W-:-:S04]  /*0310*/  MOV R8, UR4 ;  /* 0x0000000400087c02 */ /* 0x000fc80008000f00 */
[----:B------:R-:W-:-:S04]  /*0320*/  ISETP.GE.AND P0, PT, R8, R0, PT ;  /* 0x000000000800720c */ /* 0x000fc80003f06270 */
[----:B------:R-:W-:-:S05]  /*0330*/  SEL R0, R5, 0xffffffff, !P0 ;  /* 0xffffffff05007807 */ /* 0x000fca0004000000 */
[----:B------:R2:W-:Y:S04]  /*0340*/  STL [R1+0x44], R0 ;  /* 0x0000440001007387 */ /* 0x0005e80000100800 */
.L_x_268:
[----:B------:R-:W3:Y:S02]  /*0350*/  LDL R52, [R1+0x44] ;  /* 0x0000440001347983 */ /* 0x000ee40000100800 */
[----:B---3--:R-:W-:-:S13]  /*0360*/  ISETP.GE.AND P0, PT, R52, RZ, PT ;  /* 0x000000ff3400720c */ /* 0x008fda0003f06270 */
[----:B------:R-:W-:Y:S05]  /*0370*/  @!P0 EXIT ;  /* 0x000000000000894d */ /* 0x000fea0003800000 */
[----:B------:R-:W-:Y:S01]  /*0380*/  ISETP.NE.U32.AND P0, PT, RZ, c[0x0][0x370], PT ;  /* 0x0000dc00ff007a0c */ /* 0x000fe20003f05070 */
[----:B------:R-:W-:Y:S01]  /*0390*/  IMAD.MOV.U32 R49, RZ, RZ, RZ ;  /* 0x000000ffff317224 */ /* 0x000fe200078e00ff */
[----:B------:R-:W-:Y:S01]  /*03a0*/  ISETP.NE.U32.AND P2, PT, RZ, c[0x0][0x360], PT ;  /* 0x0000d800ff007a0c */ /* 0x000fe20003f45070 */
[----:B------:R-:W-:Y:S01]  /*03b0*/  IMAD.MOV.U32 R9, RZ, RZ, RZ ;  /* 0x000000ffff097224 */ /* 0x000fe200078e00ff */
[----:B------:R-:W-:Y:S01]  /*03c0*/  ISETP.NE.AND.EX P1, PT, RZ, c[0x0][0x374], PT, P0 ;  /* 0x0000dd00ff007a0c */ /* 0x000fe20003f25300 */
[----:B-1----:R-:W-:Y:S01]  /*03d0*/  IMAD.WIDE R2, R52, R10, c[0x0][0x348] ;  /* 0x0000d20034027625 */ /* 0x002fe200078e020a */
[----:B------:R-:W-:Y:S02]  /*03e0*/  ISETP.NE.U32.AND P3, PT, RZ, c[0x0][0x348], PT ;  /* 0x0000d200ff007a0c */ /* 0x000fe40003f65070 */
[----:B------:R-:W-:Y:S01]  /*03f0*/  ISETP.NE.AND.EX P0, PT, RZ, c[0x0][0x364], PT, P2 ;  /* 0x0000d900ff007a0c */ /* 0x000fe20003f05320 */
[----:B------:R-:W-:Y:S01]  /*0400*/  IMAD.MOV.U32 R230, RZ, RZ, c[0x0][0x168] ;  /* 0x00005a00ffe67624 */ /* 0x000fe200078e00ff */
[----:B------:R-:W-:-:S07]  /*0410*/  ISETP.NE.AND.EX P2, PT, RZ, c[0x0][0x34c], PT, P3 ;  /* 0x0000d300ff007a0c */ /* 0x000fce0003f45330 */
[CC--:B------:R-:W-:Y:S01]  /*0420*/  @P1 IMAD.WIDE R6, R52.reuse, R10.reuse, c[0x0][0x370] ;  /* 0x0000dc0034061625 */ /* 0x0c0fe200078e020a */
[----:B------:R-:W1:Y:S01]  /*0430*/  S2R R29, SR_CTAID.Y ;  /* 0x00000000001d7919 */ /* 0x000e620000002600 */
[----:B------:R-:W-:Y:S02]  /*0440*/  ULDC UR5, c[0x0][0x2ac] ;  /* 0x0000ab0000057ab9 */ /* 0x000fe40000000800 */
[----:B------:R-:W-:Y:S01]  /*0450*/  ULDC UR4, c[0x0][0x1d0] ;  /* 0x0000740000047ab9 */ /* 0x000fe20000000800 */
[----:B------:R-:W3:Y:S01]  /*0460*/  @P1 LDG.E R49, [R6.64] ;  /* 0x0000000606311981 */ /* 0x000ee2000c1e1900 */
[----:B------:R-:W-:-:S03]  /*0470*/  @P0 IMAD.WIDE R4, R52, R10, c[0x0][0x360] ;  /* 0x0000d80034040625 */ /* 0x000fc600078e020a */
[----:B------:R4:W5:Y:S01]  /*0480*/  @P2 LDG.E R9, [R2.64] ;  /* 0x0000000602092981 */ /* 0x000962000c1e1900 */
[----:B------:R-:W-:-:S03]  /*0490*/  UIMAD UR4, UR5, UR4, URZ ;  /* 0x00000004050472a4 */ /* 0x000fc6000f8e023f */
[----:B------:R2:W5:Y:S01]  /*04a0*/  @P0 LDG.E R230, [R4.64] ;  /* 0x0000000604e60981 */ /* 0x000562000c1e1900 */
[----:B-1----:R-:W-:Y:S02]  /*04b0*/  SHF.R.S32.HI R61, RZ, 0x1f, R29 ;  /* 0x0000001fff3d7819 */ /* 0x002fe4000001141d */
[----:B--2---:R-:W-:Y:S01]  /*04c0*/  IMAD.U32 R4, RZ, RZ, UR4 ;  /* 0x00000004ff047e24 */ /* 0x004fe2000f8e00ff */
[----:B---3--:R4:W-:Y:S01]  /*04d0*/  STL [R1+0x28], R49 ;  /* 0x0000283101007387 */ /* 0x0089e20000100800 */
[----:B------:R-:W-:Y:S05]  /*04e0*/  @P0 BRA `(.L_x_272) ;  /* 0x0000004000000947 */ /* 0x000fea0003800000 */
[----:B------:R-:W-:Y:S05]  /*04f0*/  @!P2 BRA `(.L_x_272) ;  /* 0x000000300000a947 */ /* 0x000fea0003800000 */
[----:B------:R1:W2:Y:S04]  /*0500*/  LDG.E R0, [R2.64] ;  /* 0x0000000602007981 */ /* 0x0002a8000c1e1900 */
[----:B-1--4-:R-:W2:Y:S02]  /*0510*/  LDG.E R2, [R2.64+0x4] ;  /* 0x0000040602027981 */ /* 0x012ea4000c1e1900 */
[----:B--2--5:R-:W-:-:S02]  /*0520*/  IADD3 R230, -R0, R2, RZ ;  /* 0x0000000200e67210 */ /* 0x024fc40007ffe1ff */
.L_x_272:
[----:B------:R-:W-:-:S04]  /*0530*/  ISETP.NE.U32.AND P0, PT, RZ, c[0x0][0x368], PT ;  /* 0x0000da00ff007a0c */ /* 0x000fc80003f05070 */
[----:B------:R-:W-:-:S13]  /*0540*/  ISETP.NE.AND.EX P0, PT, RZ, c[0x0][0x36c], PT, P0 ;  /* 0x0000db00ff007a0c */ /* 0x000fda0003f05300 */
[----:B------:R-:W-:Y:S05]  /*0550*/  @!P0 BRA `(.L_x_273) ;  /* 0x0000003000008947 */ /* 0x000fea0003800000 */
[----:B----4-:R-:W-:-:S05]  /*0560*/  IMAD.WIDE R2, R52, R10, c[0x0][0x368] ;  /* 0x0000da0034027625 */ /* 0x010fca00078e020a */
[----:B------:R1:W5:Y:S01]  /*0570*/  LDG.E R4, [R2.64] ;  /* 0x0000000602047981 */ /* 0x000362000c1e1900 */
[----:B------:R-:W-:Y:S05]  /*0580*/  BRA `(.L_x_274) ;  /* 0x0000007000007947 */ /* 0x000fea0003800000 */
.L_x_273:
[----:B------:R-:W-:-:S04]  /*0590*/  ISETP.NE.U32.AND P0, PT, RZ, c[0x0][0x350], PT ;  /* 0x0000d400ff007a0c */ /* 0x000fc80003f05070 */
[----:B------:R-:W-:-:S13]  /*05a0*/  ISETP.NE.AND.EX P0, PT, RZ, c[0x0][0x354], PT, P0 ;  /* 0x0000d500ff007a0c */ /* 0x000fda0003f05300 */
[----:B------:R-:W-:Y:S05]  /*05b0*/  @!P0 BRA `(.L_x_274) ;  /* 0x0000004000008947 */ /* 0x000fea0003800000 */
[----:B----4-:R-:W-:-:S05]  /*05c0*/  IMAD.WIDE R2, R52, R10, c[0x0][0x350] ;  /* 0x0000d40034027625 */ /* 0x010fca00078e020a */
[----:B------:R1:W2:Y:S04]  /*05d0*/  LDG.E R4, [R2.64] ;  /* 0x0000000602047981 */ /* 0x0002a8000c1e1900 */
[----:B-1----:R-:W2:Y:S02]  /*05e0*/  LDG.E R2, [R2.64+0x4] ;  /* 0x0000040602027981 */ /* 0x002ea4000c1e1900 */
[----:B--2---:R-:W-:Y:S02]  /*05f0*/  IADD3 R4, -R4, R2, RZ ;  /* 0x0000000204047210 */ /* 0x004fe40007ffe1ff */
.L_x_274:
[----:B------:R-:W-:Y:S01]  /*0600*/  IMAD.MOV.U32 R0, RZ, RZ, c[0x0][0x2c4] ;  /* 0x0000b100ff007624 */ /* 0x000fe200078e00ff */
[----:B------:R-:W-:Y:S01]  /*0610*/  LOP3.LUT R26, R26, 0xffffefff, RZ, 0xc0, !PT ;  /* 0xffffefff1a1a7812 */ /* 0x000fe200078ec0ff */
[----:B------:R-:W-:Y:S02]  /*0620*/  IMAD.MOV.U32 R172, RZ, RZ, R8 ;  /* 0x000000ffffac7224 */ /* 0x000fe400078e0008 */
[----:B------:R-:W-:Y:S01]  /*0630*/  IMAD.MOV.U32 R6, RZ, RZ, c[0x0][0x32c] ;  /* 0x0000cb00ff067624 */ /* 0x000fe200078e00ff */
[----:B------:R-:W-:Y:S01]  /*0640*/  ISETP.NE.AND P3, PT, R0, 0x1, PT ;  /* 0x000000010000780c */ /* 0x000fe20003f65270 */
[----:B-----5:R-:W-:-:S03]  /*0650*/  IMAD.IADD R229, R4, 0x1, -R49 ;  /* 0x0000000104e57824 */ /* 0x020fc600078e0a31 */
[----:B------:R-:W-:Y:S02]  /*0660*/  ISETP.GE.AND P1, PT, R6, 0x1, PT ;  /* 0x000000010600780c */ /* 0x000fe40003f26270 */
[----:B-1--4-:R-:W-:-:S07]  /*0670*/  IADD3 R2, R229, 0x1, -R230 ;  /* 0x00000001e5027810 */ /* 0x012fce0007ffe8e6 */
[----:B------:R-:W-:Y:S02]  /*0680*/  @P3 IADD3 R0, R172, 0x7f, RZ ;  /* 0x0000007fac003810 */ /* 0x000fe40007ffe0ff */
[----:B------:R-:W-:-:S03]  /*0690*/  @P3 LOP3.LUT R26, R26, 0x1000, RZ, 0xfc, !PT ;  /* 0x000010001a1a3812 */ /* 0x000fc600078efcff */
[----:B------:R-:W-:Y:S01]  /*06a0*/  @P3 IMAD.HI.U32 R3, R0, c[0x0][0x2c8], RZ ;  /* 0x0000b20000033a27 */ /* 0x000fe200078e00ff */
[----:B------:R-:W-:Y:S02]  /*06b0*/  IADD3 R0, R8, 0x7f, RZ ;  /* 0x0000007f08007810 */ /* 0x000fe40007ffe0ff */
[----:B------:R-:W-:Y:S02]  /*06c0*/  LOP3.LUT R26, R26, 0xfffffbff, RZ, 0xc0, !PT ;  /* 0xfffffbff1a1a7812 */ /* 0x000fe400078ec0ff */
[----:B------:R-:W-:Y:S02]  /*06d0*/  @P3 SHF.R.U32.HI R0, RZ, c[0x0][0x2cc], R3 ;  /* 0x0000b300ff003a19 */ /* 0x000fe40000011603 */
[----:B------:R-:W-:-:S03]  /*06e0*/  @P1 LOP3.LUT R26, R26, 0x400, RZ, 0xfc, !PT ;  /* 0x000004001a1a1812 */ /* 0x000fc600078efcff */
[----:B------:R-:W-:-:S05]  /*06f0*/  IMAD.IADD R0, R2, 0x1, R0 ;  /* 0x0000000102007824 */ /* 0x000fca00078e0200 */
[----:B------:R-:W-:Y:S01]  /*0700*/  IADD3 R3, R0, c[0x0][0x328], RZ ;  /* 0x0000ca0000037a10 */ /* 0x000fe20007ffe0ff */
[----:B------:R-:W-:Y:S05]  /*0710*/  @!P1 BRA `(.L_x_275) ;  /* 0x000000e000009947 */ /* 0x000fea0003800000 */
[C---:B------:R-:W-:Y:S02]  /*0720*/  ISETP.GT.AND P0, PT, R0.reuse, RZ, PT ;  /* 0x000000ff0000720c */ /* 0x040fe40003f04270 */
[----:B------:R-:W-:-:S11]  /*0730*/  IADD3 R2, R0, -0x1, RZ ;  /* 0xffffffff00027810 */ /* 0x000fd60007ffe0ff */
[----:B------:R-:W-:Y:S05]  /*0740*/  @P0 BRA `(.L_x_276) ;  /* 0x0000006000000947 */ /* 0x000fea0003800000 */
[----:B------:R-:W-:Y:S01]  /*0750*/  ISETP.NE.AND P0, PT, R6, 0x1, PT ;  /* 0x000000010600780c */ /* 0x000fe20003f05270 */
[----:B------:R-:W-:-:S12]  /*0760*/  IMAD.MOV R0, RZ, RZ, -R0 ;  /* 0x000000ffff007224 */ /* 0x000fd800078e0a00 */
[----:B------:R-:W-:-:S05]  /*0770*/  @P0 IMAD.HI.U32 R2, R0, c[0x0][0x330], RZ ;  /* 0x0000cc0000020a27 */ /* 0x000fca00078e00ff */
[----:B------:R-:W-:-:S04]  /*0780*/  @P0 SHF.R.U32.HI R0, RZ, c[0x0][0x334], R2 ;  /* 0x0000cd00ff000a19 */ /* 0x000fc80000011602 */
[----:B------:R-:W-:Y:S01]  /*0790*/  LOP3.LUT R2, RZ, R0, RZ, 0x33, !PT ;  /* 0x00000000ff027212 */ /* 0x000fe200078e33ff */
[----:B------:R-:W-:Y:S05]  /*07a0*/  BRA `(.L_x_277) ;  /* 0x0000003000007947 */ /* 0x000fea0003800000 */
.L_x_276:
[----:B------:R-:W-:-:S13]  /*07b0*/  ISETP.NE.AND P0, PT, R6, 0x1, PT ;  /* 0x000000010600780c */ /* 0x000fda0003f05270 */
[----:B------:R-:W-:-:S05]  /*07c0*/  @P0 IMAD.HI.U32 R0, R2, c[0x0][0x330], RZ ;  /* 0x0000cc0002000a27 */ /* 0x000fca00078e00ff */
[----:B------:R-:W-:-:S05]  /*07d0*/  @P0 SHF.R.U32.HI R2, RZ, c[0x0][0x334], R0 ;  /* 0x0000cd00ff020a19 */ /* 0x000fca0000011600 */
.L_x_277:
[----:B------:R-:W-:-:S05]  /*07e0*/  IMAD R2, R2, R6, c[0x0][0x32c] ;  /* 0x0000cb0002027624 */ /* 0x000fca00078e0206 */
[----:B------:R-:W-:-:S04]  /*07f0*/  IMNMX R3, R3, R2, PT ;  /* 0x0000000203037217 */ /* 0x000fc80003800200 */
.L_x_275:
[----:B------:R-:W-:Y:S01]  /*0800*/  IADD3 R2, R3, 0x2f, RZ ;  /* 0x0000002f03027810 */ /* 0x000fe20007ffe0ff */
[----:B------:R-:W-:Y:S01]  /*0810*/  @P3 IMAD.HI.U32 R4, R172, c[0x0][0x2c8], RZ ;  /* 0x0000b200ac043a27 */ /* 0x000fe200078e00ff */
[----:B------:R-:W-:-:S03]  /*0820*/  IADD3 R3, R229, 0x2f, RZ ;  /* 0x0000002fe5037810 */ /* 0x000fc60007ffe0ff */
[----:B------:R-:W-:-:S04]  /*0830*/  IMAD.HI R5, R2, 0x2aaaaaab, RZ ;  /* 0x2aaaaaab02057827 */ /* 0x000fc800078e02ff */
[----:B------:R-:W-:-:S04]  /*0840*/  IMAD.HI R2, R3, 0x2aaaaaab, RZ ;  /* 0x2aaaaaab03027827 */ /* 0x000fc800078e02ff */
[----:B------:R-:W-:Y:S01]  /*0850*/  IMAD.MOV.U32 R0, RZ, RZ, R172 ;  /* 0x000000ffff007224 */ /* 0x000fe200078e00ac */
[----:B------:R-:W-:Y:S01]  /*0860*/  @P3 SHF.R.U32.HI R0, RZ, c[0x0][0x2cc], R4 ;  /* 0x0000b300ff003a19 */ /* 0x000fe20000011604 */
[----:B------:R-:W-:Y:S01]  /*0870*/  IMAD.IADD R249, R229, 0x1, -R230 ;  /* 0x00000001e5f97824 */ /* 0x000fe200078e0ae6 */
[----:B------:R-:W-:Y:S02]  /*0880*/  SHF.R.U32.HI R4, RZ, 0x1f, R5 ;  /* 0x0000001fff047819 */ /* 0x000fe40000011605 */
[----:B------:R-:W-:Y:S01]  /*0890*/  SHF.R.U32.HI R3, RZ, 0x1f, R2 ;  /* 0x0000001fff037819 */ /* 0x000fe20000011602 */
[----:B------:R-:W-:Y:S01]  /*08a0*/  IMAD.IADD R0, R249, 0x1, R0 ;  /* 0x00000001f9007824 */ /* 0x000fe200078e0200 */
[----:B------:R-:W-:Y:S02]  /*08b0*/  LEA.HI.SX32 R4, R5, R4, 0x1d ;  /* 0x0000000405047211 */ /* 0x000fe400078feaff */
[----:B------:R-:W-:Y:S02]  /*08c0*/  LEA.HI.SX32 R2, R2, R3, 0x1d ;  /* 0x0000000302027211 */ /* 0x000fe400078feaff */
[----:B------:R-:W-:-:S02]  /*08d0*/  IADD3 R3, R0, -c[0x0][0x324], RZ ;  /* 0x8000c90000037a10 */ /* 0x000fc40007ffe0ff */
[----:B------:R-:W-:Y:S01]  /*08e0*/  IMNMX R224, R2, R4, PT ;  /* 0x0000000402e07217 */ /* 0x000fe20003800200 */
[----:B------:R-:W-:Y:S05]  /*08f0*/  @!P1 BRA `(.L_x_278) ;  /* 0x000000d000009947 */ /* 0x000fea0003800000 */
[----:B------:R-:W-:-:S13]  /*0900*/  ISETP.GT.AND P0, PT, R0, -0x1, PT ;  /* 0xffffffff0000780c */ /* 0x000fda0003f04270 */
[----:B------:R-:W-:Y:S05]  /*0910*/  @P0 BRA `(.L_x_279) ;  /* 0x0000006000000947 */ /* 0x000fea0003800000 */
[----:B------:R-:W-:Y:S02]  /*0920*/  ISETP.NE.AND P0, PT, R6, 0x1, PT ;  /* 0x000000010600780c */ /* 0x000fe40003f05270 */
[----:B------:R-:W-:-:S11]  /*0930*/  LOP3.LUT R0, RZ, R0, RZ, 0x33, !PT ;  /* 0x00000000ff007212 */ /* 0x000fd600078e33ff */
[----:B------:R-:W-:-:S05]  /*0940*/  @P0 IMAD.HI.U32 R2, R0, c[0x0][0x330], RZ ;  /* 0x0000cc0000020a27 */ /* 0x000fca00078e00ff */
[----:B------:R-:W-:-:S04]  /*0950*/  @P0 SHF.R.U32.HI R0, RZ, c[0x0][0x334], R2 ;  /* 0x0000cd00ff000a19 */ /* 0x000fc80000011602 */
[----:B------:R-:W-:Y:S01]  /*0960*/  LOP3.LUT R0, RZ, R0, RZ, 0x33, !PT ;  /* 0x00000000ff007212 */ /* 0x000fe200078e33ff */
[----:B------:R-:W-:Y:S05]  /*0970*/  BRA `(.L_x_280) ;  /* 0x0000003000007947 */ /* 0x000fea0003800000 */
.L_x_279:
[----:B------:R-:W-:-:S13]  /*0980*/  ISETP.NE.AND P0, PT, R6, 0x1, PT ;  /* 0x000000010600780c */ /* 0x000fda0003f05270 */
[----:B------:R-:W-:-:S05]  /*0990*/  @P0 IMAD.HI.U32 R2, R0, c[0x0][0x330], RZ ;  /* 0x0000cc0000020a27 */ /* 0x000fca00078e00ff */
[----:B------:R-:W-:-:S05]  /*09a0*/  @P0 SHF.R.U32.HI R0, RZ, c[0x0][0x334], R2 ;  /* 0x0000cd00ff000a19 */ /* 0x000fca0000011602 */
.L_x_280:
[----:B------:R-:W-:-:S05]  /*09b0*/  IMAD R0, R0, c[0x0][0x32c], RZ ;  /* 0x0000cb0000007a24 */ /* 0x000fca00078e02ff */
[----:B------:R-:W-:-:S05]  /*09c0*/  IMNMX R3, R3, R0, !PT ;  /* 0x0000000003037217 */ /* 0x000fca0007800200 */
.L_x_278:
[----:B------:R-:W-:Y:S01]  /*09d0*/  IMAD.HI R0, R3, 0x2aaaaaab, RZ ;  /* 0x2aaaaaab03007827 */ /* 0x000fe200078e02ff */
[----:B------:R-:W-:Y:S01]  /*09e0*/  PLOP3.LUT P4, PT, PT, PT, PT, 0x80, 0x0 ;  /* 0x000000000000781c */ /* 0x000fe20003f8f070 */
[----:B------:R-:W-:Y:S01]  /*09f0*/  CS2R R94, SRZ ;  /* 0x00000000005e7805 */ /* 0x000fe2000001ff00 */
[----:B------:R-:W-:Y:S01]  /*0a00*/  CS2R R98, SRZ ;  /* 0x0000000000627805 */ /* 0x000fe2000001ff00 */
[----:B------:R-:W-:Y:S01]  /*0a10*/  IMAD.MOV.U32 R11, RZ, RZ, RZ ;  /* 0x000000ffff0b7224 */ /* 0x000fe200078e00ff */
[----:B------:R-:W-:Y:S01]  /*0a20*/  SHF.R.U32.HI R2, RZ, 0x1f, R0 ;  /* 0x0000001fff027819 */ /* 0x000fe20000011600 */
[----:B------:R-:W-:Y:S01]  /*0a30*/  IMAD.MOV.U32 R92, RZ, RZ, RZ ;  /* 0x000000ffff5c7224 */ /* 0x000fe200078e00ff */
[----:B------:R-:W-:Y:S01]  /*0a40*/  CS2R R96, SRZ ;  /* 0x0000000000607805 */ /* 0x000fe2000001ff00 */
[----:B------:R-:W-:Y:S01]  /*0a50*/  CS2R R12, SRZ ;  /* 0x00000000000c7805 */ /* 0x000fe2000001ff00 */
[----:B------:R-:W-:Y:S01]  /*0a60*/  LEA.HI.SX32 R0, R0, R2, 0x1d ;  /* 0x0000000200007211 */ /* 0x000fe200078feaff */
[----:B------:R-:W-:Y:S01]  /*0a70*/  CS2R R88, SRZ ;  /* 0x0000000000587805 */ /* 0x000fe2000001ff00 */
[----:B------:R-:W-:Y:S01]  /*0a80*/  MOV R90, RZ ;  /* 0x000000ff005a7202 */ /* 0x000fe20000000f00 */
[----:B------:R-:W-:Y:S01]  /*0a90*/  CS2R R86, SRZ ;  /* 0x0000000000567805 */ /* 0x000fe2000001ff00 */
[----:B------:R-:W-:Y:S01]  /*0aa0*/  IMNMX R4, RZ, R0, !PT ;  /* 0x00000000ff047217 */ /* 0x000fe20007800200 */
[----:B------:R-:W-:Y:S01]  /*0ab0*/  CS2R R84, SRZ ;  /* 0x0000000000547805 */ /* 0x000fe2000001ff00 */
[----:B------:R-:W-:Y:S01]  /*0ac0*/  CS2R R14, SRZ ;  /* 0x00000000000e7805 */ /* 0x000fe2000001ff00 */
[----:B------:R-:W-:Y:S01]  /*0ad0*/  IMAD.MOV.U32 R78, RZ, RZ, RZ ;  /* 0x000000ffff4e7224 */ /* 0x000fe200078e00ff */
[----:B------:R-:W-:Y:S01]  /*0ae0*/  ISETP.GT.AND P0, PT, R224, R4, PT ;  /* 0x00000004e000720c */ /* 0x000fe20003f04270 */
[----:B------:R1:W-:Y:S01]  /*0af0*/  STL [R1+0x18], R4 ;  /* 0x0000180401007387 */ /* 0x0003e20000100800 */
        /* <DEDUP_REMOVED lines=55> */
[----:B------:R-:W-:Y:S01]  /*0e70*/  CS2R R50, SRZ ;  /* 0x0000000000327805 */ /* 0x000fe2000001ff00 */
[----:B------:R-:W-:Y:S05]  /*0e80*/  @!P0 BRA `(.L_x_281) ;  /* 0x0001236000008947 */ /* 0x000fea0003800000 */
[----:B-1----:R-:W-:-:S04]  /*0e90*/  ISETP.NE.U32.AND P1, PT, RZ, c[0x0][0x340], PT ;  /* 0x0000d000ff007a0c */ /* 0x002fc80003f25070 */
[----:B------:R-:W-:-:S13]  /*0ea0*/  ISETP.NE.AND.EX P1, PT, RZ, c[0x0][0x344], PT, P1 ;  /* 0x0000d100ff007a0c */ /* 0x000fda0003f25310 */
[----:B------:R-:W-:-:S05]  /*0eb0*/  @P1 IMAD.WIDE R2, R52, R10, c[0x0][0x340] ;  /* 0x0000d00034021625 */ /* 0x000fca00078e020a */
[----:B------:R1:W5:Y:S01]  /*0ec0*/  @P1 LDG.E R15, [R2.64] ;  /* 0x00000006020f1981 */ /* 0x000362000c1e1900 */
[----:B------:R-:W-:Y:S01]  /*0ed0*/  SHF.R.S32.HI R10, RZ, 0x1f, R48 ;  /* 0x0000001fff0a7819 */ /* 0x000fe20000011430 */
[----:B------:R-:W-:Y:S01]  /*0ee0*/  IMAD R6, R61, c[0x0][0x1b8], RZ ;  /* 0x00006e003d067a24 */ /* 0x000fe200078e02ff */
[----:B------:R-:W-:Y:S01]  /*0ef0*/  SHF.R.S32.HI R0, RZ, 0x1f, R9 ;  /* 0x0000001fff007819 */ /* 0x000fe20000011409 */
[----:B------:R-:W-:Y:S01]  /*0f00*/  IMAD R12, R230, c[0x0][0x2c4], RZ ;  /* 0x0000b100e60c7a24 */ /* 0x000fe200078e02ff */
[CC--:B------:R-:W-:Y:S01]  /*0f10*/  LEA.HI R5, R10.reuse, R48.reuse, RZ, 0x2 ;  /* 0x000000300a057211 */ /* 0x0c0fe200078f10ff */
[----:B------:R-:W-:Y:S01]  /*0f20*/  IMAD R6, R29, c[0x0][0x1bc], R6 ;  /* 0x00006f001d067a24 */ /* 0x000fe200078e0206 */
[-C--:B------:R-:W-:Y:S01]  /*0f30*/  LEA.HI R20, R10, R48.reuse, RZ, 0x4 ;  /* 0x000000300a147211 */ /* 0x080fe200078f20ff */
[----:B------:R-:W-:Y:S01]  /*0f40*/  IMAD R0, R0, c[0x0][0x178], RZ ;  /* 0x00005e0000007a24 */ /* 0x000fe200078e02ff */
[----:B------:R-:W-:Y:S01]  /*0f50*/  LOP3.LUT R4, R5, 0xfffffffc, RZ, 0xc0, !PT ;  /* 0xfffffffc05047812 */ /* 0x000fe200078ec0ff */
[----:B------:R-:W-:Y:S01]  /*0f60*/  BSSY B0, `(.L_x_282) ;  /* 0x0000056000007945 */ /* 0x000fe20003800000 */
[----:B------:R-:W-:Y:S01]  /*0f70*/  SHF.R.S32.HI R22, RZ, 0x2, R5 ;  /* 0x00000002ff167819 */ /* 0x000fe20000011405 */
[----:B------:R-:W-:Y:S01]  /*0f80*/  IMAD R0, R9, c[0x0][0x17c], R0 ;  /* 0x00005f0009007a24 */ /* 0x000fe200078e0200 */
[-C--:B------:R-:W-:Y:S01]  /*0f90*/  LEA.HI R21, R10, R48.reuse, RZ, 0x3 ;  /* 0x000000300a157211 */ /* 0x080fe200078f18ff */
[----:B------:R-:W-:Y:S01]  /*0fa0*/  IMAD.IADD R41, R48, 0x1, -R4 ;  /* 0x0000000130297824 */ /* 0x000fe200078e0a04 */
[----:B------:R-:W-:Y:S01]  /*0fb0*/  SEL R4, R52, RZ, !P2 ;  /* 0x000000ff34047207 */ /* 0x000fe20005000000 */
[--C-:B------:R-:W-:Y:S01]  /*0fc0*/  IMAD.IADD R11, R172, 0x1, R22.reuse ;  /* 0x00000001ac0b7824 */ /* 0x100fe200078e0216 */
[----:B------:R-:W-:Y:S01]  /*0fd0*/  SHF.R.S32.HI R19, RZ, 0x3, R21 ;  /* 0x00000003ff137819 */ /* 0x000fe20000011415 */
[C---:B------:R-:W-:Y:S01]  /*0fe0*/  IMAD R31, R41.reuse, 0x20, R22 ;  /* 0x00000020291f7824 */ /* 0x040fe200078e0216 */
[----:B------:R-:W-:Y:S01]  /*0ff0*/  LEA.HI R126, R10, R48, RZ, 0x5 ;  /* 0x000000300a7e7211 */ /* 0x000fe200078f28ff */
[----:B------:R-:W-:Y:S01]  /*1000*/  IMAD.SHL.U32 R226, R41, 0x8, RZ ;  /* 0x0000000829e27824 */ /* 0x000fe200078e00ff */
[----:B------:R-:W-:Y:S01]  /*1010*/  ISETP.GE.AND P4, PT, R11, R12, PT ;  /* 0x0000000c0b00720c */ /* 0x000fe20003f86270 */
[----:B------:R-:W-:Y:S01]  /*1020*/  IMAD.IADD R5, R172, 0x1, R31 ;  /* 0x00000001ac057824 */ /* 0x000fe200078e021f */
[----:B------:R2:W-:Y:S01]  /*1030*/  STL [R1+0x1c], R31 ;  /* 0x00001c1f01007387 */ /* 0x0005e20000100800 */
[----:B------:R-:W-:Y:S01]  /*1040*/  SHF.R.S32.HI R125, RZ, 0x5, R126 ;  /* 0x00000005ff7d7819 */ /* 0x000fe2000001147e */
[----:B-1----:R-:W-:Y:S01]  /*1050*/  IMAD.WIDE.U32 R2, R9, c[0x0][0x178], RZ ;  /* 0x00005e0009027a25 */ /* 0x002fe200078e00ff */
[----:B------:R-:W-:-:S03]  /*1060*/  IADD3 R51, R226, 0x40, RZ ;  /* 0x00000040e2337810 */ /* 0x000fc60007ffe0ff */
[----:B------:R-:W-:Y:S01]  /*1070*/  IMAD.IADD R3, R3, 0x1, R0 ;  /* 0x0000000103037824 */ /* 0x000fe200078e0200 */
[----:B------:R-:W-:Y:S01]  /*1080*/  SHF.R.S32.HI R0, RZ, 0x1f, R52 ;  /* 0x0000001fff007819 */ /* 0x000fe20000011434 */
[----:B------:R-:W-:-:S03]  /*1090*/  @P3 IMAD.HI.U32 R8, R5, c[0x0][0x2c8], RZ ;  /* 0x0000b20005083a27 */ /* 0x000fc600078e00ff */
[----:B------:R-:W-:Y:S01]  /*10a0*/  SEL R7, R0, RZ, !P2 ;  /* 0x000000ff00077207 */ /* 0x000fe20005000000 */
[----:B------:R-:W-:-:S04]  /*10b0*/  IMAD.WIDE.U32 R2, R29, c[0x0][0x1b8], R2 ;  /* 0x00006e001d027a25 */ /* 0x000fc800078e0002 */
[----:B------:R-:W-:Y:S02]  /*10c0*/  IMAD.IADD R3, R3, 0x1, R6 ;  /* 0x0000000103037824 */ /* 0x000fe400078e0206 */
[----:B------:R-:W-:Y:S01]  /*10d0*/  IMAD.MOV.U32 R0, RZ, RZ, R5 ;  /* 0x000000ffff007224 */ /* 0x000fe200078e0005 */
[----:B------:R-:W-:Y:S01]  /*10e0*/  @P3 SHF.R.U32.HI R0, RZ, c[0x0][0x2cc], R8 ;  /* 0x0000b300ff003a19 */ /* 0x000fe20000011608 */
[----:B------:R-:W-:Y:S01]  /*10f0*/  IMAD R6, R7, c[0x0][0x1c0], RZ ;  /* 0x0000700007067a24 */ /* 0x000fe200078e02ff */
[----:B------:R-:W-:Y:S01]  /*1100*/  ISETP.GE.AND P3, PT, R51, c[0x0][0x198], PT ;  /* 0x0000660033007a0c */ /* 0x000fe20003f66270 */
[----:B------:R-:W-:-:S04]  /*1110*/  IMAD.WIDE.U32 R2, R4, c[0x0][0x1c0], R2 ;  /* 0x0000700004027a25 */ /* 0x000fc800078e0002 */
[----:B------:R-:W-:Y:S01]  /*1120*/  IMAD R7, R4, c[0x0][0x1c4], R6 ;  /* 0x0000710004077a24 */ /* 0x000fe200078e0206 */
[--C-:B------:R-:W-:Y:S01]  /*1130*/  SHF.R.S32.HI R6, RZ, 0x1f, R0.reuse ;  /* 0x0000001fff067819 */ /* 0x100fe20000011400 */
[----:B------:R-:W-:Y:S02]  /*1140*/  IMAD.MOV R4, RZ, RZ, -R0 ;  /* 0x000000ffff047224 */ /* 0x000fe400078e0a00 */
[----:B------:R-:W-:Y:S02]  /*1150*/  IMAD.IADD R3, R3, 0x1, R7 ;  /* 0x0000000103037824 */ /* 0x000fe400078e0207 */
[----:B------:R-:W-:Y:S02]  /*1160*/  IMAD R6, R6, c[0x0][0x1b0], RZ ;  /* 0x00006c0006067a24 */ /* 0x000fe400078e02ff */
[----:B------:R-:W-:Y:S01]  /*1170*/  IMAD R4, R4, c[0x0][0x2c4], R5 ;  /* 0x0000b10004047a24 */ /* 0x000fe200078e0205 */
[----:B------:R-:W-:Y:S01]  /*1180*/  LOP3.LUT R5, R20, 0xfffffff0, RZ, 0xc0, !PT ;  /* 0xfffffff014057812 */ /* 0x000fe200078ec0ff */
[----:B------:R-:W-:-:S02]  /*1190*/  IMAD R6, R0, c[0x0][0x1b4], R6 ;  /* 0x00006d0000067a24 */ /* 0x000fc400078e0206 */
[----:B------:R-:W-:Y:S01]  /*11a0*/  IMAD.WIDE.U32 R2, R0, c[0x0][0x1b0], R2 ;  /* 0x00006c0000027a25 */ /* 0x000fe200078e0002 */
[----:B------:R-:W-:-:S03]  /*11b0*/  SHF.R.S32.HI R0, RZ, 0x1f, R4 ;  /* 0x0000001fff007819 */ /* 0x000fc60000011404 */
[----:B------:R-:W-:Y:S02]  /*11c0*/  IMAD.IADD R16, R48, 0x1, -R5 ;  /* 0x0000000130107824 */ /* 0x000fe400078e0a05 */
[----:B------:R-:W-:Y:S02]  /*11d0*/  IMAD R0, R0, c[0x0][0x1a8], RZ ;  /* 0x00006a0000007a24 */ /* 0x000fe400078e02ff */
[----:B------:R-:W-:Y:S01]  /*11e0*/  IMAD.SHL.U32 R5, R19, 0x40, RZ ;  /* 0x0000004013057824 */ /* 0x000fe200078e00ff */
[----:B------:R-:W-:Y:S01]  /*11f0*/  LEA.HI R17, R16, R16, RZ, 0x1 ;  /* 0x0000001010117211 */ /* 0x000fe200078f08ff */
[----:B------:R-:W-:Y:S02]  /*1200*/  IMAD.IADD R3, R3, 0x1, R6 ;  /* 0x0000000103037824 */ /* 0x000fe400078e0206 */
[C---:B------:R-:W-:Y:S01]  /*1210*/  IMAD R6, R4.reuse, c[0x0][0x1ac], R0 ;  /* 0x00006b0004067a24 */ /* 0x040fe200078e0200 */
[----:B------:R-:W-:Y:S01]  /*1220*/  LOP3.LUT R0, R5, 0xc0, RZ, 0xc0, !PT ;  /* 0x000000c005007812 */ /* 0x000fe200078ec0ff */
[----:B------:R-:W-:Y:S01]  /*1230*/  IMAD.WIDE.U32 R2, R4, c[0x0][0x1a8], R2 ;  /* 0x00006a0004027a25 */ /* 0x000fe200078e0002 */
[----:B------:R-:W-:-:S02]  /*1240*/  SHF.R.S32.HI R5, RZ, 0x1, R17 ;  /* 0x00000001ff057819 */ /* 0x000fc40000011411 */
[----:B------:R-:W-:Y:S01]  /*1250*/  SHF.R.S32.HI R4, RZ, 0x1f, R17 ;  /* 0x0000001fff047819 */ /* 0x000fe20000011411 */
[----:B------:R-:W-:Y:S01]  /*1260*/  IMAD.IADD R6, R3, 0x1, R6 ;  /* 0x0000000103067824 */ /* 0x000fe200078e0206 */
[----:B------:R-:W-:Y:S02]  /*1270*/  SHF.R.U32.HI R7, RZ, 0x3, R0 ;  /* 0x00000003ff077819 */ /* 0x000fe40000011600 */
[----:B------:R-:W-:Y:S02]  /*1280*/  LOP3.LUT R0, R0, 0x18, R226, 0xf8, !PT ;  /* 0x0000001800007812 */ /* 0x000fe400078ef8e2 */
[----:B------:R-:W-:Y:S02]  /*1290*/  LEA.HI R3, R4, R5, RZ, 0x2 ;  /* 0x0000000504037211 */ /* 0x000fe400078f10ff */
[----:B------:R-:W-:Y:S02]  /*12a0*/  LEA R14, P0, R2, c[0x0][0x160], 0x1 ;  /* 0x00005800020e7a11 */ /* 0x000fe400078008ff */
[----:B------:R-:W-:-:S02]  /*12b0*/  LOP3.LUT R4, R0, R7, RZ, 0x3c, !PT ;  /* 0x0000000700047212 */ /* 0x000fc400078e3cff */
[----:B------:R-:W-:Y:S02]  /*12c0*/  LOP3.LUT R0, R3, 0xfffffffc, RZ, 0xc0, !PT ;  /* 0xfffffffc03007812 */ /* 0x000fe400078ec0ff */
[----:B------:R-:W-:Y:S02]  /*12d0*/  LEA.HI.X R13, R2, c[0x0][0x164], R6, 0x1, P0 ;  /* 0x00005900020d7a11 */ /* 0x000fe400000f0c06 */
[----:B------:R-:W-:Y:S01]  /*12e0*/  LEA.HI R6, R22, R22, RZ, 0x1 ;  /* 0x0000001616067211 */ /* 0x000fe200078f08ff */
[----:B------:R-:W-:Y:S01]  /*12f0*/  IMAD.IADD R18, R5, 0x1, -R0 ;  /* 0x0000000105127824 */ /* 0x000fe200078e0a00 */
[----:B------:R2:W1:Y:S01]  /*1300*/  SHFL.IDX PT, R2, R14, RZ, 0x1c1f ;  /* 0x001c1fff0e027589 */ /* 0x00046200000e0000 */
[----:B------:R-:W-:Y:S01]  /*1310*/  IMAD.MOV.U32 R5, RZ, RZ, 0x10 ;  /* 0x00000010ff057424 */ /* 0x000fe200078e00ff */
[----:B------:R-:W-:Y:S02]  /*1320*/  LOP3.LUT R0, R6, 0x7fffffe, RZ, 0xc0, !PT ;  /* 0x07fffffe06007812 */ /* 0x000fe400078ec0ff */
[----:B------:R-:W-:Y:S01]  /*1330*/  LOP3.LUT P0, RZ, R18, 0x2, RZ, 0xc0, !PT ;  /* 0x0000000212ff7812 */ /* 0x000fe2000780c0ff */
[----:B------:R2:W3:Y:S02]  /*1340*/  SHFL.IDX PT, R3, R13, RZ, 0x1c1f ;  /* 0x001c1fff0d037589 */ /* 0x0004e400000e0000 */
[----:B------:R-:W-:-:S04]  /*1350*/  IMAD.IADD R0, R22, 0x1, -R0 ;  /* 0x0000000116007824 */ /* 0x000fc800078e0a00 */
[----:B------:R-:W-:-:S04]  /*1360*/  IMAD R0, R125, 0x8, R0 ;  /* 0x000000087d007824 */ /* 0x000fc800078e0200 */
[----:B------:R-:W-:Y:S01]  /*1370*/  IMAD.U32 R222, R0, 0x20, R4 ;  /* 0x0000002000de7824 */ /* 0x000fe200078e0004 */
[----:B------:R-:W-:Y:S01]  /*1380*/  SEL R4, R5, 0xfffffff0, !P0 ;  /* 0xfffffff005047807 */ /* 0x000fe20004000000 */
[----:B------:R-:W-:Y:S01]  /*1390*/  @!P1 IMAD.MOV.U32 R15, RZ, RZ, R52 ;  /* 0x000000ffff0f9224 */ /* 0x000fe200078e0034 */
[C---:B------:R-:W-:Y:S02]  /*13a0*/  IADD3 R52, R226.reuse, 0x20, RZ ;  /* 0x00000020e2347810 */ /* 0x040fe40007ffe0ff */
[----:B------:R-:W-:Y:S02]  /*13b0*/  ISETP.GE.AND P1, PT, R226, c[0x0][0x198], PT ;  /* 0x00006600e2007a0c */ /* 0x000fe40003f26270 */
[----:B------:R-:W-:Y:S01]  /*13c0*/  ISETP.GE.AND P2, PT, R52, c[0x0][0x198], PT ;  /* 0x0000660034007a0c */ /* 0x000fe20003f46270 */
[----:B------:R-:W-:Y:S07]  /*13d0*/  @P4 BRA `(.L_x_283) ;  /* 0x000000e000004947 */ /* 0x000fee0003800000 */
[----:B-123--:R-:W-:Y:S01]  /*13e0*/  SHF.R.S32.HI R5, RZ, 0x1f, R52 ;  /* 0x0000001fff057819 */ /* 0x00efe20000011434 */
[----:B------:R-:W-:Y:S01]  /*13f0*/  IMAD.WIDE R8, R226, 0x2, R2 ;  /* 0x00000002e2087825 */ /* 0x000fe200078e0202 */
[----:B------:R-:W-:-:S02]  /*1400*/  SHF.R.S32.HI R0, RZ, 0x1f, R51 ;  /* 0x0000001fff007819 */ /* 0x000fc40000011433 */
[----:B------:R-:W-:Y:S02]  /*1410*/  LEA.HI R5, R5, R52, RZ, 0x3 ;  /* 0x0000003405057211 */ /* 0x000fe400078f18ff */
[----:B------:R-:W-:Y:S02]  /*1420*/  LEA.HI R0, R0, R51, RZ, 0x3 ;  /* 0x0000003300007211 */ /* 0x000fe400078f18ff */
        /* <DEDUP_REMOVED lines=9> */
.L_x_283:
[----:B-123--:R-:W-:Y:S05]  /*14c0*/  BSYNC B0 ;  /* 0x0000000000007941 */ /* 0x00efea0003800000 */
.L_x_282:
        /* <DEDUP_REMOVED lines=20> */
.L_x_285:
[----:B------:R-:W-:Y:S05]  /*1610*/  BSYNC B0 ;  /* 0x0000000000007941 */ /* 0x000fea0003800000 */
.L_x_284:
        /* <DEDUP_REMOVED lines=20> */
.L_x_287:
[----:B------:R-:W-:Y:S05]  /*1760*/  BSYNC B0 ;  /* 0x0000000000007941 */ /* 0x000fea0003800000 */
.L_x_286:
[----:B---3--:R-:W-:Y:S01]  /*1770*/  SHFL.IDX PT, R2, R14, 0x3, 0x1c1f ;  /* 0x007c1f000e027f89 */ /* 0x008fe200000e0000 */
[----:B------:R-:W-:Y:S01]  /*1780*/  IADD3 R0, R11, 0x60, RZ ;  /* 0x000000600b007810 */ /* 0x000fe20007ffe0ff */
[----:B------:R-:W-:Y:S01]  /*1790*/  IMAD.MOV.U32 R5, RZ, RZ, c[0x0][0x2b8] ;  /* 0x0000ae00ff057624 */ /* 0x000fe200078e00ff */
[----:B------:R-:W-:Y:S01]  /*17a0*/  SHF.R.S32.HI R9, RZ, 0x1f, R51 ;  /* 0x0000001fff097819 */ /* 0x000fe20000011433 */
[----:B----4-:R3:W4:Y:S01]  /*17b0*/  SHFL.IDX PT, R3, R13, 0x3, 0x1c1f ;  /* 0x007c1f000d037f89 */ /* 0x01072200000e0000 */
[----:B------:R-:W-:Y:S01]  /*17c0*/  ISETP.GE.AND P0, PT, R0, R12, PT ;  /* 0x0000000c0000720c */ /* 0x000fe20003f06270 */
[----:B------:R-:W-:Y:S01]  /*17d0*/  IMAD.MOV.U32 R40, RZ, RZ, 0x30 ;  /* 0x00000030ff287424 */ /* 0x000fe200078e00ff */
[----:B------:R-:W-:Y:S01]  /*17e0*/  ISETP.NE.AND P4, PT, R5, 0x1, PT ;  /* 0x000000010500780c */ /* 0x000fe20003f85270 */
[----:B------:R-:W-:Y:S01]  /*17f0*/  IMAD.SHL.U32 R222, R222, 0x2, RZ ;  /* 0x00000002dede7824 */ /* 0x000fe200078e00ff */
[----:B------:R-:W-:Y:S01]  /*1800*/  SHF.R.S32.HI R5, RZ, 0x1f, R52 ;  /* 0x0000001fff057819 */ /* 0x000fe20000011434 */
[----:B------:R-:W-:Y:S01]  /*1810*/  IMAD R43, R224, R40, -0x30 ;  /* 0xffffffd0e02b7424 */ /* 0x000fe200078e0228 */
[----:B-----5:R-:W-:Y:S01]  /*1820*/  SHF.R.S32.HI R8, RZ, 0x1f, R15 ;  /* 0x0000001fff087819 */ /* 0x020fe2000001140f */
[----:B------:R-:W-:Y:S01]  /*1830*/  IMAD.MOV.U32 R223, RZ, RZ, RZ ;  /* 0x000000ffffdf7224 */ /* 0x000fe200078e00ff */
[----:B------:R-:W-:Y:S01]  /*1840*/  LEA.HI R5, R5, R52, RZ, 0x3 ;  /* 0x0000003405057211 */ /* 0x000fe200078f18ff */
[----:B------:R-:W-:Y:S01]  /*1850*/  IMAD.IADD R0, R31, 0x1, R43 ;  /* 0x000000011f007824 */ /* 0x000fe200078e022b */
[----:B------:R-:W-:-:S02]  /*1860*/  LEA.HI R9, R9, R51, RZ, 0x3 ;  /* 0x0000003309097211 */ /* 0x000fc400078f18ff */
[----:B------:R-:W-:Y:S01]  /*1870*/  LOP3.LUT R50, R5, 0xfffffff8, RZ, 0xc0, !PT ;  /* 0xfffffff805327812 */ /* 0x000fe200078ec0ff */
[----:B-123--:R-:W-:-:S04]  /*1880*/  IMAD.WIDE.U32 R12, R15, c[0x0][0x2b0], RZ ;  /* 0x0000ac000f0c7a25 */ /* 0x00efc800078e00ff */
[----:B----4-:R-:W-:Y:S01]  /*1890*/  @!P0 IMAD.WIDE R6, R226, 0x2, R2 ;  /* 0x00000002e2068825 */ /* 0x010fe200078e0202 */
[----:B------:R-:W-:Y:S04]  /*18a0*/  STL.64 [R1+0x30], R12 ;  /* 0x0000300c01007387 */ /* 0x000fe80000100a00 */
[----:B------:R-:W-:Y:S01]  /*18b0*/  @!PT LDS RZ, [RZ] ;  /* 0x00000000fffff984 */ /* 0x000fe20000000800 */
[----:B------:R1:W-:Y:S01]  /*18c0*/  @!P0 LDGSTS.E.BYPASS.LTC128B.128 [R222+0x7880], [R6.64], !P1 ;  /* 0x0788000006de8fae */ /* 0x0003e2000c901d46 */
[----:B------:R-:W-:-:S04]  /*18d0*/  ISETP.GE.AND P1, PT, R0, R229, PT ;  /* 0x000000e50000720c */ /* 0x000fc80003f26270 */
[----:B------:R-:W-:Y:S01]  /*18e0*/  ISETP.GT.OR P1, PT, R31, 0x2f, P1 ;  /* 0x0000002f1f00780c */ /* 0x000fe20000f24670 */
[----:B-1----:R-:W-:Y:S02]  /*18f0*/  IMAD R6, R8, c[0x0][0x2b0], RZ ;  /* 0x0000ac0008067a24 */ /* 0x002fe400078e02ff */
[----:B------:R-:W-:Y:S01]  /*1900*/  IMAD.IADD R8, R0, 0x1, R49 ;  /* 0x0000000100087824 */ /* 0x000fe200078e0231 */
[----:B------:R-:W-:Y:S01]  /*1910*/  LOP3.LUT R49, R9, 0xfffffff8, RZ, 0xc0, !PT ;  /* 0xfffffff809317812 */ /* 0x000fe200078ec0ff */
[----:B------:R-:W-:Y:S02]  /*1920*/  IMAD R10, R15, c[0x0][0x2b4], R6 ;  /* 0x0000ad000f0a7a24 */ /* 0x000fe400078e0206 */
[----:B------:R-:W-:-:S04]  /*1930*/  @!P0 IMAD.WIDE R6, R50, 0x2, R2 ;  /* 0x0000000232068825 */ /* 0x000fc800078e0202 */
[----:B------:R-:W-:Y:S01]  /*1940*/  @!P0 IMAD.WIDE R2, R49, 0x2, R2 ;  /* 0x0000000231028825 */ /* 0x000fe200078e0202 */
[----:B------:R1:W-:Y:S03]  /*1950*/  @!P0 LDGSTS.E.BYPASS.LTC128B.128 [R222+0x9880], [R6.64], !P2 ;  /* 0x0988000006de8fae */ /* 0x0003e6000d101d46 */
[----:B------:R-:W-:Y:S01]  /*1960*/  @P4 IMAD.HI.U32 R5, R8, c[0x0][0x2bc], RZ ;  /* 0x0000af0008054a27 */ /* 0x000fe200078e00ff */
[----:B------:R2:W-:Y:S03]  /*1970*/  @!P0 LDGSTS.E.BYPASS.LTC128B.128 [R222+0xb880], [R2.64], !P3 ;  /* 0x0b88000002de8fae */ /* 0x0005e6000d901d46 */
[----:B------:R-:W-:Y:S01]  /*1980*/  IMAD.MOV.U32 R0, RZ, RZ, R8 ;  /* 0x000000ffff007224 */ /* 0x000fe200078e0008 */
[----:B------:R-:W0:Y:S01]  /*1990*/  LDGDEPBAR ;  /* 0x00000000000079af */ /* 0x000e220000000000 */
[----:B------:R-:W-:Y:S01]  /*19a0*/  @P4 SHF.R.U32.HI R0, RZ, c[0x0][0x2c0], R5 ;  /* 0x0000b000ff004a19 */ /* 0x000fe20000011605 */
[----:B------:R-:W-:-:S03]  /*19b0*/  IMAD.IADD R11, R13, 0x1, R10 ;  /* 0x000000010d0b7824 */ /* 0x000fc600078e020a */
[C---:B------:R-:W-:Y:S02]  /*19c0*/  @!P1 IADD3 R5, P2, R0.reuse, R12, RZ ;  /* 0x0000000c00059210 */ /* 0x040fe40007f5e0ff */
[----:B------:R3:W-:Y:S02]  /*19d0*/  STL [R1+0x38], R11 ;  /* 0x0000380b01007387 */ /* 0x0007e40000100800 */
[----:B-1----:R-:W-:Y:S02]  /*19e0*/  @!P1 LEA.HI.X.SX32 R7, R0, R11, 0x1, P2 ;  /* 0x0000000b00079211 */ /* 0x002fe400010f0eff */
[----:B------:R-:W-:-:S04]  /*19f0*/  @!P1 LEA R6, P2, R5, c[0x0][0x2a0], 0x2 ;  /* 0x0000a80005069a11 */ /* 0x000fc800078410ff */
[----:B------:R-:W-:Y:S01]  /*1a00*/  @!P1 LEA.HI.X R7, R5, c[0x0][0x2a4], R7, 0x2, P2 ;  /* 0x0000a90005079a11 */ /* 0x000fe200010f1407 */
[----:B------:R-:W-:Y:S06]  /*1a10*/  BAR.SYNC.DEFER_BLOCKING 0x0 ;  /* 0x0000000000007b1d */ /* 0x000fec0000010000 */
[----:B------:R-:W4:Y:S01]  /*1a20*/  @!P1 LDG.E R223, [R6.64] ;  /* 0x0000000606df9981 */ /* 0x000f22000c1e1900 */
[----:B------:R-:W-:Y:S01]  /*1a30*/  IMAD.MOV R0, RZ, RZ, -R0 ;  /* 0x000000ffff007224 */ /* 0x000fe200078e0a00 */
[----:B------:R-:W-:Y:S01]  /*1a40*/  ISETP.GE.AND P6, PT, R226, c[0x0][0x1d4], PT ;  /* 0x00007500e2007a0c */ /* 0x000fe20003fc6270 */
[----:B---3--:R-:W-:Y:S01]  /*1a50*/  IMAD.WIDE.U32 R10, R29, c[0x0][0x1e8], RZ ;  /* 0x00007a001d0a7a25 */ /* 0x008fe200078e00ff */
[----:B------:R-:W-:Y:S01]  /*1a60*/  ISETP.GE.AND P5, PT, R52, c[0x0][0x1d4], PT ;  /* 0x0000750034007a0c */ /* 0x000fe20003fa6270 */
[----:B------:R-:W-:Y:S01]  /*1a70*/  BSSY B0, `(.L_x_288) ;  /* 0x00000ac000007945 */ /* 0x000fe20003800000 */
[----:B------:R-:W-:Y:S01]  /*1a80*/  ISETP.GE.AND P4, PT, R51, c[0x0][0x1d4], PT ;  /* 0x0000750033007a0c */ /* 0x000fe20003f86270 */
[----:B------:R-:W-:Y:S01]  /*1a90*/  IMAD R225, R0, c[0x0][0x2b8], R8 ;  /* 0x0000ae0000e17a24 */ /* 0x000fe200078e0208 */
[----:B------:R-:W-:Y:S01]  /*1aa0*/  ISETP.GE.AND P3, PT, R226, c[0x0][0x1d4], PT ;  /* 0x00007500e2007a0c */ /* 0x000fe20003f66270 */
[----:B------:R-:W-:Y:S01]  /*1ab0*/  IMAD R40, R224, -0x30, R40 ;  /* 0xffffffd0e0287824 */ /* 0x000fe200078e0228 */
[----:B------:R-:W-:Y:S01]  /*1ac0*/  ISETP.GE.AND P2, PT, R52, c[0x0][0x1d4], PT ;  /* 0x0000750034007a0c */ /* 0x000fe20003f46270 */
[----:B--2---:R-:W-:Y:S01]  /*1ad0*/  IMAD.WIDE.U32 R2, R225, c[0x0][0x1e0], RZ ;  /* 0x00007800e1027a25 */ /* 0x004fe200078e00ff */
[----:B------:R-:W-:-:S02]  /*1ae0*/  SHF.R.S32.HI R12, RZ, 0x1f, R225 ;  /* 0x0000001fff0c7819 */ /* 0x000fc400000114e1 */
[----:B------:R-:W-:Y:S01]  /*1af0*/  ISETP.GE.AND P1, PT, R51, c[0x0][0x1d4], PT ;  /* 0x0000750033007a0c */ /* 0x000fe20003f26270 */
[----:B------:R-:W-:Y:S01]  /*1b00*/  IMAD.IADD R42, R229, 0x1, R40 ;  /* 0x00000001e52a7824 */ /* 0x000fe200078e0228 */
[----:B------:R-:W-:Y:S01]  /*1b10*/  IADD3 R124, R224, -0x1, RZ ;  /* 0xffffffffe07c7810 */ /* 0x000fe20007ffe0ff */
[----:B------:R-:W-:Y:S02]  /*1b20*/  IMAD R0, R12, c[0x0][0x1e0], RZ ;  /* 0x000078000c007a24 */ /* 0x000fe400078e02ff */
[----:B------:R-:W-:-:S04]  /*1b30*/  IMAD.WIDE.U32 R14, R29, c[0x0][0x210], RZ ;  /* 0x000084001d0e7a25 */ /* 0x000fc800078e00ff */
[----:B------:R-:W-:-:S04]  /*1b40*/  IMAD R0, R225, c[0x0][0x1e4], R0 ;  /* 0x00007900e1007a24 */ /* 0x000fc800078e0200 */
[----:B------:R-:W-:Y:S02]  /*1b50*/  IMAD.IADD R3, R3, 0x1, R0 ;  /* 0x0000000103037824 */ /* 0x000fe400078e0200 */
[----:B------:R-:W-:-:S04]  /*1b60*/  IMAD R0, R61, c[0x0][0x1e8], RZ ;  /* 0x00007a003d007a24 */ /* 0x000fc800078e02ff */
[----:B------:R-:W-:-:S04]  /*1b70*/  IMAD R0, R29, c[0x0][0x1ec], R0 ;  /* 0x00007b001d007a24 */ /* 0x000fc800078e0200 */
[----:B------:R-:W-:Y:S01]  /*1b80*/  IMAD.IADD R9, R11, 0x1, R0 ;  /* 0x000000010b097824 */ /* 0x000fe200078e0200 */
[----:B----4-:R-:W-:Y:S01]  /*1b90*/  SHF.R.S32.HI R13, RZ, 0x1f, R223 ;  /* 0x0000001fff0d7819 */ /* 0x010fe200000114df */
[----:B------:R-:W-:-:S04]  /*1ba0*/  IMAD.WIDE.U32 R2, R223, c[0x0][0x1f0], R2 ;  /* 0x00007c00df027a25 */ /* 0x000fc800078e0002 */
[----:B------:R-:W-:Y:S01]  /*1bb0*/  IMAD R5, R13, c[0x0][0x1f0], RZ ;  /* 0x00007c000d057a24 */ /* 0x000fe200078e02ff */
[----:B------:R-:W-:-:S03]  /*1bc0*/  IADD3 R0, P0, R10, R2, RZ ;  /* 0x000000020a007210 */ /* 0x000fc60007f1e0ff */
[----:B------:R-:W-:-:S05]  /*1bd0*/  IMAD R5, R223, c[0x0][0x1f4], R5 ;  /* 0x00007d00df057a24 */ /* 0x000fca00078e0205 */
[----:B------:R-:W-:Y:S02]  /*1be0*/  IADD3.X R2, R9, R3, R5, P0, !PT ;  /* 0x0000000309027210 */ /* 0x000fe400007fe405 */
[----:B------:R-:W-:Y:S02]  /*1bf0*/  LEA R6, P0, R0, c[0x0][0x1c8], 0x1 ;  /* 0x0000720000067a11 */ /* 0x000fe400078008ff */
[----:B------:R-:W-:Y:S02]  /*1c00*/  IMNMX R5, R42, 0x30, PT ;  /* 0x000000302a057817 */ /* 0x000fe40003800200 */
[----:B------:R-:W-:Y:S02]  /*1c10*/  LEA.HI.X R0, R0, c[0x0][0x1cc], R2, 0x1, P0 ;  /* 0x0000730000007a11 */ /* 0x000fe400000f0c02 */
[----:B------:R-:W-:Y:S01]  /*1c20*/  SHFL.IDX PT, R2, R6, RZ, 0x1c1f ;  /* 0x001c1fff06027589 */ /* 0x000fe200000e0000 */
[----:B------:R-:W-:-:S03]  /*1c30*/  IMAD.IADD R5, R5, 0x1, -R22 ;  /* 0x0000000105057824 */ /* 0x000fc600078e0a16 */
[----:B------:R-:W1:Y:S02]  /*1c40*/  SHFL.IDX PT, R3, R0, RZ, 0x1c1f ;  /* 0x001c1fff00037589 */ /* 0x000e6400000e0000 */
[----:B------:R-:W-:Y:S02]  /*1c50*/  ISETP.GE.AND P0, PT, R5, 0x1, PT ;  /* 0x000000010500780c */ /* 0x000fe40003f06270 */
[----:B------:R-:W-:Y:S04]  /*1c60*/  SHFL.IDX PT, R6, R6, 0x1, 0x1c1f ;  /* 0x003c1f0006067f89 */ /* 0x000fe800000e0000 */
[----:B------:R2:W3:Y:S07]  /*1c70*/  SHFL.IDX PT, R7, R0, 0x1, 0x1c1f ;  /* 0x003c1f0000077f89 */ /* 0x0004ee00000e0000 */
[----:B-1----:R-:W-:-:S04]  /*1c80*/  @P0 IMAD.WIDE R10, R226, 0x2, R2 ;  /* 0x00000002e20a0825 */ /* 0x002fc800078e0202 */
[--C-:B------:R-:W-:Y:S01]  /*1c90*/  @P0 IMAD.WIDE R8, R50, 0x2, R2.reuse ;  /* 0x0000000232080825 */ /* 0x100fe200078e0202 */
[----:B------:R3:W-:Y:S03]  /*1ca0*/  @P0 LDGSTS.E.BYPASS.LTC128B.128 [R222+0x3c80], [R10.64], !P6 ;  /* 0x03c800000ade0fae */ /* 0x0007e6000f101d46 */
[----:B------:R-:W-:Y:S01]  /*1cb0*/  @P0 IMAD.WIDE R2, R49, 0x2, R2 ;  /* 0x0000000231020825 */ /* 0x000fe200078e0202 */
[----:B------:R1:W-:Y:S03]  /*1cc0*/  @P0 LDGSTS.E.BYPASS.LTC128B.128 [R222+0x4880], [R8.64], !P5 ;  /* 0x0488000008de0fae */ /* 0x0003e6000e901d46 */
[----:B--2---:R-:W-:Y:S01]  /*1cd0*/  IMAD R0, R12, c[0x0][0x208], RZ ;  /* 0x000082000c007a24 */ /* 0x004fe200078e02ff */
[----:B------:R2:W-:Y:S01]  /*1ce0*/  @P0 LDGSTS.E.BYPASS.LTC128B.128 [R222+0x5480], [R2.64], !P4 ;  /* 0x0548000002de0fae */ /* 0x0005e2000e101d46 */
[----:B------:R-:W-:Y:S01]  /*1cf0*/  ISETP.GT.AND P0, PT, R5, 0x20, PT ;  /* 0x000000200500780c */ /* 0x000fe20003f04270 */
[----:B------:R-:W-:-:S02]  /*1d00*/  IMAD R5, R13, c[0x0][0x218], RZ ;  /* 0x000086000d057a24 */ /* 0x000fc400078e02ff */
[----:B------:R-:W-:Y:S02]  /*1d10*/  IMAD R0, R225, c[0x0][0x20c], R0 ;  /* 0x00008300e1007a24 */ /* 0x000fe400078e0200 */
[----:B------:R-:W-:-:S08]  /*1d20*/  IMAD R5, R223, c[0x0][0x21c], R5 ;  /* 0x00008700df057a24 */ /* 0x000fd000078e0205 */
[----:B---3--:R-:W-:-:S04]  /*1d30*/  @P0 IMAD.WIDE R10, R226, 0x2, R6 ;  /* 0x00000002e20a0825 */ /* 0x008fc800078e0206 */
[--C-:B-1----:R-:W-:Y:S01]  /*1d40*/  @P0 IMAD.WIDE R8, R50, 0x2, R6.reuse ;  /* 0x0000000232080825 */ /* 0x102fe200078e0206 */
[----:B------:R1:W-:Y:S03]  /*1d50*/  @P0 LDGSTS.E.BYPASS.LTC128B.128 [R222+0x4480], [R10.64], !P6 ;  /* 0x044800000ade0fae */ /* 0x0003e6000f101d46 */
[----:B------:R-:W-:Y:S01]  /*1d60*/  @P0 IMAD.WIDE R6, R49, 0x2, R6 ;  /* 0x0000000231060825 */ /* 0x000fe200078e0206 */
[----:B------:R3:W-:Y:S03]  /*1d70*/  @P0 LDGSTS.E.BYPASS.LTC128B.128 [R222+0x5080], [R8.64], !P5 ;  /* 0x0508000008de0fae */ /* 0x0007e6000e901d46 */
[----:B--2---:R-:W-:Y:S01]  /*1d80*/  IMAD.WIDE.U32 R2, R225, c[0x0][0x208], RZ ;  /* 0x00008200e1027a25 */ /* 0x004fe200078e00ff */
[----:B------:R2:W-:Y:S01]  /*1d90*/  @P0 LDGSTS.E.BYPASS.LTC128B.128 [R222+0x5c80], [R6.64], !P4 ;  /* 0x05c8000006de0fae */ /* 0x0005e2000e101d46 */
[----:B------:R-:W-:-:S02]  /*1da0*/  ISETP.GT.AND P4, PT, R31, 0x2f, PT ;  /* 0x0000002f1f00780c */ /* 0x000fc40003f84270 */
[----:B------:R-:W-:Y:S01]  /*1db0*/  IMAD.IADD R3, R3, 0x1, R0 ;  /* 0x0000000103037824 */ /* 0x000fe200078e0200 */
[----:B------:R-:W0:Y:S01]  /*1dc0*/  LDGDEPBAR ;  /* 0x00000000000079af */ /* 0x000e220000000000 */
[----:B------:R-:W-:Y:S02]  /*1dd0*/  IMAD R0, R61, c[0x0][0x210], RZ ;  /* 0x000084003d007a24 */ /* 0x000fe400078e02ff */
[----:B------:R-:W-:-:S04]  /*1de0*/  IMAD.WIDE.U32 R2, R223, c[0x0][0x218], R2 ;  /* 0x00008600df027a25 */ /* 0x000fc800078e0002 */
[----:B------:R-:W-:Y:S01]  /*1df0*/  IMAD R0, R29, c[0x0][0x214], R0 ;  /* 0x000085001d007a24 */ /* 0x000fe200078e0200 */
[----:B------:R-:W-:-:S03]  /*1e00*/  IADD3 R2, P0, R14, R2, RZ ;  /* 0x000000020e027210 */ /* 0x000fc60007f1e0ff */
[----:B-1----:R-:W-:Y:S01]  /*1e10*/  IMAD.IADD R11, R15, 0x1, R0 ;  /* 0x000000010f0b7824 */ /* 0x002fe200078e0200 */
[----:B------:R-:W-:Y:S02]  /*1e20*/  SHF.R.S32.HI R10, RZ, 0x4, R20 ;  /* 0x00000004ff0a7819 */ /* 0x000fe40000011414 */
[----:B---3--:R-:W-:Y:S02]  /*1e30*/  LOP3.LUT R8, R17, 0x7fffffe, RZ, 0xc0, !PT ;  /* 0x07fffffe11087812 */ /* 0x008fe400078ec0ff */
[----:B------:R-:W-:Y:S02]  /*1e40*/  IADD3.X R3, R11, R3, R5, P0, !PT ;  /* 0x000000030b037210 */ /* 0x000fe400007fe405 */
[----:B--2---:R-:W-:Y:S01]  /*1e50*/  LOP3.LUT R7, R21, 0xfffffff8, RZ, 0xc0, !PT ;  /* 0xfffffff815077812 */ /* 0x004fe200078ec0ff */
[----:B------:R-:W-:Y:S01]  /*1e60*/  IMAD.IADD R29, R16, 0x1, -R8 ;  /* 0x00000001101d7824 */ /* 0x000fe200078e0a08 */
[----:B------:R-:W-:Y:S01]  /*1e70*/  LEA.HI R6, R20, R10, RZ, 0x1 ;  /* 0x0000000a14067211 */ /* 0x000fe200078f08ff */
[----:B------:R-:W-:-:S04]  /*1e80*/  DEPBAR.LE SB0, 0x1 ;  /* 0x000080400000791a */ /* 0x000fc80000000000 */
[----:B------:R-:W-:Y:S01]  /*1e90*/  IMAD.IADD R7, R48, 0x1, -R7 ;  /* 0x0000000130077824 */ /* 0x000fe200078e0a07 */
[----:B------:R-:W-:Y:S01]  /*1ea0*/  LEA R30, P0, R2, c[0x0][0x1f8], 0x1 ;  /* 0x00007e00021e7a11 */ /* 0x000fe200078008ff */
[----:B------:R-:W-:-:S04]  /*1eb0*/  DEPBAR.LE SB0, 0x0 ;  /* 0x000080000000791a */ /* 0x000fc80000000000 */
[C---:B------:R-:W-:Y:S01]  /*1ec0*/  LEA.HI R0, R7.reuse, R7, RZ, 0x1 ;  /* 0x0000000707007211 */ /* 0x040fe200078f08ff */
[----:B------:R-:W-:Y:S01]  /*1ed0*/  SHFL.IDX PT, R24, R30, RZ, 0x1c1f ;  /* 0x001c1fff1e187589 */ /* 0x000fe200000e0000 */
[----:B------:R-:W-:Y:S02]  /*1ee0*/  SHF.R.S32.HI R9, RZ, 0x1f, R16 ;  /* 0x0000001fff097819 */ /* 0x000fe40000011410 */
[----:B------:R-:W-:Y:S02]  /*1ef0*/  LOP3.LUT R5, R0, 0x3fffffe, RZ, 0xc0, !PT ;  /* 0x03fffffe00057812 */ /* 0x000fe400078ec0ff */
[----:B------:R-:W-:Y:S02]  /*1f00*/  SHF.R.S32.HI R0, RZ, 0x1, R0 ;  /* 0x00000001ff007819 */ /* 0x000fe40000011400 */
[----:B------:R-:W-:Y:S01]  /*1f10*/  LOP3.LUT R6, R6, 0xfffffffe, RZ, 0xc0, !PT ;  /* 0xfffffffe06067812 */ /* 0x000fe200078ec0ff */
[----:B------:R-:W-:Y:S01]  /*1f20*/  IMAD.IADD R5, R7, 0x1, -R5 ;  /* 0x0000000107057824 */ /* 0x000fe200078e0a05 */
[----:B------:R-:W-:Y:S01]  /*1f30*/  LEA.HI.X R28, R2, c[0x0][0x1fc], R3, 0x1, P0 ;  /* 0x00007f00021c7a11 */ /* 0x000fe200000f0c03 */
[----:B------:R-:W-:Y:S01]  /*1f40*/  IMAD.SHL.U32 R2, R0, 0x40, RZ ;  /* 0x0000004000027824 */ /* 0x000fe200078e00ff */
[----:B------:R-:W-:Y:S01]  /*1f50*/  LEA.HI R9, R9, R16, RZ, 0x3 ;  /* 0x0000001009097211 */ /* 0x000fe200078f18ff */
[----:B------:R-:W-:Y:S01]  /*1f60*/  IMAD.SHL.U32 R3, R18, 0x40, RZ ;  /* 0x0000004012037824 */ /* 0x000fe200078e00ff */
[----:B------:R-:W-:Y:S01]  /*1f70*/  IADD3 R8, R10, -R6, RZ ;  /* 0x800000060a087210 */ /* 0x000fe20007ffe0ff */
[----:B------:R-:W-:Y:S01]  /*1f80*/  IMAD.SHL.U32 R10, R19, 0x8, RZ ;  /* 0x00000008130a7824 */ /* 0x000fe200078e00ff */
[----:B------:R-:W-:Y:S01]  /*1f90*/  BAR.SYNC.DEFER_BLOCKING 0x0 ;  /* 0x0000000000007b1d */ /* 0x000fe20000010000 */
[----:B------:R-:W-:Y:S01]  /*1fa0*/  LOP3.LUT P0, RZ, R0, 0x2, RZ, 0xc0, !PT ;  /* 0x0000000200ff7812 */ /* 0x000fe2000780c0ff */
[----:B------:R-:W-:Y:S01]  /*1fb0*/  IMAD.SHL.U32 R6, R9, 0x20, RZ ;  /* 0x0000002009067824 */ /* 0x000fe200078e00ff */
[----:B------:R-:W-:Y:S01]  /*1fc0*/  LOP3.LUT R0, R2, 0xc0, RZ, 0xc0, !PT ;  /* 0x000000c002007812 */ /* 0x000fe200078ec0ff */
[C---:B------:R-:W-:Y:S01]  /*1fd0*/  IMAD R7, R8.reuse, 0x8, R5 ;  /* 0x0000000808077824 */ /* 0x040fe200078e0205 */
[----:B------:R-:W-:Y:S01]  /*1fe0*/  LOP3.LUT R2, R3, 0xc0, RZ, 0xc0, !PT ;  /* 0x000000c003027812 */ /* 0x000fe200078ec0ff */
[----:B------:R-:W-:Y:S01]  /*1ff0*/  IMAD.SHL.U32 R5, R8, 0x8, RZ ;  /* 0x0000000808057824 */ /* 0x000fe200078e00ff */
[----:B------:R-:W-:Y:S01]  /*2000*/  LOP3.LUT R3, R0, 0x8, R10, 0xf8, !PT ;  /* 0x0000000800037812 */ /* 0x000fe200078ef80a */
[----:B------:R-:W1:Y:S01]  /*2010*/  SHFL.IDX PT, R25, R28, RZ, 0x1c1f ;  /* 0x001c1fff1c197589 */ /* 0x000e6200000e0000 */
[----:B------:R-:W-:-:S02]  /*2020*/  SHF.R.U32.HI R0, RZ, 0x3, R0 ;  /* 0x00000003ff007819 */ /* 0x000fc40000011600 */
[----:B------:R-:W-:Y:S02]  /*2030*/  LOP3.LUT R27, R6, 0xffffff00, RZ, 0xc0, !PT ;  /* 0xffffff00061b7812 */ /* 0x000fe400078ec0ff */
[----:B------:R-:W-:Y:S02]  /*2040*/  LOP3.LUT R0, R3, R0, RZ, 0x3c, !PT ;  /* 0x0000000003007212 */ /* 0x000fe400078e3cff */
[----:B------:R-:W-:Y:S02]  /*2050*/  LOP3.LUT R5, R2, 0x8, R5, 0xf8, !PT ;  /* 0x0000000802057812 */ /* 0x000fe400078ef805 */
[----:B------:R-:W-:Y:S01]  /*2060*/  SHF.R.U32.HI R3, RZ, 0x3, R2 ;  /* 0x00000003ff037819 */ /* 0x000fe20000011602 */
[----:B------:R-:W-:Y:S02]  /*2070*/  IMAD R2, R125, 0x200, R27 ;  /* 0x000002007d027824 */ /* 0x000fe400078e021b */
[----:B------:R-:W-:Y:S01]  /*2080*/  IMAD.U32 R0, R7, 0x20, R0 ;  /* 0x0000002007007824 */ /* 0x000fe200078e0000 */
[----:B------:R-:W-:Y:S01]  /*2090*/  LOP3.LUT R3, R5, R3, RZ, 0x3c, !PT ;  /* 0x0000000305037212 */ /* 0x000fe200078e3cff */
[----:B------:R-:W-:Y:S01]  /*20a0*/  IMAD.IADD R5, R42, 0x1, -R22 ;  /* 0x000000012a057824 */ /* 0x000fe200078e0a16 */
[----:B------:R-:W-:Y:S01]  /*20b0*/  LEA R2, R29, R2, 0x5 ;  /* 0x000000021d027211 */ /* 0x000fe200078e28ff */
[----:B------:R-:W-:-:S04]  /*20c0*/  IMAD.SHL.U32 R208, R0, 0x2, RZ ;  /* 0x0000000200d07824 */ /* 0x000fc800078e00ff */
[----:B------:R-:W-:Y:S01]  /*20d0*/  IMAD.IADD R0, R3, 0x1, R2 ;  /* 0x0000000103007824 */ /* 0x000fe200078e0202 */
[C---:B------:R-:W-:Y:S01]  /*20e0*/  IADD3 R2, R208.reuse, 0x3c80, RZ ;  /* 0x00003c80d0027810 */ /* 0x040fe20007ffe0ff */
[----:B------:R2:W3:Y:S01]  /*20f0*/  LDSM.16.M88.4 R44, [R208+0x3c80] ;  /* 0x003c8000d02c783b */ /* 0x0004e20000000200 */
[----:B------:R-:W-:Y:S01]  /*2100*/  IADD3 R213, R208, 0x3ca0, RZ ;  /* 0x00003ca0d0d57810 */ /* 0x000fe20007ffe0ff */
[----:B------:R-:W-:Y:S01]  /*2110*/  IMAD.SHL.U32 R211, R0, 0x2, RZ ;  /* 0x0000000200d37824 */ /* 0x000fe200078e00ff */
[----:B------:R-:W-:Y:S01]  /*2120*/  @P0 IADD3 R213, R2, -0x20, RZ ;  /* 0xffffffe002d50810 */ /* 0x000fe20007ffe0ff */
[----:B-1----:R-:W-:Y:S01]  /*2130*/  IMAD.WIDE R6, R226, 0x2, R24 ;  /* 0x00000002e2067825 */ /* 0x002fe200078e0218 */
[----:B------:R-:W-:Y:S01]  /*2140*/  ISETP.LT.OR P0, PT, R5, 0x1, P3 ;  /* 0x000000010500780c */ /* 0x000fe20001f01670 */
[----:B------:R2:W1:Y:S01]  /*2150*/  LDSM.16.M88.4 R36, [R208+0x4080] ;  /* 0x00408000d024783b */ /* 0x0004620000000200 */
[----:B------:R-:W-:Y:S01]  /*2160*/  SHF.R.S32.HI R2, RZ, 0x1f, R49 ;  /* 0x0000001fff027819 */ /* 0x000fe20000011431 */
[----:B------:R-:W-:Y:S01]  /*2170*/  IMAD R212, R4, 0x2, R211 ;  /* 0x0000000204d47824 */ /* 0x000fe200078e02d3 */
[----:B------:R-:W-:Y:S01]  /*2180*/  IADD3 R221, R213, 0x400, RZ ;  /* 0x00000400d5dd7810 */ /* 0x000fe20007ffe0ff */
[----:B------:R2:W4:Y:S01]  /*2190*/  LDSM.16.M88.4 R16, [R211+0x6080] ;  /* 0x00608000d310783b */ /* 0x0005220000000200 */
[----:B------:R-:W-:Y:S01]  /*21a0*/  IMAD R0, R29, 0x20, R27 ;  /* 0x000000201d007824 */ /* 0x000fe200078e021b */
[----:B------:R-:W-:-:S02]  /*21b0*/  IADD3 R220, R213, 0x800, RZ ;  /* 0x00000800d5dc7810 */ /* 0x000fc40007ffe0ff */
[----:B------:R2:W1:Y:S01]  /*21c0*/  LDSM.16.M88.4 R12, [R211+0x7080] ;  /* 0x00708000d30c783b */ /* 0x0004620000000200 */
[----:B------:R-:W-:Y:S01]  /*21d0*/  IMAD.IADD R0, R3, 0x1, R0 ;  /* 0x0000000103007824 */ /* 0x000fe200078e0200 */
[----:B------:R-:W-:Y:S02]  /*21e0*/  SHF.R.S32.HI R3, RZ, 0x1f, R50 ;  /* 0x0000001fff037819 */ /* 0x000fe40000011432 */
[----:B------:R2:W1:Y:S04]  /*21f0*/  LDSM.16.M88.4 R32, [R208+0x4480] ;  /* 0x00448000d020783b */ /* 0x0004680000000200 */
        /* <DEDUP_REMOVED lines=12> */
[----:B--2---:R-:W-:-:S05]  /*22c0*/  IMAD.WIDE R6, R50, 0x2, R24 ;  /* 0x0000000232067825 */ /* 0x004fca00078e0218 */
[----:B------:R2:W-:Y:S01]  /*22d0*/  LDGSTS.E.BYPASS.LTC128B.128 [R222+0x2480], [R6.64], !P0 ;  /* 0x0248000006de7fae */ /* 0x0005e2000c101d46 */
[----:B------:R-:W-:Y:S01]  /*22e0*/  ISETP.LT.OR P0, PT, R5, 0x1, P1 ;  /* 0x000000010500780c */ /* 0x000fe20000f01670 */
[----:B--2---:R-:W-:-:S12]  /*22f0*/  IMAD.WIDE R6, R49, 0x2, R24 ;  /* 0x0000000231067825 */ /* 0x004fd800078e0218 */
[----:B------:R2:W-:Y:S01]  /*2300*/  LDGSTS.E.BYPASS.LTC128B.128 [R222+0x3080], [R6.64], !P0 ;  /* 0x0308000006de7fae */ /* 0x0005e2000c101d46 */
[----:B------:R-:W-:Y:S02]  /*2310*/  ISETP.GT.AND P0, PT, R48, 0x3f, PT ;  /* 0x0000003f3000780c */ /* 0x000fe40003f04270 */
[----:B--2---:R-:W-:-:S11]  /*2320*/  SHF.R.S32.HI R6, RZ, 0x1f, R226 ;  /* 0x0000001fff067819 */ /* 0x004fd600000114e2 */
[----:B------:R-:W-:Y:S05]  /*2330*/  @P0 BRA `(.L_x_289) ;  /* 0x000001f000000947 */ /* 0x000fea0003800000 */
[----:B-1-34-:R-:W-:Y:S05]  /*2340*/  BRA.DIV ~URZ, `(.L_x_290) ;  /* 0x000132327f007947 */ /* 0x01afea000b800000 */
[----:B------:R1:W2:Y:S04]  /*2350*/  SHFL.IDX PT, R6, R28, 0x1, 0x1c1f ;  /* 0x003c1f001c067f89 */ /* 0x0002a800000e0000 */
[----:B------:R1:W3:Y:S02]  /*2360*/  SHFL.IDX PT, R2, R30, 0x1, 0x1c1f ;  /* 0x003c1f001e027f89 */ /* 0x0002e400000e0000 */
.L_x_384:
[----:B------:R-:W4:Y:S04]  /*2370*/  LDL R31, [R1+0x40] ;  /* 0x00004000011f7983 */ /* 0x000f280000100800 */
[----:B------:R-:W5:Y:S01]  /*2380*/  LDL R29, [R1+0x3c] ;  /* 0x00003c00011d7983 */ /* 0x000f620000100800 */
[C---:B------:R-:W-:Y:S02]  /*2390*/  IADD3 R3, R226.reuse, 0x20, RZ ;  /* 0x00000020e2037810 */ /* 0x040fe40007ffe0ff */
[----:B-1----:R-:W-:-:S02]  /*23a0*/  IADD3 R30, R226, 0x20, RZ ;  /* 0x00000020e21e7810 */ /* 0x002fc40007ffe0ff */
[----:B------:R-:W-:Y:S02]  /*23b0*/  SHF.R.S32.HI R3, RZ, 0x1f, R3 ;  /* 0x0000001fff037819 */ /* 0x000fe40000011403 */
[C---:B------:R-:W-:Y:S02]  /*23c0*/  IADD3 R7, R226.reuse, 0x40, RZ ;  /* 0x00000040e2077810 */ /* 0x040fe40007ffe0ff */
[----:B------:R-:W-:Y:S02]  /*23d0*/  LEA.HI R3, R3, R30, RZ, 0x3 ;  /* 0x0000001e03037211 */ /* 0x000fe400078f18ff */
[C---:B------:R-:W-:Y:S02]  /*23e0*/  IADD3 R28, R226.reuse, 0x40, RZ ;  /* 0x00000040e21c7810 */ /* 0x040fe40007ffe0ff */
[----:B------:R-:W-:Y:S02]  /*23f0*/  SHF.R.S32.HI R7, RZ, 0x1f, R7 ;  /* 0x0000001fff077819 */ /* 0x000fe40000011407 */
[----:B---3--:R-:W-:-:S02]  /*2400*/  LEA R26, P0, R226, R2, 0x1 ;  /* 0x00000002e21a7211 */ /* 0x008fc400078008ff */
[----:B------:R-:W-:Y:S02]  /*2410*/  SHF.R.S32.HI R24, RZ, 0x1f, R226 ;  /* 0x0000001fff187819 */ /* 0x000fe400000114e2 */
[----:B------:R-:W-:Y:S02]  /*2420*/  LOP3.LUT R3, R3, 0xfffffff8, RZ, 0xc0, !PT ;  /* 0xfffffff803037812 */ /* 0x000fe400078ec0ff */
[----:B------:R-:W-:Y:S02]  /*2430*/  LEA.HI R7, R7, R28, RZ, 0x3 ;  /* 0x0000001c07077211 */ /* 0x000fe400078f18ff */
[----:B--2---:R-:W-:Y:S02]  /*2440*/  LEA.HI.X R27, R226, R6, R24, 0x1, P0 ;  /* 0x00000006e21b7211 */ /* 0x004fe400000f0c18 */
[----:B------:R-:W-:Y:S02]  /*2450*/  LEA R24, P0, R3, R2, 0x1 ;  /* 0x0000000203187211 */ /* 0x000fe400078008ff */
[----:B------:R-:W-:-:S02]  /*2460*/  LOP3.LUT R7, R7, 0xfffffff8, RZ, 0xc0, !PT ;  /* 0xfffffff807077812 */ /* 0x000fc400078ec0ff */
        /* <DEDUP_REMOVED lines=12> */
.L_x_289:
[----:B-1-34-:R-:W-:Y:S05]  /*2530*/  BSYNC B0 ;  /* 0x0000000000007941 */ /* 0x01afea0003800000 */
.L_x_288:
        /* <DEDUP_REMOVED lines=19> */
[C---:B------:R-:W-:Y:S01]  /*2670*/  HMMA.16816.F32 R92, R16.reuse, R38, RZ ;  /* 0x00000026105c723c */ /* 0x040fe200000018ff */
[----:B------:R-:W-:Y:S07]  /*2680*/  LDSM.16.M88.4 R36, [R208+0x4880] ;  /* 0x00488000d024783b */ /* 0x000fee0000000200 */
[----:B------:R-:W-:Y:S01]  /*2690*/  HMMA.16816.F32 R100, R16, R34, RZ ;  /* 0x000000221064723c */ /* 0x000fe200000018ff */
[----:B------:R-:W-:Y:S04]  /*26a0*/  LDSM.16.M88.4 R32, [R208+0x4c80] ;  /* 0x004c8000d020783b */ /* 0x000fe80000000200 */
[----:B------:R-:W-:Y:S03]  /*26b0*/  LDSM.16.M88.4 R16, [R208+0x5080] ;  /* 0x00508000d010783b */ /* 0x000fe60000000200 */
[C---:B------:R-:W-:Y:S01]  /*26c0*/  HMMA.16816.F32 R116, R8.reuse, R64, R56 ;  /* 0x000000400874723c */ /* 0x040fe20000001838 */
[----:B------:R-:W-:Y:S07]  /*26d0*/  LDSM.16.M88.4 R56, [R213+0x1000] ;  /* 0x00100000d538783b */ /* 0x000fee0000000200 */
[C---:B------:R-:W-:Y:S08]  /*26e0*/  HMMA.16816.F32 R112, R8.reuse, R76, R48 ;  /* 0x0000004c0870723c */ /* 0x040ff00000001830 */
        /* <DEDUP_REMOVED lines=33> */
[----:B------:R-:W-:Y:S01]  /*2900*/  HMMA.16816.F32 R116, R24, R56, R112 ;  /* 0x000000381874723c */ /* 0x000fe20000001870 */
[----:B--2---:R-:W-:-:S07]  /*2910*/  ISETP.GT.AND P0, PT, R124, R250, PT ;  /* 0x000000fa7c00720c */ /* 0x004fce0003f04270 */
[C---:B----4-:R-:W-:Y:S08]  /*2920*/  HMMA.16816.F32 R72, R24.reuse, R60, R88 ;  /* 0x0000003c1848723c */ /* 0x050ff00000001858 */
[C---:B------:R-:W-:Y:S08]  /*2930*/  HMMA.16816.F32 R68, R24.reuse, R62, R104 ;  /* 0x0000003e1844723c */ /* 0x040ff00000001868 */
[C---:B------:R-:W-:Y:S08]  /*2940*/  HMMA.16816.F32 R112, R24.reuse, R58, R96 ;  /* 0x0000003a1870723c */ /* 0x040ff00000001860 */
[C---:B-----5:R-:W-:Y:S08]  /*2950*/  HMMA.16816.F32 R120, R24.reuse, R64, R108 ;  /* 0x000000401878723c */ /* 0x060ff0000000186c */
[----:B------:R-:W-:Y:S01]  /*2960*/  HMMA.16816.F32 R108, R24, R66, R84 ;  /* 0x00000042186c723c */ /* 0x000fe20000001854 */
[----:B------:R-:W-:Y:S07]  /*2970*/  LDSM.16.M88.4 R24, [R213+0x2000] ;  /* 0x00200000d518783b */ /* 0x000fee0000000200 */
[C---:B------:R-:W-:Y:S08]  /*2980*/  HMMA.16816.F32 R104, R28.reuse, R60, R80 ;  /* 0x0000003c1c68723c */ /* 0x040ff00000001850 */
[C---:B------:R-:W-:Y:S01]  /*2990*/  HMMA.16816.F32 R96, R28.reuse, R56, R36 ;  /* 0x000000381c60723c */ /* 0x040fe20000001824 */
[----:B------:R-:W-:Y:S07]  /*29a0*/  LDSM.16.M88.4 R36, [R213+0x1800] ;  /* 0x00180000d524783b */ /* 0x000fee0000000200 */
[C---:B------:R-:W-:Y:S08]  /*29b0*/  HMMA.16816.F32 R100, R28.reuse, R62, R76 ;  /* 0x0000003e1c64723c */ /* 0x040ff0000000184c */
        /* <DEDUP_REMOVED lines=8> */
[C---:B------:R-:W-:Y:S08]  /*2a40*/  HMMA.16816.F32 R76, R16.reuse, R54, R68 ;  /* 0x00000036104c723c */ /* 0x040ff00000001844 */
[C---:B------:R-:W-:Y:S08]  /*2a50*/  HMMA.16816.F32 R72, R16.reuse, R48, R116 ;  /* 0x000000301048723c */ /* 0x040ff00000001874 */
[C---:B------:R-:W-:Y:S08]  /*2a60*/  HMMA.16816.F32 R68, R16.reuse, R50, R112 ;  /* 0x000000321044723c */ /* 0x040ff00000001870 */
[C---:B------:R-:W-:Y:S08]  /*2a70*/  HMMA.16816.F32 R64, R16.reuse, R44, R120 ;  /* 0x0000002c1040723c */ /* 0x040ff00000001878 */
[----:B------:R-:W-:Y:S08]  /*2a80*/  HMMA.16816.F32 R60, R16, R46, R108 ;  /* 0x0000002e103c723c */ /* 0x000ff0000000186c */
[C---:B---3--:R-:W-:Y:S08]  /*2a90*/  HMMA.16816.F32 R56, R20.reuse, R52, R104 ;  /* 0x000000341438723c */ /* 0x048ff00000001868 */
[C---:B------:R-:W-:Y:S08]  /*2aa0*/  HMMA.16816.F32 R28, R20.reuse, R48, R96 ;  /* 0x00000030141c723c */ /* 0x040ff00000001860 */
[C---:B------:R-:W-:Y:S08]  /*2ab0*/  HMMA.16816.F32 R52, R20.reuse, R54, R100 ;  /* 0x000000361434723c */ /* 0x040ff00000001864 */
[C---:B------:R-:W-:Y:S08]  /*2ac0*/  HMMA.16816.F32 R48, R20.reuse, R50, R92 ;  /* 0x000000321430723c */ /* 0x040ff0000000185c */
[C---:B------:R-:W-:Y:S08]  /*2ad0*/  HMMA.16816.F32 R16, R20.reuse, R44, R88 ;  /* 0x0000002c1410723c */ /* 0x040ff00000001858 */
[----:B------:R-:W-:Y:S08]  /*2ae0*/  HMMA.16816.F32 R20, R20, R46, R84 ;  /* 0x0000002e1414723c */ /* 0x000ff00000001854 */
[C---:B--2---:R-:W-:Y:S08]  /*2af0*/  HMMA.16816.F32 R80, R8.reuse, R36, R80 ;  /* 0x000000240850723c */ /* 0x044ff00000001850 */
[----:B------:R-:W-:Y:S08]  /*2b00*/  HMMA.16816.F32 R76, R8, R38, R76 ;  /* 0x00000026084c723c */ /* 0x000ff0000000184c */
[C---:B----4-:R-:W-:Y:S08]  /*2b10*/  HMMA.16816.F32 R56, R12.reuse, R36, R56 ;  /* 0x000000240c38723c */ /* 0x050ff00000001838 */
[C---:B------:R-:W-:Y:S08]  /*2b20*/  HMMA.16816.F32 R52, R12.reuse, R38, R52 ;  /* 0x000000260c34723c */ /* 0x040ff00000001834 */
[-C--:B------:R-:W-:Y:S08]  /*2b30*/  HMMA.16816.F32 R44, R12, R32.reuse, R28 ;  /* 0x000000200c2c723c */ /* 0x080ff0000000181c */
[C---:B------:R-:W-:Y:S08]  /*2b40*/  HMMA.16816.F32 R72, R8.reuse, R32, R72 ;  /* 0x000000200848723c */ /* 0x040ff00000001848 */
[C---:B------:R-:W-:Y:S08]  /*2b50*/  HMMA.16816.F32 R68, R8.reuse, R34, R68 ;  /* 0x000000220844723c */ /* 0x040ff00000001844 */
[C---:B------:R-:W-:Y:S08]  /*2b60*/  HMMA.16816.F32 R64, R8.reuse, R24, R64 ;  /* 0x000000180840723c */ /* 0x040ff00000001840 */
[----:B------:R-:W-:Y:S08]  /*2b70*/  HMMA.16816.F32 R60, R8, R26, R60 ;  /* 0x0000001a083c723c */ /* 0x000ff0000000183c */
[C---:B------:R-:W-:Y:S08]  /*2b80*/  HMMA.16816.F32 R48, R12.reuse, R34, R48 ;  /* 0x000000220c30723c */ /* 0x040ff00000001830 */
[C---:B------:R-:W-:Y:S08]  /*2b90*/  HMMA.16816.F32 R36, R12.reuse, R24, R16 ;  /* 0x000000180c24723c */ /* 0x040ff00000001810 */
[----:B------:R-:W-:Y:S01]  /*2ba0*/  HMMA.16816.F32 R28, R12, R26, R20 ;  /* 0x0000001a0c1c723c */ /* 0x000fe20000001814 */
[----:B------:R-:W-:Y:S06]  /*2bb0*/  BAR.SYNC.DEFER_BLOCKING 0x0 ;  /* 0x0000000000007b1d */ /* 0x000fec0000010000 */
[----:B------:R-:W-:Y:S05]  /*2bc0*/  @!P0 BRA `(.L_x_291) ;  /* 0x0000065000008947 */ /* 0x000fea0003800000 */
[----:B------:R-:W2:Y:S04]  /*2bd0*/  LDL R3, [R1+0x28] ;  /* 0x0000280001037983 */ /* 0x000ea80000100800 */
[----:B------:R-:W3:Y:S04]  /*2be0*/  LDL.64 R128, [R1+0x30] ;  /* 0x0000300001807983 */ /* 0x000ee80000100a00 */
[----:B------:R-:W4:Y:S04]  /*2bf0*/  LDL R6, [R1+0x40] ;  /* 0x0000400001067983 */ /* 0x000f280000100800 */
[----:B------:R-:W5:Y:S04]  /*2c00*/  LDL R7, [R1+0x38] ;  /* 0x0000380001077983 */ /* 0x000f680000100800 */
[----:B------:R-:W1:Y:S04]  /*2c10*/  S2R R5, SR_TID.X ;  /* 0x0000000000057919 */ /* 0x000e680000002100 */
[----:B------:R-:W5:Y:S01]  /*2c20*/  LDL R127, [R1+0x3c] ;  /* 0x00003c00017f7983 */ /* 0x000f620000100800 */
[----:B-1----:R-:W-:-:S04]  /*2c30*/  SHF.R.S32.HI R2, RZ, 0x1f, R5 ;  /* 0x0000001fff027819 */ /* 0x002fc80000011405 */
[----:B------:R-:W-:Y:S01]  /*2c40*/  LEA.HI R2, R2, R5, RZ, 0x2 ;  /* 0x0000000502027211 */ /* 0x000fe200078f10ff */
[----:B------:R-:W-:-:S03]  /*2c50*/  IMAD.MOV.U32 R5, RZ, RZ, c[0x0][0x2b8] ;  /* 0x0000ae00ff057624 */ /* 0x000fc600078e00ff */
[----:B------:R-:W-:Y:S02]  /*2c60*/  SHF.R.S32.HI R2, RZ, 0x2, R2 ;  /* 0x00000002ff027819 */ /* 0x000fe40000011402 */
[----:B------:R-:W-:-:S03]  /*2c70*/  ISETP.NE.AND P2, PT, R5, 0x1, PT ;  /* 0x000000010500780c */ /* 0x000fc60003f45270 */
[----:B------:R-:W-:-:S05]  /*2c80*/  IMAD R2, R41, 0x20, R2 ;  /* 0x0000002029027824 */ /* 0x000fca00078e0202 */
[C---:B------:R-:W-:Y:S01]  /*2c90*/  ISETP.GT.AND P1, PT, R2.reuse, 0x2f, PT ;  /* 0x0000002f0200780c */ /* 0x040fe20003f24270 */
[----:B------:R-:W-:Y:S01]  /*2ca0*/  IMAD.MOV.U32 R223, RZ, RZ, RZ ;  /* 0x000000ffffdf7224 */ /* 0x000fe200078e00ff */
[----:B--2---:R-:W-:-:S04]  /*2cb0*/  IADD3 R3, R2, R43, R3 ;  /* 0x0000002b02037210 */ /* 0x004fc80007ffe003 */
[----:B------:R-:W-:-:S05]  /*2cc0*/  IADD3 R3, R3, -0x30, RZ ;  /* 0xffffffd003037810 */ /* 0x000fca0007ffe0ff */
[----:B------:R-:W-:-:S04]  /*2cd0*/  @P2 IMAD.HI.U32 R5, R3, c[0x0][0x2bc], RZ ;  /* 0x0000af0003052a27 */ /* 0x000fc800078e00ff */
[----:B------:R-:W-:Y:S01]  /*2ce0*/  IMAD.MOV.U32 R2, RZ, RZ, R3 ;  /* 0x000000ffff027224 */ /* 0x000fe200078e0003 */
[----:B------:R-:W-:-:S04]  /*2cf0*/  @P2 SHF.R.U32.HI R2, RZ, c[0x0][0x2c0], R5 ;  /* 0x0000b000ff022a19 */ /* 0x000fc80000011605 */
[----:B---3--:R-:W-:Y:S01]  /*2d00*/  @!P1 IADD3 R5, P0, R2, R128, RZ ;  /* 0x0000008002059210 */ /* 0x008fe20007f1e0ff */
[----:B----4-:R-:W-:-:S03]  /*2d10*/  IMAD.MOV.U32 R132, RZ, RZ, R6 ;  /* 0x000000ffff847224 */ /* 0x010fc600078e0006 */
[----:B-----5:R-:W-:Y:S02]  /*2d20*/  @!P1 LEA.HI.X.SX32 R7, R2, R7, 0x1, P0 ;  /* 0x0000000702079211 */ /* 0x020fe400000f0eff */
[----:B------:R-:W-:-:S04]  /*2d30*/  @!P1 LEA R6, P0, R5, c[0x0][0x2a0], 0x2 ;  /* 0x0000a80005069a11 */ /* 0x000fc800078010ff */
[----:B------:R-:W-:-:S05]  /*2d40*/  @!P1 LEA.HI.X R7, R5, c[0x0][0x2a4], R7, 0x2, P0 ;  /* 0x0000a90005079a11 */ /* 0x000fca00000f1407 */
[----:B------:R-:W2:Y:S01]  /*2d50*/  @!P1 LDG.E R223, [R6.64] ;  /* 0x0000000606df9981 */ /* 0x000ea2000c1e1900 */
[----:B------:R-:W-:-:S03]  /*2d60*/  IMAD.MOV.U32 R129, RZ, RZ, R127 ;  /* 0x000000ffff817224 */ /* 0x000fc600078e007f */
[----:B------:R-:W1:Y:S01]  /*2d70*/  S2R R127, SR_CTAID.Y ;  /* 0x00000000007f7919 */ /* 0x000e620000002600 */
[----:B------:R-:W-:-:S03]  /*2d80*/  IMAD.MOV R2, RZ, RZ, -R2 ;  /* 0x000000ffff027224 */ /* 0x000fc600078e0a02 */
[----:B------:R-:W3:Y:S01]  /*2d90*/  S2R R128, SR_CTAID.Y ;  /* 0x0000000000807919 */ /* 0x000ee20000002600 */
[----:B------:R-:W-:-:S05]  /*2da0*/  IMAD R225, R2, c[0x0][0x2b8], R3 ;  /* 0x0000ae0002e17a24 */ /* 0x000fca00078e0203 */
[----:B------:R-:W-:-:S05]  /*2db0*/  SHF.R.S32.HI R2, RZ, 0x1f, R225 ;  /* 0x0000001fff027819 */ /* 0x000fca00000114e1 */
[----:B------:R-:W-:Y:S02]  /*2dc0*/  IMAD R5, R2, c[0x0][0x1e0], RZ ;  /* 0x0000780002057a24 */ /* 0x000fe400078e02ff */
[----:B------:R-:W-:-:S04]  /*2dd0*/  IMAD.WIDE.U32 R2, R225, c[0x0][0x1e0], RZ ;  /* 0x00007800e1027a25 */ /* 0x000fc800078e00ff */
[----:B------:R-:W-:Y:S01]  /*2de0*/  IMAD R5, R225, c[0x0][0x1e4], R5 ;  /* 0x00007900e1057a24 */ /* 0x000fe200078e0205 */
[----:B-1----:R-:W-:-:S03]  /*2df0*/  SHF.R.S32.HI R127, RZ, 0x1f, R127 ;  /* 0x0000001fff7f7819 */ /* 0x002fc6000001147f */
[----:B------:R-:W-:Y:S02]  /*2e00*/  IMAD.IADD R3, R3, 0x1, R5 ;  /* 0x0000000103037824 */ /* 0x000fe400078e0205 */
[----:B------:R-:W-:Y:S02]  /*2e10*/  IMAD R127, R127, c[0x0][0x1e8], RZ ;  /* 0x00007a007f7f7a24 */ /* 0x000fe400078e02ff */
[----:B---3--:R-:W-:-:S04]  /*2e20*/  IMAD.WIDE.U32 R130, R128, c[0x0][0x1e8], RZ ;  /* 0x00007a0080827a25 */ /* 0x008fc800078e00ff */
[----:B------:R-:W-:-:S04]  /*2e30*/  IMAD R127, R128, c[0x0][0x1ec], R127 ;  /* 0x00007b00807f7a24 */ /* 0x000fc800078e027f */
[----:B------:R-:W-:Y:S01]  /*2e40*/  IMAD.IADD R127, R131, 0x1, R127 ;  /* 0x00000001837f7824 */ /* 0x000fe200078e027f */
[C---:B------:R-:W-:Y:S02]  /*2e50*/  IADD3 R128, R226.reuse, 0x40, RZ ;  /* 0x00000040e2807810 */ /* 0x040fe40007ffe0ff */
[C---:B------:R-:W-:Y:S01]  /*2e60*/  IADD3 R131, R226.reuse, 0x20, RZ ;  /* 0x00000020e2837810 */ /* 0x040fe20007ffe0ff */
[----:B------:R-:W-:Y:S01]  /*2e70*/  BSSY B0, `(.L_x_292) ;  /* 0x000002a000007945 */ /* 0x000fe20003800000 */
[C---:B------:R-:W-:Y:S02]  /*2e80*/  IADD3 R9, R226.reuse, 0x40, RZ ;  /* 0x00000040e2097810 */ /* 0x040fe40007ffe0ff */
[----:B------:R-:W-:Y:S02]  /*2e90*/  IADD3 R8, R226, 0x20, RZ ;  /* 0x00000020e2087810 */ /* 0x000fe40007ffe0ff */
[----:B------:R-:W-:Y:S02]  /*2ea0*/  ISETP.GE.AND P1, PT, R9, c[0x0][0x1d4], PT ;  /* 0x0000750009007a0c */ /* 0x000fe40003f26270 */
[----:B------:R-:W-:-:S02]  /*2eb0*/  ISETP.GE.AND P2, PT, R8, c[0x0][0x1d4], PT ;  /* 0x0000750008007a0c */ /* 0x000fc40003f46270 */
[----:B------:R-:W-:Y:S02]  /*2ec0*/  ISETP.GE.AND P3, PT, R226, c[0x0][0x1d4], PT ;  /* 0x00007500e2007a0c */ /* 0x000fe40003f66270 */
[----:B------:R-:W-:Y:S02]  /*2ed0*/  SHF.R.S32.HI R133, RZ, 0x1f, R226 ;  /* 0x0000001fff857819 */ /* 0x000fe400000114e2 */
[----:B--2---:R-:W-:Y:S01]  /*2ee0*/  SHF.R.S32.HI R5, RZ, 0x1f, R223 ;  /* 0x0000001fff057819 */ /* 0x004fe200000114df */
[----:B------:R-:W-:-:S04]  /*2ef0*/  IMAD.WIDE.U32 R2, R223, c[0x0][0x1f0], R2 ;  /* 0x00007c00df027a25 */ /* 0x000fc800078e0002 */
[----:B------:R-:W-:Y:S01]  /*2f00*/  IMAD R5, R5, c[0x0][0x1f0], RZ ;  /* 0x00007c0005057a24 */ /* 0x000fe200078e02ff */
[----:B------:R-:W-:-:S03]  /*2f10*/  IADD3 R2, P0, R130, R2, RZ ;  /* 0x0000000282027210 */ /* 0x000fc60007f1e0ff */
[----:B------:R-:W-:-:S05]  /*2f20*/  IMAD R5, R223, c[0x0][0x1f4], R5 ;  /* 0x00007d00df057a24 */ /* 0x000fca00078e0205 */
[----:B------:R-:W-:Y:S02]  /*2f30*/  IADD3.X R3, R127, R3, R5, P0, !PT ;  /* 0x000000037f037210 */ /* 0x000fe400007fe405 */
[----:B------:R-:W1:Y:S01]  /*2f40*/  S2R R127, SR_TID.X ;  /* 0x00000000007f7919 */ /* 0x000e620000002100 */
[----:B------:R-:W-:-:S04]  /*2f50*/  LEA R10, P0, R2, c[0x0][0x1c8], 0x1 ;  /* 0x00007200020a7a11 */ /* 0x000fc800078008ff */
[----:B------:R-:W-:Y:S02]  /*2f60*/  LEA.HI.X R5, R2, c[0x0][0x1cc], R3, 0x1, P0 ;  /* 0x0000730002057a11 */ /* 0x000fe400000f0c03 */
[----:B-1----:R-:W-:-:S04]  /*2f70*/  SHF.R.S32.HI R11, RZ, 0x1f, R127 ;  /* 0x0000001fff0b7819 */ /* 0x002fc8000001147f */
[----:B------:R-:W-:-:S04]  /*2f80*/  LEA.HI R11, R11, R127, RZ, 0x2 ;  /* 0x0000007f0b0b7211 */ /* 0x000fc800078f10ff */
[----:B------:R-:W-:-:S04]  /*2f90*/  SHF.R.S32.HI R11, RZ, 0x2, R11 ;  /* 0x00000002ff0b7819 */ /* 0x000fc8000001140b */
[----:B------:R-:W-:-:S04]  /*2fa0*/  IADD3 R11, -R11, 0x30, RZ ;  /* 0x000000300b0b7810 */ /* 0x000fc80007ffe1ff */
[----:B------:R-:W-:Y:S02]  /*2fb0*/  ISETP.GE.AND P0, PT, R11, 0x1, PT ;  /* 0x000000010b00780c */ /* 0x000fe40003f06270 */
[C---:B------:R-:W-:Y:S02]  /*2fc0*/  IADD3 R127, R226.reuse, 0x40, RZ ;  /* 0x00000040e27f7810 */ /* 0x040fe40007ffe0ff */
[----:B------:R-:W-:Y:S02]  /*2fd0*/  IADD3 R130, R226, 0x20, RZ ;  /* 0x00000020e2827810 */ /* 0x000fe40007ffe0ff */
[----:B------:R-:W-:Y:S02]  /*2fe0*/  SHF.R.S32.HI R127, RZ, 0x1f, R127 ;  /* 0x0000001fff7f7819 */ /* 0x000fe4000001147f */
[----:B------:R-:W-:Y:S01]  /*2ff0*/  SHF.R.S32.HI R130, RZ, 0x1f, R130 ;  /* 0x0000001fff827819 */ /* 0x000fe20000011482 */
[----:B------:R1:W2:Y:S01]  /*3000*/  SHFL.IDX PT, R2, R10, RZ, 0x1c1f ;  /* 0x001c1fff0a027589 */ /* 0x0002a200000e0000 */
[----:B------:R-:W-:-:S02]  /*3010*/  LEA.HI R127, R127, R128, RZ, 0x3 ;  /* 0x000000807f7f7211 */ /* 0x000fc400078f18ff */
[----:B------:R-:W-:Y:S01]  /*3020*/  LEA.HI R130, R130, R131, RZ, 0x3 ;  /* 0x0000008382827211 */ /* 0x000fe200078f18ff */
[----:B------:R1:W3:Y:S01]  /*3030*/  SHFL.IDX PT, R3, R5, RZ, 0x1c1f ;  /* 0x001c1fff05037589 */ /* 0x0002e200000e0000 */
[----:B------:R-:W-:Y:S02]  /*3040*/  LOP3.LUT R127, R127, 0xfffffff8, RZ, 0xc0, !PT ;  /* 0xfffffff87f7f7812 */ /* 0x000fe400078ec0ff */
[----:B------:R-:W-:Y:S01]  /*3050*/  LOP3.LUT R130, R130, 0xfffffff8, RZ, 0xc0, !PT ;  /* 0xfffffff882827812 */ /* 0x000fe200078ec0ff */
[----:B------:R-:W-:Y:S05]  /*3060*/  @!P0 BRA `(.L_x_293) ;  /* 0x000000a000008947 */ /* 0x000fea0003800000 */
[----:B--2---:R-:W-:-:S04]  /*3070*/  LEA R8, P0, R226, R2, 0x1 ;  /* 0x00000002e2087211 */ /* 0x004fc800078008ff */
[----:B---3--:R-:W-:Y:S02]  /*3080*/  LEA.HI.X R9, R226, R3, R133, 0x1, P0 ;  /* 0x00000003e2097211 */ /* 0x008fe400000f0c85 */
[----:B------:R-:W-:-:S03]  /*3090*/  LEA R6, P0, R130, R2, 0x1 ;  /* 0x0000000282067211 */ /* 0x000fc600078008ff */
[----:B------:R-:W-:Y:S01]  /*30a0*/  @!PT LDS RZ, [RZ] ;  /* 0x00000000fffff984 */ /* 0x000fe20000000800 */
[----:B------:R2:W-:Y:S01]  /*30b0*/  LDGSTS.E.BYPASS.LTC128B.128 [R222+0x3c80], [R8.64], !P3 ;  /* 0x03c8000008de7fae */ /* 0x0005e2000d901d46 */
[----:B------:R-:W-:Y:S02]  /*30c0*/  LEA.HI.X R7, R130, R3, R132, 0x1, P0 ;  /* 0x0000000382077211 */ /* 0x000fe400000f0c84 */
[----:B------:R-:W-:-:S03]  /*30d0*/  LEA R2, P0, R127, R2, 0x1 ;  /* 0x000000027f027211 */ /* 0x000fc600078008ff */
[----:B------:R2:W-:Y:S01]  /*30e0*/  LDGSTS.E.BYPASS.LTC128B.128 [R222+0x4880], [R6.64], !P2 ;  /* 0x0488000006de7fae */ /* 0x0005e2000d101d46 */
[----:B------:R-:W-:-:S05]  /*30f0*/  LEA.HI.X R3, R127, R3, R129, 0x1, P0 ;  /* 0x000000037f037211 */ /* 0x000fca00000f0c81 */
[----:B------:R2:W-:Y:S04]  /*3100*/  LDGSTS.E.BYPASS.LTC128B.128 [R222+0x5480], [R2.64], !P1 ;  /* 0x0548000002de7fae */ /* 0x0005e8000c901d46 */
.L_x_293:
[----:B------:R-:W-:Y:S05]  /*3110*/  BSYNC B0 ;  /* 0x0000000000007941 */ /* 0x000fea0003800000 */
.L_x_292:
[----:B------:R-:W-:Y:S01]  /*3120*/  ISETP.GE.AND P0, PT, R11, 0x21, PT ;  /* 0x000000210b00780c */ /* 0x000fe20003f06270 */
[----:B--23--:R2:W3:Y:S01]  /*3130*/  SHFL.IDX PT, R3, R5, 0x1, 0x1c1f ;  /* 0x003c1f0005037f89 */ /* 0x00c4e200000e0000 */
[----:B------:R-:W-:Y:S03]  /*3140*/  BSSY B0, `(.L_x_291) ;  /* 0x000000d000007945 */ /* 0x000fe60003800000 */
[----:B------:R2:W4:Y:S08]  /*3150*/  SHFL.IDX PT, R2, R10, 0x1, 0x1c1f ;  /* 0x003c1f000a027f89 */ /* 0x00053000000e0000 */
[----:B------:R-:W-:Y:S05]  /*3160*/  @!P0 BRA `(.L_x_294) ;  /* 0x000000a000008947 */ /* 0x000fea0003800000 */
[----:B----4-:R-:W-:-:S04]  /*3170*/  LEA R8, P0, R226, R2, 0x1 ;  /* 0x00000002e2087211 */ /* 0x010fc800078008ff */
        /* <DEDUP_REMOVED lines=9> */
.L_x_294:
[----:B------:R-:W-:Y:S05]  /*3210*/  BSYNC B0 ;  /* 0x0000000000007941 */ /* 0x000fea0003800000 */
.L_x_291:
[----:B---3--:R-:W3:Y:S01]  /*3220*/  S2R R6, SR_TID.X ;  /* 0x0000000000067919 */ /* 0x008ee20000002100 */
[----:B----4-:R-:W-:Y:S01]  /*3230*/  FMUL.FTZ R2, R48, c[0x0][0x320] ;  /* 0x0000c80030027a20 */ /* 0x010fe20000410000 */
[----:B-12---:R-:W-:Y:S01]  /*3240*/  SHF.R.S32.HI R5, RZ, 0x1f, R125 ;  /* 0x0000001fff057819 */ /* 0x006fe2000001147d */
[----:B------:R-:W-:Y:S01]  /*3250*/  FMUL.FTZ R3, R52, c[0x0][0x320] ;  /* 0x0000c80034037a20 */ /* 0x000fe20000410000 */
[----:B------:R-:W-:Y:S01]  /*3260*/  MOV R252, c[0x0][0x2c4] ;  /* 0x0000b10000fc7a02 */ /* 0x000fe20000000f00 */
[----:B------:R1:W2:Y:S01]  /*3270*/  MUFU.TANH R23, R2 ;  /* 0x0000000200177308 */ /* 0x0002a20000002400 */
[----:B------:R-:W-:Y:S01]  /*3280*/  LEA.HI R5, R5, R125, RZ, 0x2 ;  /* 0x0000007d05057211 */ /* 0x000fe200078f10ff */
[----:B------:R-:W-:Y:S01]  /*3290*/  IMAD.MOV.U32 R251, RZ, RZ, c[0x0][0x32c] ;  /* 0x0000cb00fffb7624 */ /* 0x000fe200078e00ff */
[----:B------:R-:W-:Y:S01]  /*32a0*/  ISETP.NE.AND P0, PT, R252, 0x1, PT ;  /* 0x00000001fc00780c */ /* 0x000fe20003f05270 */
[----:B------:R-:W-:Y:S01]  /*32b0*/  ULDC UR4, c[0x0][0x324] ;  /* 0x0000c90000047ab9 */ /* 0x000fe20000000800 */
[----:B------:R-:W0:Y:S01]  /*32c0*/  LDGDEPBAR ;  /* 0x00000000000079af */ /* 0x000e220000000000 */
[----:B------:R-:W-:-:S02]  /*32d0*/  ULOP3.LUT UR4, URZ, UR4, URZ, 0x33, !UPT ;  /* 0x000000043f047292 */ /* 0x000fc4000f8e333f */
[----:B------:R4:W2:Y:S01]  /*32e0*/  MUFU.TANH R17, R3 ;  /* 0x0000000300117308 */ /* 0x0008a20000002400 */
[----:B-1----:R-:W-:-:S07]  /*32f0*/  FMUL.FTZ R2, R56, c[0x0][0x320] ;  /* 0x0000c80038027a20 */ /* 0x002fce0000410000 */
[----:B------:R1:W1:Y:S01]  /*3300*/  MUFU.TANH R22, R2 ;  /* 0x0000000200167308 */ /* 0x0002620000002400 */
[----:B----4-:R-:W-:-:S07]  /*3310*/  FMUL.FTZ R3, R53, c[0x0][0x320] ;  /* 0x0000c80035037a20 */ /* 0x010fce0000410000 */
[----:B------:R4:W2:Y:S01]  /*3320*/  MUFU.TANH R15, R3 ;  /* 0x00000003000f7308 */ /* 0x0008a20000002400 */
[----:B-1----:R-:W-:-:S07]  /*3330*/  FMUL.FTZ R2, R57, c[0x0][0x320] ;  /* 0x0000c80039027a20 */ /* 0x002fce0000410000 */
[----:B------:R1:W1:Y:S01]  /*3340*/  MUFU.TANH R20, R2 ;  /* 0x0000000200147308 */ /* 0x0002620000002400 */
[----:B----4-:R-:W-:-:S04]  /*3350*/  LEA.HI R3, R41, R41, RZ, 0x1 ;  /* 0x0000002929037211 */ /* 0x010fc800078f08ff */
[C---:B------:R-:W-:Y:S02]  /*3360*/  SHF.L.U32 R8, R3.reuse, 0x5, RZ ;  /* 0x0000000503087819 */ /* 0x040fe400000006ff */
[----:B------:R-:W-:Y:S02]  /*3370*/  LOP3.LUT R3, R3, 0x1ffffffe, RZ, 0xc0, !PT ;  /* 0x1ffffffe03037812 */ /* 0x000fe400078ec0ff */
[----:B-1----:R-:W-:-:S05]  /*3380*/  LOP3.LUT R2, R126, 0xffffffe0, RZ, 0xc0, !PT ;  /* 0xffffffe07e027812 */ /* 0x002fca00078ec0ff */
[----:B---3--:R-:W-:Y:S01]  /*3390*/  IMAD.IADD R2, R6, 0x1, -R2 ;  /* 0x0000000106027824 */ /* 0x008fe200078e0a02 */
[----:B------:R-:W-:-:S04]  /*33a0*/  LOP3.LUT R6, R5, 0xffffffc, RZ, 0xc0, !PT ;  /* 0x0ffffffc05067812 */ /* 0x000fc800078ec0ff */
[----:B------:R-:W-:Y:S01]  /*33b0*/  SHF.R.S32.HI R7, RZ, 0x1f, R2 ;  /* 0x0000001fff077819 */ /* 0x000fe20000011402 */
[----:B------:R-:W-:-:S03]  /*33c0*/  IMAD.IADD R9, R125, 0x1, -R6 ;  /* 0x000000017d097824 */ /* 0x000fc600078e0a06 */
[----:B------:R-:W-:Y:S01]  /*33d0*/  LEA.HI R5, R7, R2, RZ, 0x2 ;  /* 0x0000000207057211 */ /* 0x000fe200078f10ff */
[----:B------:R-:W-:-:S03]  /*33e0*/  FMUL.FTZ R7, R44, c[0x0][0x320] ;  /* 0x0000c8002c077a20 */ /* 0x000fc60000410000 */
[----:B------:R-:W-:Y:S01]  /*33f0*/  LEA.HI.SX32 R6, R5, R172, 0x1e ;  /* 0x000000ac05067211 */ /* 0x000fe200078ff2ff */
[----:B------:R1:W3:Y:S04]  /*3400*/  MUFU.TANH R14, R7 ;  /* 0x00000007000e7308 */ /* 0x0002e80000002400 */
[----:B------:R-:W-:Y:S01]  /*3410*/  IMAD R9, R9, 0x10, R6 ;  /* 0x0000001009097824 */ /* 0x000fe200078e0206 */
[----:B------:R-:W-:-:S05]  /*3420*/  LOP3.LUT R6, R8, 0xffffffc0, RZ, 0xc0, !PT ;  /* 0xffffffc008067812 */ /* 0x000fca00078ec0ff */
[----:B------:R-:W-:Y:S02]  /*3430*/  IMAD.IADD R6, R6, 0x1, R9 ;  /* 0x0000000106067824 */ /* 0x000fe400078e0209 */
[----:B-1----:R-:W-:Y:S02]  /*3440*/  IMAD.IADD R7, R41, 0x1, -R3 ;  /* 0x0000000129077824 */ /* 0x002fe400078e0a03 */
[----:B------:R-:W-:Y:S02]  /*3450*/  FMUL.FTZ R3, R45, c[0x0][0x320] ;  /* 0x0000c8002d037a20 */ /* 0x000fe40000410000 */
[----:B------:R-:W-:Y:S02]  /*3460*/  IMAD R10, R7, 0x8, R6 ;  /* 0x00000008070a7824 */ /* 0x000fe400078e0206 */
[----:B------:R1:W4:Y:S02]  /*3470*/  MUFU.TANH R13, R3 ;  /* 0x00000003000d7308 */ /* 0x0003240000002400 */
[----:B------:R-:W-:Y:S01]  /*3480*/  @P0 IMAD.HI.U32 R6, R10, c[0x0][0x2c8], RZ ;  /* 0x0000b2000a060a27 */ /* 0x000fe200078e00ff */
[----:B------:R-:W-:Y:S01]  /*3490*/  MOV R9, R10 ;  /* 0x0000000a00097202 */ /* 0x000fe20000000f00 */
[----:B------:R5:W-:Y:S03]  /*34a0*/  STL [R1+0x20], R10 ;  /* 0x0000200a01007387 */ /* 0x000be60000100800 */
[----:B------:R-:W-:Y:S01]  /*34b0*/  @P0 SHF.R.U32.HI R9, RZ, c[0x0][0x2cc], R6 ;  /* 0x0000b300ff090a19 */ /* 0x000fe20000011606 */
[----:B------:R-:W-:Y:S01]  /*34c0*/  FMUL.FTZ R6, R37, c[0x0][0x320] ;  /* 0x0000c80025067a20 */ /* 0x000fe20000410000 */
[----:B------:R-:W-:Y:S01]  /*34d0*/  ISETP.GE.AND P0, PT, R251, 0x1, PT ;  /* 0x00000001fb00780c */ /* 0x000fe20003f06270 */
[----:B-1----:R-:W-:-:S04]  /*34e0*/  FMUL.FTZ R3, R49, c[0x0][0x320] ;  /* 0x0000c80031037a20 */ /* 0x002fc80000410000 */
[----:B------:R1:W1:Y:S08]  /*34f0*/  MUFU.TANH R12, R3 ;  /* 0x00000003000c7308 */ /* 0x0002700000002400 */
[----:B-----5:R-:W2:Y:S01]  /*3500*/  MUFU.TANH R10, R6 ;  /* 0x00000006000a7308 */ /* 0x020ea20000002400 */
[----:B-1----:R-:W-:-:S07]  /*3510*/  FMUL.FTZ R3, R36, c[0x0][0x320] ;  /* 0x0000c80024037a20 */ /* 0x002fce0000410000 */
[----:B------:R1:W1:Y:S02]  /*3520*/  MUFU.TANH R11, R3 ;  /* 0x00000003000b7308 */ /* 0x0002640000002400 */
[----:B-1----:R-:W-:Y:S02]  /*3530*/  LOP3.LUT R3, R5, 0x7ffffffc, RZ, 0xc0, !PT ;  /* 0x7ffffffc05037812 */ /* 0x002fe400078ec0ff */
[----:B------:R-:W1:Y:S03]  /*3540*/  SHFL.IDX PT, R5, R9, RZ, 0x1c1f ;  /* 0x001c1fff09057589 */ /* 0x000e6600000e0000 */
[----:B------:R-:W-:Y:S02]  /*3550*/  IMAD.IADD R3, R2, 0x1, -R3 ;  /* 0x0000000102037824 */ /* 0x000fe400078e0a03 */
[----:B------:R-:W-:Y:S02]  /*3560*/  FMUL.FTZ R2, R28, c[0x0][0x320] ;  /* 0x0000c8001c027a20 */ /* 0x000fe40000410000 */
[----:B------:R-:W-:-:S02]  /*3570*/  IMAD.SHL.U32 R21, R3, 0x2, RZ ;  /* 0x0000000203157824 */ /* 0x000fc400078e00ff */
[----:B------:R5:W1:Y:S01]  /*3580*/  MUFU.TANH R8, R2 ;  /* 0x0000000200087308 */ /* 0x000a620000002400 */
[----:B------:R-:W-:Y:S02]  /*3590*/  FMUL.FTZ R3, R29, c[0x0][0x320] ;  /* 0x0000c8001d037a20 */ /* 0x000fe40000410000 */
[C---:B------:R-:W-:Y:S01]  /*35a0*/  IADD3 R18, -R21.reuse, R229, R40 ;  /* 0x000000e515127210 */ /* 0x040fe20007ffe128 */
[----:B------:R2:W-:Y:S04]  /*35b0*/  STL [R1+0x4], R21 ;  /* 0x0000041501007387 */ /* 0x0005e80000100800 */
[----:B------:R1:W1:Y:S01]  /*35c0*/  MUFU.TANH R7, R3 ;  /* 0x0000000300077308 */ /* 0x0002620000002400 */
[----:B-----5:R-:W-:-:S04]  /*35d0*/  IADD3 R2, -R21, 0x1, R42 ;  /* 0x0000000115027810 */ /* 0x020fc80007ffe12a */
[----:B------:R-:W-:-:S04]  /*35e0*/  IADD3 R2, R2, -R230, RZ ;  /* 0x800000e602027210 */ /* 0x000fc80007ffe0ff */
[C---:B------:R-:W-:Y:S02]  /*35f0*/  IADD3 R16, R2.reuse, c[0x0][0x328], RZ ;  /* 0x0000ca0002107a10 */ /* 0x040fe40007ffe0ff */
[----:B------:R-:W-:Y:S02]  /*3600*/  IADD3 R19, R2, UR4, RZ ;  /* 0x0000000402137c10 */ /* 0x000fe4000fffe0ff */
[-C--:B-1----:R-:W-:Y:S01]  /*3610*/  IADD3 R3, R16, R5.reuse, RZ ;  /* 0x0000000510037210 */ /* 0x082fe20007ffe0ff */
[----:B--2---:R-:W-:Y:S01]  /*3620*/  IMAD.IADD R21, R40, 0x1, -R21 ;  /* 0x0000000128157824 */ /* 0x004fe200078e0a15 */
[----:B------:R-:W-:Y:S02]  /*3630*/  IADD3 R2, R19, R5, RZ ;  /* 0x0000000513027210 */ /* 0x000fe40007ffe0ff */
[----:B------:R-:W-:Y:S01]  /*3640*/  IMNMX R3, R3, R18, PT ;  /* 0x0000001203037217 */ /* 0x000fe20003800200 */
[----:B------:R-:W-:Y:S05]  /*3650*/  @!P0 BRA `(.L_x_295) ;  /* 0x0000014000008947 */ /* 0x000fea0003800000 */
[----:B---34-:R-:W-:Y:S01]  /*3660*/  IADD3 R5, -R230, R229, R5 ;  /* 0x000000e5e6057210 */ /* 0x018fe20007ffe105 */
[----:B------:R-:W-:Y:S03]  /*3670*/  BSSY B0, `(.L_x_296) ;  /* 0x000000e000007945 */ /* 0x000fe60003800000 */
        /* <DEDUP_REMOVED lines=9> */
.L_x_297:
[----:B------:R-:W-:-:S04]  /*3710*/  MOV R6, 0x1 ;  /* 0x0000000100067802 */ /* 0x000fc80000000f00 */
[----:B------:R-:W-:-:S13]  /*3720*/  ISETP.NE.AND P0, PT, R6, c[0x0][0x32c], PT ;  /* 0x0000cb0006007a0c */ /* 0x000fda0003f05270 */
[----:B------:R-:W-:-:S05]  /*3730*/  @P0 IMAD.HI.U32 R6, R5, c[0x0][0x330], RZ ;  /* 0x0000cc0005060a27 */ /* 0x000fca00078e00ff */
[----:B------:R-:W-:Y:S02]  /*3740*/  @P0 SHF.R.U32.HI R5, RZ, c[0x0][0x334], R6 ;  /* 0x0000cd00ff050a19 */ /* 0x000fe40000011606 */
.L_x_298:
[----:B------:R-:W-:Y:S05]  /*3750*/  BSYNC B0 ;  /* 0x0000000000007941 */ /* 0x000fea0003800000 */
.L_x_296:
[----:B------:R-:W-:-:S05]  /*3760*/  IMAD R5, R5, c[0x0][0x32c], R21 ;  /* 0x0000cb0005057a24 */ /* 0x000fca00078e0215 */
[----:B------:R-:W-:Y:S02]  /*3770*/  IADD3 R6, R5, c[0x0][0x32c], RZ ;  /* 0x0000cb0005067a10 */ /* 0x000fe40007ffe0ff */
[----:B------:R-:W-:Y:S02]  /*3780*/  IMNMX R2, R2, R5, !PT ;  /* 0x0000000502027217 */ /* 0x000fe40007800200 */
[----:B------:R-:W-:Y:S02]  /*3790*/  IMNMX R3, R3, R6, PT ;  /* 0x0000000603037217 */ /* 0x000fe40003800200 */
.L_x_295:
        /* <DEDUP_REMOVED lines=11> */
[----:B------:R-:W-:Y:S02]  /*3850*/  ISETP.LT.OR P0, PT, R3, 0x9, P0 ;  /* 0x000000090300780c */ /* 0x000fe40000701670 */
        /* <DEDUP_REMOVED lines=46> */
[----:B------:R-:W-:Y:S02]  /*3b40*/  ISETP.GE.AND P0, PT, R251, 0x1, PT ;  /* 0x00000001fb00780c */ /* 0x000fe40003f06270 */
        /* <DEDUP_REMOVED lines=25> */
[----:B--234-:R-:W-:Y:S01]  /*3ce0*/  IADD3 R5, -R230, R229, R5 ;  /* 0x000000e5e6057210 */ /* 0x01cfe20007ffe105 */
        /* <DEDUP_REMOVED lines=10> */
.L_x_301:
[----:B------:R-:W-:-:S04]  /*3d90*/  MOV R6, 0x1 ;  /* 0x0000000100067802 */ /* 0x000fc80000000f00 */
[----:B------:R-:W-:-:S13]  /*3da0*/  ISETP.NE.AND P0, PT, R6, c[0x0][0x32c], PT ;  /* 0x0000cb0006007a0c */ /* 0x000fda0003f05270 */
[----:B------:R-:W-:-:S05]  /*3db0*/  @P0 IMAD.HI.U32 R6, R5, c[0x0][0x330], RZ ;  /* 0x0000cc0005060a27 */ /* 0x000fca00078e00ff */
[----:B------:R-:W-:Y:S02]  /*3dc0*/  @P0 SHF.R.U32.HI R5, RZ, c[0x0][0x334], R6 ;  /* 0x0000cd00ff050a19 */ /* 0x000fe40000011606 */
.L_x_302:
[----:B------:R-:W-:Y:S05]  /*3dd0*/  BSYNC B0 ;  /* 0x0000000000007941 */ /* 0x000fea0003800000 */
.L_x_300:
[----:B------:R-:W-:-:S05]  /*3de0*/  IMAD R5, R5, c[0x0][0x32c], R21 ;  /* 0x0000cb0005057a24 */ /* 0x000fca00078e0215 */
[----:B------:R-:W-:Y:S02]  /*3df0*/  IADD3 R6, R5, c[0x0][0x32c], RZ ;  /* 0x0000cb0005067a10 */ /* 0x000fe40007ffe0ff */
[----:B------:R-:W-:Y:S02]  /*3e00*/  IMNMX R2, R2, R5, !PT ;  /* 0x0000000502027217 */ /* 0x000fe40007800200 */
[----:B------:R-:W-:Y:S02]  /*3e10*/  IMNMX R3, R3, R6, PT ;  /* 0x0000000603037217 */ /* 0x000fe40003800200 */
.L_x_299:
        /* <DEDUP_REMOVED lines=83> */
.L_x_305:
[----:B------:R-:W-:-:S04]  /*4350*/  MOV R6, 0x1 ;  /* 0x0000000100067802 */ /* 0x000fc80000000f00 */
[----:B------:R-:W-:-:S13]  /*4360*/  ISETP.NE.AND P0, PT, R6, c[0x0][0x32c], PT ;  /* 0x0000cb0006007a0c */ /* 0x000fda0003f05270 */
[----:B------:R-:W-:-:S05]  /*4370*/  @P0 IMAD.HI.U32 R6, R5, c[0x0][0x330], RZ ;  /* 0x0000cc0005060a27 */ /* 0x000fca00078e00ff */
[----:B------:R-:W-:Y:S02]  /*4380*/  @P0 SHF.R.U32.HI R5, RZ, c[0x0][0x334], R6 ;  /* 0x0000cd00ff050a19 */ /* 0x000fe40000011606 */
.L_x_306:
[----:B------:R-:W-:Y:S05]  /*4390*/  BSYNC B0 ;  /* 0x0000000000007941 */ /* 0x000fea0003800000 */
.L_x_304:
[----:B------:R-:W-:-:S05]  /*43a0*/  IMAD R5, R5, c[0x0][0x32c], R21 ;  /* 0x0000cb0005057a24 */ /* 0x000fca00078e0215 */
[----:B------:R-:W-:Y:S02]  /*43b0*/  IADD3 R6, R5, c[0x0][0x32c], RZ ;  /* 0x0000cb0005067a10 */ /* 0x000fe40007ffe0ff */
[----:B------:R-:W-:Y:S02]  /*43c0*/  IMNMX R2, R2, R5, !PT ;  /* 0x0000000502027217 */ /* 0x000fe40007800200 */
[----:B------:R-:W-:Y:S02]  /*43d0*/  IMNMX R3, R3, R6, PT ;  /* 0x0000000603037217 */ /* 0x000fe40003800200 */
.L_x_303:
        /* <DEDUP_REMOVED lines=83> */
.L_x_309:
[----:B------:R-:W-:-:S04]  /*4910*/  MOV R6, 0x1 ;  /* 0x0000000100067802 */ /* 0x000fc80000000f00 */
[----:B------:R-:W-:-:S13]  /*4920*/  ISETP.NE.AND P0, PT, R6, c[0x0][0x32c], PT ;  /* 0x0000cb0006007a0c */ /* 0x000fda0003f05270 */
[----:B------:R-:W-:-:S05]  /*4930*/  @P0 IMAD.HI.U32 R6, R5, c[0x0][0x330], RZ ;  /* 0x0000cc0005060a27 */ /* 0x000fca00078e00ff */
[----:B------:R-:W-:Y:S02]  /*4940*/  @P0 SHF.R.U32.HI R5, RZ, c[0x0][0x334], R6 ;  /* 0x0000cd00ff050a19 */ /* 0x000fe40000011606 */
.L_x_310:
[----:B------:R-:W-:Y:S05]  /*4950*/  BSYNC B0 ;  /* 0x0000000000007941 */ /* 0x000fea0003800000 */
.L_x_308:
[----:B------:R-:W-:-:S05]  /*4960*/  IMAD R5, R5, c[0x0][0x32c], R21 ;  /* 0x0000cb0005057a24 */ /* 0x000fca00078e0215 */
[----:B------:R-:W-:Y:S02]  /*4970*/  IADD3 R6, R5, c[0x0][0x32c], RZ ;  /* 0x0000cb0005067a10 */ /* 0x000fe40007ffe0ff */
[----:B------:R-:W-:Y:S02]  /*4980*/  IMNMX R2, R2, R5, !PT ;  /* 0x0000000502027217 */ /* 0x000fe40007800200 */
[----:B------:R-:W-:Y:S02]  /*4990*/  IMNMX R3, R3, R6, PT ;  /* 0x0000000603037217 */ /* 0x000fe40003800200 */
.L_x_307:
        /* <DEDUP_REMOVED lines=29> */
[----:B------:R-:W-:Y:S02]  /*4b70*/  FMNMX.FTZ R106, R114, R106, !PT ;  /* 0x0000006a726a7209 */ /* 0x000fe40007810000 */
[----:B------:R-:W-:Y:S02]  /*4b80*/  FSEL R85, R13, -INF , !P0 ;  /* 0xff8000000d557808 */ /* 0x000fe40004000000 */
[----:B------:R-:W-:Y:S02]  /*4b90*/  ISETP.NE.AND P0, PT, R26, RZ, PT ;  /* 0x000000ff1a00720c */ /* 0x000fe40003f05270 */
[----:B------:R-:W-:-:S02]  /*4ba0*/  FMNMX.FTZ R106, R113, R106, !PT ;  /* 0x0000006a716a7209 */ /* 0x000fc40007810000 */
[----:B------:R-:W-:Y:S02]  /*4bb0*/  ISETP.GT.AND P0, PT, R2, 0x10, !P0 ;  /* 0x000000100200780c */ /* 0x000fe40004704270 */
[----:B------:R-:W-:Y:S02]  /*4bc0*/  FMNMX.FTZ R106, R122, R106, !PT ;  /* 0x0000006a7a6a7209 */ /* 0x000fe40007810000 */
[----:B------:R-:W-:Y:S02]  /*4bd0*/  ISETP.LT.OR P0, PT, R3, 0x11, P0 ;  /* 0x000000110300780c */ /* 0x000fe40000701670 */
[----:B------:R-:W-:Y:S02]  /*4be0*/  IADD3 R224, R224, -0x2, RZ ;  /* 0xfffffffee0e07810 */ /* 0x000fe40007ffe0ff */
[----:B------:R-:W-:Y:S02]  /*4bf0*/  FSEL R92, R11, -INF , !P0 ;  /* 0xff8000000b5c7808 */ /* 0x000fe40004000000 */
[----:B------:R-:W-:-:S02]  /*4c00*/  ISETP.GT.AND P0, PT, R2, 0x11, !P6 ;  /* 0x000000110200780c */ /* 0x000fc40007704270 */
[----:B------:R-:W-:Y:S02]  /*4c10*/  ISETP.NE.AND P6, PT, R24, RZ, PT ;  /* 0x000000ff1800720c */ /* 0x000fe40003fc5270 */
[----:B------:R-:W-:-:S04]  /*4c20*/  ISETP.LT.OR P0, PT, R3, 0x12, P0 ;  /* 0x000000120300780c */ /* 0x000fc80000701670 */
[----:B------:R-:W-:Y:S02]  /*4c30*/  FSEL R87, R20, -INF , !P0 ;  /* 0xff80000014577808 */ /* 0x000fe40004000000 */
[----:B------:R-:W-:Y:S02]  /*4c40*/  ISETP.GT.AND P0, PT, R2, 0x18, !P5 ;  /* 0x000000180200780c */ /* 0x000fe40006f04270 */
[----:B------:R-:W-:Y:S02]  /*4c50*/  ISETP.NE.AND P5, PT, R25, RZ, PT ;  /* 0x000000ff1900720c */ /* 0x000fe40003fa5270 */
[----:B------:R-:W-:Y:S01]  /*4c60*/  ISETP.LT.OR P0, PT, R3, 0x19, P0 ;  /* 0x000000190300780c */ /* 0x000fe20000701670 */
[----:B------:R-:W-:Y:S03]  /*4c70*/  LDSM.16.MT88.4 R24, [R209+0x2480] ;  /* 0x00248000d118783b */ /* 0x000fe60000004200 */
[----:B------:R-:W-:-:S02]  /*4c80*/  FSEL R94, R7, -INF , !P0 ;  /* 0xff800000075e7808 */ /* 0x000fc40004000000 */
[----:B------:R-:W-:-:S04]  /*4c90*/  ISETP.GT.AND P0, PT, R2, 0x19, !P4 ;  /* 0x000000190200780c */ /* 0x000fc80006704270 */
[----:B------:R-:W-:-:S04]  /*4ca0*/  ISETP.LT.OR P0, PT, R3, 0x1a, P0 ;  /* 0x0000001a0300780c */ /* 0x000fc80000701670 */
[----:B------:R-:W-:Y:S02]  /*4cb0*/  FSEL R93, R22, -INF , !P0 ;  /* 0xff800000165d7808 */ /* 0x000fe40004000000 */
[----:B------:R-:W-:Y:S01]  /*4cc0*/  ISETP.GT.AND P0, PT, R2, 0x20, !P3 ;  /* 0x000000200200780c */ /* 0x000fe20005f04270 */
[----:B------:R-:W-:Y:S03]  /*4cd0*/  LDSM.16.MT88.4 R20, [R210+0x1880] ;  /* 0x00188000d214783b */ /* 0x000fe60000004200 */
[----:B------:R-:W-:-:S04]  /*4ce0*/  ISETP.LT.OR P0, PT, R3, 0x21, P0 ;  /* 0x000000210300780c */ /* 0x000fc80000701670 */
[----:B------:R-:W-:Y:S02]  /*4cf0*/  FSEL R173, R17, -INF , !P0 ;  /* 0xff80000011ad7808 */ /* 0x000fe40004000000 */
[----:B------:R-:W-:Y:S01]  /*4d00*/  ISETP.GT.AND P0, PT, R2, 0x21, !P2 ;  /* 0x000000210200780c */ /* 0x000fe20005704270 */
[----:B------:R-:W-:Y:S03]  /*4d10*/  LDSM.16.MT88.4 R16, [R209+0x1880] ;  /* 0x00188000d110783b */ /* 0x000fe60000004200 */
[----:B------:R-:W-:-:S04]  /*4d20*/  ISETP.LT.OR P0, PT, R3, 0x22, P0 ;  /* 0x000000220300780c */ /* 0x000fc80000701670 */
[----:B------:R-:W-:Y:S02]  /*4d30*/  FSEL R174, R15, -INF , !P0 ;  /* 0xff8000000fae7808 */ /* 0x000fe40004000000 */
[----:B------:R-:W-:-:S04]  /*4d40*/  ISETP.GT.AND P0, PT, R2, 0x28, !P1 ;  /* 0x000000280200780c */ /* 0x000fc80004f04270 */
[----:B------:R-:W-:-:S04]  /*4d50*/  ISETP.LT.OR P0, PT, R3, 0x29, P0 ;  /* 0x000000290300780c */ /* 0x000fc80000701670 */
[----:B------:R-:W-:Y:S02]  /*4d60*/  FSEL R175, R9, -INF , !P0 ;  /* 0xff80000009af7808 */ /* 0x000fe40004000000 */
[----:B------:R-:W-:-:S04]  /*4d70*/  ISETP.GT.AND P0, PT, R2, RZ, !P5 ;  /* 0x000000ff0200720c */ /* 0x000fc80006f04270 */
[----:B------:R-:W-:-:S04]  /*4d80*/  ISETP.LT.OR P0, PT, R3, 0x1, P0 ;  /* 0x000000010300780c */ /* 0x000fc80000701670 */
[----:B------:R-:W-:Y:S02]  /*4d90*/  FSEL R14, R12, -INF , !P0 ;  /* 0xff8000000c0e7808 */ /* 0x000fe40004000000 */
[----:B------:R-:W-:Y:S02]  /*4da0*/  ISETP.GT.AND P0, PT, R2, 0x29, !P6 ;  /* 0x000000290200780c */ /* 0x000fe40007704270 */
[----:B------:R-:W1:Y:S01]  /*4db0*/  SHFL.BFLY PT, R2, R106, 0x2, 0x1f ;  /* 0x0c401f006a027f89 */ /* 0x000e6200000e0000 */
[----:B------:R-:W-:Y:S02]  /*4dc0*/  ISETP.NE.AND P6, PT, R252, 0x1, PT ;  /* 0x00000001fc00780c */ /* 0x000fe40003fc5270 */
[----:B------:R-:W-:-:S04]  /*4dd0*/  ISETP.LT.OR P0, PT, R3, 0x2a, P0 ;  /* 0x0000002a0300780c */ /* 0x000fc80000701670 */
[----:B------:R-:W-:Y:S02]  /*4de0*/  FSEL R15, R8, -INF , !P0 ;  /* 0xff800000080f7808 */ /* 0x000fe40004000000 */
[----:B-1----:R-:W-:-:S05]  /*4df0*/  FMNMX.FTZ R106, R106, R2, !PT ;  /* 0x000000026a6a7209 */ /* 0x002fca0007810000 */
[----:B------:R-:W1:Y:S02]  /*4e00*/  SHFL.BFLY PT, R2, R106, 0x1, 0x1f ;  /* 0x0c201f006a027f89 */ /* 0x000e6400000e0000 */
[----:B-1----:R-:W-:Y:S02]  /*4e10*/  FMNMX.FTZ R106, R106, R2, !PT ;  /* 0x000000026a6a7209 */ /* 0x002fe40007810000 */
[----:B------:R-:W-:Y:S02]  /*4e20*/  FMNMX.FTZ R2, R30, R31, !PT ;  /* 0x0000001f1e027209 */ /* 0x000fe40007810000 */
[C---:B------:R-:W-:Y:S01]  /*4e30*/  FSETP.NEU.FTZ.AND P0, PT, R106.reuse, -INF , PT ;  /* 0xff8000006a00780b */ /* 0x040fe20003f1d000 */
[----:B------:R-:W-:Y:S01]  /*4e40*/  FMUL.FTZ R3, R106, c[0x0][0x2d0] ;  /* 0x0000b4006a037a20 */ /* 0x000fe20000410000 */
[----:B------:R-:W-:-:S04]  /*4e50*/  FMNMX.FTZ R2, R32, R2, !PT ;  /* 0x0000000220027209 */ /* 0x000fc80007810000 */
[----:B------:R-:W-:Y:S02]  /*4e60*/  FMNMX.FTZ R2, R33, R2, !PT ;  /* 0x0000000221027209 */ /* 0x000fe40007810000 */
[----:B------:R-:W-:Y:S02]  /*4e70*/  FSEL R3, R3, RZ, P0 ;  /* 0x000000ff03037208 */ /* 0x000fe40000000000 */
[----:B------:R-:W-:-:S04]  /*4e80*/  FMNMX.FTZ R2, R41, R2, !PT ;  /* 0x0000000229027209 */ /* 0x000fc80007810000 */
[----:B------:R-:W-:-:S04]  /*4e90*/  FMNMX.FTZ R2, R42, R2, !PT ;  /* 0x000000022a027209 */ /* 0x000fc80007810000 */
[----:B------:R-:W-:-:S04]  /*4ea0*/  FMNMX.FTZ R2, R43, R2, !PT ;  /* 0x000000022b027209 */ /* 0x000fc80007810000 */
[----:B------:R-:W-:-:S04]  /*4eb0*/  FMNMX.FTZ R2, R44, R2, !PT ;  /* 0x000000022c027209 */ /* 0x000fc80007810000 */
[----:B------:R-:W-:-:S04]  /*4ec0*/  FMNMX.FTZ R2, R107, R2, !PT ;  /* 0x000000026b027209 */ /* 0x000fc80007810000 */
[----:B------:R-:W-:-:S04]  /*4ed0*/  FMNMX.FTZ R2, R115, R2, !PT ;  /* 0x0000000273027209 */ /* 0x000fc80007810000 */
[----:B------:R-:W-:-:S04]  /*4ee0*/  FMNMX.FTZ R2, R121, R2, !PT ;  /* 0x0000000279027209 */ /* 0x000fc80007810000 */
[----:B------:R-:W-:-:S05]  /*4ef0*/  FMNMX.FTZ R2, R120, R2, !PT ;  /* 0x0000000278027209 */ /* 0x000fca0007810000 */
[----:B------:R-:W1:Y:S02]  /*4f00*/  SHFL.BFLY PT, R5, R2, 0x2, 0x1f ;  /* 0x0c401f0002057f89 */ /* 0x000e6400000e0000 */
        /* <DEDUP_REMOVED lines=16> */
[----:B------:R-:W-:-:S03]  /*5010*/  FMNMX.FTZ R5, R192, R5, !PT ;  /* 0x00000005c0057209 */ /* 0x000fc60007810000 */
[--C-:B------:R-:W-:Y:S02]  /*5020*/  FFMA.FTZ R0, R31, c[0x0][0x2d0], -R2.reuse ;  /* 0x0000b4001f007a23 */ /* 0x100fe40000010802 */
[----:B------:R-:W1:Y:S02]  /*5030*/  SHFL.BFLY PT, R6, R5, 0x2, 0x1f ;  /* 0x0c401f0005067f89 */ /* 0x000e6400000e0000 */
[----:B------:R2:W-:Y:S02]  /*5040*/  MUFU.EX2 R233, R0 ;  /* 0x0000000000e97308 */ /* 0x0005e40000000800 */
[----:B--2---:R-:W-:-:S06]  /*5050*/  FFMA.FTZ R0, R32, c[0x0][0x2d0], -R2 ;  /* 0x0000b40020007a23 */ /* 0x004fcc0000010802 */
[----:B------:R2:W-:Y:S01]  /*5060*/  MUFU.EX2 R236, R0 ;  /* 0x0000000000ec7308 */ /* 0x0005e20000000800 */
[----:B-1----:R-:W-:-:S05]  /*5070*/  FMNMX.FTZ R5, R5, R6, !PT ;  /* 0x0000000605057209 */ /* 0x002fca0007810000 */
[----:B------:R-:W1:Y:S01]  /*5080*/  SHFL.BFLY PT, R104, R5, 0x1, 0x1f ;  /* 0x0c201f0005687f89 */ /* 0x000e6200000e0000 */
[----:B--2---:R-:W-:-:S04]  /*5090*/  FFMA.FTZ R0, R33, c[0x0][0x2d0], -R2 ;  /* 0x0000b40021007a23 */ /* 0x004fc80000010802 */
[----:B------:R2:W3:Y:S01]  /*50a0*/  MUFU.EX2 R237, R0 ;  /* 0x0000000000ed7308 */ /* 0x0004e20000000800 */
[----:B-1----:R-:W-:Y:S02]  /*50b0*/  FMNMX.FTZ R104, R5, R104, !PT ;  /* 0x0000006805687209 */ /* 0x002fe40007810000 */
[----:B------:R-:W-:Y:S02]  /*50c0*/  FMNMX.FTZ R5, R14, R84, !PT ;  /* 0x000000540e057209 */ /* 0x000fe40007810000 */
[----:B------:R-:W-:Y:S01]  /*50d0*/  FSETP.NEU.FTZ.AND P0, PT, R104, -INF , PT ;  /* 0xff8000006800780b */ /* 0x000fe20003f1d000 */
[----:B--2---:R-:W-:Y:S01]  /*50e0*/  FFMA.FTZ R0, R45, c[0x0][0x2d0], -R3 ;  /* 0x0000b4002d007a23 */ /* 0x004fe20000010803 */
[----:B------:R-:W-:Y:S01]  /*50f0*/  FMNMX.FTZ R5, R86, R5, !PT ;  /* 0x0000000556057209 */ /* 0x000fe20007810000 */
[----:B------:R-:W-:Y:S01]  /*5100*/  FMUL.FTZ R13, R104, c[0x0][0x2d0] ;  /* 0x0000b400680d7a20 */ /* 0x000fe20000410000 */
[----:B---3--:R-:W-:Y:S01]  /*5110*/  F2FP.PACK_AB R11, R237, R236 ;  /* 0x000000eced0b723e */ /* 0x008fe200000000ff */
[----:B------:R1:W-:Y:S01]  /*5120*/  MUFU.EX2 R241, R0 ;  /* 0x0000000000f17308 */ /* 0x0003e20000000800 */
[----:B------:R-:W-:-:S02]  /*5130*/  FMNMX.FTZ R5, R85, R5, !PT ;  /* 0x0000000555057209 */ /* 0x000fc40007810000 */
[----:B------:R-:W-:Y:S02]  /*5140*/  FSEL R13, R13, RZ, P0 ;  /* 0x000000ff0d0d7208 */ /* 0x000fe40000000000 */
[----:B------:R-:W-:-:S04]  /*5150*/  FMNMX.FTZ R5, R92, R5, !PT ;  /* 0x000000055c057209 */ /* 0x000fc80007810000 */
[----:B------:R-:W-:-:S04]  /*5160*/  FMNMX.FTZ R5, R87, R5, !PT ;  /* 0x0000000557057209 */ /* 0x000fc80007810000 */
[----:B------:R-:W-:Y:S01]  /*5170*/  FMNMX.FTZ R5, R94, R5, !PT ;  /* 0x000000055e057209 */ /* 0x000fe20007810000 */
[----:B-1----:R-:W-:-:S03]  /*5180*/  FFMA.FTZ R0, R48, c[0x0][0x2d0], -R3 ;  /* 0x0000b40030007a23 */ /* 0x002fc60000010803 */
[----:B------:R-:W-:Y:S01]  /*5190*/  FMNMX.FTZ R5, R93, R5, !PT ;  /* 0x000000055d057209 */ /* 0x000fe20007810000 */
[----:B------:R1:W2:Y:S03]  /*51a0*/  MUFU.EX2 R243, R0 ;  /* 0x0000000000f37308 */ /* 0x0002a60000000800 */
[----:B------:R-:W-:-:S04]  /*51b0*/  FMNMX.FTZ R5, R173, R5, !PT ;  /* 0x00000005ad057209 */ /* 0x000fc80007810000 */
[----:B------:R-:W-:-:S04]  /*51c0*/  FMNMX.FTZ R5, R174, R5, !PT ;  /* 0x00000005ae057209 */ /* 0x000fc80007810000 */
[----:B------:R-:W-:-:S04]  /*51d0*/  FMNMX.FTZ R5, R175, R5, !PT ;  /* 0x00000005af057209 */ /* 0x000fc80007810000 */
[----:B------:R-:W-:Y:S01]  /*51e0*/  FMNMX.FTZ R5, R15, R5, !PT ;  /* 0x000000050f057209 */ /* 0x000fe20007810000 */
[----:B-1----:R-:W-:Y:S01]  /*51f0*/  FFMA.FTZ R0, R49, c[0x0][0x2d0], -R3 ;  /* 0x0000b40031007a23 */ /* 0x002fe20000010803 */
[----:B--2---:R-:W-:-:S03]  /*5200*/  F2FP.PACK_AB R4, R243, R241 ;  /* 0x000000f1f304723e */ /* 0x004fc600000000ff */
[----:B------:R-:W1:Y:S01]  /*5210*/  SHFL.BFLY PT, R6, R5, 0x2, 0x1f ;  /* 0x0c401f0005067f89 */ /* 0x000e6200000e0000 */
[----:B------:R2:W-:Y:S02]  /*5220*/  MUFU.EX2 R247, R0 ;  /* 0x0000000000f77308 */ /* 0x0005e40000000800 */
[----:B--2---:R-:W-:-:S06]  /*5230*/  FFMA.FTZ R0, R56, c[0x0][0x2d0], -R3 ;  /* 0x0000b40038007a23 */ /* 0x004fcc0000010803 */
[----:B------:R2:W3:Y:S01]  /*5240*/  MUFU.EX2 R248, R0 ;  /* 0x0000000000f87308 */ /* 0x0004e20000000800 */
[----:B-1----:R-:W-:-:S05]  /*5250*/  FMNMX.FTZ R5, R5, R6, !PT ;  /* 0x0000000605057209 */ /* 0x002fca0007810000 */
[----:B------:R-:W1:Y:S01]  /*5260*/  SHFL.BFLY PT, R100, R5, 0x1, 0x1f ;  /* 0x0c201f0005647f89 */ /* 0x000e6200000e0000 */
[----:B--2---:R-:W-:Y:S01]  /*5270*/  FFMA.FTZ R0, R41, c[0x0][0x2d0], -R2 ;  /* 0x0000b40029007a23 */ /* 0x004fe20000010802 */
[----:B---3--:R-:W-:-:S03]  /*5280*/  F2FP.PACK_AB R6, R248, R247 ;  /* 0x000000f7f806723e */ /* 0x008fc600000000ff */
[----:B------:R2:W-:Y:S01]  /*5290*/  MUFU.EX2 R235, R0 ;  /* 0x0000000000eb7308 */ /* 0x0005e20000000800 */
[----:B-1----:R-:W-:Y:S01]  /*52a0*/  FMNMX.FTZ R100, R100, R5, !PT ;  /* 0x0000000564647209 */ /* 0x002fe20007810000 */
[----:B------:R-:W-:-:S03]  /*52b0*/  FFMA.FTZ R5, R34, c[0x0][0x2d0], -R3 ;  /* 0x0000b40022057a23 */ /* 0x000fc60000010803 */
[----:B------:R-:W-:Y:S01]  /*52c0*/  FSETP.NEU.FTZ.AND P0, PT, R100, -INF , PT ;  /* 0xff8000006400780b */ /* 0x000fe20003f1d000 */
[----:B--2---:R-:W-:Y:S02]  /*52d0*/  FFMA.FTZ R0, R42, c[0x0][0x2d0], -R2 ;  /* 0x0000b4002a007a23 */ /* 0x004fe40000010802 */
[----:B------:R1:W-:Y:S01]  /*52e0*/  MUFU.EX2 R239, R5 ;  /* 0x0000000500ef7308 */ /* 0x0003e20000000800 */
[----:B------:R-:W-:-:S05]  /*52f0*/  FMUL.FTZ R12, R100, c[0x0][0x2d0] ;  /* 0x0000b400640c7a20 */ /* 0x000fca0000410000 */
[----:B------:R-:W-:Y:S02]  /*5300*/  FSEL R12, R12, RZ, P0 ;  /* 0x000000ff0c0c7208 */ /* 0x000fe40000000000 */
[----:B------:R2:W-:Y:S01]  /*5310*/  MUFU.EX2 R240, R0 ;  /* 0x0000000000f07308 */ /* 0x0005e20000000800 */
[----:B-1----:R-:W-:Y:S02]  /*5320*/  FFMA.FTZ R5, R35, c[0x0][0x2d0], -R3 ;  /* 0x0000b40023057a23 */ /* 0x002fe40000010803 */
[----:B------:R-:W-:Y:S05]  /*5330*/  LDSM.16.MT88.4 R32, [R209+0x3080] ;  /* 0x00308000d120783b */ /* 0x000fea0000004200 */
[----:B------:R1:W3:Y:S01]  /*5340*/  MUFU.EX2 R238, R5 ;  /* 0x0000000500ee7308 */ /* 0x0002e20000000800 */
[----:B--2---:R-:W-:-:S07]  /*5350*/  FFMA.FTZ R0, R43, c[0x0][0x2d0], -R2 ;  /* 0x0000b4002b007a23 */ /* 0x004fce0000010802 */
[----:B------:R2:W-:Y:S01]  /*5360*/  MUFU.EX2 R242, R0 ;  /* 0x0000000000f27308 */ /* 0x0005e20000000800 */
[----:B-1----:R-:W-:Y:S01]  /*5370*/  FFMA.FTZ R5, R37, c[0x0][0x2d0], -R3 ;  /* 0x0000b40025057a23 */ /* 0x002fe20000010803 */
[----:B---3--:R-:W-:-:S06]  /*5380*/  F2FP.PACK_AB R8, R238, R239 ;  /* 0x000000efee08723e */ /* 0x008fcc00000000ff */
[----:B------:R1:W-:Y:S01]  /*5390*/  MUFU.EX2 R244, R5 ;  /* 0x0000000500f47308 */ /* 0x0003e20000000800 */
[----:B--2---:R-:W-:-:S07]  /*53a0*/  FFMA.FTZ R0, R44, c[0x0][0x2d0], -R2 ;  /* 0x0000b4002c007a23 */ /* 0x004fce0000010802 */
[----:B------:R2:W3:Y:S01]  /*53b0*/  MUFU.EX2 R246, R0 ;  /* 0x0000000000f67308 */ /* 0x0004e20000000800 */
[----:B-1----:R-:W-:Y:S02]  /*53c0*/  FFMA.FTZ R5, R36, c[0x0][0x2d0], -R3 ;  /* 0x0000b40024057a23 */ /* 0x002fe40000010803 */
[----:B------:R-:W-:Y:S05]  /*53d0*/  LDSM.16.MT88.4 R36, [R210+0x3080] ;  /* 0x00308000d224783b */ /* 0x000fea0000004200 */
[----:B------:R1:W4:Y:S01]  /*53e0*/  MUFU.EX2 R245, R5 ;  /* 0x0000000500f57308 */ /* 0x0003220000000800 */
[----:B--2---:R-:W-:Y:S01]  /*53f0*/  FFMA.FTZ R0, R40, c[0x0][0x2d0], -R13 ;  /* 0x0000b40028007a23 */ /* 0x004fe2000001080d */
[----:B---3--:R-:W-:-:S06]  /*5400*/  F2FP.PACK_AB R7, R246, R242 ;  /* 0x000000f2f607723e */ /* 0x008fcc00000000ff */
[----:B------:R2:W-:Y:S01]  /*5410*/  MUFU.EX2 R232, R0 ;  /* 0x0000000000e87308 */ /* 0x0005e20000000800 */
[----:B-1----:R-:W-:Y:S01]  /*5420*/  FFMA.FTZ R5, R30, c[0x0][0x2d0], -R2 ;  /* 0x0000b4001e057a23 */ /* 0x002fe20000010802 */
[----:B----4-:R-:W-:Y:S01]  /*5430*/  F2FP.PACK_AB R10, R245, R244 ;  /* 0x000000f4f50a723e */ /* 0x010fe200000000ff */
[----:B------:R-:W1:Y:S05]  /*5440*/  LDSM.16.MT88.4 R28, [R210+0x2480] ;  /* 0x00248000d21c783b */ /* 0x000e6a0000004200 */
[----:B------:R-:W3:Y:S01]  /*5450*/  MUFU.EX2 R234, R5 ;  /* 0x0000000500ea7308 */ /* 0x000ee20000000800 */
[----:B--2---:R-:W-:-:S07]  /*5460*/  FFMA.FTZ R0, R95, c[0x0][0x2d0], -R13 ;  /* 0x0000b4005f007a23 */ /* 0x004fce000001080d */
[----:B------:R2:W-:Y:S01]  /*5470*/  MUFU.EX2 R227, R0 ;  /* 0x0000000000e37308 */ /* 0x0005e20000000800 */
[----:B---3--:R-:W-:Y:S02]  /*5480*/  F2FP.PACK_AB R9, R233, R234 ;  /* 0x000000eae909723e */ /* 0x008fe400000000ff */
[----:B------:R-:W-:-:S05]  /*5490*/  F2FP.PACK_AB R5, R240, R235 ;  /* 0x000000ebf005723e */ /* 0x000fca00000000ff */
[----:B------:R-:W-:Y:S01]  /*54a0*/  HMMA.16816.F32 R52, R8, R16, RZ ;  /* 0x000000100834723c */ /* 0x000fe200000018ff */
[----:B--2---:R-:W-:-:S04]  /*54b0*/  FFMA.FTZ R0, R97, c[0x0][0x2d0], -R13 ;  /* 0x0000b40061007a23 */ /* 0x004fc8000001080d */
[----:B------:R2:W-:Y:S03]  /*54c0*/  MUFU.EX2 R228, R0 ;  /* 0x0000000000e47308 */ /* 0x0005e60000000800 */
[C---:B------:R-:W-:Y:S08]  /*54d0*/  HMMA.16816.F32 R60, R8.reuse, R20, RZ ;  /* 0x00000014083c723c */ /* 0x040ff000000018ff */
[----:B-1----:R-:W-:Y:S01]  /*54e0*/  HMMA.16816.F32 R72, R8, R28, RZ ;  /* 0x0000001c0848723c */ /* 0x002fe200000018ff */
[----:B--2---:R-:W-:-:S07]  /*54f0*/  FFMA.FTZ R0, R96, c[0x0][0x2d0], -R13 ;  /* 0x0000b40060007a23 */ /* 0x004fce000001080d */
[C---:B------:R-:W-:Y:S01]  /*5500*/  HMMA.16816.F32 R76, R8.reuse, R24, RZ ;  /* 0x00000018084c723c */ /* 0x040fe200000018ff */
[----:B------:R1:W-:Y:S07]  /*5510*/  MUFU.EX2 R231, R0 ;  /* 0x0000000000e77308 */ /* 0x0003ee0000000800 */
[C---:B------:R-:W-:Y:S08]  /*5520*/  HMMA.16816.F32 R68, R8.reuse, R32, RZ ;  /* 0x000000200844723c */ /* 0x040ff000000018ff */
[----:B------:R-:W-:Y:S01]  /*5530*/  HMMA.16816.F32 R64, R8, R36, RZ ;  /* 0x000000240840723c */ /* 0x000fe200000018ff */
[----:B-1----:R-:W-:-:S04]  /*5540*/  FFMA.FTZ R0, R14, c[0x0][0x2d0], -R12 ;  /* 0x0000b4000e007a23 */ /* 0x002fc8000001080c */
[----:B------:R1:W-:Y:S03]  /*5550*/  MUFU.EX2 R103, R0 ;  /* 0x0000000000677308 */ /* 0x0003e60000000800 */
        /* <DEDUP_REMOVED lines=8> */
[----:B------:R1:W-:Y:S03]  /*55e0*/  MUFU.EX2 R207, R0 ;  /* 0x0000000000cf7308 */ /* 0x0003e60000000800 */
[----:B------:R-:W-:Y:S08]  /*55f0*/  HMMA.16816.F32 R8, R8, R38, RZ ;  /* 0x000000260808723c */ /* 0x000ff000000018ff */
        /* <DEDUP_REMOVED lines=8> */
[C---:B------:R-:W-:Y:S08]  /*5680*/  HMMA.16816.F32 R156, R4.reuse, R118, R48 ;  /* 0x00000076049c723c */ /* 0x040ff00000001830 */
[----:B------:R-:W-:Y:S01]  /*5690*/  HMMA.16816.F32 R128, R4, R108, R60 ;  /* 0x0000006c0480723c */ /* 0x000fe2000000183c */
[----:B------:R-:W-:Y:S01]  /*56a0*/  LDSM.16.MT88.4 R60, [R210+0x2c80] ;  /* 0x002c8000d23c783b */ /* 0x000fe20000004200 */
[----:B-1----:R-:W-:-:S06]  /*56b0*/  FFMA.FTZ R0, R114, c[0x0][0x2d0], -R3 ;  /* 0x0000b40072007a23 */ /* 0x002fcc0000010803 */
[C---:B------:R-:W-:Y:S01]  /*56c0*/  HMMA.16816.F32 R144, R4.reuse, R116, R76 ;  /* 0x000000740490723c */ /* 0x040fe2000000184c */
[----:B------:R1:W2:Y:S01]  /*56d0*/  MUFU.EX2 R203, R0 ;  /* 0x0000000000cb7308 */ /* 0x0002a20000000800 */
[----:B------:R-:W-:Y:S06]  /*56e0*/  LDSM.16.MT88.4 R76, [R209+0x3880] ;  /* 0x00388000d14c783b */ /* 0x000fec0000004200 */
[C---:B------:R-:W-:Y:S08]  /*56f0*/  HMMA.16816.F32 R68, R4.reuse, R160, R68 ;  /* 0x000000a00444723c */ /* 0x040ff00000001844 */
[----:B------:R-:W-:Y:S01]  /*5700*/  HMMA.16816.F32 R56, R4, R110, R56 ;  /* 0x0000006e0438723c */ /* 0x000fe20000001838 */
[--C-:B-1----:R-:W-:Y:S01]  /*5710*/  FFMA.FTZ R0, R113, c[0x0][0x2d0], -R3.reuse ;  /* 0x0000b40071007a23 */ /* 0x102fe20000010803 */
[----:B--2---:R-:W-:Y:S01]  /*5720*/  F2FP.PACK_AB R96, R203, R204 ;  /* 0x000000cccb60723e */ /* 0x004fe200000000ff */
[----:B------:R-:W-:-:S02]  /*5730*/  FFMA.FTZ R3, R122, c[0x0][0x2d0], -R3 ;  /* 0x0000b4007a037a23 */ /* 0x000fc40000010803 */
[----:B------:R1:W-:Y:S03]  /*5740*/  MUFU.EX2 R202, R0 ;  /* 0x0000000000ca7308 */ /* 0x0003e60000000800 */
[C---:B------:R-:W-:Y:S05]  /*5750*/  HMMA.16816.F32 R64, R4.reuse, R150, R44 ;  /* 0x000000960440723c */ /* 0x040fea000000182c */
[----:B------:R2:W3:Y:S03]  /*5760*/  MUFU.EX2 R198, R3 ;  /* 0x0000000300c67308 */ /* 0x0004e60000000800 */
[----:B------:R-:W-:Y:S01]  /*5770*/  HMMA.16816.F32 R80, R4, R162, R40 ;  /* 0x000000a20450723c */ /* 0x000fe20000001828 */
[----:B-1----:R-:W-:-:S07]  /*5780*/  FFMA.FTZ R0, R99, c[0x0][0x2d0], -R13 ;  /* 0x0000b40063007a23 */ /* 0x002fce000001080d */
[----:B------:R-:W-:Y:S01]  /*5790*/  HMMA.16816.F32 R48, R4, R166, R8 ;  /* 0x000000a60430723c */ /* 0x000fe20000001808 */
[----:B------:R1:W-:Y:S01]  /*57a0*/  MUFU.EX2 R197, R0 ;  /* 0x0000000000c57308 */ /* 0x0003e20000000800 */
[----:B--2---:R-:W-:-:S05]  /*57b0*/  FFMA.FTZ R3, R107, c[0x0][0x2d0], -R2 ;  /* 0x0000b4006b037a23 */ /* 0x004fca0000010802 */
[----:B------:R-:W-:Y:S02]  /*57c0*/  F2FP.PACK_AB R4, R227, R232 ;  /* 0x000000e8e304723e */ /* 0x000fe400000000ff */
[----:B------:R-:W-:Y:S01]  /*57d0*/  F2FP.PACK_AB R6, R231, R228 ;  /* 0x000000e4e706723e */ /* 0x000fe200000000ff */
[----:B------:R2:W-:Y:S01]  /*57e0*/  MUFU.EX2 R107, R3 ;  /* 0x00000003006b7308 */ /* 0x0005e20000000800 */
[----:B------:R-:W-:Y:S02]  /*57f0*/  F2FP.PACK_AB R5, R206, R103 ;  /* 0x00000067ce05723e */ /* 0x000fe400000000ff */
[----:B------:R-:W-:Y:S01]  /*5800*/  F2FP.PACK_AB R7, R205, R207 ;  /* 0x000000cfcd07723e */ /* 0x000fe200000000ff */
[----:B-1----:R-:W-:Y:S01]  /*5810*/  FFMA.FTZ R0, R98, c[0x0][0x2d0], -R13 ;  /* 0x0000b40062007a23 */ /* 0x002fe2000001080d */
[----:B---3--:R-:W-:-:S05]  /*5820*/  F2FP.PACK_AB R98, R198, R202 ;  /* 0x000000cac662723e */ /* 0x008fca00000000ff */
[----:B------:R-:W-:Y:S01]  /*5830*/  HMMA.16816.F32 R40, R4, R28, RZ ;  /* 0x0000001c0428723c */ /* 0x000fe200000018ff */
[----:B------:R1:W3:Y:S01]  /*5840*/  MUFU.EX2 R200, R0 ;  /* 0x0000000000c87308 */ /* 0x0002e20000000800 */
[----:B--2---:R-:W-:-:S06]  /*5850*/  @P6 IMAD.HI.U32 R3, R172, c[0x0][0x2c8], RZ ;  /* 0x0000b200ac036a27 */ /* 0x004fcc00078e00ff */
[----:B------:R-:W-:Y:S01]  /*5860*/  HMMA.16816.F32 R176, R4, R30, RZ ;  /* 0x0000001e04b0723c */ /* 0x000fe200000018ff */
[----:B------:R-:W-:Y:S02]  /*5870*/  @P6 SHF.R.U32.HI R172, RZ, c[0x0][0x2cc], R3 ;  /* 0x0000b300ffac6a19 */ /* 0x000fe40000011603 */
[----:B------:R-:W-:-:S05]  /*5880*/  ISETP.GE.AND P6, PT, R251, 0x1, PT ;  /* 0x00000001fb00780c */ /* 0x000fca0003fc6270 */
[C---:B------:R-:W-:Y:S01]  /*5890*/  HMMA.16816.F32 R8, R4.reuse, R16, RZ ;  /* 0x000000100408723c */ /* 0x040fe200000018ff */
[--C-:B-1----:R-:W-:Y:S02]  /*58a0*/  FFMA.FTZ R0, R102, c[0x0][0x2d0], -R13.reuse ;  /* 0x0000b40066007a23 */ /* 0x102fe4000001080d */
[----:B------:R-:W-:Y:S02]  /*58b0*/  IMAD.IADD R3, R249, 0x1, R172 ;  /* 0x00000001f9037824 */ /* 0x000fe400078e02ac */
[----:B------:R1:W-:Y:S03]  /*58c0*/  MUFU.EX2 R199, R0 ;  /* 0x0000000000c77308 */ /* 0x0003e60000000800 */
[C---:B------:R-:W-:Y:S01]  /*58d0*/  HMMA.16816.F32 R184, R4.reuse, R18, RZ ;  /* 0x0000001204b8723c */ /* 0x040fe200000018ff */
[----:B------:R-:W-:Y:S07]  /*58e0*/  LDSM.16.MT88.4 R16, [R210+0x3880] ;  /* 0x00388000d210783b */ /* 0x000fee0000004200 */
[----:B------:R-:W-:Y:S01]  /*58f0*/  HMMA.16816.F32 R132, R4, R20, RZ ;  /* 0x000000140484723c */ /* 0x000fe200000018ff */
[----:B-1----:R-:W-:-:S07]  /*5900*/  FFMA.FTZ R0, R101, c[0x0][0x2d0], -R13 ;  /* 0x0000b40065007a23 */ /* 0x002fce000001080d */
[C---:B------:R-:W-:Y:S01]  /*5910*/  HMMA.16816.F32 R180, R4.reuse, R22, RZ ;  /* 0x0000001604b4723c */ /* 0x040fe200000018ff */
[----:B------:R1:W2:Y:S07]  /*5920*/  MUFU.EX2 R201, R0 ;  /* 0x0000000000c97308 */ /* 0x0002ae0000000800 */
[C---:B------:R-:W-:Y:S08]  /*5930*/  HMMA.16816.F32 R44, R4.reuse, R24, RZ ;  /* 0x00000018042c723c */ /* 0x040ff000000018ff */
[----:B------:R-:W-:Y:S01]  /*5940*/  HMMA.16816.F32 R188, R4, R26, RZ ;  /* 0x0000001a04bc723c */ /* 0x000fe200000018ff */
[----:B-1----:R-:W-:-:S04]  /*5950*/  FFMA.FTZ R0, R92, c[0x0][0x2d0], -R12 ;  /* 0x0000b4005c007a23 */ /* 0x002fc8000001080c */
[----:B------:R1:W-:Y:S03]  /*5960*/  MUFU.EX2 R28, R0 ;  /* 0x00000000001c7308 */ /* 0x0003e60000000800 */
[C---:B------:R-:W-:Y:S08]  /*5970*/  HMMA.16816.F32 R24, R4.reuse, R32, RZ ;  /* 0x000000200418723c */ /* 0x040ff000000018ff */
[----:B------:R-:W-:Y:S01]  /*5980*/  HMMA.16816.F32 R20, R4, R36, RZ ;  /* 0x000000240414723c */ /* 0x000fe200000018ff */
[----:B-1----:R-:W-:-:S07]  /*5990*/  FFMA.FTZ R0, R87, c[0x0][0x2d0], -R12 ;  /* 0x0000b40057007a23 */ /* 0x002fce000001080c */
[----:B------:R-:W-:Y:S01]  /*59a0*/  HMMA.16816.F32 R32, R4, R34, RZ ;  /* 0x000000220420723c */ /* 0x000fe200000018ff */
[----:B------:R1:W4:Y:S02]  /*59b0*/  MUFU.EX2 R29, R0 ;  /* 0x00000000001d7308 */ /* 0x0003240000000800 */
[----:B-1----:R-:W-:-:S06]  /*59c0*/  FFMA.FTZ R0, R94, c[0x0][0x2d0], -R12 ;  /* 0x0000b4005e007a23 */ /* 0x002fcc000001080c */
[----:B------:R1:W-:Y:S02]  /*59d0*/  MUFU.EX2 R31, R0 ;  /* 0x00000000001f7308 */ /* 0x0003e40000000800 */
[----:B-1----:R-:W-:Y:S02]  /*59e0*/  FFMA.FTZ R0, R93, c[0x0][0x2d0], -R12 ;  /* 0x0000b4005d007a23 */ /* 0x002fe4000001080c */
[----:B------:R-:W-:Y:S04]  /*59f0*/  HMMA.16816.F32 R92, R4, R38, RZ ;  /* 0x00000026045c723c */ /* 0x000fe800000018ff */
[----:B------:R1:W5:Y:S03]  /*5a00*/  MUFU.EX2 R30, R0 ;  /* 0x00000000001e7308 */ /* 0x0003660000000800 */
[----:B---3--:R-:W-:-:S02]  /*5a10*/  F2FP.PACK_AB R4, R200, R197 ;  /* 0x000000c5c804723e */ /* 0x008fc400000000ff */
[----:B--2---:R-:W-:Y:S02]  /*5a20*/  F2FP.PACK_AB R6, R201, R199 ;  /* 0x000000c7c906723e */ /* 0x004fe400000000ff */
[----:B----4-:R-:W-:Y:S01]  /*5a30*/  F2FP.PACK_AB R5, R29, R28 ;  /* 0x0000001c1d05723e */ /* 0x010fe200000000ff */
[----:B-1----:R-:W-:Y:S01]  /*5a40*/  FFMA.FTZ R0, R115, c[0x0][0x2d0], -R2 ;  /* 0x0000b40073007a23 */ /* 0x002fe20000010802 */
[----:B-----5:R-:W-:-:S03]  /*5a50*/  F2FP.PACK_AB R7, R30, R31 ;  /* 0x0000001f1e07723e */ /* 0x020fc600000000ff */
[----:B------:R1:W2:Y:S04]  /*5a60*/  MUFU.EX2 R196, R0 ;  /* 0x0000000000c47308 */ /* 0x0002a80000000800 */
[C---:B------:R-:W-:Y:S08]  /*5a70*/  HMMA.16816.F32 R168, R4.reuse, R88, R8 ;  /* 0x0000005804a8723c */ /* 0x040ff00000001808 */
[----:B------:R-:W-:Y:S01]  /*5a80*/  HMMA.16816.F32 R36, R4, R164, R20 ;  /* 0x000000a40424723c */ /* 0x000fe20000001814 */
[--C-:B-1----:R-:W-:Y:S01]  /*5a90*/  FFMA.FTZ R0, R121, c[0x0][0x2d0], -R2.reuse ;  /* 0x0000b40079007a23 */ /* 0x102fe20000010802 */
[----:B--2---:R-:W-:Y:S01]  /*5aa0*/  F2FP.PACK_AB R97, R196, R107 ;  /* 0x0000006bc461723e */ /* 0x004fe200000000ff */
[----:B------:R-:W-:-:S02]  /*5ab0*/  FFMA.FTZ R2, R120, c[0x0][0x2d0], -R2 ;  /* 0x0000b40078027a23 */ /* 0x000fc40000010802 */
[----:B------:R-:W1:Y:S01]  /*5ac0*/  LDSM.16.MT88.4 R120, [R209+0x2080] ;  /* 0x00208000d178783b */ /* 0x000e620000004200 */
[----:B------:R2:W-:Y:S02]  /*5ad0*/  MUFU.EX2 R101, R0 ;  /* 0x0000000000657308 */ /* 0x0005e40000000800 */
[C---:B------:R-:W-:Y:S06]  /*5ae0*/  HMMA.16816.F32 R132, R4.reuse, R108, R132 ;  /* 0x0000006c0484723c */ /* 0x040fec0000001884 */
[----:B------:R-:W3:Y:S02]  /*5af0*/  MUFU.EX2 R102, R2 ;  /* 0x0000000200667308 */ /* 0x000ee40000000800 */
[----:B------:R-:W-:Y:S01]  /*5b00*/  HMMA.16816.F32 R44, R4, R116, R44 ;  /* 0x00000074042c723c */ /* 0x000fe2000000182c */
[----:B--2---:R-:W-:-:S07]  /*5b10*/  FFMA.FTZ R0, R195, c[0x0][0x2d0], -R13 ;  /* 0x0000b400c3007a23 */ /* 0x004fce000001080d */
[----:B------:R-:W-:Y:S01]  /*5b20*/  HMMA.16816.F32 R40, R4, R148, R40 ;  /* 0x000000940428723c */ /* 0x000fe20000001828 */
[----:B---3--:R-:W-:-:S07]  /*5b30*/  F2FP.PACK_AB R99, R102, R101 ;  /* 0x000000656663723e */ /* 0x008fce00000000ff */
[----:B------:R-:W-:Y:S08]  /*5b40*/  HMMA.16816.F32 R88, R4, R90, R184 ;  /* 0x0000005a0458723c */ /* 0x000ff000000018b8 */
[C---:B------:R-:W-:Y:S08]  /*5b50*/  HMMA.16816.F32 R128, R96.reuse, R136, R128 ;  /* 0x000000886080723c */ /* 0x040ff00000001880 */
[C---:B-1----:R-:W-:Y:S08]  /*5b60*/  HMMA.16816.F32 R112, R96.reuse, R120, R140 ;  /* 0x000000786070723c */ /* 0x042ff0000000188c */
[C---:B------:R-:W-:Y:S08]  /*5b70*/  HMMA.16816.F32 R144, R96.reuse, R152, R144 ;  /* 0x000000986090723c */ /* 0x040ff00000001890 */
        /* <DEDUP_REMOVED lines=8> */
[----:B------:R-:W-:Y:S01]  /*5c00*/  HMMA.16816.F32 R96, R96, R18, R48 ;  /* 0x000000126060723c */ /* 0x000fe20000001830 */
[----:B------:R1:W-:Y:S07]  /*5c10*/  MUFU.EX2 R49, R0 ;  /* 0x0000000000317308 */ /* 0x0003ee0000000800 */
[C---:B------:R-:W-:Y:S08]  /*5c20*/  HMMA.16816.F32 R72, R4.reuse, R160, R24 ;  /* 0x000000a00448723c */ /* 0x040ff00000001818 */
[----:B------:R-:W-:Y:S01]  /*5c30*/  HMMA.16816.F32 R20, R4, R110, R180 ;  /* 0x0000006e0414723c */ /* 0x000fe200000018b4 */
[----:B-1----:R-:W-:-:S04]  /*5c40*/  FFMA.FTZ R0, R194, c[0x0][0x2d0], -R13 ;  /* 0x0000b400c2007a23 */ /* 0x002fc8000001080d */
[----:B------:R1:W2:Y:S03]  /*5c50*/  MUFU.EX2 R50, R0 ;  /* 0x0000000000327308 */ /* 0x0002a60000000800 */
[C---:B------:R-:W-:Y:S08]  /*5c60*/  HMMA.16816.F32 R24, R4.reuse, R150, R176 ;  /* 0x000000960418723c */ /* 0x040ff000000018b0 */
[----:B------:R-:W-:Y:S01]  /*5c70*/  HMMA.16816.F32 R32, R4, R162, R32 ;  /* 0x000000a20420723c */ /* 0x000fe20000001820 */
[----:B-1----:R-:W-:-:S07]  /*5c80*/  FFMA.FTZ R0, R193, c[0x0][0x2d0], -R13 ;  /* 0x0000b400c1007a23 */ /* 0x002fce000001080d */
[----:B------:R-:W-:Y:S01]  /*5c90*/  HMMA.16816.F32 R164, R4, R166, R92 ;  /* 0x000000a604a4723c */ /* 0x000fe2000000185c */
[----:B------:R1:W-:Y:S06]  /*5ca0*/  MUFU.EX2 R51, R0 ;  /* 0x0000000000337308 */ /* 0x0003ec0000000800 */
[----:B--2---:R-:W-:Y:S01]  /*5cb0*/  F2FP.PACK_AB R92, R50, R49 ;  /* 0x00000031325c723e */ /* 0x004fe200000000ff */
[----:B-1----:R-:W-:-:S04]  /*5cc0*/  FFMA.FTZ R0, R192, c[0x0][0x2d0], -R13 ;  /* 0x0000b400c0007a23 */ /* 0x002fc8000001080d */
[----:B------:R1:W2:Y:S02]  /*5cd0*/  MUFU.EX2 R48, R0 ;  /* 0x0000000000307308 */ /* 0x0002a40000000800 */
[----:B-1----:R-:W-:Y:S01]  /*5ce0*/  FFMA.FTZ R0, R173, c[0x0][0x2d0], -R12 ;  /* 0x0000b400ad007a23 */ /* 0x002fe2000001080c */
[----:B--2---:R-:W-:-:S05]  /*5cf0*/  F2FP.PACK_AB R94, R48, R51 ;  /* 0x00000033305e723e */ /* 0x004fca00000000ff */
[----:B------:R1:W-:Y:S02]  /*5d00*/  MUFU.EX2 R9, R0 ;  /* 0x0000000000097308 */ /* 0x0003e40000000800 */
[----:B-1----:R-:W-:-:S06]  /*5d10*/  FFMA.FTZ R0, R174, c[0x0][0x2d0], -R12 ;  /* 0x0000b400ae007a23 */ /* 0x002fcc000001080c */
[----:B------:R1:W2:Y:S02]  /*5d20*/  MUFU.EX2 R8, R0 ;  /* 0x0000000000087308 */ /* 0x0002a40000000800 */
[----:B-1----:R-:W-:Y:S01]  /*5d30*/  FFMA.FTZ R0, R175, c[0x0][0x2d0], -R12 ;  /* 0x0000b400af007a23 */ /* 0x002fe2000001080c */
[----:B--2---:R-:W-:-:S05]  /*5d40*/  F2FP.PACK_AB R93, R8, R9 ;  /* 0x00000009085d723e */ /* 0x004fca00000000ff */
[----:B------:R1:W-:Y:S02]  /*5d50*/  MUFU.EX2 R2, R0 ;  /* 0x0000000000027308 */ /* 0x0003e40000000800 */
[----:B-1----:R-:W-:Y:S02]  /*5d60*/  FFMA.FTZ R0, R15, c[0x0][0x2d0], -R12 ;  /* 0x0000b4000f007a23 */ /* 0x002fe4000001080c */
[----:B------:R-:W-:Y:S04]  /*5d70*/  HMMA.16816.F32 R12, R4, R118, R188 ;  /* 0x00000076040c723c */ /* 0x000fe800000018bc */
[----:B------:R-:W1:Y:S03]  /*5d80*/  MUFU.EX2 R0, R0 ;  /* 0x0000000000007308 */ /* 0x000e660000000800 */
        /* <DEDUP_REMOVED lines=52> */
[----:B------:R-:W-:Y:S01]  /*60d0*/  STL [R1+0xc], R7 ;  /* 0x00000c0701007387 */ /* 0x000fe20000100800 */
[----:B------:R-:W-:Y:S01]  /*60e0*/  FADD.FTZ R0, R0, R8 ;  /* 0x0000000800007221 */ /* 0x000fe20000010000 */
[C---:B------:R-:W-:Y:S02]  /*60f0*/  HMMA.16816.F32 R60, R92.reuse, R62, R24 ;  /* 0x0000003e5c3c723c */ /* 0x040fe40000001818 */
[----:B------:R-:W-:Y:S04]  /*6100*/  STL [R1+0x8], R4 ;  /* 0x0000080401007387 */ /* 0x000fe80000100800 */
[----:B------:R1:W-:Y:S02]  /*6110*/  STL [R1+0x10], R2 ;  /* 0x0000100201007387 */ /* 0x0003e40000100800 */
[C---:B------:R-:W-:Y:S02]  /*6120*/  HMMA.16816.F32 R76, R92.reuse, R78, R32 ;  /* 0x0000004e5c4c723c */ /* 0x040fe40000001820 */
[----:B------:R2:W-:Y:S06]  /*6130*/  STL [R1+0x14], R0 ;  /* 0x0000140001007387 */ /* 0x0005ec0000100800 */
[C---:B------:R-:W-:Y:S08]  /*6140*/  HMMA.16816.F32 R88, R92.reuse, R16, R36 ;  /* 0x000000105c58723c */ /* 0x040ff00000001824 */
[----:B------:R-:W-:Y:S01]  /*6150*/  HMMA.16816.F32 R92, R92, R18, R164 ;  /* 0x000000125c5c723c */ /* 0x000fe200000018a4 */
[----:B-1----:R-:W-:Y:S01]  /*6160*/  IADD3 R2, R3, c[0x0][0x328], RZ ;  /* 0x0000ca0003027a10 */ /* 0x002fe20007ffe0ff */
[----:B------:R-:W-:Y:S06]  /*6170*/  @!P6 BRA `(.L_x_311) ;  /* 0x000001100000e947 */ /* 0x000fec0003800000 */
[C---:B------:R-:W-:Y:S02]  /*6180*/  ISETP.GT.AND P0, PT, R3.reuse, RZ, PT ;  /* 0x000000ff0300720c */ /* 0x040fe40003f04270 */
[----:B--2---:R-:W-:-:S11]  /*6190*/  IADD3 R0, R3, -0x1, RZ ;  /* 0xffffffff03007810 */ /* 0x004fd60007ffe0ff */
        /* <DEDUP_REMOVED lines=8> */
.L_x_312:
[----:B------:R-:W-:-:S04]  /*6220*/  MOV R3, 0x1 ;  /* 0x0000000100037802 */ /* 0x000fc80000000f00 */
[----:B------:R-:W-:-:S13]  /*6230*/  ISETP.NE.AND P0, PT, R3, c[0x0][0x32c], PT ;  /* 0x0000cb0003007a0c */ /* 0x000fda0003f05270 */
[----:B------:R-:W-:-:S05]  /*6240*/  @P0 IMAD.HI.U32 R3, R0, c[0x0][0x330], RZ ;  /* 0x0000cc0000030a27 */ /* 0x000fca00078e00ff */
[----:B------:R-:W-:Y:S02]  /*6250*/  @P0 SHF.R.U32.HI R0, RZ, c[0x0][0x334], R3 ;  /* 0x0000cd00ff000a19 */ /* 0x000fe40000011603 */
.L_x_313:
[----:B------:R-:W-:-:S05]  /*6260*/  MOV R3, c[0x0][0x32c] ;  /* 0x0000cb0000037a02 */ /* 0x000fca0000000f00 */
[----:B------:R-:W-:-:S05]  /*6270*/  IMAD R0, R0, R3, c[0x0][0x32c] ;  /* 0x0000cb0000007624 */ /* 0x000fca00078e0203 */
[----:B------:R-:W-:-:S05]  /*6280*/  IMNMX R2, R2, R0, PT ;  /* 0x0000000002027217 */ /* 0x000fca0003800200 */
.L_x_311:
[----:B------:R-:W-:-:S05]  /*6290*/  IMAD.HI R2, R2, 0x2aaaaaab, RZ ;  /* 0x2aaaaaab02027827 */ /* 0x000fca00078e02ff */
[----:B--2---:R-:W-:-:S04]  /*62a0*/  SHF.R.U32.HI R0, RZ, 0x1f, R2 ;  /* 0x0000001fff007819 */ /* 0x004fc80000011602 */
[----:B------:R-:W-:-:S04]  /*62b0*/  LEA.HI.SX32 R2, R2, R0, 0x1d ;  /* 0x0000000002027211 */ /* 0x000fc800078feaff */
[----:B------:R-:W-:-:S04]  /*62c0*/  IMNMX R3, R250, R2, !PT ;  /* 0x00000002fa037217 */ /* 0x000fc80007800200 */
[----:B------:R-:W-:Y:S01]  /*62d0*/  ISETP.GE.AND P0, PT, R224, R3, PT ;  /* 0x00000003e000720c */ /* 0x000fe20003f06270 */
[----:B------:R1:W-:-:S12]  /*62e0*/  STL [R1+0x24], R3 ;  /* 0x0000240301007387 */ /* 0x0003d80000100800 */
[----:B------:R-:W-:Y:S05]  /*62f0*/  @!P0 BRA `(.L_x_314) ;  /* 0x0000483000008947 */ /* 0x000fea0003800000 */
[----:B------:R-:W2:Y:S04]  /*6300*/  LDL R8, [R1+0x40] ;  /* 0x0000400001087983 */ /* 0x000ea80000100800 */
[----:B------:R-:W3:Y:S01]  /*6310*/  LDL R5, [R1+0x3c] ;  /* 0x00003c0001057983 */ /* 0x000ee20000100800 */
[----:B-1----:R-:W-:Y:S01]  /*6320*/  SHF.R.S32.HI R3, RZ, 0x1f, R226 ;  /* 0x0000001fff037819 */ /* 0x002fe200000114e2 */
        /* <DEDUP_REMOVED lines=21> */
.L_x_335:
        /* <DEDUP_REMOVED lines=16> */
[----:B-1-34-:R-:W-:Y:S01]  /*6580*/  IMAD.WIDE.U32 R2, R225, c[0x0][0x208], RZ ;  /* 0x00008200e1027a25 */ /* 0x01afe200078e00ff */
[----:B------:R-:W1:Y:S01]  /*6590*/  S2R R5, SR_CTAID.Y ;  /* 0x0000000000057919 */ /* 0x000e620000002600 */
[----:B------:R-:W-:Y:S01]  /*65a0*/  SHF.R.S32.HI R0, RZ, 0x1f, R225 ;  /* 0x0000001fff007819 */ /* 0x000fe200000114e1 */
[----:B------:R-:W-:Y:S01]  /*65b0*/  BSSY B0, `(.L_x_315) ;  /* 0x000003c000007945 */ /* 0x000fe20003800000 */
[C---:B------:R-:W-:Y:S01]  /*65c0*/  ISETP.GE.AND P1, PT, R226.reuse, c[0x0][0x1d4], PT ;  /* 0x00007500e2007a0c */ /* 0x040fe20003f26270 */
[----:B------:R-:W2:Y:S01]  /*65d0*/  S2R R8, SR_CTAID.Y ;  /* 0x0000000000087919 */ /* 0x000ea20000002600 */
[----:B------:R-:W-:Y:S01]  /*65e0*/  IADD3 R13, R226, 0x20, RZ ;  /* 0x00000020e20d7810 */ /* 0x000fe20007ffe0ff */
[----:B------:R-:W-:Y:S01]  /*65f0*/  IMAD R0, R0, c[0x0][0x208], RZ ;  /* 0x0000820000007a24 */ /* 0x000fe200078e02ff */
[----:B------:R-:W-:Y:S01]  /*6600*/  IADD3 R12, R226, 0x40, RZ ;  /* 0x00000040e20c7810 */ /* 0x000fe20007ffe0ff */
[----:B------:R-:W3:Y:S01]  /*6610*/  S2R R11, SR_TID.X ;  /* 0x00000000000b7919 */ /* 0x000ee20000002100 */
[----:B------:R-:W-:Y:S01]  /*6620*/  ISETP.GE.AND P3, PT, R13, c[0x0][0x1d4], PT ;  /* 0x000075000d007a0c */ /* 0x000fe20003f66270 */
[----:B------:R-:W-:Y:S01]  /*6630*/  IMAD R0, R225, c[0x0][0x20c], R0 ;  /* 0x00008300e1007a24 */ /* 0x000fe200078e0200 */
[----:B------:R-:W-:Y:S02]  /*6640*/  SHF.R.S32.HI R4, RZ, 0x1f, R223 ;  /* 0x0000001fff047819 */ /* 0x000fe400000114df */
[----:B------:R-:W-:Y:S01]  /*6650*/  ISETP.GE.AND P2, PT, R12, c[0x0][0x1d4], PT ;  /* 0x000075000c007a0c */ /* 0x000fe20003f46270 */
[----:B------:R-:W-:Y:S02]  /*6660*/  IMAD.IADD R3, R3, 0x1, R0 ;  /* 0x0000000103037824 */ /* 0x000fe400078e0200 */
[----:B------:R-:W-:Y:S02]  /*6670*/  IMAD R4, R4, c[0x0][0x218], RZ ;  /* 0x0000860004047a24 */ /* 0x000fe400078e02ff */
[C---:B------:R-:W-:Y:S04]  /*6680*/  IMAD.WIDE.U32 R2, R223.reuse, c[0x0][0x218], R2 ;  /* 0x00008600df027a25 */ /* 0x040fe800078e0002 */
[----:B------:R-:W-:Y:S01]  /*6690*/  IMAD R4, R223, c[0x0][0x21c], R4 ;  /* 0x00008700df047a24 */ /* 0x000fe200078e0204 */
[----:B-1----:R-:W-:Y:S01]  /*66a0*/  SHF.R.S32.HI R5, RZ, 0x1f, R5 ;  /* 0x0000001fff057819 */ /* 0x002fe20000011405 */
[----:B--2---:R-:W-:Y:S04]  /*66b0*/  IMAD.WIDE.U32 R6, R8, c[0x0][0x210], RZ ;  /* 0x0000840008067a25 */ /* 0x004fe800078e00ff */
[----:B------:R-:W-:Y:S01]  /*66c0*/  IMAD R5, R5, c[0x0][0x210], RZ ;  /* 0x0000840005057a24 */ /* 0x000fe200078e02ff */
[----:B------:R-:W-:Y:S03]  /*66d0*/  IADD3 R0, P0, R6, R2, RZ ;  /* 0x0000000206007210 */ /* 0x000fe60007f1e0ff */
[----:B------:R-:W-:Y:S04]  /*66e0*/  IMAD R5, R8, c[0x0][0x214], R5 ;  /* 0x0000850008057a24 */ /* 0x000fe800078e0205 */
[----:B------:R-:W-:Y:S05]  /*66f0*/  IMAD.IADD R5, R7, 0x1, R5 ;  /* 0x0000000107057824 */ /* 0x000fea00078e0205 */
[----:B------:R-:W-:Y:S01]  /*6700*/  IADD3.X R3, R5, R3, R4, P0, !PT ;  /* 0x0000000305037210 */ /* 0x000fe200007fe404 */
[----:B------:R-:W-:Y:S01]  /*6710*/  IMAD.SHL.U32 R5, R226, 0x2, RZ ;  /* 0x00000002e2057824 */ /* 0x000fe200078e00ff */
[C---:B------:R-:W-:Y:S04]  /*6720*/  LEA R10, P0, R0.reuse, c[0x0][0x1f8], 0x1 ;  /* 0x00007e00000a7a11 */ /* 0x040fe800078008ff */
[----:B------:R-:W-:Y:S02]  /*6730*/  LEA.HI.X R3, R0, c[0x0][0x1fc], R3, 0x1, P0 ;  /* 0x00007f0000037a11 */ /* 0x000fe400000f0c03 */
[----:B------:R-:W1:Y:S04]  /*6740*/  SHFL.IDX PT, R0, R10, RZ, 0x1c1f ;  /* 0x001c1fff0a007589 */ /* 0x000e6800000e0000 */
[----:B------:R-:W2:Y:S01]  /*6750*/  SHFL.IDX PT, R2, R3, RZ, 0x1c1f ;  /* 0x001c1fff03027589 */ /* 0x000ea200000e0000 */
[----:B-1----:R-:W-:Y:S05]  /*6760*/  IADD3 R8, P0, R0, R5, RZ ;  /* 0x0000000500087210 */ /* 0x002fea0007f1e0ff */
[----:B--2---:R-:W-:Y:S01]  /*6770*/  IMAD.X R9, R2, 0x1, R205, P0 ;  /* 0x0000000102097824 */ /* 0x004fe200000e06cd */
[----:B------:R-:W-:Y:S04]  /*6780*/  IADD3 R6, P0, R0, R207, RZ ;  /* 0x000000cf00067210 */ /* 0x000fe80007f1e0ff */
[----:B------:R-:W-:Y:S01]  /*6790*/  @!PT LDS RZ, [RZ] ;  /* 0x00000000fffff984 */ /* 0x000fe20000000800 */
[----:B------:R1:W-:Y:S01]  /*67a0*/  LDGSTS.E.BYPASS.LTC128B.128 [R222+0x1880], [R8.64], !P1 ;  /* 0x0188000008de7fae */ /* 0x0003e2000c901d46 */
[----:B------:R-:W-:Y:S01]  /*67b0*/  IMAD.X R7, R2, 0x1, R206, P0 ;  /* 0x0000000102077824 */ /* 0x000fe200000e06ce */
[----:B------:R-:W-:Y:S02]  /*67c0*/  IADD3 R4, P0, R0, R228, RZ ;  /* 0x000000e400047210 */ /* 0x000fe40007f1e0ff */
[----:B---3--:R-:W-:Y:S02]  /*67d0*/  ISETP.GT.AND P1, PT, R11, 0x3f, PT ;  /* 0x0000003f0b00780c */ /* 0x008fe40003f24270 */
[----:B------:R1:W-:Y:S01]  /*67e0*/  LDGSTS.E.BYPASS.LTC128B.128 [R222+0x2480], [R6.64], !P3 ;  /* 0x0248000006de7fae */ /* 0x0003e2000d901d46 */
[----:B------:R-:W-:Y:S05]  /*67f0*/  IMAD.X R5, R2, 0x1, R227, P0 ;  /* 0x0000000102057824 */ /* 0x000fea00000e06e3 */
[----:B------:R1:W-:Y:S05]  /*6800*/  LDGSTS.E.BYPASS.LTC128B.128 [R222+0x3080], [R4.64], !P2 ;  /* 0x0308000004de7fae */ /* 0x0003ea000d101d46 */
[----:B------:R-:W-:-:S05]  /*6810*/  @P1 BRA `(.L_x_316) ;  /* 0x0000015000001947 */ /* 0x000fca0003800000 */
[----:B------:R-:W-:-:S05]  /*6820*/  BRA.DIV ~URZ, `(.L_x_317) ;  /* 0x0000ee027f007947 */ /* 0x000fca000b800000 */
[----:B-1----:R1:W2:Y:S04]  /*6830*/  SHFL.IDX PT, R4, R3, 0x1, 0x1c1f ;  /* 0x003c1f0003047f89 */ /* 0x0022a800000e0000 */
[----:B------:R1:W3:Y:S02]  /*6840*/  SHFL.IDX PT, R0, R10, 0x1, 0x1c1f ;  /* 0x003c1f000a007f89 */ /* 0x0002e400000e0000 */
.L_x_385:
[C---:B-1----:R-:W-:Y:S01]  /*6850*/  IADD3 R10, R226.reuse, 0x20, RZ ;  /* 0x00000020e20a7810 */ /* 0x042fe20007ffe0ff */
[C---:B------:R-:W-:Y:S01]  /*6860*/  IMAD.SHL.U32 R2, R226.reuse, 0x2, RZ ;  /* 0x00000002e2027824 */ /* 0x040fe200078e00ff */
[----:B------:R-:W-:Y:S02]  /*6870*/  ISETP.GE.AND P3, PT, R226, c[0x0][0x1d4], PT ;  /* 0x00007500e2007a0c */ /* 0x000fe40003f66270 */
        /* <DEDUP_REMOVED lines=15> */
.L_x_316:
[----:B------:R-:W-:Y:S05]  /*6970*/  BSYNC B0 ;  /* 0x0000000000007941 */ /* 0x000fea0003800000 */
.L_x_315:
[----:B-1-34-:R-:W0:Y:S01]  /*6980*/  LDGDEPBAR ;  /* 0x00000000000079af */ /* 0x01ae220000000000 */
[----:B------:R-:W-:Y:S01]  /*6990*/  WARPSYNC 0xffffffff ;  /* 0xffffffff00007948 */ /* 0x000fe20003800000 */
[-C--:B------:R-:W-:Y:S06]  /*69a0*/  HMMA.16816.F32 R4, R48, R16.reuse, RZ ;  /* 0x000000103004723c */ /* 0x080fec00000018ff */
        /* <DEDUP_REMOVED lines=10> */
[----:B------:R-:W-:Y:S06]  /*6a50*/  LDSM.16.M88.4 R200, [R212+0x9080] ;  /* 0x00908000d4c8783b */ /* 0x000fec0000000200 */
[-C--:B------:R-:W-:Y:S08]  /*6a60*/  HMMA.16816.F32 R28, R44, R34.reuse, RZ ;  /* 0x000000222c1c723c */ /* 0x080ff000000018ff */
        /* <DEDUP_REMOVED lines=10> */
[----:B------:R-:W-:Y:S07]  /*6b10*/  LDSM.16.M88.4 R168, [R212+0x8080] ;  /* 0x00808000d4a8783b */ /* 0x000fee0000000200 */
[-C--:B------:R-:W-:Y:S08]  /*6b20*/  HMMA.16816.F32 R20, R164, R176.reuse, R20 ;  /* 0x000000b0a414723c */ /* 0x080ff00000001814 */
[C---:B------:R-:W-:Y:S08]  /*6b30*/  HMMA.16816.F32 R24, R172.reuse, R176, R24 ;  /* 0x000000b0ac18723c */ /* 0x040ff00000001818 */
[-C--:B------:R-:W-:Y:S08]  /*6b40*/  HMMA.16816.F32 R28, R172, R178.reuse, R28 ;  /* 0x000000b2ac1c723c */ /* 0x080ff0000000181c */
[C---:B------:R-:W-:Y:S01]  /*6b50*/  HMMA.16816.F32 R32, R164.reuse, R178, R32 ;  /* 0x000000b2a420723c */ /* 0x040fe20000001820 */
[----:B------:R-:W1:Y:S07]  /*6b60*/  LDSM.16.M88.4 R176, [R219] ;  /* 0x00000000dbb0783b */ /* 0x000e6e0000000200 */
[-C--:B------:R-:W-:Y:S08]  /*6b70*/  HMMA.16816.F32 R36, R164, R180.reuse, R36 ;  /* 0x000000b4a424723c */ /* 0x080ff00000001824 */
[C---:B------:R-:W-:Y:S08]  /*6b80*/  HMMA.16816.F32 R40, R172.reuse, R180, R40 ;  /* 0x000000b4ac28723c */ /* 0x040ff00000001828 */
[-C--:B------:R-:W-:Y:S01]  /*6b90*/  HMMA.16816.F32 R44, R172, R182.reuse, R44 ;  /* 0x000000b6ac2c723c */ /* 0x080fe2000000182c */
[----:B------:R-:W-:Y:S07]  /*6ba0*/  LDSM.16.M88.4 R172, [R217] ;  /* 0x00000000d9ac783b */ /* 0x000fee0000000200 */
[----:B------:R-:W-:Y:S01]  /*6bb0*/  HMMA.16816.F32 R48, R164, R182, R48 ;  /* 0x000000b6a430723c */ /* 0x000fe20000001830 */
[----:B------:R-:W1:Y:S08]  /*6bc0*/  LDSM.16.M88.4 R164, [R218] ;  /* 0x00000000daa4783b */ /* 0x000e700000000200 */
[----:B------:R-:W-:Y:S01]  /*6bd0*/  LDSM.16.M88.4 R180, [R211+0xa080] ;  /* 0x00a08000d3b4783b */ /* 0x000fe20000000200 */
[----:B--2---:R-:W-:Y:S01]  /*6be0*/  ISETP.GT.AND P0, PT, R204, R0, PT ;  /* 0x00000000cc00720c */ /* 0x004fe20003f04270 */
[-C--:B-1----:R-:W-:Y:S08]  /*6bf0*/  HMMA.16816.F32 R4, R184, R188.reuse, R4 ;  /* 0x000000bcb804723c */ /* 0x082ff00000001804 */
[C---:B---3--:R-:W-:Y:S08]  /*6c00*/  HMMA.16816.F32 R8, R192.reuse, R188, R8 ;  /* 0x000000bcc008723c */ /* 0x048ff00000001808 */
[-C--:B------:R-:W-:Y:S08]  /*6c10*/  HMMA.16816.F32 R12, R192, R190.reuse, R12 ;  /* 0x000000bec00c723c */ /* 0x080ff0000000180c */
[C---:B------:R-:W-:Y:S01]  /*6c20*/  HMMA.16816.F32 R16, R184.reuse, R190, R16 ;  /* 0x000000beb810723c */ /* 0x040fe20000001810 */
[----:B------:R-:W1:Y:S07]  /*6c30*/  LDSM.16.M88.4 R188, [R208+0x5480] ;  /* 0x00548000d0bc783b */ /* 0x000e6e0000000200 */
        /* <DEDUP_REMOVED lines=10> */
[----:B------:R-:W2:Y:S07]  /*6ce0*/  LDSM.16.M88.4 R160, [R211+0xb080] ;  /* 0x00b08000d3a0783b */ /* 0x000eae0000000200 */
[-C--:B------:R-:W-:Y:S01]  /*6cf0*/  HMMA.16816.F32 R4, R168, R176.reuse, R4 ;  /* 0x000000b0a804723c */ /* 0x080fe20000001804 */
[----:B------:R-:W3:Y:S07]  /*6d00*/  LDSM.16.M88.4 R184, [R208+0x5880] ;  /* 0x00588000d0b8783b */ /* 0x000eee0000000200 */
[C---:B------:R-:W-:Y:S08]  /*6d10*/  HMMA.16816.F32 R8, R200.reuse, R176, R8 ;  /* 0x000000b0c808723c */ /* 0x040ff00000001808 */
[-C--:B------:R-:W-:Y:S08]  /*6d20*/  HMMA.16816.F32 R12, R200, R178.reuse, R12 ;  /* 0x000000b2c80c723c */ /* 0x080ff0000000180c */
[C---:B------:R-:W-:Y:S01]  /*6d30*/  HMMA.16816.F32 R16, R168.reuse, R178, R16 ;  /* 0x000000b2a810723c */ /* 0x040fe20000001810 */
[----:B------:R-:W4:Y:S07]  /*6d40*/  LDSM.16.M88.4 R176, [R212+0xa080] ;  /* 0x00a08000d4b0783b */ /* 0x000f2e0000000200 */
[-C--:B------:R-:W-:Y:S08]  /*6d50*/  HMMA.16816.F32 R20, R168, R164.reuse, R20 ;  /* 0x000000a4a814723c */ /* 0x080ff00000001814 */
[C---:B------:R-:W-:Y:S08]  /*6d60*/  HMMA.16816.F32 R24, R200.reuse, R164, R24 ;  /* 0x000000a4c818723c */ /* 0x040ff00000001818 */
[-C--:B------:R-:W-:Y:S08]  /*6d70*/  HMMA.16816.F32 R28, R200, R166.reuse, R28 ;  /* 0x000000a6c81c723c */ /* 0x080ff0000000181c */
[C---:B------:R-:W-:Y:S01]  /*6d80*/  HMMA.16816.F32 R32, R168.reuse, R166, R32 ;  /* 0x000000a6a820723c */ /* 0x040fe20000001820 */
[----:B------:R-:W5:Y:S07]  /*6d90*/  LDSM.16.M88.4 R164, [R212+0xb080] ;  /* 0x00b08000d4a4783b */ /* 0x000f6e0000000200 */
[-C--:B------:R-:W-:Y:S08]  /*6da0*/  HMMA.16816.F32 R36, R168, R172.reuse, R36 ;  /* 0x000000aca824723c */ /* 0x080ff00000001824 */
[C---:B------:R-:W-:Y:S08]  /*6db0*/  HMMA.16816.F32 R40, R200.reuse, R172, R40 ;  /* 0x000000acc828723c */ /* 0x040ff00000001828 */
[-C--:B------:R-:W-:Y:S08]  /*6dc0*/  HMMA.16816.F32 R44, R200, R174.reuse, R44 ;  /* 0x000000aec82c723c */ /* 0x080ff0000000182c */
[----:B------:R-:W-:Y:S08]  /*6dd0*/  HMMA.16816.F32 R48, R168, R174, R48 ;  /* 0x000000aea830723c */ /* 0x000ff00000001830 */
[-C--:B-1----:R-:W-:Y:S08]  /*6de0*/  HMMA.16816.F32 R4, R180, R188.reuse, R4 ;  /* 0x000000bcb404723c */ /* 0x082ff00000001804 */
[C---:B--2---:R-:W-:Y:S08]  /*6df0*/  HMMA.16816.F32 R8, R160.reuse, R188, R8 ;  /* 0x000000bca008723c */ /* 0x044ff00000001808 */
[-C--:B------:R-:W-:Y:S08]  /*6e00*/  HMMA.16816.F32 R12, R160, R190.reuse, R12 ;  /* 0x000000bea00c723c */ /* 0x080ff0000000180c */
[C---:B------:R-:W-:Y:S08]  /*6e10*/  HMMA.16816.F32 R16, R180.reuse, R190, R16 ;  /* 0x000000beb410723c */ /* 0x040ff00000001810 */
[-C--:B---3--:R-:W-:Y:S08]  /*6e20*/  HMMA.16816.F32 R20, R180, R184.reuse, R20 ;  /* 0x000000b8b414723c */ /* 0x088ff00000001814 */
[C---:B------:R-:W-:Y:S08]  /*6e30*/  HMMA.16816.F32 R24, R160.reuse, R184, R24 ;  /* 0x000000b8a018723c */ /* 0x040ff00000001818 */
[-C--:B------:R-:W-:Y:S08]  /*6e40*/  HMMA.16816.F32 R28, R160, R186.reuse, R28 ;  /* 0x000000baa01c723c */ /* 0x080ff0000000181c */
[C---:B------:R-:W-:Y:S08]  /*6e50*/  HMMA.16816.F32 R32, R180.reuse, R186, R32 ;  /* 0x000000bab420723c */ /* 0x040ff00000001820 */
[-C--:B------:R-:W-:Y:S08]  /*6e60*/  HMMA.16816.F32 R36, R180, R192.reuse, R36 ;  /* 0x000000c0b424723c */ /* 0x080ff00000001824 */
[C---:B------:R-:W-:Y:S08]  /*6e70*/  HMMA.16816.F32 R40, R160.reuse, R192, R40 ;  /* 0x000000c0a028723c */ /* 0x040ff00000001828 */
[-C--:B------:R-:W-:Y:S08]  /*6e80*/  HMMA.16816.F32 R44, R160, R194.reuse, R44 ;  /* 0x000000c2a02c723c */ /* 0x080ff0000000182c */
[----:B------:R-:W-:Y:S08]  /*6e90*/  HMMA.16816.F32 R48, R180, R194, R48 ;  /* 0x000000c2b430723c */ /* 0x000ff00000001830 */
[-C--:B----4-:R-:W-:Y:S08]  /*6ea0*/  HMMA.16816.F32 R4, R176, R196.reuse, R4 ;  /* 0x000000c4b004723c */ /* 0x090ff00000001804 */
[C---:B-----5:R-:W-:Y:S08]  /*6eb0*/  HMMA.16816.F32 R8, R164.reuse, R196, R8 ;  /* 0x000000c4a408723c */ /* 0x060ff00000001808 */
        /* <DEDUP_REMOVED lines=74> */
[----:B--2---:R-:W-:Y:S02]  /*7360*/  FMUL.FTZ R26, R50, c[0x0][0x320] ;  /* 0x0000c800321a7a20 */ /* 0x004fe40000410000 */
        /* <DEDUP_REMOVED lines=34> */
[----:B------:R-:W1:Y:S01]  /*7590*/  MUFU.TANH R18, R18 ;  /* 0x0000001200127308 */ /* 0x000e620000002400 */
[----:B------:R-:W-:-:S05]  /*75a0*/  @!P0 BRA `(.L_x_318) ;  /* 0x000004c000008947 */ /* 0x000fca0003800000 */
[----:B--234-:R-:W2:Y:S01]  /*75b0*/  LDL R2, [R1+0x28] ;  /* 0x0000280001027983 */ /* 0x01cea20000100800 */
[----:B------:R-:W-:Y:S01]  /*75c0*/  IMAD.MOV.U32 R223, RZ, RZ, RZ ;  /* 0x000000ffffdf7224 */ /* 0x000fe200078e00ff */
[----:B------:R-:W-:Y:S01]  /*75d0*/  ISETP.GE.AND P5, PT, R226, c[0x0][0x1d4], PT ;  /* 0x00007500e2007a0c */ /* 0x000fe20003fa6270 */
[----:B------:R-:W-:Y:S01]  /*75e0*/  IMAD.MOV.U32 R3, RZ, RZ, c[0x0][0x2b8] ;  /* 0x0000ae00ff037624 */ /* 0x000fe200078e00ff */
[----:B------:R-:W3:Y:S04]  /*75f0*/  LDL R0, [R1+0x1c] ;  /* 0x00001c0001007983 */ /* 0x000ee80000100800 */
[----:B------:R-:W4:Y:S01]  /*7600*/  LDL.64 R232, [R1+0x30] ;  /* 0x0000300001e87983 */ /* 0x000f220000100a00 */
[----:B------:R-:W-:Y:S03]  /*7610*/  ISETP.NE.AND P2, PT, R3, 0x1, PT ;  /* 0x000000010300780c */ /* 0x000fe60003f45270 */
[----:B------:R-:W5:Y:S04]  /*7620*/  LDL R224, [R1+0x38] ;  /* 0x0000380001e07983 */ /* 0x000f680000100800 */
[----:B------:R-:W1:Y:S02]  /*7630*/  S2R R231, SR_CTAID.Y ;  /* 0x0000000000e77919 */ /* 0x000e640000002600 */
[----:B-1----:R-:W-:Y:S05]  /*7640*/  SHF.R.S32.HI R231, RZ, 0x1f, R231 ;  /* 0x0000001fffe77819 */ /* 0x002fea00000114e7 */
[----:B------:R-:W-:Y:S02]  /*7650*/  IMAD R231, R231, c[0x0][0x1e8], RZ ;  /* 0x00007a00e7e77a24 */ /* 0x000fe400078e02ff */
[----:B--2---:R-:W-:Y:S01]  /*7660*/  IMAD R2, R204, 0x30, R2 ;  /* 0x00000030cc027824 */ /* 0x004fe200078e0202 */
[----:B---3--:R-:W-:Y:S04]  /*7670*/  ISETP.GT.AND P1, PT, R0, 0x2f, PT ;  /* 0x0000002f0000780c */ /* 0x008fe80003f24270 */
[----:B------:R-:W-:Y:S05]  /*7680*/  IADD3 R2, R2, -0x30, R0 ;  /* 0xffffffd002027810 */ /* 0x000fea0007ffe000 */
[----:B------:R-:W-:Y:S04]  /*7690*/  @P2 IMAD.HI.U32 R3, R2, c[0x0][0x2bc], RZ ;  /* 0x0000af0002032a27 */ /* 0x000fe800078e00ff */
[----:B------:R-:W-:Y:S01]  /*76a0*/  IMAD.MOV.U32 R0, RZ, RZ, R2 ;  /* 0x000000ffff007224 */ /* 0x000fe200078e0002 */
[----:B------:R-:W-:Y:S04]  /*76b0*/  @P2 SHF.R.U32.HI R0, RZ, c[0x0][0x2c0], R3 ;  /* 0x0000b000ff002a19 */ /* 0x000fe80000011603 */
[C---:B----4-:R-:W-:Y:S04]  /*76c0*/  @!P1 IADD3 R3, P0, R0.reuse, R232, RZ ;  /* 0x000000e800039210 */ /* 0x050fe80007f1e0ff */
[----:B-----5:R-:W-:Y:S01]  /*76d0*/  @!P1 LEA.HI.X.SX32 R5, R0, R224, 0x1, P0 ;  /* 0x000000e000059211 */ /* 0x020fe200000f0eff */
[----:B------:R-:W-:Y:S01]  /*76e0*/  IMAD.MOV R0, RZ, RZ, -R0 ;  /* 0x000000ffff007224 */ /* 0x000fe200078e0a00 */
[----:B------:R-:W1:Y:S01]  /*76f0*/  S2R R224, SR_CTAID.Y ;  /* 0x0000000000e07919 */ /* 0x000e620000002600 */
[C---:B------:R-:W-:Y:S02]  /*7700*/  @!P1 LEA R4, P0, R3.reuse, c[0x0][0x2a0], 0x2 ;  /* 0x0000a80003049a11 */ /* 0x040fe400078010ff */
[----:B------:R-:W-:Y:S02]  /*7710*/  IMAD R225, R0, c[0x0][0x2b8], R2 ;  /* 0x0000ae0000e17a24 */ /* 0x000fe400078e0202 */
[----:B------:R-:W-:Y:S02]  /*7720*/  @!P1 LEA.HI.X R5, R3, c[0x0][0x2a4], R5, 0x2, P0 ;  /* 0x0000a90003059a11 */ /* 0x000fe400000f1405 */
[C---:B------:R-:W-:Y:S01]  /*7730*/  IMAD.WIDE.U32 R2, R225.reuse, c[0x0][0x1e0], RZ ;  /* 0x00007800e1027a25 */ /* 0x040fe200078e00ff */
[----:B------:R-:W-:Y:S02]  /*7740*/  SHF.R.S32.HI R0, RZ, 0x1f, R225 ;  /* 0x0000001fff007819 */ /* 0x000fe400000114e1 */
[----:B------:R2:W3:Y:S03]  /*7750*/  @!P1 LDG.E R223, [R4.64] ;  /* 0x0000000604df9981 */ /* 0x0004e6000c1e1900 */
[----:B------:R-:W-:Y:S04]  /*7760*/  IMAD R0, R0, c[0x0][0x1e0], RZ ;  /* 0x0000780000007a24 */ /* 0x000fe800078e02ff */
[----:B------:R-:W-:Y:S04]  /*7770*/  IMAD R0, R225, c[0x0][0x1e4], R0 ;  /* 0x00007900e1007a24 */ /* 0x000fe800078e0200 */
[----:B------:R-:W-:Y:S02]  /*7780*/  IMAD.IADD R3, R3, 0x1, R0 ;  /* 0x0000000103037824 */ /* 0x000fe400078e0200 */
[C---:B-1----:R-:W-:Y:S04]  /*7790*/  IMAD.WIDE.U32 R232, R224.reuse, c[0x0][0x1e8], RZ ;  /* 0x00007a00e0e87a25 */ /* 0x042fe800078e00ff */
[----:B------:R-:W-:Y:S02]  /*77a0*/  IMAD R231, R224, c[0x0][0x1ec], R231 ;  /* 0x00007b00e0e77a24 */ /* 0x000fe400078e02e7 */
[----:B------:R-:W1:Y:S02]  /*77b0*/  S2R R224, SR_TID.X ;  /* 0x0000000000e07919 */ /* 0x000e640000002100 */
[----:B------:R-:W-:Y:S01]  /*77c0*/  IMAD.IADD R231, R233, 0x1, R231 ;  /* 0x00000001e9e77824 */ /* 0x000fe200078e02e7 */
[----:B-1----:R-:W-:Y:S04]  /*77d0*/  SHF.R.S32.HI R6, RZ, 0x1f, R224 ;  /* 0x0000001fff067819 */ /* 0x002fe800000114e0 */
[----:B------:R-:W-:Y:S01]  /*77e0*/  LEA.HI R6, R6, R224, RZ, 0x2 ;  /* 0x000000e006067211 */ /* 0x000fe200078f10ff */
[----:B------:R-:W-:Y:S03]  /*77f0*/  IMAD.SHL.U32 R224, R226, 0x2, RZ ;  /* 0x00000002e2e07824 */ /* 0x000fe600078e00ff */
[----:B------:R-:W-:Y:S04]  /*7800*/  SHF.R.S32.HI R6, RZ, 0x2, R6 ;  /* 0x00000002ff067819 */ /* 0x000fe80000011406 */
[----:B--2---:R-:W-:Y:S04]  /*7810*/  IADD3 R5, -R6, 0x30, RZ ;  /* 0x0000003006057810 */ /* 0x004fe80007ffe1ff */
[----:B------:R-:W-:Y:S02]  /*7820*/  ISETP.GE.AND P1, PT, R5, 0x1, PT ;  /* 0x000000010500780c */ /* 0x000fe40003f26270 */
[----:B---3--:R-:W-:Y:S01]  /*7830*/  SHF.R.S32.HI R4, RZ, 0x1f, R223 ;  /* 0x0000001fff047819 */ /* 0x008fe200000114df */
[C---:B------:R-:W-:Y:S04]  /*7840*/  IMAD.WIDE.U32 R2, R223.reuse, c[0x0][0x1f0], R2 ;  /* 0x00007c00df027a25 */ /* 0x040fe800078e0002 */
[----:B------:R-:W-:Y:S01]  /*7850*/  IMAD R4, R4, c[0x0][0x1f0], RZ ;  /* 0x00007c0004047a24 */ /* 0x000fe200078e02ff */
[----:B------:R-:W-:Y:S03]  /*7860*/  IADD3 R0, P0, R232, R2, RZ ;  /* 0x00000002e8007210 */ /* 0x000fe60007f1e0ff */
[----:B------:R-:W-:Y:S05]  /*7870*/  IMAD R4, R223, c[0x0][0x1f4], R4 ;  /* 0x00007d00df047a24 */ /* 0x000fea00078e0204 */
[----:B------:R-:W-:Y:S02]  /*7880*/  IADD3.X R3, R231, R3, R4, P0, !PT ;  /* 0x00000003e7037210 */ /* 0x000fe400007fe404 */
[----:B------:R-:W-:Y:S02]  /*7890*/  LEA R4, P0, R0, c[0x0][0x1c8], 0x1 ;  /* 0x0000720000047a11 */ /* 0x000fe400078008ff */
[----:B------:R-:W-:Y:S02]  /*78a0*/  IADD3 R231, R226, 0x20, RZ ;  /* 0x00000020e2e77810 */ /* 0x000fe40007ffe0ff */
[----:B------:R-:W-:Y:S02]  /*78b0*/  LEA.HI.X R3, R0, c[0x0][0x1cc], R3, 0x1, P0 ;  /* 0x0000730000037a11 */ /* 0x000fe400000f0c03 */
[----:B------:R-:W1:Y:S01]  /*78c0*/  SHFL.IDX PT, R0, R4, RZ, 0x1c1f ;  /* 0x001c1fff04007589 */ /* 0x000e6200000e0000 */
[----:B------:R-:W-:Y:S03]  /*78d0*/  ISETP.GE.AND P4, PT, R231, c[0x0][0x1d4], PT ;  /* 0x00007500e7007a0c */ /* 0x000fe60003f86270 */
[----:B------:R-:W2:Y:S01]  /*78e0*/  SHFL.IDX PT, R2, R3, RZ, 0x1c1f ;  /* 0x001c1fff03027589 */ /* 0x000ea200000e0000 */
[----:B-1----:R-:W-:Y:S05]  /*78f0*/  @P1 IADD3 R14, P0, R0, R224, RZ ;  /* 0x000000e0000e1210 */ /* 0x002fea0007f1e0ff */
[----:B--2---:R-:W-:Y:S01]  /*7900*/  @P1 IMAD.X R15, R2, 0x1, R205, P0 ;  /* 0x00000001020f1824 */ /* 0x004fe200000e06cd */
[-C--:B------:R-:W-:Y:S04]  /*7910*/  @P1 IADD3 R12, P0, R0, R207.reuse, RZ ;  /* 0x000000cf000c1210 */ /* 0x080fe80007f1e0ff */
[----:B------:R-:W-:Y:S01]  /*7920*/  @!PT LDS RZ, [RZ] ;  /* 0x00000000fffff984 */ /* 0x000fe20000000800 */
[----:B------:R1:W-:Y:S01]  /*7930*/  @P1 LDGSTS.E.BYPASS.LTC128B.128 [R222+0x3c80], [R14.64], !P5 ;  /* 0x03c800000ede1fae */ /* 0x0003e2000e901d46 */
[--C-:B------:R-:W-:Y:S01]  /*7940*/  @P1 IMAD.X R13, R2, 0x1, R206.reuse, P0 ;  /* 0x00000001020d1824 */ /* 0x100fe200000e06ce */
[----:B------:R-:W-:Y:S02]  /*7950*/  @P1 IADD3 R10, P0, R0, R228, RZ ;  /* 0x000000e4000a1210 */ /* 0x000fe40007f1e0ff */
[----:B------:R-:W2:Y:S03]  /*7960*/  SHFL.IDX PT, R0, R4, 0x1, 0x1c1f ;  /* 0x003c1f0004007f89 */ /* 0x000ea600000e0000 */
[----:B------:R-:W-:Y:S01]  /*7970*/  @P1 IMAD.X R11, R2, 0x1, R227, P0 ;  /* 0x00000001020b1824 */ /* 0x000fe200000e06e3 */
[----:B------:R1:W-:Y:S01]  /*7980*/  @P1 LDGSTS.E.BYPASS.LTC128B.128 [R222+0x4880], [R12.64], !P4 ;  /* 0x048800000cde1fae */ /* 0x0003e2000e101d46 */
[----:B------:R-:W-:Y:S03]  /*7990*/  ISETP.GE.AND P0, PT, R5, 0x21, PT ;  /* 0x000000210500780c */ /* 0x000fe60003f06270 */
[----:B------:R-:W3:Y:S10]  /*79a0*/  SHFL.IDX PT, R2, R3, 0x1, 0x1c1f ;  /* 0x003c1f0003027f89 */ /* 0x000ef400000e0000 */
[----:B--2---:R-:W-:Y:S02]  /*79b0*/  @P0 IADD3 R8, P2, R0, R224, RZ ;  /* 0x000000e000080210 */ /* 0x004fe40007f5e0ff */
[----:B------:R-:W-:Y:S04]  /*79c0*/  IADD3 R224, R226, 0x40, RZ ;  /* 0x00000040e2e07810 */ /* 0x000fe80007ffe0ff */
[----:B------:R-:W-:Y:S01]  /*79d0*/  ISETP.GE.AND P3, PT, R224, c[0x0][0x1d4], PT ;  /* 0x00007500e0007a0c */ /* 0x000fe20003f66270 */
[----:B---3--:R-:W-:Y:S01]  /*79e0*/  @P0 IMAD.X R9, R2, 0x1, R205, P2 ;  /* 0x0000000102090824 */ /* 0x008fe200010e06cd */
        /* <DEDUP_REMOVED lines=8> */
.L_x_318:
[----:B--234-:R-:W2:Y:S01]  /*7a70*/  LDL R2, [R1+0x20] ;  /* 0x0000200001027983 */ /* 0x01cea20000100800 */
[----:B------:R-:W-:Y:S02]  /*7a80*/  IMAD.MOV.U32 R0, RZ, RZ, c[0x0][0x2c4] ;  /* 0x0000b100ff007624 */ /* 0x000fe400078e00ff */
[----:B------:R-:W-:Y:S01]  /*7a90*/  IMAD.MOV.U32 R37, RZ, RZ, c[0x0][0x32c] ;  /* 0x0000cb00ff257624 */ /* 0x000fe200078e00ff */
[----:B------:R-:W3:Y:S02]  /*7aa0*/  LDL R36, [R1+0x4] ;  /* 0x0000040001247983 */ /* 0x000ee40000100800 */
[----:B------:R-:W-:Y:S02]  /*7ab0*/  ISETP.NE.AND P0, PT, R0, 0x1, PT ;  /* 0x000000010000780c */ /* 0x000fe40003f05270 */
[----:B------:R-:W0:Y:S11]  /*7ac0*/  LDGDEPBAR ;  /* 0x00000000000079af */ /* 0x000e360000000000 */
[----:B--2---:R-:W-:Y:S04]  /*7ad0*/  @P0 IMAD.HI.U32 R0, R2, c[0x0][0x2c8], RZ ;  /* 0x0000b20002000a27 */ /* 0x004fe800078e00ff */
[----:B-1----:R-:W-:Y:S01]  /*7ae0*/  IMAD.MOV.U32 R5, RZ, RZ, R2 ;  /* 0x000000ffff057224 */ /* 0x002fe200078e0002 */
[----:B------:R-:W-:Y:S01]  /*7af0*/  @P0 SHF.R.U32.HI R5, RZ, c[0x0][0x2cc], R0 ;  /* 0x0000b300ff050a19 */ /* 0x000fe20000011600 */
[----:B------:R-:W-:Y:S01]  /*7b00*/  IMAD R0, R204, -0x30, RZ ;  /* 0xffffffd0cc007824 */ /* 0x000fe200078e02ff */
[----:B------:R-:W-:Y:S03]  /*7b10*/  ISETP.GE.AND P0, PT, R37, 0x1, PT ;  /* 0x000000012500780c */ /* 0x000fe60003f06270 */
[----:B------:R-:W1:Y:S01]  /*7b20*/  SHFL.IDX PT, R4, R5, RZ, 0x1c1f ;  /* 0x001c1fff05047589 */ /* 0x000e6200000e0000 */
[----:B---3--:R-:W-:Y:S04]  /*7b30*/  IADD3 R7, -R36, 0x1, R0 ;  /* 0x0000000124077810 */ /* 0x008fe80007ffe100 */
[----:B------:R-:W-:Y:S04]  /*7b40*/  IADD3 R7, -R230, R7, R229 ;  /* 0x00000007e6077210 */ /* 0x000fe80007ffe1e5 */
[C---:B------:R-:W-:Y:S02]  /*7b50*/  IADD3 R6, R7.reuse, c[0x0][0x328], RZ ;  /* 0x0000ca0007067a10 */ /* 0x040fe40007ffe0ff */
[----:B------:R-:W-:Y:S03]  /*7b60*/  IADD3 R7, R7, UR4, RZ ;  /* 0x0000000407077c10 */ /* 0x000fe6000fffe0ff */
[--C-:B-1----:R-:W-:Y:S02]  /*7b70*/  IMAD.IADD R3, R6, 0x1, R4.reuse ;  /* 0x0000000106037824 */ /* 0x102fe400078e0204 */
[----:B------:R-:W-:Y:S01]  /*7b80*/  IMAD.IADD R2, R7, 0x1, R4 ;  /* 0x0000000107027824 */ /* 0x000fe200078e0204 */
[----:B------:R-:W-:-:S05]  /*7b90*/  @!P0 BRA `(.L_x_319) ;  /* 0x0000018000008947 */ /* 0x000fca0003800000 */
[----:B------:R-:W-:Y:S01]  /*7ba0*/  IADD3 R4, -R230, R229, R4 ;  /* 0x000000e5e6047210 */ /* 0x000fe20007ffe104 */
[----:B------:R-:W-:Y:S03]  /*7bb0*/  BSSY B0, `(.L_x_320) ;  /* 0x0000011000007945 */ /* 0x000fe60003800000 */
[----:B------:R-:W-:Y:S11]  /*7bc0*/  ISETP.GT.AND P0, PT, R4, -0x1, PT ;  /* 0xffffffff0400780c */ /* 0x000ff60003f04270 */
[----:B------:R-:W-:Y:S02]  /*7bd0*/  @!UPT UIADD3 URZ, URZ, URZ, URZ ;  /* 0x0000003f3f3ff290 */ /* 0x000fe4000fffe03f */
[----:B------:R-:W-:-:S05]  /*7be0*/  @P0 BRA `(.L_x_321) ;  /* 0x0000008000000947 */ /* 0x000fca0003800000 */
[----:B------:R-:W-:Y:S01]  /*7bf0*/  LOP3.LUT R4, RZ, R4, RZ, 0x33, !PT ;  /* 0x00000004ff047212 */ /* 0x000fe200078e33ff */
[----:B------:R-:W-:Y:S05]  /*7c00*/  IMAD.MOV.U32 R8, RZ, RZ, c[0x0][0x32c] ;  /* 0x0000cb00ff087624 */ /* 0x000fea00078e00ff */
[----:B------:R-:W-:Y:S11]  /*7c10*/  ISETP.NE.AND P0, PT, R8, 0x1, PT ;  /* 0x000000010800780c */ /* 0x000ff60003f05270 */
[----:B------:R-:W-:Y:S02]  /*7c20*/  @!UPT UIADD3 URZ, URZ, URZ, URZ ;  /* 0x0000003f3f3ff290 */ /* 0x000fe4000fffe03f */
[----:B------:R-:W-:Y:S05]  /*7c30*/  @P0 IMAD.HI.U32 R8, R4, c[0x0][0x330], RZ ;  /* 0x0000cc0004080a27 */ /* 0x000fea00078e00ff */
[----:B------:R-:W-:Y:S04]  /*7c40*/  @P0 SHF.R.U32.HI R4, RZ, c[0x0][0x334], R8 ;  /* 0x0000cd00ff040a19 */ /* 0x000fe80000011608 */
[----:B------:R-:W-:Y:S01]  /*7c50*/  LOP3.LUT R4, RZ, R4, RZ, 0x33, !PT ;  /* 0x00000004ff047212 */ /* 0x000fe200078e33ff */
[----:B------:R-:W-:-:S05]  /*7c60*/  BRA `(.L_x_322) ;  /* 0x0000005000007947 */ /* 0x000fca0003800000 */
.L_x_321:
[----:B------:R-:W-:Y:S04]  /*7c70*/  MOV R8, c[0x0][0x32c] ;  /* 0x0000cb0000087a02 */ /* 0x000fe80000000f00 */
[----:B------:R-:W-:Y:S11]  /*7c80*/  ISETP.NE.AND P0, PT, R8, 0x1, PT ;  /* 0x000000010800780c */ /* 0x000ff60003f05270 */
[----:B------:R-:W-:Y:S02]  /*7c90*/  @!UPT UIADD3 URZ, URZ, URZ, URZ ;  /* 0x0000003f3f3ff290 */ /* 0x000fe4000fffe03f */
[----:B------:R-:W-:Y:S05]  /*7ca0*/  @P0 IMAD.HI.U32 R8, R4, c[0x0][0x330], RZ ;  /* 0x0000cc0004080a27 */ /* 0x000fea00078e00ff */
[----:B------:R-:W-:Y:S02]  /*7cb0*/  @P0 SHF.R.U32.HI R4, RZ, c[0x0][0x334], R8 ;  /* 0x0000cd00ff040a19 */ /* 0x000fe40000011608 */
.L_x_322:
[----:B------:R-:W-:Y:S05]  /*7cc0*/  BSYNC B0 ;  /* 0x0000000000007941 */ /* 0x000fea0003800000 */
.L_x_320:
[----:B------:R-:W-:Y:S04]  /*7cd0*/  IMAD.IADD R8, R0, 0x1, -R36 ;  /* 0x0000000100087824 */ /* 0x000fe800078e0a24 */
[----:B------:R-:W-:Y:S05]  /*7ce0*/  IMAD R4, R4, c[0x0][0x32c], R8 ;  /* 0x0000cb0004047a24 */ /* 0x000fea00078e0208 */
[----:B------:R-:W-:Y:S02]  /*7cf0*/  IADD3 R8, R4, c[0x0][0x32c], RZ ;  /* 0x0000cb0004087a10 */ /* 0x000fe40007ffe0ff */
[----:B------:R-:W-:Y:S02]  /*7d00*/  IMNMX R2, R2, R4, !PT ;  /* 0x0000000402027217 */ /* 0x000fe40007800200 */
[----:B------:R-:W-:Y:S02]  /*7d10*/  IMNMX R3, R3, R8, PT ;  /* 0x0000000803037217 */ /* 0x000fe40003800200 */
.L_x_319:
[C---:B------:R-:W-:Y:S01]  /*7d20*/  ISETP.GE.AND P0, PT, R0.reuse, 0x1, PT ;  /* 0x000000010000780c */ /* 0x040fe20003f06270 */
[----:B------:R-:W1:Y:S01]  /*7d30*/  SHFL.IDX PT, R4, R5, 0x1, 0x1c1f ;  /* 0x003c1f0005047f89 */ /* 0x000e6200000e0000 */
[----:B------:R-:W-:Y:S02]  /*7d40*/  ISETP.GE.AND P1, PT, R0, 0x2, PT ;  /* 0x000000020000780c */ /* 0x000fe40003f26270 */
[----:B------:R-:W-:Y:S02]  /*7d50*/  P2R R13, PR, RZ, 0x1 ;  /* 0x00000001ff0d7803 */ /* 0x000fe40000000000 */
[----:B------:R-:W-:Y:S02]  /*7d60*/  ISETP.GT.AND P0, PT, R2, RZ, !P0 ;  /* 0x000000ff0200720c */ /* 0x000fe40004704270 */
[----:B------:R-:W-:Y:S02]  /*7d70*/  P2R R12, PR, RZ, 0x2 ;  /* 0x00000002ff0c7803 */ /* 0x000fe40000000000 */
[----:B------:R-:W-:Y:S02]  /*7d80*/  ISETP.LT.OR P0, PT, R3, 0x1, P0 ;  /* 0x000000010300780c */ /* 0x000fe40000701670 */
        /* <DEDUP_REMOVED lines=9> */
[----:B------:R-:W-:Y:S02]  /*7e20*/  ISETP.LT.OR P0, PT, R3, 0x9, P0 ;  /* 0x000000090300780c */ /* 0x000fe40000701670 */
        /* <DEDUP_REMOVED lines=36> */
[--C-:B-1----:R-:W-:Y:S03]  /*8070*/  IMAD.IADD R2, R7, 0x1, R4.reuse ;  /* 0x0000000107027824 */ /* 0x102fe600078e0204 */
[----:B------:R-:W-:Y:S01]  /*8080*/  ISETP.LT.OR P0, PT, R3, 0x2a, P0 ;  /* 0x0000002a0300780c */ /* 0x000fe20000701670 */
[----:B------:R-:W-:Y:S03]  /*8090*/  IMAD.IADD R3, R6, 0x1, R4 ;  /* 0x0000000106037824 */ /* 0x000fe600078e0204 */
[----:B------:R-:W-:Y:S02]  /*80a0*/  FSEL R196, R16, -INF , !P0 ;  /* 0xff80000010c47808 */ /* 0x000fe40004000000 */
[----:B------:R-:W-:Y:S11]  /*80b0*/  ISETP.GE.AND P0, PT, R37, 0x1, PT ;  /* 0x000000012500780c */ /* 0x000ff60003f06270 */
[----:B------:R-:W-:Y:S02]  /*80c0*/  @!UPT UIADD3 URZ, URZ, URZ, URZ ;  /* 0x0000003f3f3ff290 */ /* 0x000fe4000fffe03f */
        /* <DEDUP_REMOVED lines=14> */
.L_x_325:
[----:B------:R-:W-:Y:S04]  /*81b0*/  MOV R14, c[0x0][0x32c] ;  /* 0x0000cb00000e7a02 */ /* 0x000fe80000000f00 */
[----:B------:R-:W-:Y:S11]  /*81c0*/  ISETP.NE.AND P0, PT, R14, 0x1, PT ;  /* 0x000000010e00780c */ /* 0x000ff60003f05270 */
[----:B------:R-:W-:Y:S02]  /*81d0*/  @!UPT UIADD3 URZ, URZ, URZ, URZ ;  /* 0x0000003f3f3ff290 */ /* 0x000fe4000fffe03f */
[----:B------:R-:W-:Y:S05]  /*81e0*/  @P0 IMAD.HI.U32 R14, R4, c[0x0][0x330], RZ ;  /* 0x0000cc00040e0a27 */ /* 0x000fea00078e00ff */
[----:B------:R-:W-:Y:S02]  /*81f0*/  @P0 SHF.R.U32.HI R4, RZ, c[0x0][0x334], R14 ;  /* 0x0000cd00ff040a19 */ /* 0x000fe4000001160e */
.L_x_326:
[----:B------:R-:W-:Y:S05]  /*8200*/  BSYNC B0 ;  /* 0x0000000000007941 */ /* 0x000fea0003800000 */
.L_x_324:
[----:B------:R-:W-:Y:S04]  /*8210*/  IMAD.IADD R14, R0, 0x1, -R36 ;  /* 0x00000001000e7824 */ /* 0x000fe800078e0a24 */
[----:B------:R-:W-:Y:S05]  /*8220*/  IMAD R4, R4, c[0x0][0x32c], R14 ;  /* 0x0000cb0004047a24 */ /* 0x000fea00078e020e */
[----:B------:R-:W-:Y:S02]  /*8230*/  IADD3 R14, R4, c[0x0][0x32c], RZ ;  /* 0x0000cb00040e7a10 */ /* 0x000fe40007ffe0ff */
[----:B------:R-:W-:Y:S02]  /*8240*/  IMNMX R2, R2, R4, !PT ;  /* 0x0000000402027217 */ /* 0x000fe40007800200 */
[----:B------:R-:W-:Y:S02]  /*8250*/  IMNMX R3, R3, R14, PT ;  /* 0x0000000e03037217 */ /* 0x000fe40003800200 */
.L_x_323:
        /* <DEDUP_REMOVED lines=61> */
.L_x_329:
[----:B------:R-:W-:Y:S04]  /*8630*/  MOV R14, c[0x0][0x32c] ;  /* 0x0000cb00000e7a02 */ /* 0x000fe80000000f00 */
[----:B------:R-:W-:Y:S11]  /*8640*/  ISETP.NE.AND P0, PT, R14, 0x1, PT ;  /* 0x000000010e00780c */ /* 0x000ff60003f05270 */
[----:B------:R-:W-:Y:S02]  /*8650*/  @!UPT UIADD3 URZ, URZ, URZ, URZ ;  /* 0x0000003f3f3ff290 */ /* 0x000fe4000fffe03f */
[----:B------:R-:W-:Y:S05]  /*8660*/  @P0 IMAD.HI.U32 R14, R4, c[0x0][0x330], RZ ;  /* 0x0000cc00040e0a27 */ /* 0x000fea00078e00ff */
[----:B------:R-:W-:Y:S02]  /*8670*/  @P0 SHF.R.U32.HI R4, RZ, c[0x0][0x334], R14 ;  /* 0x0000cd00ff040a19 */ /* 0x000fe4000001160e */
.L_x_330:
[----:B------:R-:W-:Y:S05]  /*8680*/  BSYNC B0 ;  /* 0x0000000000007941 */ /* 0x000fea0003800000 */
.L_x_328:
[----:B------:R-:W-:Y:S04]  /*8690*/  IMAD.IADD R14, R0, 0x1, -R36 ;  /* 0x00000001000e7824 */ /* 0x000fe800078e0a24 */
[----:B------:R-:W-:Y:S05]  /*86a0*/  IMAD R4, R4, c[0x0][0x32c], R14 ;  /* 0x0000cb0004047a24 */ /* 0x000fea00078e020e */
[----:B------:R-:W-:Y:S02]  /*86b0*/  IADD3 R14, R4, c[0x0][0x32c], RZ ;  /* 0x0000cb00040e7a10 */ /* 0x000fe40007ffe0ff */
[----:B------:R-:W-:Y:S02]  /*86c0*/  IMNMX R2, R2, R4, !PT ;  /* 0x0000000402027217 */ /* 0x000fe40007800200 */
[----:B------:R-:W-:Y:S02]  /*86d0*/  IMNMX R3, R3, R14, PT ;  /* 0x0000000e03037217 */ /* 0x000fe40003800200 */
.L_x_327:
        /* <DEDUP_REMOVED lines=61> */
.L_x_333:
[----:B------:R-:W-:Y:S04]  /*8ab0*/  MOV R5, c[0x0][0x32c] ;  /* 0x0000cb0000057a02 */ /* 0x000fe80000000f00 */
[----:B------:R-:W-:Y:S11]  /*8ac0*/  ISETP.NE.AND P0, PT, R5, 0x1, PT ;  /* 0x000000010500780c */ /* 0x000ff60003f05270 */
[----:B------:R-:W-:Y:S02]  /*8ad0*/  @!UPT UIADD3 URZ, URZ, URZ, URZ ;  /* 0x0000003f3f3ff290 */ /* 0x000fe4000fffe03f */
[----:B------:R-:W-:Y:S05]  /*8ae0*/  @P0 IMAD.HI.U32 R5, R4, c[0x0][0x330], RZ ;  /* 0x0000cc0004050a27 */ /* 0x000fea00078e00ff */
[----:B------:R-:W-:Y:S02]  /*8af0*/  @P0 SHF.R.U32.HI R4, RZ, c[0x0][0x334], R5 ;  /* 0x0000cd00ff040a19 */ /* 0x000fe40000011605 */
.L_x_334:
[----:B------:R-:W-:Y:S05]  /*8b00*/  BSYNC B0 ;  /* 0x0000000000007941 */ /* 0x000fea0003800000 */
.L_x_332:
[----:B------:R-:W-:Y:S04]  /*8b10*/  IMAD.IADD R0, R0, 0x1, -R36 ;  /* 0x0000000100007824 */ /* 0x000fe800078e0a24 */
[----:B------:R-:W-:Y:S05]  /*8b20*/  IMAD R4, R4, c[0x0][0x32c], R0 ;  /* 0x0000cb0004047a24 */ /* 0x000fea00078e0200 */
[----:B------:R-:W-:Y:S02]  /*8b30*/  IADD3 R0, R4, c[0x0][0x32c], RZ ;  /* 0x0000cb0004007a10 */ /* 0x000fe40007ffe0ff */
[----:B------:R-:W-:Y:S02]  /*8b40*/  IMNMX R2, R2, R4, !PT ;  /* 0x0000000402027217 */ /* 0x000fe40007800200 */
[----:B------:R-:W-:Y:S02]  /*8b50*/  IMNMX R3, R3, R0, PT ;  /* 0x0000000003037217 */ /* 0x000fe40003800200 */
.L_x_331:
[----:B------:R-:W-:Y:S01]  /*8b60*/  FMNMX.FTZ R106, R19, R101, !PT ;  /* 0x00000065136a7209 */ /* 0x000fe20007810000 */
[----:B------:R-:W-:Y:S01]  /*8b70*/  LDSM.16.MT88.4 R36, [R210+0x1880] ;  /* 0x00188000d224783b */ /* 0x000fe20000004200 */
        /* <DEDUP_REMOVED lines=20> */
[C---:B------:R-:W-:Y:S02]  /*8cc0*/  ISETP.LT.OR P0, PT, R3.reuse, 0x9, P0 ;  /* 0x000000090300780c */ /* 0x040fe40000701670 */
[----:B------:R-:W-:Y:S02]  /*8cd0*/  FMNMX.FTZ R106, R196, R106, !PT ;  /* 0x0000006ac46a7209 */ /* 0x000fe40007810000 */
[----:B------:R-:W-:Y:S02]  /*8ce0*/  FSEL R11, R184, -INF , !P0 ;  /* 0xff800000b80b7808 */ /* 0x000fe40004000000 */
[----:B------:R-:W-:Y:S01]  /*8cf0*/  ISETP.NE.AND P0, PT, R10, RZ, PT ;  /* 0x000000ff0a00720c */ /* 0x000fe20003f05270 */
[----:B------:R-:W1:Y:S03]  /*8d00*/  SHFL.BFLY PT, R0, R106, 0x2, 0x1f ;  /* 0x0c401f006a007f89 */ /* 0x000e6600000e0000 */
[----:B------:R-:W-:Y:S04]  /*8d10*/  ISETP.GT.AND P0, PT, R2, 0x9, !P0 ;  /* 0x000000090200780c */ /* 0x000fe80004704270 */
[----:B------:R-:W-:Y:S04]  /*8d20*/  ISETP.LT.OR P0, PT, R3, 0xa, P0 ;  /* 0x0000000a0300780c */ /* 0x000fe80000701670 */
[----:B------:R-:W-:Y:S02]  /*8d30*/  FSEL R10, R182, -INF , !P0 ;  /* 0xff800000b60a7808 */ /* 0x000fe40004000000 */
[----:B------:R-:W-:Y:S04]  /*8d40*/  ISETP.NE.AND P0, PT, R9, RZ, PT ;  /* 0x000000ff0900720c */ /* 0x000fe80003f05270 */
[----:B------:R-:W-:Y:S04]  /*8d50*/  ISETP.GT.AND P0, PT, R2, 0x10, !P0 ;  /* 0x000000100200780c */ /* 0x000fe80004704270 */
[C---:B------:R-:W-:Y:S02]  /*8d60*/  ISETP.LT.OR P0, PT, R3.reuse, 0x11, P0 ;  /* 0x000000110300780c */ /* 0x040fe40000701670 */
[----:B-1----:R-:W-:Y:S02]  /*8d70*/  FMNMX.FTZ R106, R106, R0, !PT ;  /* 0x000000006a6a7209 */ /* 0x002fe40007810000 */
[----:B------:R-:W-:Y:S02]  /*8d80*/  FSEL R172, R172, -INF , !P0 ;  /* 0xff800000acac7808 */ /* 0x000fe40004000000 */
[----:B------:R-:W-:Y:S01]  /*8d90*/  ISETP.GT.AND P0, PT, R2, 0x11, !P6 ;  /* 0x000000110200780c */ /* 0x000fe20007704270 */
[----:B------:R-:W1:Y:S01]  /*8da0*/  SHFL.BFLY PT, R0, R106, 0x1, 0x1f ;  /* 0x0c201f006a007f89 */ /* 0x000e6200000e0000 */
[----:B------:R-:W-:Y:S02]  /*8db0*/  ISETP.NE.AND P6, PT, R8, RZ, PT ;  /* 0x000000ff0800720c */ /* 0x000fe40003fc5270 */
[C---:B------:R-:W-:Y:S04]  /*8dc0*/  ISETP.LT.OR P0, PT, R3.reuse, 0x12, P0 ;  /* 0x000000120300780c */ /* 0x040fe80000701670 */
[----:B------:R-:W-:Y:S02]  /*8dd0*/  FSEL R174, R174, -INF , !P0 ;  /* 0xff800000aeae7808 */ /* 0x000fe40004000000 */
[----:B------:R-:W-:Y:S04]  /*8de0*/  ISETP.GT.AND P0, PT, R2, 0x18, !P5 ;  /* 0x000000180200780c */ /* 0x000fe80006f04270 */
[C---:B------:R-:W-:Y:S04]  /*8df0*/  ISETP.LT.OR P0, PT, R3.reuse, 0x19, P0 ;  /* 0x000000190300780c */ /* 0x040fe80000701670 */
[----:B------:R-:W-:Y:S02]  /*8e00*/  FSEL R178, R30, -INF , !P0 ;  /* 0xff8000001eb27808 */ /* 0x000fe40004000000 */
[----:B------:R-:W-:Y:S04]  /*8e10*/  ISETP.GT.AND P0, PT, R2, 0x19, !P4 ;  /* 0x000000190200780c */ /* 0x000fe80006704270 */
[----:B------:R-:W-:Y:S02]  /*8e20*/  ISETP.LT.OR P0, PT, R3, 0x1a, P0 ;  /* 0x0000001a0300780c */ /* 0x000fe40000701670 */
[----:B-1----:R-:W-:Y:S02]  /*8e30*/  FMNMX.FTZ R106, R106, R0, !PT ;  /* 0x000000006a6a7209 */ /* 0x002fe40007810000 */
[----:B------:R-:W-:Y:S02]  /*8e40*/  FMNMX.FTZ R0, R16, R103, !PT ;  /* 0x0000006710007209 */ /* 0x000fe40007810000 */
[----:B------:R-:W-:Y:S01]  /*8e50*/  FSEL R179, R31, -INF , !P0 ;  /* 0xff8000001fb37808 */ /* 0x000fe20004000000 */
[----:B------:R-:W-:Y:S01]  /*8e60*/  FMUL.FTZ R110, R106, c[0x0][0x2d0] ;  /* 0x0000b4006a6e7a20 */ /* 0x000fe20000410000 */
[----:B------:R-:W-:Y:S02]  /*8e70*/  FMNMX.FTZ R0, R20, R0, !PT ;  /* 0x0000000014007209 */ /* 0x000fe40007810000 */
[----:B------:R-:W-:Y:S02]  /*8e80*/  ISETP.GT.AND P0, PT, R2, 0x20, !P3 ;  /* 0x000000200200780c */ /* 0x000fe40005f04270 */
[----:B------:R-:W-:Y:S02]  /*8e90*/  FMNMX.FTZ R0, R21, R0, !PT ;  /* 0x0000000015007209 */ /* 0x000fe40007810000 */
[----:B------:R-:W-:Y:S02]  /*8ea0*/  ISETP.LT.OR P0, PT, R3, 0x21, P0 ;  /* 0x000000210300780c */ /* 0x000fe40000701670 */
[----:B------:R-:W-:Y:S02]  /*8eb0*/  FMNMX.FTZ R0, R22, R0, !PT ;  /* 0x0000000016007209 */ /* 0x000fe40007810000 */
[----:B------:R-:W-:Y:S02]  /*8ec0*/  FSEL R180, R42, -INF , !P0 ;  /* 0xff8000002ab47808 */ /* 0x000fe40004000000 */
        /* <DEDUP_REMOVED lines=15> */
[----:B------:R-:W-:Y:S03]  /*8fc0*/  ISETP.LT.OR P0, PT, R3, 0x2a, P0 ;  /* 0x0000002a0300780c */ /* 0x000fe60000701670 */
[----:B------:R-:W1:Y:S01]  /*8fd0*/  SHFL.BFLY PT, R2, R0, 0x2, 0x1f ;  /* 0x0c401f0000027f89 */ /* 0x000e6200000e0000 */
[----:B------:R-:W-:Y:S02]  /*8fe0*/  FSEL R109, R47, -INF , !P0 ;  /* 0xff8000002f6d7808 */ /* 0x000fe40004000000 */
[----:B------:R-:W-:Y:S04]  /*8ff0*/  FSETP.NEU.FTZ.AND P0, PT, R106, -INF , PT ;  /* 0xff8000006a00780b */ /* 0x000fe80003f1d000 */
[----:B------:R-:W-:Y:S02]  /*9000*/  FSEL R110, R110, RZ, P0 ;  /* 0x000000ff6e6e7208 */ /* 0x000fe40000000000 */
[----:B------:R-:W-:Y:S03]  /*9010*/  FSEL R3, R106, RZ, P0 ;  /* 0x000000ff6a037208 */ /* 0x000fe60000000000 */
[--C-:B------:R-:W-:Y:S02]  /*9020*/  FFMA.FTZ R6, R24, c[0x0][0x2d0], -R110.reuse ;  /* 0x0000b40018067a23 */ /* 0x100fe4000001086e */
[----:B------:R-:W-:Y:S02]  /*9030*/  FFMA.FTZ R7, R23, c[0x0][0x2d0], -R110 ;  /* 0x0000b40017077a23 */ /* 0x000fe4000001086e */
[----:B------:R2:W-:Y:S01]  /*9040*/  MUFU.EX2 R26, R6 ;  /* 0x00000006001a7308 */ /* 0x0005e20000000800 */
[----:B-1----:R-:W-:Y:S09]  /*9050*/  FMNMX.FTZ R0, R0, R2, !PT ;  /* 0x0000000200007209 */ /* 0x002ff20007810000 */
[----:B------:R-:W-:Y:S01]  /*9060*/  MUFU.EX2 R252, R7 ;  /* 0x0000000700fc7308 */ /* 0x000fe20000000800 */
[----:B------:R-:W1:Y:S02]  /*9070*/  SHFL.BFLY PT, R105, R0, 0x1, 0x1f ;  /* 0x0c201f0000697f89 */ /* 0x000e6400000e0000 */
[----:B-1----:R-:W-:Y:S02]  /*9080*/  FMNMX.FTZ R105, R0, R105, !PT ;  /* 0x0000006900697209 */ /* 0x002fe40007810000 */
[----:B------:R-:W-:Y:S02]  /*9090*/  FMNMX.FTZ R0, R14, R107, !PT ;  /* 0x0000006b0e007209 */ /* 0x000fe40007810000 */
[C---:B------:R-:W-:Y:S01]  /*90a0*/  FSETP.NEU.FTZ.AND P0, PT, R105.reuse, -INF , PT ;  /* 0xff8000006900780b */ /* 0x040fe20003f1d000 */
[----:B------:R-:W-:Y:S01]  /*90b0*/  FMUL.FTZ R111, R105, c[0x0][0x2d0] ;  /* 0x0000b400696f7a20 */ /* 0x000fe20000410000 */
[----:B------:R-:W-:Y:S02]  /*90c0*/  FMNMX.FTZ R0, R15, R0, !PT ;  /* 0x000000000f007209 */ /* 0x000fe40007810000 */
[----:B------:R-:W-:Y:S02]  /*90d0*/  FSEL R4, R105, RZ, P0 ;  /* 0x000000ff69047208 */ /* 0x000fe40000000000 */
[----:B------:R-:W-:Y:S02]  /*90e0*/  FMNMX.FTZ R0, R17, R0, !PT ;  /* 0x0000000011007209 */ /* 0x000fe40007810000 */
[----:B------:R-:W-:Y:S02]  /*90f0*/  FSEL R111, R111, RZ, P0 ;  /* 0x000000ff6f6f7208 */ /* 0x000fe40000000000 */
[----:B------:R-:W-:Y:S04]  /*9100*/  FMNMX.FTZ R0, R18, R0, !PT ;  /* 0x0000000012007209 */ /* 0x000fe80007810000 */
[----:B------:R-:W-:Y:S04]  /*9110*/  FMNMX.FTZ R0, R169, R0, !PT ;  /* 0x00000000a9007209 */ /* 0x000fe80007810000 */
[----:B------:R-:W-:Y:S04]  /*9120*/  FMNMX.FTZ R0, R171, R0, !PT ;  /* 0x00000000ab007209 */ /* 0x000fe80007810000 */
[----:B------:R-:W-:Y:S04]  /*9130*/  FMNMX.FTZ R0, R173, R0, !PT ;  /* 0x00000000ad007209 */ /* 0x000fe80007810000 */
[----:B------:R-:W-:Y:S04]  /*9140*/  FMNMX.FTZ R0, R175, R0, !PT ;  /* 0x00000000af007209 */ /* 0x000fe80007810000 */
[----:B------:R-:W-:Y:S04]  /*9150*/  FMNMX.FTZ R0, R187, R0, !PT ;  /* 0x00000000bb007209 */ /* 0x000fe80007810000 */
[----:B------:R-:W-:Y:S04]  /*9160*/  FMNMX.FTZ R0, R191, R0, !PT ;  /* 0x00000000bf007209 */ /* 0x000fe80007810000 */
[----:B------:R-:W-:Y:S04]  /*9170*/  FMNMX.FTZ R0, R194, R0, !PT ;  /* 0x00000000c2007209 */ /* 0x000fe80007810000 */
[----:B------:R-:W-:Y:S05]  /*9180*/  FMNMX.FTZ R0, R188, R0, !PT ;  /* 0x00000000bc007209 */ /* 0x000fea0007810000 */
[----:B------:R-:W1:Y:S02]  /*9190*/  SHFL.BFLY PT, R2, R0, 0x2, 0x1f ;  /* 0x0c401f0000027f89 */ /* 0x000e6400000e0000 */
[----:B-1----:R-:W-:Y:S06]  /*91a0*/  FMNMX.FTZ R0, R0, R2, !PT ;  /* 0x0000000200007209 */ /* 0x002fec0007810000 */
        /* <DEDUP_REMOVED lines=9> */
[----:B------:R-:W-:Y:S03]  /*9240*/  FMNMX.FTZ R0, R10, R0, !PT ;  /* 0x000000000a007209 */ /* 0x000fe60007810000 */
[----:B--2---:R-:W-:Y:S01]  /*9250*/  FFMA.FTZ R6, R17, c[0x0][0x2d0], -R164 ;  /* 0x0000b40011067a23 */ /* 0x004fe200000108a4 */
        /* <DEDUP_REMOVED lines=18> */
[----:B------:R-:W-:Y:S05]  /*9380*/  FSEL R165, R165, RZ, P0 ;  /* 0x000000ffa5a57208 */ /* 0x000fea0000000000 */
[----:B-1----:R-:W-:Y:S04]  /*9390*/  FFMA.FTZ R6, R11, c[0x0][0x2d0], -R165 ;  /* 0x0000b4000b067a23 */ /* 0x002fe800000108a5 */
[----:B------:R-:W-:Y:S01]  /*93a0*/  MUFU.EX2 R241, R6 ;  /* 0x0000000600f17308 */ /* 0x000fe20000000800 */
[----:B--2---:R-:W-:Y:S01]  /*93b0*/  FFMA.FTZ R0, R25, c[0x0][0x2d0], -R110 ;  /* 0x0000b40019007a23 */ /* 0x004fe2000001086e */
[----:B---3--:R-:W-:Y:S08]  /*93c0*/  F2FP.PACK_AB R160, R252, R251 ;  /* 0x000000fbfca0723e */ /* 0x008ff000000000ff */
[----:B------:R1:W-:Y:S02]  /*93d0*/  MUFU.EX2 R190, R0 ;  /* 0x0000000000be7308 */ /* 0x0003e40000000800 */
[--C-:B-1----:R-:W-:Y:S08]  /*93e0*/  FFMA.FTZ R0, R16, c[0x0][0x2d0], -R111.reuse ;  /* 0x0000b40010007a23 */ /* 0x102ff0000001086f */
        /* <DEDUP_REMOVED lines=19> */
[----:B--2---:R-:W-:Y:S01]  /*9520*/  FADD.FTZ R0, -R4, R103 ;  /* 0x0000006704007221 */ /* 0x004fe20000010100 */
[----:B------:R-:W-:Y:S01]  /*9530*/  MOV R103, R26 ;  /* 0x0000001a00677202 */ /* 0x000fe20000000f00 */
[----:B------:R-:W-:Y:S02]  /*9540*/  FFMA.FTZ R4, R12, c[0x0][0x2d0], -R165 ;  /* 0x0000b4000c047a23 */ /* 0x000fe400000108a5 */
[----:B------:R-:W-:Y:S01]  /*9550*/  FMUL.FTZ R0, R0, c[0x0][0x2d0] ;  /* 0x0000b40000007a20 */ /* 0x000fe20000410000 */
[----:B------:R-:W-:Y:S03]  /*9560*/  F2FP.PACK_AB R162, R190, R103 ;  /* 0x00000067bea2723e */ /* 0x000fe600000000ff */
        /* <DEDUP_REMOVED lines=14> */
[C---:B--2---:R-:W-:Y:S01]  /*9650*/  FMUL.FTZ R4, R101.reuse, R112 ;  /* 0x0000007065047220 */ /* 0x044fe20000410000 */
        /* <DEDUP_REMOVED lines=9> */
[----:B----4-:R-:W-:Y:S01]  /*96f0*/  FMUL.FTZ R6, R100, R114 ;  /* 0x0000007264067220 */ /* 0x010fe20000410000 */
[----:B------:R-:W-:Y:S01]  /*9700*/  F2FP.PACK_AB R114, R246, R245 ;  /* 0x000000f5f672723e */ /* 0x000fe200000000ff */
[C---:B------:R-:W-:Y:S02]  /*9710*/  FMUL.FTZ R7, R100.reuse, R115 ;  /* 0x0000007364077220 */ /* 0x040fe40000410000 */
[C---:B------:R-:W-:Y:S02]  /*9720*/  FMUL.FTZ R18, R100.reuse, R126 ;  /* 0x0000007e64127220 */ /* 0x040fe40000410000 */
[C---:B------:R-:W-:Y:S02]  /*9730*/  FMUL.FTZ R19, R100.reuse, R127 ;  /* 0x0000007f64137220 */ /* 0x040fe40000410000 */
[C---:B------:R-:W-:Y:S01]  /*9740*/  FMUL.FTZ R34, R100.reuse, R142 ;  /* 0x0000008e64227220 */ /* 0x040fe20000410000 */
[----:B------:R4:W5:Y:S01]  /*9750*/  MUFU.EX2 R3, R0 ;  /* 0x0000000000037308 */ /* 0x0009620000000800 */
[C---:B------:R-:W-:Y:S01]  /*9760*/  FMUL.FTZ R35, R100.reuse, R143 ;  /* 0x0000008f64237220 */ /* 0x040fe20000410000 */
[----:B------:R-:W-:Y:S01]  /*9770*/  LDSM.16.MT88.4 R124, [R210+0x1c80] ;  /* 0x001c8000d27c783b */ /* 0x000fe20000004200 */
[C---:B------:R-:W-:Y:S02]  /*9780*/  FMUL.FTZ R50, R100.reuse, R158 ;  /* 0x0000009e64327220 */ /* 0x040fe40000410000 */
[C---:B------:R-:W-:Y:S02]  /*9790*/  FMUL.FTZ R51, R100.reuse, R159 ;  /* 0x0000009f64337220 */ /* 0x040fe40000410000 */
[C---:B------:R-:W-:Y:S02]  /*97a0*/  FMUL.FTZ R54, R100.reuse, R54 ;  /* 0x0000003664367220 */ /* 0x040fe40000410000 */
[C---:B------:R-:W-:Y:S01]  /*97b0*/  FMUL.FTZ R55, R100.reuse, R55 ;  /* 0x0000003764377220 */ /* 0x040fe20000410000 */
[----:B------:R-:W-:Y:S01]  /*97c0*/  LDSM.16.MT88.4 R140, [R210+0x2080] ;  /* 0x00208000d28c783b */ /* 0x000fe20000004200 */
[C---:B------:R-:W-:Y:S02]  /*97d0*/  FMUL.FTZ R66, R100.reuse, R66 ;  /* 0x0000004264427220 */ /* 0x040fe40000410000 */
[----:B------:R-:W-:Y:S02]  /*97e0*/  FMUL.FTZ R67, R100, R67 ;  /* 0x0000004364437220 */ /* 0x000fe40000410000 */
        /* <DEDUP_REMOVED lines=20> */
[C---:B------:R-:W-:Y:S01]  /*9930*/  FMUL.FTZ R57, R3.reuse, R57 ;  /* 0x0000003903397220 */ /* 0x040fe20000410000 */
        /* <DEDUP_REMOVED lines=12> */
[C---:B------:R-:W-:Y:S02]  /*9a00*/  FMUL.FTZ R77, R3.reuse, R77 ;  /* 0x0000004d034d7220 */ /* 0x040fe40000410000 */
[C---:B------:R-:W-:Y:S02]  /*9a10*/  FMUL.FTZ R98, R100.reuse, R98 ;  /* 0x0000006264627220 */ /* 0x040fe40000410000 */
[C---:B------:R-:W-:Y:S02]  /*9a20*/  FMUL.FTZ R99, R100.reuse, R99 ;  /* 0x0000006364637220 */ /* 0x040fe40000410000 */
[C---:B------:R-:W-:Y:S02]  /*9a30*/  FMUL.FTZ R86, R100.reuse, R86 ;  /* 0x0000005664567220 */ /* 0x040fe40000410000 */
[----:B------:R-:W-:Y:S02]  /*9a40*/  FMUL.FTZ R87, R100, R87 ;  /* 0x0000005764577220 */ /* 0x000fe40000410000 */
[----:B------:R-:W-:Y:S02]  /*9a50*/  FMUL.FTZ R88, R3, R88 ;  /* 0x0000005803587220 */ /* 0x000fe40000410000 */
[--C-:B-1----:R-:W-:Y:S02]  /*9a60*/  FFMA.FTZ R2, R41, c[0x0][0x2d0], -R110.reuse ;  /* 0x0000b40029027a23 */ /* 0x102fe4000001086e */
[C---:B------:R-:W-:Y:S02]  /*9a70*/  FMUL.FTZ R41, R3.reuse, R149 ;  /* 0x0000009503297220 */ /* 0x040fe40000410000 */
        /* <DEDUP_REMOVED lines=25> */
[----:B------:R-:W-:Y:S02]  /*9c10*/  FMUL.FTZ R48, R101, R156 ;  /* 0x0000009c65307220 */ /* 0x000fe40000410000 */
[C---:B------:R-:W-:Y:S02]  /*9c20*/  FMUL.FTZ R43, R0.reuse, R151 ;  /* 0x00000097002b7220 */ /* 0x040fe40000410000 */
[-C--:B------:R-:W-:Y:S01]  /*9c30*/  HMMA.16816.F32 R20, R160, R36.reuse, R20 ;  /* 0x00000024a014723c */ /* 0x080fe20000001814 */
[C---:B------:R-:W-:Y:S02]  /*9c40*/  FMUL.FTZ R46, R0.reuse, R154 ;  /* 0x0000009a002e7220 */ /* 0x040fe40000410000 */
[C---:B------:R-:W-:Y:S02]  /*9c50*/  FMUL.FTZ R47, R0.reuse, R155 ;  /* 0x0000009b002f7220 */ /* 0x040fe40000410000 */
[C---:B------:R-:W-:Y:S02]  /*9c60*/  FMUL.FTZ R58, R0.reuse, R58 ;  /* 0x0000003a003a7220 */ /* 0x040fe40000410000 */
        /* <DEDUP_REMOVED lines=23> */
[----:B------:R-:W-:Y:S02]  /*9de0*/  FMUL.FTZ R93, R3, R93 ;  /* 0x0000005d035d7220 */ /* 0x000fe40000410000 */
[C---:B------:R-:W-:Y:S02]  /*9df0*/  FMUL.FTZ R94, R0.reuse, R94 ;  /* 0x0000005e005e7220 */ /* 0x040fe40000410000 */
[----:B------:R-:W-:Y:S01]  /*9e00*/  FMUL.FTZ R95, R0, R95 ;  /* 0x0000005f005f7220 */ /* 0x000fe20000410000 */
[C---:B------:R-:W-:Y:S08]  /*9e10*/  HMMA.16816.F32 R40, R112.reuse, R116, R40 ;  /* 0x000000747028723c */ /* 0x040ff00000001828 */
        /* <DEDUP_REMOVED lines=76> */
[----:B------:R-:W-:Y:S01]  /*a2e0*/  MOV R195, R190 ;  /* 0x000000be00c37202 */ /* 0x000fe20000000f00 */
[----:B------:R-:W-:Y:S01]  /*a2f0*/  FFMA.FTZ R110, R196, c[0x0][0x2d0], -R110 ;  /* 0x0000b400c46e7a23 */ /* 0x000fe2000001086e */
[----:B------:R2:W-:Y:S01]  /*a300*/  MUFU.EX2 R190, R2 ;  /* 0x0000000200be7308 */ /* 0x0005e20000000800 */
[----:B------:R-:W3:Y:S01]  /*a310*/  LDL.LU R196, [R1+0x14] ;  /* 0x0000140001c47983 */ /* 0x000ee20000300800 */
[C---:B------:R-:W-:Y:S08]  /*a320*/  HMMA.16816.F32 R64, R112.reuse, R118, R64 ;  /* 0x000000767040723c */ /* 0x040ff00000001840 */
[-C--:B-1----:R-:W-:Y:S01]  /*a330*/  HMMA.16816.F32 R68, R112, R124.reuse, R68 ;  /* 0x0000007c7044723c */ /* 0x082fe20000001844 */
[----:B------:R-:W1:Y:S07]  /*a340*/  MUFU.EX2 R189, R110 ;  /* 0x0000006e00bd7308 */ /* 0x000e6e0000000800 */
[C---:B------:R-:W-:Y:S01]  /*a350*/  HMMA.16816.F32 R72, R120.reuse, R124, R72 ;  /* 0x0000007c7848723c */ /* 0x040fe20000001848 */
[--C-:B--2---:R-:W-:Y:S03]  /*a360*/  FFMA.FTZ R2, R192, c[0x0][0x2d0], -R111.reuse ;  /* 0x0000b400c0027a23 */ /* 0x104fe6000001086f */
[----:B------:R-:W-:Y:S04]  /*a370*/  MOV R192, R103 ;  /* 0x0000006700c07202 */ /* 0x000fe80000000f00 */
[-C--:B------:R-:W-:Y:S01]  /*a380*/  HMMA.16816.F32 R76, R120, R126.reuse, R76 ;  /* 0x0000007e784c723c */ /* 0x080fe2000000184c */
[----:B------:R-:W-:Y:S01]  /*a390*/  FFMA.FTZ R111, R193, c[0x0][0x2d0], -R111 ;  /* 0x0000b400c16f7a23 */ /* 0x000fe2000001086f */
[----:B------:R2:W-:Y:S01]  /*a3a0*/  MUFU.EX2 R186, R2 ;  /* 0x0000000200ba7308 */ /* 0x0005e20000000800 */
[----:B------:R-:W5:Y:S05]  /*a3b0*/  LDL.LU R193, [R1+0x10] ;  /* 0x0000100001c17983 */ /* 0x000f6a0000300800 */
[C---:B------:R-:W-:Y:S01]  /*a3c0*/  HMMA.16816.F32 R80, R112.reuse, R126, R80 ;  /* 0x0000007e7050723c */ /* 0x040fe20000001850 */
[----:B-1----:R-:W-:Y:S03]  /*a3d0*/  F2FP.PACK_AB R110, R189, R190 ;  /* 0x000000bebd6e723e */ /* 0x002fe600000000ff */
[----:B------:R-:W1:Y:S04]  /*a3e0*/  MUFU.EX2 R185, R111 ;  /* 0x0000006f00b97308 */ /* 0x000e680000000800 */
[-C--:B----4-:R-:W-:Y:S08]  /*a3f0*/  HMMA.16816.F32 R84, R112, R128.reuse, R84 ;  /* 0x000000807054723c */ /* 0x090ff00000001854 */
[C---:B------:R-:W-:Y:S01]  /*a400*/  HMMA.16816.F32 R88, R120.reuse, R128, R88 ;  /* 0x000000807858723c */ /* 0x040fe20000001858 */
[--C-:B--2---:R-:W-:Y:S02]  /*a410*/  FFMA.FTZ R2, R187, c[0x0][0x2d0], -R164.reuse ;  /* 0x0000b400bb027a23 */ /* 0x104fe400000108a4 */
[----:B------:R-:W2:Y:S05]  /*a420*/  LDL.LU R187, [R1+0x8] ;  /* 0x0000080001bb7983 */ /* 0x000eaa0000300800 */
[-C--:B------:R-:W-:Y:S01]  /*a430*/  HMMA.16816.F32 R92, R120, R130.reuse, R92 ;  /* 0x00000082785c723c */ /* 0x080fe2000000185c */
[----:B------:R4:W-:Y:S03]  /*a440*/  MUFU.EX2 R183, R2 ;  /* 0x0000000200b77308 */ /* 0x0009e60000000800 */
[----:B-1----:R-:W-:Y:S04]  /*a450*/  F2FP.PACK_AB R111, R185, R186 ;  /* 0x000000bab96f723e */ /* 0x002fe800000000ff */
[----:B------:R-:W-:Y:S01]  /*a460*/  HMMA.16816.F32 R96, R112, R130, R96 ;  /* 0x000000827060723c */ /* 0x000fe20000001860 */
[--C-:B----4-:R-:W-:Y:S02]  /*a470*/  FFMA.FTZ R2, R191, c[0x0][0x2d0], -R164.reuse ;  /* 0x0000b400bf027a23 */ /* 0x110fe400000108a4 */
[----:B------:R-:W2:Y:S02]  /*a480*/  LDL.LU R191, [R1+0xc] ;  /* 0x00000c0001bf7983 */ /* 0x000ea40000300800 */
[----:B------:R1:W1:Y:S02]  /*a490*/  MUFU.EX2 R179, R2 ;  /* 0x0000000200b37308 */ /* 0x0002640000000800 */
[--C-:B-1----:R-:W-:Y:S01]  /*a4a0*/  FFMA.FTZ R2, R194, c[0x0][0x2d0], -R164.reuse ;  /* 0x0000b400c2027a23 */ /* 0x102fe200000108a4 */
[----:B------:R-:W-:Y:S01]  /*a4b0*/  F2FP.PACK_AB R160, R179, R183 ;  /* 0x000000b7b3a0723e */ /* 0x000fe200000000ff */
[----:B------:R-:W-:Y:S06]  /*a4c0*/  FFMA.FTZ R164, R188, c[0x0][0x2d0], -R164 ;  /* 0x0000b400bca47a23 */ /* 0x000fec00000108a4 */
[----:B------:R1:W-:Y:S10]  /*a4d0*/  MUFU.EX2 R181, R2 ;  /* 0x0000000200b57308 */ /* 0x0003f40000000800 */
[----:B------:R-:W1:Y:S02]  /*a4e0*/  MUFU.EX2 R178, R164 ;  /* 0x000000a400b27308 */ /* 0x000e640000000800 */
[--C-:B-1----:R-:W-:Y:S08]  /*a4f0*/  FFMA.FTZ R2, R180, c[0x0][0x2d0], -R165.reuse ;  /* 0x0000b400b4027a23 */ /* 0x102ff000000108a5 */
[----:B------:R1:W-:Y:S01]  /*a500*/  MUFU.EX2 R173, R2 ;  /* 0x0000000200ad7308 */ /* 0x0003e20000000800 */
[----:B------:R-:W-:Y:S01]  /*a510*/  F2FP.PACK_AB R162, R178, R181 ;  /* 0x000000b5b2a2723e */ /* 0x000fe200000000ff */
[--C-:B-1----:R-:W-:Y:S08]  /*a520*/  FFMA.FTZ R2, R182, c[0x0][0x2d0], -R165.reuse ;  /* 0x0000b400b6027a23 */ /* 0x102ff000000108a5 */
[----:B------:R1:W1:Y:S02]  /*a530*/  MUFU.EX2 R172, R2 ;  /* 0x0000000200ac7308 */ /* 0x0002640000000800 */
[--C-:B-1----:R-:W-:Y:S01]  /*a540*/  FFMA.FTZ R2, R184, c[0x0][0x2d0], -R165.reuse ;  /* 0x0000b400b8027a23 */ /* 0x102fe200000108a5 */
[----:B------:R-:W-:Y:S01]  /*a550*/  F2FP.PACK_AB R161, R172, R173 ;  /* 0x000000adaca1723e */ /* 0x000fe200000000ff */
        /* <DEDUP_REMOVED lines=8> */
[C---:B------:R-:W-:Y:S02]  /*a5e0*/  HMMA.16816.F32 R116, R160.reuse, R132, R8 ;  /* 0x00000084a074723c */ /* 0x040fe40000001808 */
[----:B------:R-:W4:Y:S06]  /*a5f0*/  LDL R11, [R1+0x24] ;  /* 0x00002400010b7983 */ /* 0x000f2c0000100800 */
        /* <DEDUP_REMOVED lines=11> */
[----:B-----5:R-:W-:Y:S04]  /*a6b0*/  FFMA.FTZ R3, R3, R193, R243 ;  /* 0x000000c103037223 */ /* 0x020fe800000100f3 */
[----:B------:R-:W-:Y:S03]  /*a6c0*/  FADD.FTZ R3, R244, R3 ;  /* 0x00000003f4037221 */ /* 0x000fe60000010000 */
[C---:B------:R-:W-:Y:S01]  /*a6d0*/  HMMA.16816.F32 R56, R160.reuse, R164, R56 ;  /* 0x000000a4a038723c */ /* 0x040fe20000001838 */
[----:B------:R-:W-:Y:S03]  /*a6e0*/  FADD.FTZ R8, R245, R3 ;  /* 0x00000003f5087221 */ /* 0x000fe60000010000 */
[----:B---3--:R-:W-:Y:S02]  /*a6f0*/  FFMA.FTZ R3, R0, R196, R239 ;  /* 0x000000c400037223 */ /* 0x008fe400000100ef */
[----:B------:R-:W-:Y:S02]  /*a700*/  FADD.FTZ R0, R246, R8 ;  /* 0x00000008f6007221 */ /* 0x000fe40000010000 */
[----:B------:R-:W-:Y:S01]  /*a710*/  FADD.FTZ R3, R240, R3 ;  /* 0x00000003f0037221 */ /* 0x000fe20000010000 */
[-C--:B------:R-:W-:Y:S03]  /*a720*/  HMMA.16816.F32 R60, R160, R166.reuse, R60 ;  /* 0x000000a6a03c723c */ /* 0x080fe6000000183c */
[----:B------:R-:W-:Y:S02]  /*a730*/  FADD.FTZ R3, R241, R3 ;  /* 0x00000003f1037221 */ /* 0x000fe40000010000 */
[----:B------:R-:W-:Y:S01]  /*a740*/  FADD.FTZ R8, R224, R0 ;  /* 0x00000000e0087221 */ /* 0x000fe20000010000 */
[----:B------:R-:W-:Y:S01]  /*a750*/  IADD3 R224, R204, -0x1, RZ ;  /* 0xffffffffcce07810 */ /* 0x000fe20007ffe0ff */
[----:B------:R-:W-:Y:S01]  /*a760*/  FADD.FTZ R3, R242, R3 ;  /* 0x00000003f2037221 */ /* 0x000fe20000010000 */
[C---:B------:R-:W-:Y:S01]  /*a770*/  HMMA.16816.F32 R64, R108.reuse, R166, R64 ;  /* 0x000000a66c40723c */ /* 0x040fe20000001840 */
[----:B--2---:R-:W-:Y:S03]  /*a780*/  FFMA.FTZ R100, R100, R187, R247 ;  /* 0x000000bb64647223 */ /* 0x004fe600000100f7 */
[----:B------:R-:W-:Y:S02]  /*a790*/  FADD.FTZ R3, R177, R3 ;  /* 0x00000003b1037221 */ /* 0x000fe40000010000 */
[----:B------:R-:W-:Y:S02]  /*a7a0*/  FADD.FTZ R100, R248, R100 ;  /* 0x00000064f8647221 */ /* 0x000fe40000010000 */
[-C--:B------:R-:W-:Y:S04]  /*a7b0*/  HMMA.16816.F32 R68, R108, R168.reuse, R68 ;  /* 0x000000a86c44723c */ /* 0x080fe80000001844 */
[----:B------:R-:W-:Y:S02]  /*a7c0*/  FADD.FTZ R100, R249, R100 ;  /* 0x00000064f9647221 */ /* 0x000fe40000010000 */
[----:B------:R-:W-:Y:S02]  /*a7d0*/  FADD.FTZ R3, R176, R3 ;  /* 0x00000003b0037221 */ /* 0x000fe40000010000 */
[C---:B------:R-:W-:Y:S04]  /*a7e0*/  HMMA.16816.F32 R72, R160.reuse, R168, R72 ;  /* 0x000000a8a048723c */ /* 0x040fe80000001848 */
[----:B------:R-:W-:Y:S04]  /*a7f0*/  FADD.FTZ R3, R174, R3 ;  /* 0x00000003ae037221 */ /* 0x000fe80000010000 */
[----:B------:R-:W-:Y:S01]  /*a800*/  FADD.FTZ R3, R175, R3 ;  /* 0x00000003af037221 */ /* 0x000fe20000010000 */
[-C--:B------:R-:W-:Y:S03]  /*a810*/  HMMA.16816.F32 R76, R160, R170.reuse, R76 ;  /* 0x000000aaa04c723c */ /* 0x080fe6000000184c */
[----:B------:R-:W-:Y:S05]  /*a820*/  FFMA.FTZ R101, R101, R191, R251 ;  /* 0x000000bf65657223 */ /* 0x000fea00000100fb */
[C---:B------:R-:W-:Y:S01]  /*a830*/  HMMA.16816.F32 R80, R108.reuse, R170, R80 ;  /* 0x000000aa6c50723c */ /* 0x040fe20000001850 */
[----:B------:R-:W-:Y:S03]  /*a840*/  FADD.FTZ R2, R252, R101 ;  /* 0x00000065fc027221 */ /* 0x000fe60000010000 */
[----:B------:R-:W-:Y:S01]  /*a850*/  MOV R101, R106 ;  /* 0x0000006a00657202 */ /* 0x000fe20000000f00 */
[----:B------:R-:W-:Y:S03]  /*a860*/  FADD.FTZ R2, R192, R2 ;  /* 0x00000002c0027221 */ /* 0x000fe60000010000 */
        /* <DEDUP_REMOVED lines=17> */
[----:B------:R-:W-:Y:S01]  /*a980*/  FADD.FTZ R8, R201, R2 ;  /* 0x00000002c9087221 */ /* 0x000fe20000010000 */
[----:B------:R-:W-:Y:S01]  /*a990*/  MOV R108, R102 ;  /* 0x00000066006c7202 */ /* 0x000fe20000000f00 */
        /* <DEDUP_REMOVED lines=21> */
[----:B------:R1:W-:Y:S01]  /*aaf0*/  STL [R1+0x14], R0 ;  /* 0x0000140001007387 */ /* 0x0003e20000100800 */
[----:B----4-:R-:W-:Y:S02]  /*ab00*/  ISETP.GT.AND P0, PT, R204, R11, PT ;  /* 0x0000000bcc00720c */ /* 0x010fe40003f04270 */
[----:B------:R-:W-:Y:S11]  /*ab10*/  MOV R204, R224 ;  /* 0x000000e000cc7202 */ /* 0x000ff60000000f00 */
[----:B-1----:R-:W-:-:S05]  /*ab20*/  @P0 BRA `(.L_x_335) ;  /* 0xffffb95000000947 */ /* 0x002fca000383ffff */
.L_x_314:
[----:B------:R-:W-:Y:S01]  /*ab30*/  IMAD.MOV.U32 R0, RZ, RZ, c[0x0][0x2c4] ;  /* 0x0000b100ff007624 */ /* 0x000fe200078e00ff */
[----:B------:R-:W-:Y:S01]  /*ab40*/  IADD3 R2, R229, 0x1, -R230 ;  /* 0x00000001e5027810 */ /* 0x000fe20007ffe8e6 */
[----:B------:R-:W-:-:S03]  /*ab50*/  IMAD.MOV.U32 R4, RZ, RZ, c[0x0][0x32c] ;  /* 0x0000cb00ff047624 */ /* 0x000fc600078e00ff */
[----:B------:R-:W-:Y:S02]  /*ab60*/  ISETP.NE.AND P1, PT, R0, 0x1, PT ;  /* 0x000000010000780c */ /* 0x000fe40003f25270 */
[----:B------:R-:W2:Y:S01]  /*ab70*/  S2R R0, SR_CTAID.X ;  /* 0x0000000000007919 */ /* 0x000ea20000002500 */
[----:B------:R-:W-:Y:S02]  /*ab80*/  ISETP.GE.AND P0, PT, R4, 0x1, PT ;  /* 0x000000010400780c */ /* 0x000fe40003f06270 */
[----:B--2---:R-:W-:-:S08]  /*ab90*/  LEA R0, R0, 0x7f, 0x7 ;  /* 0x0000007f00007811 */ /* 0x004fd000078e38ff */
[----:B-1----:R-:W-:-:S05]  /*aba0*/  @P1 IMAD.HI.U32 R3, R0, c[0x0][0x2c8], RZ ;  /* 0x0000b20000031a27 */ /* 0x002fca00078e00ff */
[----:B------:R-:W-:-:S05]  /*abb0*/  @P1 SHF.R.U32.HI R0, RZ, c[0x0][0x2cc], R3 ;  /* 0x0000b300ff001a19 */ /* 0x000fca0000011603 */
[----:B------:R-:W-:-:S05]  /*abc0*/  IMAD.IADD R0, R2, 0x1, R0 ;  /* 0x0000000102007824 */ /* 0x000fca00078e0200 */
[----:B------:R-:W-:Y:S01]  /*abd0*/  IADD3 R2, R0, -c[0x0][0x324], RZ ;  /* 0x8000c90000027a10 */ /* 0x000fe20007ffe0ff */
[----:B------:R-:W-:Y:S05]  /*abe0*/  @!P0 BRA `(.L_x_336) ;  /* 0x000000f000008947 */ /* 0x000fea0003800000 */
        /* <DEDUP_REMOVED lines=9> */
.L_x_337:
[----:B------:R-:W-:-:S04]  /*ac80*/  MOV R3, 0x1 ;  /* 0x0000000100037802 */ /* 0x000fc80000000f00 */
[----:B------:R-:W-:-:S13]  /*ac90*/  ISETP.NE.AND P0, PT, R3, c[0x0][0x32c], PT ;  /* 0x0000cb0003007a0c */ /* 0x000fda0003f05270 */
[----:B------:R-:W-:-:S05]  /*aca0*/  @P0 IMAD.HI.U32 R3, R0, c[0x0][0x330], RZ ;  /* 0x0000cc0000030a27 */ /* 0x000fca00078e00ff */
[----:B------:R-:W-:-:S05]  /*acb0*/  @P0 SHF.R.U32.HI R0, RZ, c[0x0][0x334], R3 ;  /* 0x0000cd00ff000a19 */ /* 0x000fca0000011603 */
.L_x_338:
[----:B------:R-:W-:-:S05]  /*acc0*/  IMAD R0, R0, c[0x0][0x32c], RZ ;  /* 0x0000cb0000007a24 */ /* 0x000fca00078e02ff */
[----:B------:R-:W-:-:S03]  /*acd0*/  IMNMX R2, R2, R0, !PT ;  /* 0x0000000002027217 */ /* 0x000fc60007800200 */
.L_x_336:
[----:B------:R-:W2:Y:S01]  /*ace0*/  LDL R3, [R1+0x18] ;  /* 0x0000180001037983 */ /* 0x000ea20000100800 */
[----:B------:R-:W-:-:S05]  /*acf0*/  IADD3 R2, R2, 0x2f, RZ ;  /* 0x0000002f02027810 */ /* 0x000fca0007ffe0ff */
[----:B------:R-:W-:-:S05]  /*ad00*/  IMAD.HI R2, R2, 0x2aaaaaab, RZ ;  /* 0x2aaaaaab02027827 */ /* 0x000fca00078e02ff */
[----:B------:R-:W-:-:S04]  /*ad10*/  SHF.R.U32.HI R0, RZ, 0x1f, R2 ;  /* 0x0000001fff007819 */ /* 0x000fc80000011602 */
[----:B------:R-:W-:-:S04]  /*ad20*/  LEA.HI.SX32 R0, R2, R0, 0x1d ;  /* 0x0000000002007211 */ /* 0x000fc800078feaff */
[----:B--2---:R-:W-:-:S04]  /*ad30*/  IMNMX R3, R3, R0, !PT ;  /* 0x0000000003037217 */ /* 0x004fc80007800200 */
[----:B------:R-:W-:Y:S01]  /*ad40*/  ISETP.GE.AND P0, PT, R224, R3, PT ;  /* 0x00000003e000720c */ /* 0x000fe20003f06270 */
[----:B------:R1:W-:-:S12]  /*ad50*/  STL [R1], R3 ;  /* 0x0000000301007387 */ /* 0x0003d80000100800 */
        /* <DEDUP_REMOVED lines=20> */
.L_x_344:
        /* <DEDUP_REMOVED lines=64> */
.L_x_386:
        /* <DEDUP_REMOVED lines=18> */
.L_x_341:
[----:B------:R-:W-:Y:S05]  /*b3c0*/  BSYNC B0 ;  /* 0x0000000000007941 */ /* 0x000fea0003800000 */
.L_x_340:
[----:B-1-34-:R-:W0:Y:S01]  /*b3d0*/  LDGDEPBAR ;  /* 0x00000000000079af */ /* 0x01ae220000000000 */
[----:B------:R-:W-:Y:S01]  /*b3e0*/  WARPSYNC 0xffffffff ;  /* 0xffffffff00007948 */ /* 0x000fe20003800000 */
[-C--:B------:R-:W-:Y:S06]  /*b3f0*/  HMMA.16816.F32 R4, R48, R16.reuse, RZ ;  /* 0x000000103004723c */ /* 0x080fec00000018ff */
[----:B------:R-:W2:Y:S02]  /*b400*/  LDL R2, [R1+0x18] ;  /* 0x0000180001027983 */ /* 0x000ea40000100800 */
[C---:B------:R-:W-:Y:S02]  /*b410*/  HMMA.16816.F32 R8, R44.reuse, R16, RZ ;  /* 0x000000102c08723c */ /* 0x040fe400000018ff */
[----:B------:R-:W-:Y:S06]  /*b420*/  LDSM.16.M88.4 R184, [R211+0x9080] ;  /* 0x00908000d3b8783b */ /* 0x000fec0000000200 */
[-C--:B------:R-:W-:Y:S02]  /*b430*/  HMMA.16816.F32 R12, R44, R18.reuse, RZ ;  /* 0x000000122c0c723c */ /* 0x080fe400000018ff */
[----:B------:R-:W-:Y:S06]  /*b440*/  LDSM.16.M88.4 R188, [R208+0x4c80] ;  /* 0x004c8000d0bc783b */ /* 0x000fec0000000200 */
[C---:B------:R-:W-:Y:S02]  /*b450*/  HMMA.16816.F32 R16, R48.reuse, R18, RZ ;  /* 0x000000123010723c */ /* 0x040fe400000018ff */
[----:B------:R-:W-:Y:S06]  /*b460*/  LDSM.16.M88.4 R192, [R208+0x5080] ;  /* 0x00508000d0c0783b */ /* 0x000fec0000000200 */
[-C--:B------:R-:W-:Y:S02]  /*b470*/  HMMA.16816.F32 R20, R48, R32.reuse, RZ ;  /* 0x000000203014723c */ /* 0x080fe400000018ff */
[----:B------:R-:W-:Y:S06]  /*b480*/  LDSM.16.M88.4 R196, [R212+0x9080] ;  /* 0x00908000d4c4783b */ /* 0x000fec0000000200 */
[C---:B------:R-:W-:Y:S08]  /*b490*/  HMMA.16816.F32 R24, R44.reuse, R32, RZ ;  /* 0x000000202c18723c */ /* 0x040ff000000018ff */
[-C--:B------:R-:W-:Y:S08]  /*b4a0*/  HMMA.16816.F32 R28, R44, R34.reuse, RZ ;  /* 0x000000222c1c723c */ /* 0x080ff000000018ff */
[C---:B------:R-:W-:Y:S08]  /*b4b0*/  HMMA.16816.F32 R32, R48.reuse, R34, RZ ;  /* 0x000000223020723c */ /* 0x040ff000000018ff */
[-C--:B------:R-:W-:Y:S08]  /*b4c0*/  HMMA.16816.F32 R36, R48, R160.reuse, RZ ;  /* 0x000000a03024723c */ /* 0x080ff000000018ff */
[C---:B------:R-:W-:Y:S08]  /*b4d0*/  HMMA.16816.F32 R40, R44.reuse, R160, RZ ;  /* 0x000000a02c28723c */ /* 0x040ff000000018ff */
[-C--:B------:R-:W-:Y:S08]  /*b4e0*/  HMMA.16816.F32 R44, R44, R162.reuse, RZ ;  /* 0x000000a22c2c723c */ /* 0x080ff000000018ff */
[----:B------:R-:W-:Y:S01]  /*b4f0*/  HMMA.16816.F32 R48, R48, R162, RZ ;  /* 0x000000a23030723c */ /* 0x000fe200000018ff */
[----:B------:R-:W-:Y:S07]  /*b500*/  LDSM.16.M88.4 R160, [R211+0x8080] ;  /* 0x00808000d3a0783b */ /* 0x000fee0000000200 */
        /* <DEDUP_REMOVED lines=9> */
[----:B------:R-:W-:Y:S07]  /*b5a0*/  LDSM.16.M88.4 R176, [R219] ;  /* 0x00000000dbb0783b */ /* 0x000fee0000000200 */
[-C--:B------:R-:W-:Y:S08]  /*b5b0*/  HMMA.16816.F32 R36, R164, R180.reuse, R36 ;  /* 0x000000b4a424723c */ /* 0x080ff00000001824 */
[C---:B------:R-:W-:Y:S08]  /*b5c0*/  HMMA.16816.F32 R40, R172.reuse, R180, R40 ;  /* 0x000000b4ac28723c */ /* 0x040ff00000001828 */
[-C--:B------:R-:W-:Y:S01]  /*b5d0*/  HMMA.16816.F32 R44, R172, R182.reuse, R44 ;  /* 0x000000b6ac2c723c */ /* 0x080fe2000000182c */
[----:B------:R-:W3:Y:S07]  /*b5e0*/  LDSM.16.M88.4 R172, [R212+0x8080] ;  /* 0x00808000d4ac783b */ /* 0x000eee0000000200 */
[----:B------:R-:W-:Y:S01]  /*b5f0*/  HMMA.16816.F32 R48, R164, R182, R48 ;  /* 0x000000b6a430723c */ /* 0x000fe20000001830 */
[----:B------:R-:W4:Y:S08]  /*b600*/  LDSM.16.M88.4 R164, [R218] ;  /* 0x00000000daa4783b */ /* 0x000f300000000200 */
[----:B------:R-:W-:Y:S01]  /*b610*/  LDSM.16.M88.4 R180, [R208+0x5480] ;  /* 0x00548000d0b4783b */ /* 0x000fe20000000200 */
[----:B--2---:R-:W-:Y:S01]  /*b620*/  ISETP.GT.AND P0, PT, R224, R2, PT ;  /* 0x00000002e000720c */ /* 0x004fe20003f04270 */
[-C--:B-1----:R-:W-:Y:S08]  /*b630*/  HMMA.16816.F32 R4, R160, R168.reuse, R4 ;  /* 0x000000a8a004723c */ /* 0x082ff00000001804 */
[C---:B------:R-:W-:Y:S08]  /*b640*/  HMMA.16816.F32 R8, R184.reuse, R168, R8 ;  /* 0x000000a8b808723c */ /* 0x040ff00000001808 */
[-C--:B------:R-:W-:Y:S08]  /*b650*/  HMMA.16816.F32 R12, R184, R170.reuse, R12 ;  /* 0x000000aab80c723c */ /* 0x080ff0000000180c */
[C---:B------:R-:W-:Y:S01]  /*b660*/  HMMA.16816.F32 R16, R160.reuse, R170, R16 ;  /* 0x000000aaa010723c */ /* 0x040fe20000001810 */
[----:B------:R-:W1:Y:S07]  /*b670*/  LDSM.16.M88.4 R168, [R217] ;  /* 0x00000000d9a8783b */ /* 0x000e6e0000000200 */
        /* <DEDUP_REMOVED lines=8> */
[----:B------:R-:W-:Y:S07]  /*b700*/  LDSM.16.M88.4 R184, [R208+0x5880] ;  /* 0x00588000d0b8783b */ /* 0x000fee0000000200 */
[----:B------:R-:W-:Y:S01]  /*b710*/  HMMA.16816.F32 R48, R160, R194, R48 ;  /* 0x000000c2a030723c */ /* 0x000fe20000001830 */
[----:B------:R-:W2:Y:S07]  /*b720*/  LDSM.16.M88.4 R160, [R211+0xa080] ;  /* 0x00a08000d3a0783b */ /* 0x000eae0000000200 */
[-C--:B---3--:R-:W-:Y:S01]  /*b730*/  HMMA.16816.F32 R4, R172, R176.reuse, R4 ;  /* 0x000000b0ac04723c */ /* 0x088fe20000001804 */
[----:B------:R-:W-:Y:S07]  /*b740*/  LDSM.16.M88.4 R192, [R216] ;  /* 0x00000000d8c0783b */ /* 0x000fee0000000200 */
[C---:B------:R-:W-:Y:S08]  /*b750*/  HMMA.16816.F32 R8, R196.reuse, R176, R8 ;  /* 0x000000b0c408723c */ /* 0x040ff00000001808 */
[-C--:B------:R-:W-:Y:S08]  /*b760*/  HMMA.16816.F32 R12, R196, R178.reuse, R12 ;  /* 0x000000b2c40c723c */ /* 0x080ff0000000180c */
[C---:B------:R-:W-:Y:S01]  /*b770*/  HMMA.16816.F32 R16, R172.reuse, R178, R16 ;  /* 0x000000b2ac10723c */ /* 0x040fe20000001810 */
[----:B------:R-:W3:Y:S07]  /*b780*/  LDSM.16.M88.4 R176, [R211+0xb080] ;  /* 0x00b08000d3b0783b */ /* 0x000eee0000000200 */
[-C--:B----4-:R-:W-:Y:S08]  /*b790*/  HMMA.16816.F32 R20, R172, R164.reuse, R20 ;  /* 0x000000a4ac14723c */ /* 0x090ff00000001814 */
[C---:B------:R-:W-:Y:S08]  /*b7a0*/  HMMA.16816.F32 R24, R196.reuse, R164, R24 ;  /* 0x000000a4c418723c */ /* 0x040ff00000001818 */
[-C--:B------:R-:W-:Y:S08]  /*b7b0*/  HMMA.16816.F32 R28, R196, R166.reuse, R28 ;  /* 0x000000a6c41c723c */ /* 0x080ff0000000181c */
[C---:B------:R-:W-:Y:S01]  /*b7c0*/  HMMA.16816.F32 R32, R172.reuse, R166, R32 ;  /* 0x000000a6ac20723c */ /* 0x040fe20000001820 */
[----:B------:R-:W4:Y:S07]  /*b7d0*/  LDSM.16.M88.4 R164, [R212+0xa080] ;  /* 0x00a08000d4a4783b */ /* 0x000f2e0000000200 */
[-C--:B-1----:R-:W-:Y:S08]  /*b7e0*/  HMMA.16816.F32 R36, R172, R168.reuse, R36 ;  /* 0x000000a8ac24723c */ /* 0x082ff00000001824 */
[C---:B------:R-:W-:Y:S08]  /*b7f0*/  HMMA.16816.F32 R40, R196.reuse, R168, R40 ;  /* 0x000000a8c428723c */ /* 0x040ff00000001828 */
[-C--:B------:R-:W-:Y:S08]  /*b800*/  HMMA.16816.F32 R44, R196, R170.reuse, R44 ;  /* 0x000000aac42c723c */ /* 0x080ff0000000182c */
[----:B------:R-:W-:Y:S01]  /*b810*/  HMMA.16816.F32 R48, R172, R170, R48 ;  /* 0x000000aaac30723c */ /* 0x000fe20000001830 */
[----:B------:R-:W1:Y:S07]  /*b820*/  LDSM.16.M88.4 R168, [R212+0xb080] ;  /* 0x00b08000d4a8783b */ /* 0x000e6e0000000200 */
[-C--:B--2---:R-:W-:Y:S08]  /*b830*/  HMMA.16816.F32 R4, R160, R180.reuse, R4 ;  /* 0x000000b4a004723c */ /* 0x084ff00000001804 */
[C---:B---3--:R-:W-:Y:S08]  /*b840*/  HMMA.16816.F32 R8, R176.reuse, R180, R8 ;  /* 0x000000b4b008723c */ /* 0x048ff00000001808 */
        /* <DEDUP_REMOVED lines=11> */
[C---:B-1----:R-:W-:Y:S08]  /*b900*/  HMMA.16816.F32 R8, R168.reuse, R192, R8 ;  /* 0x000000c0a808723c */ /* 0x042ff00000001808 */
        /* <DEDUP_REMOVED lines=111> */
[----:B--23--:R-:W2:Y:S01]  /*c000*/  LDL R2, [R1+0x28] ;  /* 0x0000280001027983 */ /* 0x00cea20000100800 */
[----:B------:R-:W-:Y:S01]  /*c010*/  IMAD.MOV.U32 R223, RZ, RZ, RZ ;  /* 0x000000ffffdf7224 */ /* 0x000fe200078e00ff */
[----:B------:R-:W-:Y:S01]  /*c020*/  ISETP.GE.AND P5, PT, R226, c[0x0][0x1d4], PT ;  /* 0x00007500e2007a0c */ /* 0x000fe20003fa6270 */
[----:B------:R-:W-:Y:S01]  /*c030*/  IMAD.MOV.U32 R227, RZ, RZ, c[0x0][0x2b8] ;  /* 0x0000ae00ffe37624 */ /* 0x000fe200078e00ff */
[----:B------:R-:W3:Y:S04]  /*c040*/  LDL R3, [R1+0x1c] ;  /* 0x00001c0001037983 */ /* 0x000ee80000100800 */
[----:B------:R-:W5:Y:S01]  /*c050*/  LDL.64 R206, [R1+0x30] ;  /* 0x0000300001ce7983 */ /* 0x000f620000100a00 */
[----:B------:R-:W-:Y:S03]  /*c060*/  ISETP.NE.AND P2, PT, R227, 0x1, PT ;  /* 0x00000001e300780c */ /* 0x000fe60003f45270 */
[----:B----4-:R-:W4:Y:S01]  /*c070*/  LDL R103, [R1+0x38] ;  /* 0x0000380001677983 */ /* 0x010f220000100800 */
[----:B---3--:R-:W-:Y:S01]  /*c080*/  ISETP.GT.AND P1, PT, R3, 0x2f, PT ;  /* 0x0000002f0300780c */ /* 0x008fe20003f24270 */
[----:B--2---:R-:W-:Y:S05]  /*c090*/  IMAD R2, R224, 0x30, R2 ;  /* 0x00000030e0027824 */ /* 0x004fea00078e0202 */
[----:B------:R-:W-:Y:S05]  /*c0a0*/  IADD3 R2, R2, -0x30, R3 ;  /* 0xffffffd002027810 */ /* 0x000fea0007ffe003 */
[----:B------:R-:W-:Y:S04]  /*c0b0*/  @P2 IMAD.HI.U32 R3, R2, c[0x0][0x2bc], RZ ;  /* 0x0000af0002032a27 */ /* 0x000fe800078e00ff */
[----:B------:R-:W-:Y:S01]  /*c0c0*/  IMAD.MOV.U32 R0, RZ, RZ, R2 ;  /* 0x000000ffff007224 */ /* 0x000fe200078e0002 */
[----:B------:R-:W-:Y:S04]  /*c0d0*/  @P2 SHF.R.U32.HI R0, RZ, c[0x0][0x2c0], R3 ;  /* 0x0000b000ff002a19 */ /* 0x000fe80000011603 */
[C---:B-----5:R-:W-:Y:S02]  /*c0e0*/  @!P1 IADD3 R3, P0, R0.reuse, R206, RZ ;  /* 0x000000ce00039210 */ /* 0x060fe40007f1e0ff */
[----:B------:R-:W2:Y:S02]  /*c0f0*/  S2R R206, SR_CTAID.Y ;  /* 0x0000000000ce7919 */ /* 0x000ea40000002600 */
[----:B----4-:R-:W-:Y:S01]  /*c100*/  @!P1 LEA.HI.X.SX32 R5, R0, R103, 0x1, P0 ;  /* 0x0000006700059211 */ /* 0x010fe200000f0eff */
[----:B------:R-:W-:Y:S01]  /*c110*/  IMAD.MOV R0, RZ, RZ, -R0 ;  /* 0x000000ffff007224 */ /* 0x000fe200078e0a00 */
[----:B------:R-:W3:Y:S01]  /*c120*/  S2R R103, SR_CTAID.Y ;  /* 0x0000000000677919 */ /* 0x000ee20000002600 */
[C---:B------:R-:W-:Y:S02]  /*c130*/  @!P1 LEA R4, P0, R3.reuse, c[0x0][0x2a0], 0x2 ;  /* 0x0000a80003049a11 */ /* 0x040fe400078010ff */
[----:B------:R-:W-:Y:S02]  /*c140*/  IMAD R225, R0, c[0x0][0x2b8], R2 ;  /* 0x0000ae0000e17a24 */ /* 0x000fe400078e0202 */
[----:B------:R-:W-:Y:S02]  /*c150*/  @!P1 LEA.HI.X R5, R3, c[0x0][0x2a4], R5, 0x2, P0 ;  /* 0x0000a90003059a11 */ /* 0x000fe400000f1405 */
[C---:B------:R-:W-:Y:S01]  /*c160*/  IMAD.WIDE.U32 R2, R225.reuse, c[0x0][0x1e0], RZ ;  /* 0x00007800e1027a25 */ /* 0x040fe200078e00ff */
[----:B------:R-:W-:Y:S02]  /*c170*/  SHF.R.S32.HI R0, RZ, 0x1f, R225 ;  /* 0x0000001fff007819 */ /* 0x000fe400000114e1 */
[----:B------:R4:W5:Y:S03]  /*c180*/  @!P1 LDG.E R223, [R4.64] ;  /* 0x0000000604df9981 */ /* 0x000966000c1e1900 */
[----:B------:R-:W-:Y:S04]  /*c190*/  IMAD R0, R0, c[0x0][0x1e0], RZ ;  /* 0x0000780000007a24 */ /* 0x000fe800078e02ff */
[----:B------:R-:W-:Y:S01]  /*c1a0*/  IMAD R0, R225, c[0x0][0x1e4], R0 ;  /* 0x00007900e1007a24 */ /* 0x000fe200078e0200 */
[----:B--2---:R-:W-:Y:S03]  /*c1b0*/  SHF.R.S32.HI R206, RZ, 0x1f, R206 ;  /* 0x0000001fffce7819 */ /* 0x004fe600000114ce */
[----:B------:R-:W-:Y:S02]  /*c1c0*/  IMAD.IADD R3, R3, 0x1, R0 ;  /* 0x0000000103037824 */ /* 0x000fe400078e0200 */
[C---:B---3--:R-:W-:Y:S04]  /*c1d0*/  IMAD.WIDE.U32 R232, R103.reuse, c[0x0][0x1e8], RZ ;  /* 0x00007a0067e87a25 */ /* 0x048fe800078e00ff */
[----:B------:R-:W-:Y:S04]  /*c1e0*/  IMAD R206, R206, c[0x0][0x1e8], RZ ;  /* 0x00007a00cece7a24 */ /* 0x000fe800078e02ff */
[----:B------:R-:W-:Y:S02]  /*c1f0*/  IMAD R206, R103, c[0x0][0x1ec], R206 ;  /* 0x00007b0067ce7a24 */ /* 0x000fe400078e02ce */
[----:B------:R-:W2:Y:S02]  /*c200*/  S2R R103, SR_TID.X ;  /* 0x0000000000677919 */ /* 0x000ea40000002100 */
[----:B------:R-:W-:Y:S01]  /*c210*/  IMAD.IADD R206, R233, 0x1, R206 ;  /* 0x00000001e9ce7824 */ /* 0x000fe200078e02ce */
[----:B--2---:R-:W-:Y:S04]  /*c220*/  SHF.R.S32.HI R6, RZ, 0x1f, R103 ;  /* 0x0000001fff067819 */ /* 0x004fe80000011467 */
[----:B------:R-:W-:Y:S01]  /*c230*/  LEA.HI R6, R6, R103, RZ, 0x2 ;  /* 0x0000006706067211 */ /* 0x000fe200078f10ff */
[----:B------:R-:W-:Y:S03]  /*c240*/  IMAD.SHL.U32 R103, R226, 0x2, RZ ;  /* 0x00000002e2677824 */ /* 0x000fe600078e00ff */
[----:B------:R-:W-:Y:S04]  /*c250*/  SHF.R.S32.HI R6, RZ, 0x2, R6 ;  /* 0x00000002ff067819 */ /* 0x000fe80000011406 */
[----:B----4-:R-:W-:Y:S04]  /*c260*/  IADD3 R5, -R6, 0x30, RZ ;  /* 0x0000003006057810 */ /* 0x010fe80007ffe1ff */
[----:B------:R-:W-:Y:S02]  /*c270*/  ISETP.GE.AND P1, PT, R5, 0x1, PT ;  /* 0x000000010500780c */ /* 0x000fe40003f26270 */
[----:B-----5:R-:W-:Y:S01]  /*c280*/  SHF.R.S32.HI R4, RZ, 0x1f, R223 ;  /* 0x0000001fff047819 */ /* 0x020fe200000114df */
        /* <DEDUP_REMOVED lines=8> */
[----:B------:R-:W2:Y:S01]  /*c310*/  SHFL.IDX PT, R0, R4, RZ, 0x1c1f ;  /* 0x001c1fff04007589 */ /* 0x000ea200000e0000 */
[----:B------:R-:W-:Y:S03]  /*c320*/  ISETP.GE.AND P4, PT, R206, c[0x0][0x1d4], PT ;  /* 0x00007500ce007a0c */ /* 0x000fe60003f86270 */
        /* <DEDUP_REMOVED lines=25> */
.L_x_343:
[----:B--234-:R-:W-:Y:S01]  /*c4c0*/  FMNMX.FTZ R0, R162, R106, !PT ;  /* 0x0000006aa2007209 */ /* 0x01cfe20007810000 */
[----:B------:R-:W-:Y:S03]  /*c4d0*/  LDSM.16.MT88.4 R20, [R209+0x1880] ;  /* 0x00188000d114783b */ /* 0x000fe60000004200 */
        /* <DEDUP_REMOVED lines=36> */
[----:B------:R-:W-:Y:S01]  /*c720*/  SHFL.BFLY PT, R4, R2, 0x2, 0x1f ;  /* 0x0c401f0002047f89 */ /* 0x000fe200000e0000 */
[----:B------:R-:W-:Y:S04]  /*c730*/  FMNMX.FTZ R0, R168, R0, !PT ;  /* 0x00000000a8007209 */ /* 0x000fe80007810000 */
[----:B------:R-:W-:Y:S05]  /*c740*/  FMNMX.FTZ R0, R170, R0, !PT ;  /* 0x00000000aa007209 */ /* 0x000fea0007810000 */
[----:B------:R-:W1:Y:S02]  /*c750*/  SHFL.BFLY PT, R104, R0, 0x2, 0x1f ;  /* 0x0c401f0000687f89 */ /* 0x000e6400000e0000 */
[----:B-1----:R-:W-:Y:S02]  /*c760*/  FMNMX.FTZ R104, R0, R104, !PT ;  /* 0x0000006800687209 */ /* 0x002fe40007810000 */
[----:B------:R-:W-:Y:S02]  /*c770*/  FMNMX.FTZ R106, R106, R3, !PT ;  /* 0x000000036a6a7209 */ /* 0x000fe40007810000 */
        /* <DEDUP_REMOVED lines=12> */
[----:B------:R-:W-:Y:S03]  /*c840*/  FMNMX.FTZ R3, R194, R0, !PT ;  /* 0x00000000c2037209 */ /* 0x000fe60007810000 */
[----:B------:R-:W-:Y:S01]  /*c850*/  FADD.FTZ R0, -R106, R101 ;  /* 0x000000656a007221 */ /* 0x000fe20000010100 */
[----:B------:R-:W-:Y:S02]  /*c860*/  FMNMX.FTZ R3, R171, R3, !PT ;  /* 0x00000003ab037209 */ /* 0x000fe40007810000 */
[----:B--2---:R-:W-:Y:S01]  /*c870*/  FMNMX.FTZ R105, R2, R105, !PT ;  /* 0x0000006902697209 */ /* 0x004fe20007810000 */
[----:B------:R-:W-:Y:S01]  /*c880*/  FMUL.FTZ R2, R0, c[0x0][0x2d0] ;  /* 0x0000b40000027a20 */ /* 0x000fe20000410000 */
[----:B------:R-:W-:Y:S03]  /*c890*/  FMNMX.FTZ R0, R200, R3, !PT ;  /* 0x00000003c8007209 */ /* 0x000fe60007810000 */
[----:B------:R1:W2:Y:S01]  /*c8a0*/  MUFU.EX2 R103, R2 ;  /* 0x0000000200677308 */ /* 0x0002a20000000800 */
[----:B------:R-:W-:Y:S02]  /*c8b0*/  FMNMX.FTZ R0, R107, R0, !PT ;  /* 0x000000006b007209 */ /* 0x000fe40007810000 */
[----:B---3--:R-:W-:Y:S02]  /*c8c0*/  FMNMX.FTZ R104, R104, R4, !PT ;  /* 0x0000000468687209 */ /* 0x008fe40007810000 */
[----:B------:R-:W-:Y:S05]  /*c8d0*/  FMNMX.FTZ R0, R108, R0, !PT ;  /* 0x000000006c007209 */ /* 0x000fea0007810000 */
[----:B------:R-:W3:Y:S01]  /*c8e0*/  SHFL.BFLY PT, R3, R0, 0x2, 0x1f ;  /* 0x0c401f0000037f89 */ /* 0x000ee200000e0000 */
[----:B-1----:R-:W-:Y:S02]  /*c8f0*/  FADD.FTZ R2, -R105, R102 ;  /* 0x0000006669027221 */ /* 0x002fe40000010100 */
[C---:B--2---:R-:W-:Y:S02]  /*c900*/  FMUL.FTZ R5, R103.reuse, R113 ;  /* 0x0000007167057220 */ /* 0x044fe40000410000 */
[----:B------:R-:W-:Y:S02]  /*c910*/  FMUL.FTZ R2, R2, c[0x0][0x2d0] ;  /* 0x0000b40002027a20 */ /* 0x000fe40000410000 */
[C---:B------:R-:W-:Y:S02]  /*c920*/  FMUL.FTZ R32, R103.reuse, R140 ;  /* 0x0000008c67207220 */ /* 0x040fe40000410000 */
[----:B------:R1:W2:Y:S01]  /*c930*/  MUFU.EX2 R102, R2 ;  /* 0x0000000200667308 */ /* 0x0002a20000000800 */
[C---:B------:R-:W-:Y:S01]  /*c940*/  FMUL.FTZ R33, R103.reuse, R141 ;  /* 0x0000008d67217220 */ /* 0x040fe20000410000 */
[----:B---3--:R-:W-:Y:S01]  /*c950*/  FMNMX.FTZ R0, R0, R3, !PT ;  /* 0x0000000300007209 */ /* 0x008fe20007810000 */
        /* <DEDUP_REMOVED lines=161> */
[--C-:B---3--:R-:W-:Y:S09]  /*d370*/  FFMA.FTZ R4, R174, c[0x0][0x2d0], -R3.reuse ;  /* 0x0000b400ae047a23 */ /* 0x108ff20000010803 */
[----:B------:R3:W4:Y:S01]  /*d380*/  MUFU.EX2 R241, R4 ;  /* 0x0000000400f17308 */ /* 0x0007220000000800 */
[--C-:B-1----:R-:W-:Y:S01]  /*d390*/  FFMA.FTZ R100, R191, c[0x0][0x2d0], -R110.reuse ;  /* 0x0000b400bf647a23 */ /* 0x102fe2000001086e */
[----:B------:R-:W-:Y:S08]  /*d3a0*/  MOV R191, R162 ;  /* 0x000000a200bf7202 */ /* 0x000ff00000000f00 */
[----:B------:R1:W-:Y:S01]  /*d3b0*/  MUFU.EX2 R189, R100 ;  /* 0x0000006400bd7308 */ /* 0x0003e20000000800 */
[----:B---3--:R-:W-:Y:S01]  /*d3c0*/  FMUL.FTZ R4, R103, R112 ;  /* 0x0000007067047220 */ /* 0x008fe20000410000 */
[----:B------:R-:W-:Y:S02]  /*d3d0*/  F2FP.PACK_AB R112, R162, R252 ;  /* 0x000000fca270723e */ /* 0x000fe400000000ff */
[----:B----4-:R-:W-:Y:S05]  /*d3e0*/  F2FP.PACK_AB R119, R241, R240 ;  /* 0x000000f0f177723e */ /* 0x010fea00000000ff */
[-C--:B------:R-:W-:Y:S05]  /*d3f0*/  HMMA.16816.F32 R4, R112, R20.reuse, R4 ;  /* 0x000000147004723c */ /* 0x080fea0000001804 */
[--C-:B-1----:R-:W-:Y:S02]  /*d400*/  FFMA.FTZ R100, R192, c[0x0][0x2d0], -R110.reuse ;  /* 0x0000b400c0647a23 */ /* 0x102fe4000001086e */
[----:B------:R-:W3:Y:S01]  /*d410*/  LDL.LU R192, [R1+0x14] ;  /* 0x0000140001c07983 */ /* 0x000ee20000300800 */
[C---:B------:R-:W-:Y:S01]  /*d420*/  HMMA.16816.F32 R8, R116.reuse, R20, R8 ;  /* 0x000000147408723c */ /* 0x040fe20000001808 */
[----:B------:R1:W4:Y:S06]  /*d430*/  MUFU.EX2 R188, R100 ;  /* 0x0000006400bc7308 */ /* 0x00032c0000000800 */
[C---:B------:R-:W-:Y:S01]  /*d440*/  FMUL.FTZ R20, R103.reuse, R128 ;  /* 0x0000008067147220 */ /* 0x040fe20000410000 */
[-C--:B------:R-:W-:Y:S04]  /*d450*/  HMMA.16816.F32 R12, R116, R22.reuse, R12 ;  /* 0x00000016740c723c */ /* 0x080fe8000000180c */
[----:B------:R-:W-:Y:S04]  /*d460*/  FMUL.FTZ R21, R103, R129 ;  /* 0x0000008167157220 */ /* 0x000fe80000410000 */
[C---:B------:R-:W-:Y:S07]  /*d470*/  HMMA.16816.F32 R16, R112.reuse, R22, R16 ;  /* 0x000000167010723c */ /* 0x040fee0000001810 */
[C---:B------:R-:W-:Y:S02]  /*d480*/  FMUL.FTZ R22, R102.reuse, R130 ;  /* 0x0000008266167220 */ /* 0x040fe40000410000 */
[----:B-1----:R-:W-:Y:S02]  /*d490*/  FFMA.FTZ R100, R193, c[0x0][0x2d0], -R3 ;  /* 0x0000b400c1647a23 */ /* 0x002fe40000010803 */
[----:B------:R-:W5:Y:S01]  /*d4a0*/  LDL.LU R193, [R1+0x10] ;  /* 0x0000100001c17983 */ /* 0x000f620000300800 */
[----:B------:R-:W-:Y:S01]  /*d4b0*/  FMUL.FTZ R23, R102, R131 ;  /* 0x0000008366177220 */ /* 0x000fe20000410000 */
[----:B------:R1:W-:Y:S02]  /*d4c0*/  MUFU.EX2 R187, R100 ;  /* 0x0000006400bb7308 */ /* 0x0003e40000000800 */
[----:B------:R-:W-:Y:S04]  /*d4d0*/  LDSM.16.MT88.4 R128, [R210+0x1c80] ;  /* 0x001c8000d280783b */ /* 0x000fe80000004200 */
        /* <DEDUP_REMOVED lines=12> */
[----:B--2---:R-:W-:Y:S07]  /*d5a0*/  FMUL.FTZ R36, R103, R144 ;  /* 0x0000009067247220 */ /* 0x004fee0000410000 */
[-C--:B------:R-:W-:Y:S03]  /*d5b0*/  HMMA.16816.F32 R36, R112, R120.reuse, R36 ;  /* 0x000000787024723c */ /* 0x080fe60000001824 */
        /* <DEDUP_REMOVED lines=9> */
[----:B------:R1:W-:Y:S07]  /*d650*/  MUFU.EX2 R184, R100 ;  /* 0x0000006400b87308 */ /* 0x0003ee0000000800 */
[C---:B------:R-:W-:Y:S08]  /*d660*/  HMMA.16816.F32 R56, R116.reuse, R124, R56 ;  /* 0x0000007c7438723c */ /* 0x040ff00000001838 */
[-C--:B------:R-:W-:Y:S08]  /*d670*/  HMMA.16816.F32 R60, R116, R126.reuse, R60 ;  /* 0x0000007e743c723c */ /* 0x080ff0000000183c */
[C---:B------:R-:W-:Y:S01]  /*d680*/  HMMA.16816.F32 R64, R112.reuse, R126, R64 ;  /* 0x0000007e7040723c */ /* 0x040fe20000001840 */
[----:B------:R-:W4:Y:S03]  /*d690*/  LDSM.16.MT88.4 R124, [R210+0x3080] ;  /* 0x00308000d27c783b */ /* 0x000f260000004200 */
[--C-:B-1----:R-:W-:Y:S04]  /*d6a0*/  FFMA.FTZ R100, R197, c[0x0][0x2d0], -R161.reuse ;  /* 0x0000b400c5647a23 */ /* 0x102fe800000108a1 */
[----:B------:R1:W-:Y:S01]  /*d6b0*/  MUFU.EX2 R183, R100 ;  /* 0x0000006400b77308 */ /* 0x0003e20000000800 */
[-C--:B----4-:R-:W-:Y:S08]  /*d6c0*/  HMMA.16816.F32 R68, R112, R120.reuse, R68 ;  /* 0x000000787044723c */ /* 0x090ff00000001844 */
[C---:B------:R-:W-:Y:S08]  /*d6d0*/  HMMA.16816.F32 R72, R116.reuse, R120, R72 ;  /* 0x000000787448723c */ /* 0x040ff00000001848 */
[-C--:B------:R-:W-:Y:S04]  /*d6e0*/  HMMA.16816.F32 R76, R116, R122.reuse, R76 ;  /* 0x0000007a744c723c */ /* 0x080fe8000000184c */
[----:B-1----:R-:W-:Y:S04]  /*d6f0*/  FFMA.FTZ R100, R198, c[0x0][0x2d0], -R161 ;  /* 0x0000b400c6647a23 */ /* 0x002fe800000108a1 */
[C---:B------:R-:W-:Y:S01]  /*d700*/  HMMA.16816.F32 R80, R112.reuse, R122, R80 ;  /* 0x0000007a7050723c */ /* 0x040fe20000001850 */
[----:B------:R-:W1:Y:S01]  /*d710*/  LDSM.16.MT88.4 R120, [R209+0x1c80] ;  /* 0x001c8000d178783b */ /* 0x000e620000004200 */
[----:B------:R4:W1:Y:S06]  /*d720*/  MUFU.EX2 R182, R100 ;  /* 0x0000006400b67308 */ /* 0x00086c0000000800 */
[-C--:B------:R-:W-:Y:S08]  /*d730*/  HMMA.16816.F32 R84, R112, R124.reuse, R84 ;  /* 0x0000007c7054723c */ /* 0x080ff00000001854 */
[C---:B------:R-:W-:Y:S08]  /*d740*/  HMMA.16816.F32 R88, R116.reuse, R124, R88 ;  /* 0x0000007c7458723c */ /* 0x040ff00000001858 */
[-C--:B------:R-:W-:Y:S04]  /*d750*/  HMMA.16816.F32 R92, R116, R126.reuse, R92 ;  /* 0x0000007e745c723c */ /* 0x080fe8000000185c */
[--C-:B----4-:R-:W-:Y:S02]  /*d760*/  FFMA.FTZ R100, R164, c[0x0][0x2d0], -R109.reuse ;  /* 0x0000b400a4647a23 */ /* 0x110fe4000001086d */
        /* <DEDUP_REMOVED lines=13> */
[-C--:B-1----:R-:W-:Y:S03]  /*d840*/  HMMA.16816.F32 R4, R112, R120.reuse, R4 ;  /* 0x000000787004723c */ /* 0x082fe60000001804 */
[--C-:B----4-:R-:W-:Y:S04]  /*d850*/  FFMA.FTZ R100, R166, c[0x0][0x2d0], -R161.reuse ;  /* 0x0000b400a6647a23 */ /* 0x110fe800000108a1 */
[----:B------:R1:W-:Y:S01]  /*d860*/  MUFU.EX2 R179, R100 ;  /* 0x0000006400b37308 */ /* 0x0003e20000000800 */
[C---:B------:R-:W-:Y:S04]  /*d870*/  HMMA.16816.F32 R8, R116.reuse, R120, R8 ;  /* 0x000000787408723c */ /* 0x040fe80000001808 */
[--C-:B------:R-:W-:Y:S04]  /*d880*/  FFMA.FTZ R109, R169, c[0x0][0x2d0], -R110.reuse ;  /* 0x0000b400a96d7a23 */ /* 0x100fe8000001086e */
        /* <DEDUP_REMOVED lines=9> */
[----:B----4-:R-:W-:Y:S04]  /*d920*/  F2FP.PACK_AB R109, R182, R183 ;  /* 0x000000b7b66d723e */ /* 0x010fe800000000ff */
[-C--:B------:R-:W-:Y:S08]  /*d930*/  HMMA.16816.F32 R28, R116, R130.reuse, R28 ;  /* 0x00000082741c723c */ /* 0x080ff0000000181c */
[C---:B------:R-:W-:Y:S01]  /*d940*/  HMMA.16816.F32 R32, R112.reuse, R130, R32 ;  /* 0x000000827020723c */ /* 0x040fe20000001820 */
[----:B------:R-:W4:Y:S03]  /*d950*/  LDSM.16.MT88.4 R128, [R209+0x3480] ;  /* 0x00348000d180783b */ /* 0x000f260000004200 */
[----:B-1----:R-:W-:Y:S01]  /*d960*/  FFMA.FTZ R100, R199, c[0x0][0x2d0], -R110 ;  /* 0x0000b400c7647a23 */ /* 0x002fe2000001086e */
[----:B------:R-:W-:Y:S03]  /*d970*/  F2FP.PACK_AB R111, R178, R179 ;  /* 0x000000b3b26f723e */ /* 0x000fe600000000ff */
[-C--:B---3--:R-:W-:Y:S01]  /*d980*/  HMMA.16816.F32 R36, R112, R124.reuse, R36 ;  /* 0x0000007c7024723c */ /* 0x088fe20000001824 */
[----:B------:R1:W3:Y:S03]  /*d990*/  MUFU.EX2 R177, R100 ;  /* 0x0000006400b17308 */ /* 0x0002e60000000800 */
[----:B------:R-:W-:Y:S04]  /*d9a0*/  FFMA.FTZ R0, R0, R192, R238 ;  /* 0x000000c000007223 */ /* 0x000fe800000100ee */
[C---:B------:R-:W-:Y:S04]  /*d9b0*/  HMMA.16816.F32 R40, R116.reuse, R124, R40 ;  /* 0x0000007c7428723c */ /* 0x040fe80000001828 */
[----:B------:R-:W-:Y:S04]  /*d9c0*/  FADD.FTZ R0, R239, R0 ;  /* 0x00000000ef007221 */ /* 0x000fe80000010000 */
[-C--:B------:R-:W-:Y:S04]  /*d9d0*/  HMMA.16816.F32 R44, R116, R126.reuse, R44 ;  /* 0x0000007e742c723c */ /* 0x080fe8000000182c */
[----:B------:R-:W-:Y:S04]  /*d9e0*/  FADD.FTZ R0, R240, R0 ;  /* 0x00000000f0007221 */ /* 0x000fe80000010000 */
[C---:B------:R-:W-:Y:S01]  /*d9f0*/  HMMA.16816.F32 R48, R112.reuse, R126, R48 ;  /* 0x0000007e7030723c */ /* 0x040fe20000001830 */
[----:B------:R-:W2:Y:S03]  /*da00*/  LDSM.16.MT88.4 R124, [R210+0x3480] ;  /* 0x00348000d27c783b */ /* 0x000ea60000004200 */
[--C-:B-1----:R-:W-:Y:S01]  /*da10*/  FFMA.FTZ R100, R171, c[0x0][0x2d0], -R3.reuse ;  /* 0x0000b400ab647a23 */ /* 0x102fe20000010803 */
[----:B---3--:R-:W-:Y:S01]  /*da20*/  F2FP.PACK_AB R160, R176, R177 ;  /* 0x000000b1b0a0723e */ /* 0x008fe200000000ff */
[----:B------:R-:W-:Y:S02]  /*da30*/  FADD.FTZ R0, R241, R0 ;  /* 0x00000000f1007221 */ /* 0x000fe40000010000 */
[-C--:B------:R-:W-:Y:S01]  /*da40*/  HMMA.16816.F32 R52, R112, R120.reuse, R52 ;  /* 0x000000787034723c */ /* 0x080fe20000001834 */
[----:B------:R1:W-:Y:S03]  /*da50*/  MUFU.EX2 R175, R100 ;  /* 0x0000006400af7308 */ /* 0x0003e60000000800 */
[----:B-----5:R-:W-:Y:S04]  /*da60*/  FFMA.FTZ R101, R101, R193, R242 ;  /* 0x000000c165657223 */ /* 0x020fe800000100f2 */
[C---:B------:R-:W-:Y:S08]  /*da70*/  HMMA.16816.F32 R56, R116.reuse, R120, R56 ;  /* 0x000000787438723c */ /* 0x040ff00000001838 */
[-C--:B------:R-:W-:Y:S08]  /*da80*/  HMMA.16816.F32 R60, R116, R122.reuse, R60 ;  /* 0x0000007a743c723c */ /* 0x080ff0000000183c */
[C---:B------:R-:W-:Y:S04]  /*da90*/  HMMA.16816.F32 R64, R112.reuse, R122, R64 ;  /* 0x0000007a7040723c */ /* 0x040fe80000001840 */
[--C-:B-1----:R-:W-:Y:S02]  /*daa0*/  FFMA.FTZ R100, R200, c[0x0][0x2d0], -R3.reuse ;  /* 0x0000b400c8647a23 */ /* 0x102fe40000010803 */
[----:B------:R-:W-:Y:S01]  /*dab0*/  FFMA.FTZ R3, R108, c[0x0][0x2d0], -R3 ;  /* 0x0000b4006c037a23 */ /* 0x000fe20000010803 */
[----:B------:R-:W-:Y:S01]  /*dac0*/  F2FP.PACK_AB R108, R184, R185 ;  /* 0x000000b9b86c723e */ /* 0x000fe200000000ff */
[-C--:B----4-:R-:W-:Y:S01]  /*dad0*/  HMMA.16816.F32 R68, R112, R128.reuse, R68 ;  /* 0x000000807044723c */ /* 0x090fe20000001844 */
[----:B------:R1:W3:Y:S03]  /*dae0*/  MUFU.EX2 R174, R100 ;  /* 0x0000006400ae7308 */ /* 0x0002e60000000800 */
[----:B------:R-:W-:Y:S04]  /*daf0*/  FFMA.FTZ R102, R102, R194, R248 ;  /* 0x000000c266667223 */ /* 0x000fe800000100f8 */
[C---:B------:R-:W-:Y:S08]  /*db00*/  HMMA.16816.F32 R72, R116.reuse, R128, R72 ;  /* 0x000000807448723c */ /* 0x040ff00000001848 */
[-C--:B------:R-:W-:Y:S08]  /*db10*/  HMMA.16816.F32 R76, R116, R130.reuse, R76 ;  /* 0x00000082744c723c */ /* 0x080ff0000000184c */
[C---:B------:R-:W-:Y:S04]  /*db20*/  HMMA.16816.F32 R80, R112.reuse, R130, R80 ;  /* 0x000000827050723c */ /* 0x040fe80000001850 */
[----:B-1----:R-:W-:Y:S01]  /*db30*/  FFMA.FTZ R100, R168, c[0x0][0x2d0], -R110 ;  /* 0x0000b400a8647a23 */ /* 0x002fe2000001086e */
[----:B---3--:R-:W-:Y:S03]  /*db40*/  F2FP.PACK_AB R161, R174, R175 ;  /* 0x000000afaea1723e */ /* 0x008fe600000000ff */
[-C--:B--2---:R-:W-:Y:S01]  /*db50*/  HMMA.16816.F32 R84, R112, R124.reuse, R84 ;  /* 0x0000007c7054723c */ /* 0x084fe20000001854 */
[----:B------:R1:W-:Y:S03]  /*db60*/  MUFU.EX2 R173, R100 ;  /* 0x0000006400ad7308 */ /* 0x0003e60000000800 */
[----:B------:R-:W-:Y:S04]  /*db70*/  FFMA.FTZ R103, R103, R195, R252 ;  /* 0x000000c367677223 */ /* 0x000fe800000100fc */
[C---:B------:R-:W-:Y:S08]  /*db80*/  HMMA.16816.F32 R88, R116.reuse, R124, R88 ;  /* 0x0000007c7458723c */ /* 0x040ff00000001858 */
[-C--:B------:R-:W-:Y:S08]  /*db90*/  HMMA.16816.F32 R92, R116, R126.reuse, R92 ;  /* 0x0000007e745c723c */ /* 0x080ff0000000185c */
[----:B------:R-:W-:Y:S04]  /*dba0*/  HMMA.16816.F32 R96, R112, R126, R96 ;  /* 0x0000007e7060723c */ /* 0x000fe80000001860 */
[----:B-1----:R-:W-:Y:S01]  /*dbb0*/  FFMA.FTZ R100, R170, c[0x0][0x2d0], -R110 ;  /* 0x0000b400aa647a23 */ /* 0x002fe2000001086e */
[----:B------:R-:W-:Y:S01]  /*dbc0*/  F2FP.PACK_AB R110, R180, R181 ;  /* 0x000000b5b46e723e */ /* 0x000fe200000000ff */
[----:B------:R-:W1:Y:S02]  /*dbd0*/  LDSM.16.MT88.4 R168, [R209+0x3880] ;  /* 0x00388000d1a8783b */ /* 0x000e640000004200 */
[----:B------:R-:W2:Y:S04]  /*dbe0*/  MUFU.EX2 R172, R100 ;  /* 0x0000006400ac7308 */ /* 0x000ea80000000800 */
[-C--:B------:R-:W-:Y:S02]  /*dbf0*/  HMMA.16816.F32 R112, R108, R132.reuse, R4 ;  /* 0x000000846c70723c */ /* 0x080fe40000001804 */
[----:B------:R-:W3:Y:S04]  /*dc00*/  LDSM.16.MT88.4 R4, [R210+0x3880] ;  /* 0x00388000d204783b */ /* 0x000ee80000004200 */
[----:B------:R-:W4:Y:S01]  /*dc10*/  MUFU.EX2 R100, R3 ;  /* 0x0000000300647308 */ /* 0x000f220000000800 */
[----:B--2---:R-:W-:Y:S02]  /*dc20*/  F2FP.PACK_AB R162, R172, R173 ;  /* 0x000000adaca2723e */ /* 0x004fe400000000ff */
[----:B----4-:R-:W-:Y:S03]  /*dc30*/  F2FP.PACK_AB R163, R100, R107 ;  /* 0x0000006b64a3723e */ /* 0x010fe600000000ff */
[----:B------:R-:W-:Y:S04]  /*dc40*/  FADD.FTZ R3, R206, R0 ;  /* 0x00000000ce037221 */ /* 0x000fe80000010000 */
[C---:B------:R-:W-:Y:S07]  /*dc50*/  HMMA.16816.F32 R116, R160.reuse, R132, R8 ;  /* 0x00000084a074723c */ /* 0x040fee0000001808 */
[----:B------:R-:W-:Y:S01]  /*dc60*/  FADD.FTZ R9, R191, R103 ;  /* 0x00000067bf097221 */ /* 0x000fe20000010000 */
[-C--:B------:R-:W-:Y:S01]  /*dc70*/  HMMA.16816.F32 R120, R160, R134.reuse, R12 ;  /* 0x00000086a078723c */ /* 0x080fe2000000180c */
[----:B------:R-:W2:Y:S03]  /*dc80*/  LDL R12, [R1] ;  /* 0x00000000010c7983 */ /* 0x000ea60000100800 */
        /* <DEDUP_REMOVED lines=34> */
[-C--:B-1----:R-:W-:Y:S08]  /*deb0*/  HMMA.16816.F32 R68, R108, R168.reuse, R68 ;  /* 0x000000a86c44723c */ /* 0x082ff00000001844 */
[C---:B------:R-:W-:Y:S08]  /*dec0*/  HMMA.16816.F32 R72, R160.reuse, R168, R72 ;  /* 0x000000a8a048723c */ /* 0x040ff00000001848 */
[-C--:B------:R-:W-:Y:S08]  /*ded0*/  HMMA.16816.F32 R76, R160, R170.reuse, R76 ;  /* 0x000000aaa04c723c */ /* 0x080ff0000000184c */
[C---:B------:R-:W-:Y:S08]  /*dee0*/  HMMA.16816.F32 R80, R108.reuse, R170, R80 ;  /* 0x000000aa6c50723c */ /* 0x040ff00000001850 */
[-C--:B---3--:R-:W-:Y:S08]  /*def0*/  HMMA.16816.F32 R84, R108, R4.reuse, R84 ;  /* 0x000000046c54723c */ /* 0x088ff00000001854 */
        /* <DEDUP_REMOVED lines=27> */
[----:B--2---:R-:W-:Y:S02]  /*e0b0*/  ISETP.GT.AND P0, PT, R224, R12, PT ;  /* 0x0000000ce000720c */ /* 0x004fe40003f04270 */
[----:B------:R-:W-:Y:S11]  /*e0c0*/  MOV R224, R0 ;  /* 0x0000000000e07202 */ /* 0x000ff60000000f00 */
[----:B-1----:R-:W-:-:S05]  /*e0d0*/  @P0 BRA `(.L_x_344) ;  /* 0xffffcdc000000947 */ /* 0x002fca000383ffff */
.L_x_339:
        /* <DEDUP_REMOVED lines=15> */
.L_x_366:
[----:B------:R-:W2:Y:S01]  /*e1d0*/  LDL R13, [R1+0x40] ;  /* 0x00004000010d7983 */ /* 0x000ea20000100800 */
[----:B------:R-:W-:Y:S04]  /*e1e0*/  DEPBAR.LE SB0, 0x0 ;  /* 0x000080000000791a */ /* 0x000fe80000000000 */
[----:B------:R-:W3:Y:S01]  /*e1f0*/  LDL R12, [R1+0x3c] ;  /* 0x00003c00010c7983 */ /* 0x000ee20000100800 */
[C---:B------:R-:W-:Y:S01]  /*e200*/  ISETP.GE.AND P1, PT, R226.reuse, c[0x0][0x1d4], PT ;  /* 0x00007500e2007a0c */ /* 0x040fe20003f26270 */
[----:B-1----:R-:W-:Y:S01]  /*e210*/  IMAD.WIDE.U32 R2, R225, c[0x0][0x208], RZ ;  /* 0x00008200e1027a25 */ /* 0x002fe200078e00ff */
[----:B------:R-:W-:Y:S01]  /*e220*/  SHF.R.S32.HI R4, RZ, 0x1f, R223 ;  /* 0x0000001fff047819 */ /* 0x000fe200000114df */
[----:B------:R-:W1:Y:S01]  /*e230*/  S2R R5, SR_CTAID.Y ;  /* 0x0000000000057919 */ /* 0x000e620000002600 */
[----:B------:R-:W-:Y:S01]  /*e240*/  IADD3 R11, R226, 0x40, RZ ;  /* 0x00000040e20b7810 */ /* 0x000fe20007ffe0ff */
[----:B------:R-:W-:Y:S01]  /*e250*/  BSSY B0, `(.L_x_346) ;  /* 0x0000051000007945 */ /* 0x000fe20003800000 */
[----:B------:R-:W-:Y:S01]  /*e260*/  SHF.R.S32.HI R0, RZ, 0x1f, R225 ;  /* 0x0000001fff007819 */ /* 0x000fe200000114e1 */
[----:B------:R-:W4:Y:S01]  /*e270*/  S2R R8, SR_CTAID.Y ;  /* 0x0000000000087919 */ /* 0x000f220000002600 */
[----:B------:R-:W-:Y:S03]  /*e280*/  IMAD R4, R4, c[0x0][0x218], RZ ;  /* 0x0000860004047a24 */ /* 0x000fe600078e02ff */
[----:B------:R-:W-:Y:S01]  /*e290*/  BAR.SYNC.DEFER_BLOCKING 0x0 ;  /* 0x0000000000007b1d */ /* 0x000fe20000010000 */
[----:B------:R-:W-:Y:S02]  /*e2a0*/  IMAD R0, R0, c[0x0][0x208], RZ ;  /* 0x0000820000007a24 */ /* 0x000fe400078e02ff */
[----:B------:R-:W-:Y:S02]  /*e2b0*/  IMAD R4, R223, c[0x0][0x21c], R4 ;  /* 0x00008700df047a24 */ /* 0x000fe400078e0204 */
[----:B------:R-:W-:Y:S04]  /*e2c0*/  IMAD R0, R225, c[0x0][0x20c], R0 ;  /* 0x00008300e1007a24 */ /* 0x000fe800078e0200 */
[----:B------:R-:W-:Y:S04]  /*e2d0*/  IMAD.IADD R3, R3, 0x1, R0 ;  /* 0x0000000103037824 */ /* 0x000fe800078e0200 */
[----:B------:R-:W-:Y:S01]  /*e2e0*/  IMAD.WIDE.U32 R2, R223, c[0x0][0x218], R2 ;  /* 0x00008600df027a25 */ /* 0x000fe200078e0002 */
[----:B------:R-:W-:Y:S04]  /*e2f0*/  LDSM.16.M88.4 R48, [R211+0x6080] ;  /* 0x00608000d330783b */ /* 0x000fe80000000200 */
[----:B------:R-:W-:Y:S04]  /*e300*/  LDSM.16.M88.4 R44, [R211+0x7080] ;  /* 0x00708000d32c783b */ /* 0x000fe80000000200 */
[----:B------:R-:W-:Y:S04]  /*e310*/  LDSM.16.M88.4 R16, [R208+0x3c80] ;  /* 0x003c8000d010783b */ /* 0x000fe80000000200 */
[----:B------:R-:W-:Y:S04]  /*e320*/  LDSM.16.M88.4 R32, [R208+0x4080] ;  /* 0x00408000d020783b */ /* 0x000fe80000000200 */
[----:B------:R-:W-:Y:S01]  /*e330*/  LDSM.16.M88.4 R160, [R208+0x4480] ;  /* 0x00448000d0a0783b */ /* 0x000fe20000000200 */
[----:B-1----:R-:W-:Y:S01]  /*e340*/  SHF.R.S32.HI R5, RZ, 0x1f, R5 ;  /* 0x0000001fff057819 */ /* 0x002fe20000011405 */
[----:B----4-:R-:W-:Y:S02]  /*e350*/  IMAD.WIDE.U32 R6, R8, c[0x0][0x210], RZ ;  /* 0x0000840008067a25 */ /* 0x010fe400078e00ff */
[----:B------:R-:W-:Y:S02]  /*e360*/  LDSM.16.M88.4 R164, [R212+0x6080] ;  /* 0x00608000d4a4783b */ /* 0x000fe40000000200 */
[----:B------:R-:W-:Y:S01]  /*e370*/  IMAD R5, R5, c[0x0][0x210], RZ ;  /* 0x0000840005057a24 */ /* 0x000fe200078e02ff */
[----:B------:R-:W-:Y:S01]  /*e380*/  IADD3 R0, P0, R6, R2, RZ ;  /* 0x0000000206007210 */ /* 0x000fe20007f1e0ff */
[----:B------:R-:W-:Y:S01]  /*e390*/  LDSM.16.M88.4 R172, [R212+0x7080] ;  /* 0x00708000d4ac783b */ /* 0x000fe20000000200 */
[----:B------:R-:W-:Y:S01]  /*e3a0*/  IADD3 R6, R226, 0x20, RZ ;  /* 0x00000020e2067810 */ /* 0x000fe20007ffe0ff */
[----:B------:R-:W-:Y:S02]  /*e3b0*/  IMAD R5, R8, c[0x0][0x214], R5 ;  /* 0x0000850008057a24 */ /* 0x000fe400078e0205 */
[----:B------:R-:W-:Y:S01]  /*e3c0*/  LDSM.16.M88.4 R168, [R213] ;  /* 0x00000000d5a8783b */ /* 0x000fe20000000200 */
[----:B------:R-:W-:Y:S01]  /*e3d0*/  SHF.R.S32.HI R6, RZ, 0x1f, R6 ;  /* 0x0000001fff067819 */ /* 0x000fe20000011406 */
[----:B------:R-:W-:Y:S01]  /*e3e0*/  IMAD.IADD R5, R7, 0x1, R5 ;  /* 0x0000000107057824 */ /* 0x000fe200078e0205 */
[----:B------:R-:W-:Y:S01]  /*e3f0*/  IADD3 R7, R226, 0x20, RZ ;  /* 0x00000020e2077810 */ /* 0x000fe20007ffe0ff */
[----:B------:R-:W-:Y:S03]  /*e400*/  LDSM.16.M88.4 R176, [R221] ;  /* 0x00000000ddb0783b */ /* 0x000fe60000000200 */
[----:B------:R-:W-:Y:S01]  /*e410*/  IADD3.X R3, R5, R3, R4, P0, !PT ;  /* 0x0000000305037210 */ /* 0x000fe200007fe404 */
[----:B------:R-:W-:Y:S01]  /*e420*/  LDSM.16.M88.4 R180, [R220] ;  /* 0x00000000dcb4783b */ /* 0x000fe20000000200 */
[----:B------:R-:W-:Y:S02]  /*e430*/  LEA R10, P0, R0, c[0x0][0x1f8], 0x1 ;  /* 0x00007e00000a7a11 */ /* 0x000fe400078008ff */
[----:B------:R-:W-:Y:S02]  /*e440*/  IADD3 R5, R226, 0x40, RZ ;  /* 0x00000040e2057810 */ /* 0x000fe40007ffe0ff */
[----:B------:R-:W-:Y:S02]  /*e450*/  LEA.HI.X R3, R0, c[0x0][0x1fc], R3, 0x1, P0 ;  /* 0x00007f0000037a11 */ /* 0x000fe400000f0c03 */
[----:B------:R-:W-:Y:S01]  /*e460*/  LEA.HI R6, R6, R7, RZ, 0x3 ;  /* 0x0000000706067211 */ /* 0x000fe200078f18ff */
[----:B------:R-:W1:Y:S01]  /*e470*/  SHFL.IDX PT, R0, R10, RZ, 0x1c1f ;  /* 0x001c1fff0a007589 */ /* 0x000e6200000e0000 */
[----:B------:R-:W-:Y:S02]  /*e480*/  SHF.R.S32.HI R5, RZ, 0x1f, R5 ;  /* 0x0000001fff057819 */ /* 0x000fe40000011405 */
[----:B------:R-:W-:Y:S01]  /*e490*/  LOP3.LUT R6, R6, 0xfffffff8, RZ, 0xc0, !PT ;  /* 0xfffffff806067812 */ /* 0x000fe200078ec0ff */
[----:B------:R-:W4:Y:S01]  /*e4a0*/  SHFL.IDX PT, R2, R3, RZ, 0x1c1f ;  /* 0x001c1fff03027589 */ /* 0x000f2200000e0000 */
[----:B------:R-:W-:Y:S03]  /*e4b0*/  LEA.HI R5, R5, R11, RZ, 0x3 ;  /* 0x0000000b05057211 */ /* 0x000fe600078f18ff */
[----:B------:R-:W-:Y:S01]  /*e4c0*/  IMAD.SHL.U32 R100, R6, 0x2, RZ ;  /* 0x0000000206647824 */ /* 0x000fe200078e00ff */
[----:B------:R-:W-:Y:S01]  /*e4d0*/  LOP3.LUT R5, R5, 0xfffffff8, RZ, 0xc0, !PT ;  /* 0xfffffff805057812 */ /* 0x000fe200078ec0ff */
[----:B------:R-:W5:Y:S04]  /*e4e0*/  S2R R11, SR_TID.X ;  /* 0x00000000000b7919 */ /* 0x000f680000002100 */
[----:B------:R-:W-:Y:S01]  /*e4f0*/  IMAD.SHL.U32 R102, R5, 0x2, RZ ;  /* 0x0000000205667824 */ /* 0x000fe200078e00ff */
[----:B-1----:R-:W-:Y:S05]  /*e500*/  IADD3 R8, P0, R0, R252, RZ ;  /* 0x000000fc00087210 */ /* 0x002fea0007f1e0ff */
[----:B----4-:R-:W-:Y:S05]  /*e510*/  IMAD.X R9, R2, 0x1, R228, P0 ;  /* 0x0000000102097824 */ /* 0x010fea00000e06e4 */
[----:B------:R-:W-:Y:S01]  /*e520*/  @!PT LDS RZ, [RZ] ;  /* 0x00000000fffff984 */ /* 0x000fe20000000800 */
[----:B------:R1:W-:Y:S01]  /*e530*/  LDGSTS.E.BYPASS.LTC128B.128 [R222+0x1880], [R8.64], !P1 ;  /* 0x0188000008de7fae */ /* 0x0003e2000c901d46 */
[----:B-----5:R-:W-:Y:S02]  /*e540*/  ISETP.GT.AND P1, PT, R11, 0x3f, PT ;  /* 0x0000003f0b00780c */ /* 0x020fe40003f24270 */
        /* <DEDUP_REMOVED lines=14> */
[----:B-1----:R1:W2:Y:S04]  /*e630*/  SHFL.IDX PT, R4, R3, 0x1, 0x1c1f ;  /* 0x003c1f0003047f89 */ /* 0x0022a800000e0000 */
[----:B------:R1:W3:Y:S02]  /*e640*/  SHFL.IDX PT, R0, R10, 0x1, 0x1c1f ;  /* 0x003c1f000a007f89 */ /* 0x0002e400000e0000 */
.L_x_387:
[C---:B-1----:R-:W-:Y:S02]  /*e650*/  IADD3 R10, R226.reuse, 0x20, RZ ;  /* 0x00000020e20a7810 */ /* 0x042fe40007ffe0ff */
[----:B------:R-:W-:Y:S02]  /*e660*/  ISETP.GE.AND P3, PT, R226, c[0x0][0x1d4], PT ;  /* 0x00007500e2007a0c */ /* 0x000fe40003f66270 */
        /* <DEDUP_REMOVED lines=15> */
.L_x_347:
[----:B------:R-:W-:Y:S05]  /*e760*/  BSYNC B0 ;  /* 0x0000000000007941 */ /* 0x000fea0003800000 */
.L_x_346:
[----:B------:R-:W0:Y:S01]  /*e770*/  LDGDEPBAR ;  /* 0x00000000000079af */ /* 0x000e220000000000 */
[----:B------:R-:W-:Y:S01]  /*e780*/  WARPSYNC 0xffffffff ;  /* 0xffffffff00007948 */ /* 0x000fe20003800000 */
[-C--:B-1----:R-:W-:Y:S06]  /*e790*/  HMMA.16816.F32 R4, R48, R16.reuse, RZ ;  /* 0x000000103004723c */ /* 0x082fec00000018ff */
        /* <DEDUP_REMOVED lines=155> */
[----:B---3--:R-:W-:Y:S02]  /*f150*/  FMUL.FTZ R26, R50, c[0x0][0x320] ;  /* 0x0000c800321a7a20 */ /* 0x008fe40000410000 */
[----:B------:R-:W-:Y:S02]  /*f160*/  FMUL.FTZ R18, R51, c[0x0][0x320] ;  /* 0x0000c80033127a20 */ /* 0x000fe40000410000 */
[----:B------:R-:W-:Y:S02]  /*f170*/  FMUL.FTZ R22, R22, c[0x0][0x320] ;  /* 0x0000c80016167a20 */ /* 0x000fe40000410000 */
[----:B------:R-:W-:Y:S02]  /*f180*/  FMUL.FTZ R23, R23, c[0x0][0x320] ;  /* 0x0000c80017177a20 */ /* 0x000fe40000410000 */
[----:B------:R-:W-:Y:S01]  /*f190*/  FMUL.FTZ R24, R24, c[0x0][0x320] ;  /* 0x0000c80018187a20 */ /* 0x000fe20000410000 */
[----:B------:R2:W3:Y:S01]  /*f1a0*/  MUFU.TANH R161, R22 ;  /* 0x0000001600a17308 */ /* 0x0004e20000002400 */
        /* <DEDUP_REMOVED lines=39> */
[----:B------:R-:W1:Y:S01]  /*f420*/  S2R R233, SR_CTAID.Y ;  /* 0x0000000000e97919 */ /* 0x000e620000002600 */
[----:B---3--:R-:W-:Y:S01]  /*f430*/  ISETP.GT.AND P1, PT, R0, 0x2f, PT ;  /* 0x0000002f0000780c */ /* 0x008fe20003f24270 */
[----:B--2---:R-:W-:Y:S05]  /*f440*/  IMAD R2, R224, 0x30, R2 ;  /* 0x00000030e0027824 */ /* 0x004fea00078e0202 */
[----:B------:R-:W-:Y:S05]  /*f450*/  IADD3 R2, R2, -0x30, R0 ;  /* 0xffffffd002027810 */ /* 0x000fea0007ffe000 */
[----:B------:R-:W-:Y:S04]  /*f460*/  @P2 IMAD.HI.U32 R3, R2, c[0x0][0x2bc], RZ ;  /* 0x0000af0002032a27 */ /* 0x000fe800078e00ff */
[----:B------:R-:W-:Y:S01]  /*f470*/  IMAD.MOV.U32 R0, RZ, RZ, R2 ;  /* 0x000000ffff007224 */ /* 0x000fe200078e0002 */
[----:B------:R-:W-:Y:S04]  /*f480*/  @P2 SHF.R.U32.HI R0, RZ, c[0x0][0x2c0], R3 ;  /* 0x0000b000ff002a19 */ /* 0x000fe80000011603 */
[C---:B----4-:R-:W-:Y:S01]  /*f490*/  @!P1 IADD3 R3, P0, R0.reuse, R234, RZ ;  /* 0x000000ea00039210 */ /* 0x050fe20007f1e0ff */
[----:B-1----:R-:W-:Y:S03]  /*f4a0*/  IMAD.WIDE.U32 R234, R233, c[0x0][0x1e8], RZ ;  /* 0x00007a00e9ea7a25 */ /* 0x002fe600078e00ff */
[----:B-----5:R-:W-:Y:S01]  /*f4b0*/  @!P1 LEA.HI.X.SX32 R5, R0, R232, 0x1, P0 ;  /* 0x000000e800059211 */ /* 0x020fe200000f0eff */
[----:B------:R-:W-:Y:S01]  /*f4c0*/  IMAD.MOV R0, RZ, RZ, -R0 ;  /* 0x000000ffff007224 */ /* 0x000fe200078e0a00 */
[----:B------:R-:W1:Y:S01]  /*f4d0*/  S2R R232, SR_CTAID.Y ;  /* 0x0000000000e87919 */ /* 0x000e620000002600 */
[C---:B------:R-:W-:Y:S02]  /*f4e0*/  @!P1 LEA R4, P0, R3.reuse, c[0x0][0x2a0], 0x2 ;  /* 0x0000a80003049a11 */ /* 0x040fe400078010ff */
[----:B------:R-:W-:Y:S02]  /*f4f0*/  IMAD R225, R0, c[0x0][0x2b8], R2 ;  /* 0x0000ae0000e17a24 */ /* 0x000fe400078e0202 */
[----:B------:R-:W-:Y:S02]  /*f500*/  @!P1 LEA.HI.X R5, R3, c[0x0][0x2a4], R5, 0x2, P0 ;  /* 0x0000a90003059a11 */ /* 0x000fe400000f1405 */
[----:B------:R-:W-:Y:S01]  /*f510*/  IMAD.WIDE.U32 R2, R225, c[0x0][0x1e0], RZ ;  /* 0x00007800e1027a25 */ /* 0x000fe200078e00ff */
[----:B------:R-:W-:Y:S02]  /*f520*/  SHF.R.S32.HI R0, RZ, 0x1f, R225 ;  /* 0x0000001fff007819 */ /* 0x000fe400000114e1 */
[----:B------:R-:W2:Y:S01]  /*f530*/  @!P1 LDG.E R223, [R4.64] ;  /* 0x0000000604df9981 */ /* 0x000ea2000c1e1900 */
[----:B------:R-:W-:Y:S02]  /*f540*/  ISETP.GE.AND P1, PT, R227, 0x1, PT ;  /* 0x00000001e300780c */ /* 0x000fe40003f26270 */
[----:B------:R-:W-:Y:S04]  /*f550*/  IMAD R0, R0, c[0x0][0x1e0], RZ ;  /* 0x0000780000007a24 */ /* 0x000fe800078e02ff */
[----:B------:R-:W-:Y:S04]  /*f560*/  IMAD R0, R225, c[0x0][0x1e4], R0 ;  /* 0x00007900e1007a24 */ /* 0x000fe800078e0200 */
[----:B------:R-:W-:Y:S01]  /*f570*/  IMAD.IADD R3, R3, 0x1, R0 ;  /* 0x0000000103037824 */ /* 0x000fe200078e0200 */
[----:B-1----:R-:W-:Y:S05]  /*f580*/  SHF.R.S32.HI R232, RZ, 0x1f, R232 ;  /* 0x0000001fffe87819 */ /* 0x002fea00000114e8 */
[----:B------:R-:W-:Y:S04]  /*f590*/  IMAD R232, R232, c[0x0][0x1e8], RZ ;  /* 0x00007a00e8e87a24 */ /* 0x000fe800078e02ff */
[----:B------:R-:W-:Y:S01]  /*f5a0*/  IMAD R232, R233, c[0x0][0x1ec], R232 ;  /* 0x00007b00e9e87a24 */ /* 0x000fe200078e02e8 */
[----:B------:R-:W-:Y:S03]  /*f5b0*/  IADD3 R233, R226, 0x20, RZ ;  /* 0x00000020e2e97810 */ /* 0x000fe60007ffe0ff */
[----:B------:R-:W-:Y:S01]  /*f5c0*/  IMAD.IADD R232, R235, 0x1, R232 ;  /* 0x00000001ebe87824 */ /* 0x000fe200078e02e8 */
[----:B------:R-:W-:Y:S02]  /*f5d0*/  ISETP.GE.AND P4, PT, R233, c[0x0][0x1d4], PT ;  /* 0x00007500e9007a0c */ /* 0x000fe40003f86270 */
[----:B--2---:R-:W-:Y:S01]  /*f5e0*/  SHF.R.S32.HI R4, RZ, 0x1f, R223 ;  /* 0x0000001fff047819 */ /* 0x004fe200000114df */
        /* <DEDUP_REMOVED lines=33> */
.L_x_349:
        /* <DEDUP_REMOVED lines=12> */
[C---:B---3--:R-:W-:Y:S02]  /*f8c0*/  IADD3 R7, -R3.reuse, 0x1, R2 ;  /* 0x0000000103077810 */ /* 0x048fe40007ffe102 */
[----:B------:R-:W-:Y:S02]  /*f8d0*/  IADD3 R8, -R3, R2, RZ ;  /* 0x0000000203087210 */ /* 0x000fe40007ffe1ff */
[----:B------:R-:W-:Y:S04]  /*f8e0*/  IADD3 R7, -R230, R7, R229 ;  /* 0x00000007e6077210 */ /* 0x000fe80007ffe1e5 */
[C---:B------:R-:W-:Y:S02]  /*f8f0*/  IADD3 R6, R7.reuse, c[0x0][0x328], RZ ;  /* 0x0000ca0007067a10 */ /* 0x040fe40007ffe0ff */
[----:B------:R-:W-:Y:S04]  /*f900*/  IADD3 R7, R7, UR4, RZ ;  /* 0x0000000407077c10 */ /* 0x000fe8000fffe0ff */
[----:B-1----:R-:W-:Y:S01]  /*f910*/  IADD3 R0, R7, R4, RZ ;  /* 0x0000000407007210 */ /* 0x002fe20007ffe0ff */
        /* <DEDUP_REMOVED lines=15> */
.L_x_352:
[----:B------:R-:W-:Y:S04]  /*fa10*/  MOV R9, 0x1 ;  /* 0x0000000100097802 */ /* 0x000fe80000000f00 */
[----:B------:R-:W-:Y:S11]  /*fa20*/  ISETP.NE.AND P0, PT, R9, c[0x0][0x32c], PT ;  /* 0x0000cb0009007a0c */ /* 0x000ff60003f05270 */
[----:B------:R-:W-:Y:S02]  /*fa30*/  @!UPT UIADD3 URZ, URZ, URZ, URZ ;  /* 0x0000003f3f3ff290 */ /* 0x000fe4000fffe03f */
[----:B------:R-:W-:Y:S05]  /*fa40*/  @P0 IMAD.HI.U32 R9, R4, c[0x0][0x330], RZ ;  /* 0x0000cc0004090a27 */ /* 0x000fea00078e00ff */
[----:B------:R-:W-:Y:S02]  /*fa50*/  @P0 SHF.R.U32.HI R4, RZ, c[0x0][0x334], R9 ;  /* 0x0000cd00ff040a19 */ /* 0x000fe40000011609 */
.L_x_353:
[----:B------:R-:W-:Y:S05]  /*fa60*/  BSYNC B0 ;  /* 0x0000000000007941 */ /* 0x000fea0003800000 */
.L_x_351:
[----:B------:R-:W-:Y:S05]  /*fa70*/  IMAD R4, R4, c[0x0][0x32c], R8 ;  /* 0x0000cb0004047a24 */ /* 0x000fea00078e0208 */
[----:B------:R-:W-:Y:S02]  /*fa80*/  IADD3 R9, R4, c[0x0][0x32c], RZ ;  /* 0x0000cb0004097a10 */ /* 0x000fe40007ffe0ff */
[----:B------:R-:W-:Y:S02]  /*fa90*/  IMNMX R0, R0, R4, !PT ;  /* 0x0000000400007217 */ /* 0x000fe40007800200 */
[----:B------:R-:W-:Y:S02]  /*faa0*/  IMNMX R3, R3, R9, PT ;  /* 0x0000000903037217 */ /* 0x000fe40003800200 */
.L_x_350:
        /* <DEDUP_REMOVED lines=55> */
[----:B------:R-:W-:Y:S01]  /*fe20*/  ISETP.GE.AND P0, PT, R33, 0x1, PT ;  /* 0x000000012100780c */ /* 0x000fe20003f06270 */
[--C-:B-1----:R-:W-:Y:S02]  /*fe30*/  IMAD.IADD R2, R6, 0x1, R3.reuse ;  /* 0x0000000106027824 */ /* 0x102fe400078e0203 */
[----:B------:R-:W-:Y:S10]  /*fe40*/  IMAD.IADD R0, R7, 0x1, R3 ;  /* 0x0000000107007824 */ /* 0x000ff400078e0203 */
        /* <DEDUP_REMOVED lines=14> */
.L_x_356:
[----:B------:R-:W-:Y:S04]  /*ff30*/  MOV R14, 0x1 ;  /* 0x00000001000e7802 */ /* 0x000fe80000000f00 */
[----:B------:R-:W-:Y:S11]  /*ff40*/  ISETP.NE.AND P0, PT, R14, c[0x0][0x32c], PT ;  /* 0x0000cb000e007a0c */ /* 0x000ff60003f05270 */
[----:B------:R-:W-:Y:S02]  /*ff50*/  @!UPT UIADD3 URZ, URZ, URZ, URZ ;  /* 0x0000003f3f3ff290 */ /* 0x000fe4000fffe03f */
[----:B------:R-:W-:Y:S05]  /*ff60*/  @P0 IMAD.HI.U32 R14, R3, c[0x0][0x330], RZ ;  /* 0x0000cc00030e0a27 */ /* 0x000fea00078e00ff */
[----:B------:R-:W-:Y:S02]  /*ff70*/  @P0 SHF.R.U32.HI R3, RZ, c[0x0][0x334], R14 ;  /* 0x0000cd00ff030a19 */ /* 0x000fe4000001160e */
.L_x_357:
[----:B------:R-:W-:Y:S05]  /*ff80*/  BSYNC B0 ;  /* 0x0000000000007941 */ /* 0x000fea0003800000 */
.L_x_355:
[----:B------:R-:W-:Y:S05]  /*ff90*/  IMAD R3, R3, c[0x0][0x32c], R8 ;  /* 0x0000cb0003037a24 */ /* 0x000fea00078e0208 */
[----:B------:R-:W-:Y:S02]  /*ffa0*/  IADD3 R14, R3, c[0x0][0x32c], RZ ;  /* 0x0000cb00030e7a10 */ /* 0x000fe40007ffe0ff */
[----:B------:R-:W-:Y:S02]  /*ffb0*/  IMNMX R0, R0, R3, !PT ;  /* 0x0000000300007217 */ /* 0x000fe40007800200 */
[----:B------:R-:W-:Y:S02]  /*ffc0*/  IMNMX R2, R2, R14, PT ;  /* 0x0000000e02027217 */ /* 0x000fe40003800200 */
.L_x_354:
        /* <DEDUP_REMOVED lines=61> */
.L_x_360:
[----:B------:R-:W-:Y:S04]  /*103a0*/  MOV R14, 0x1 ;  /* 0x00000001000e7802 */ /* 0x000fe80000000f00 */
[----:B------:R-:W-:Y:S11]  /*103b0*/  ISETP.NE.AND P0, PT, R14, c[0x0][0x32c], PT ;  /* 0x0000cb000e007a0c */ /* 0x000ff60003f05270 */
[----:B------:R-:W-:Y:S02]  /*103c0*/  @!UPT UIADD3 URZ, URZ, URZ, URZ ;  /* 0x0000003f3f3ff290 */ /* 0x000fe4000fffe03f */
[----:B------:R-:W-:Y:S05]  /*103d0*/  @P0 IMAD.HI.U32 R14, R3, c[0x0][0x330], RZ ;  /* 0x0000cc00030e0a27 */ /* 0x000fea00078e00ff */
[----:B------:R-:W-:Y:S02]  /*103e0*/  @P0 SHF.R.U32.HI R3, RZ, c[0x0][0x334], R14 ;  /* 0x0000cd00ff030a19 */ /* 0x000fe4000001160e */
.L_x_361:
[----:B------:R-:W-:Y:S05]  /*103f0*/  BSYNC B0 ;  /* 0x0000000000007941 */ /* 0x000fea0003800000 */
.L_x_359:
[----:B------:R-:W-:Y:S05]  /*10400*/  IMAD R3, R3, c[0x0][0x32c], R8 ;  /* 0x0000cb0003037a24 */ /* 0x000fea00078e0208 */
[----:B------:R-:W-:Y:S02]  /*10410*/  IADD3 R14, R3, c[0x0][0x32c], RZ ;  /* 0x0000cb00030e7a10 */ /* 0x000fe40007ffe0ff */
[----:B------:R-:W-:Y:S02]  /*10420*/  IMNMX R0, R0, R3, !PT ;  /* 0x0000000300007217 */ /* 0x000fe40007800200 */
[----:B------:R-:W-:Y:S02]  /*10430*/  IMNMX R2, R2, R14, PT ;  /* 0x0000000e02027217 */ /* 0x000fe40003800200 */
.L_x_358:
        /* <DEDUP_REMOVED lines=61> */
.L_x_364:
[----:B------:R-:W-:Y:S04]  /*10810*/  MOV R5, 0x1 ;  /* 0x0000000100057802 */ /* 0x000fe80000000f00 */
[----:B------:R-:W-:Y:S11]  /*10820*/  ISETP.NE.AND P0, PT, R5, c[0x0][0x32c], PT ;  /* 0x0000cb0005007a0c */ /* 0x000ff60003f05270 */
[----:B------:R-:W-:Y:S02]  /*10830*/  @!UPT UIADD3 URZ, URZ, URZ, URZ ;  /* 0x0000003f3f3ff290 */ /* 0x000fe4000fffe03f */
[----:B------:R-:W-:Y:S05]  /*10840*/  @P0 IMAD.HI.U32 R5, R3, c[0x0][0x330], RZ ;  /* 0x0000cc0003050a27 */ /* 0x000fea00078e00ff */
[----:B------:R-:W-:Y:S02]  /*10850*/  @P0 SHF.R.U32.HI R3, RZ, c[0x0][0x334], R5 ;  /* 0x0000cd00ff030a19 */ /* 0x000fe40000011605 */
.L_x_365:
[----:B------:R-:W-:Y:S05]  /*10860*/  BSYNC B0 ;  /* 0x0000000000007941 */ /* 0x000fea0003800000 */
.L_x_363:
[----:B------:R-:W-:Y:S05]  /*10870*/  IMAD R8, R3, c[0x0][0x32c], R8 ;  /* 0x0000cb0003087a24 */ /* 0x000fea00078e0208 */
[----:B------:R-:W-:Y:S02]  /*10880*/  IADD3 R3, R8, c[0x0][0x32c], RZ ;  /* 0x0000cb0008037a10 */ /* 0x000fe40007ffe0ff */
[----:B------:R-:W-:Y:S02]  /*10890*/  IMNMX R0, R0, R8, !PT ;  /* 0x0000000800007217 */ /* 0x000fe40007800200 */
[----:B------:R-:W-:Y:S02]  /*108a0*/  IMNMX R2, R2, R3, PT ;  /* 0x0000000302027217 */ /* 0x000fe40003800200 */
.L_x_362:
[----:B------:R-:W-:Y:S01]  /*108b0*/  ISETP.GT.AND P0, PT, R0, RZ, !P1 ;  /* 0x000000ff0000720c */ /* 0x000fe20004f04270 */
[----:B------:R-:W-:Y:S01]  /*108c0*/  LDSM.16.MT88.4 R36, [R210+0x1880] ;  /* 0x00188000d224783b */ /* 0x000fe20000004200 */
        /* <DEDUP_REMOVED lines=30> */
[----:B------:R-:W-:Y:S02]  /*10ab0*/  MOV R191, R231 ;  /* 0x000000e700bf7202 */ /* 0x000fe40000000f00 */
        /* <DEDUP_REMOVED lines=20> */
[----:B------:R-:W-:Y:S02]  /*10c00*/  ISETP.GT.AND P0, PT, R0, 0x29, !P1 ;  /* 0x000000290000780c */ /* 0x000fe40004f04270 */
[----:B------:R-:W1:Y:S02]  /*10c10*/  SHFL.BFLY PT, R0, R106, 0x2, 0x1f ;  /* 0x0c401f006a007f89 */ /* 0x000e6400000e0000 */
[----:B------:R-:W-:Y:S04]  /*10c20*/  ISETP.LT.OR P0, PT, R2, 0x2a, P0 ;  /* 0x0000002a0200780c */ /* 0x000fe80000701670 */
[----:B------:R-:W-:Y:S02]  /*10c30*/  FSEL R109, R47, -INF , !P0 ;  /* 0xff8000002f6d7808 */ /* 0x000fe40004000000 */
[----:B-1----:R-:W-:Y:S05]  /*10c40*/  FMNMX.FTZ R106, R106, R0, !PT ;  /* 0x000000006a6a7209 */ /* 0x002fea0007810000 */
        /* <DEDUP_REMOVED lines=10> */
[--C-:B------:R-:W-:Y:S01]  /*10cf0*/  FFMA.FTZ R6, R24, c[0x0][0x2d0], -R110.reuse ;  /* 0x0000b40018067a23 */ /* 0x100fe2000001086e */
[----:B------:R-:W-:Y:S01]  /*10d00*/  FMNMX.FTZ R0, R48, R0, !PT ;  /* 0x0000000030007209 */ /* 0x000fe20007810000 */
[----:B------:R-:W-:Y:S02]  /*10d10*/  FFMA.FTZ R7, R23, c[0x0][0x2d0], -R110 ;  /* 0x0000b40017077a23 */ /* 0x000fe4000001086e */
[----:B------:R1:W-:Y:S01]  /*10d20*/  MUFU.EX2 R250, R6 ;  /* 0x0000000600fa7308 */ /* 0x0003e20000000800 */
[----:B------:R-:W-:Y:S04]  /*10d30*/  FMNMX.FTZ R0, R49, R0, !PT ;  /* 0x0000000031007209 */ /* 0x000fe80007810000 */
[----:B------:R-:W-:Y:S04]  /*10d40*/  FMNMX.FTZ R0, R168, R0, !PT ;  /* 0x00000000a8007209 */ /* 0x000fe80007810000 */
[----:B------:R-:W-:Y:S01]  /*10d50*/  FMNMX.FTZ R0, R170, R0, !PT ;  /* 0x00000000aa007209 */ /* 0x000fe20007810000 */
[----:B------:R-:W-:Y:S03]  /*10d60*/  MUFU.EX2 R249, R7 ;  /* 0x0000000700f97308 */ /* 0x000fe60000000800 */
[----:B------:R-:W-:Y:S04]  /*10d70*/  FMNMX.FTZ R0, R180, R0, !PT ;  /* 0x00000000b4007209 */ /* 0x000fe80007810000 */
[----:B------:R-:W-:Y:S04]  /*10d80*/  FMNMX.FTZ R0, R181, R0, !PT ;  /* 0x00000000b5007209 */ /* 0x000fe80007810000 */
[----:B------:R-:W-:Y:S04]  /*10d90*/  FMNMX.FTZ R0, R190, R0, !PT ;  /* 0x00000000be007209 */ /* 0x000fe80007810000 */
[----:B------:R-:W-:Y:S05]  /*10da0*/  FMNMX.FTZ R0, R192, R0, !PT ;  /* 0x00000000c0007209 */ /* 0x000fea0007810000 */
[----:B------:R-:W2:Y:S02]  /*10db0*/  SHFL.BFLY PT, R2, R0, 0x2, 0x1f ;  /* 0x0c401f0000027f89 */ /* 0x000ea400000e0000 */
[----:B--2---:R-:W-:Y:S06]  /*10dc0*/  FMNMX.FTZ R0, R0, R2, !PT ;  /* 0x0000000200007209 */ /* 0x004fec0007810000 */
[----:B------:R-:W2:Y:S02]  /*10dd0*/  SHFL.BFLY PT, R105, R0, 0x1, 0x1f ;  /* 0x0c201f0000697f89 */ /* 0x000ea400000e0000 */
[----:B--2---:R-:W-:Y:S02]  /*10de0*/  FMNMX.FTZ R105, R0, R105, !PT ;  /* 0x0000006900697209 */ /* 0x004fe40007810000 */
[----:B------:R-:W-:Y:S02]  /*10df0*/  FMNMX.FTZ R0, R14, R107, !PT ;  /* 0x0000006b0e007209 */ /* 0x000fe40007810000 */
[C---:B------:R-:W-:Y:S01]  /*10e00*/  FSETP.NEU.FTZ.AND P0, PT, R105.reuse, -INF , PT ;  /* 0xff8000006900780b */ /* 0x040fe20003f1d000 */
[C---:B------:R-:W-:Y:S01]  /*10e10*/  FMUL.FTZ R111, R105.reuse, c[0x0][0x2d0] ;  /* 0x0000b400696f7a20 */ /* 0x040fe20000410000 */
        /* <DEDUP_REMOVED lines=25> */
[----:B-1----:R-:W-:Y:S01]  /*10fb0*/  FFMA.FTZ R6, R17, c[0x0][0x2d0], -R164 ;  /* 0x0000b40011067a23 */ /* 0x002fe200000108a4 */
        /* <DEDUP_REMOVED lines=124> */
[C---:B------:R-:W-:Y:S02]  /*11780*/  FMUL.FTZ R86, R100.reuse, R86 ;  /* 0x0000005664567220 */ /* 0x040fe40000410000 */
[--C-:B-1----:R-:W-:Y:S02]  /*11790*/  FFMA.FTZ R2, R41, c[0x0][0x2d0], -R110.reuse ;  /* 0x0000b40029027a23 */ /* 0x102fe4000001086e */
[C---:B------:R-:W-:Y:S02]  /*117a0*/  FMUL.FTZ R41, R3.reuse, R149 ;  /* 0x0000009503297220 */ /* 0x040fe40000410000 */
[----:B------:R1:W3:Y:S01]  /*117b0*/  MUFU.EX2 R235, R2 ;  /* 0x0000000200eb7308 */ /* 0x0002e20000000800 */
[----:B------:R-:W-:Y:S02]  /*117c0*/  FMUL.FTZ R87, R100, R87 ;  /* 0x0000005764577220 */ /* 0x000fe40000410000 */
        /* <DEDUP_REMOVED lines=138> */
[C---:B------:R-:W-:Y:S01]  /*12070*/  HMMA.16816.F32 R64, R112.reuse, R118, R64 ;  /* 0x000000767040723c */ /* 0x040fe20000001840 */
[----:B------:R-:W-:Y:S07]  /*12080*/  ISETP.GT.AND P0, PT, R224, R196, PT ;  /* 0x000000c4e000720c */ /* 0x000fee0003f04270 */
[-C--:B-1----:R-:W-:Y:S01]  /*12090*/  HMMA.16816.F32 R68, R112, R124.reuse, R68 ;  /* 0x0000007c7044723c */ /* 0x082fe20000001844 */
[----:B------:R-:W1:Y:S07]  /*120a0*/  MUFU.EX2 R188, R110 ;  /* 0x0000006e00bc7308 */ /* 0x000e6e0000000800 */
[C---:B------:R-:W-:Y:S01]  /*120b0*/  HMMA.16816.F32 R72, R120.reuse, R124, R72 ;  /* 0x0000007c7848723c */ /* 0x040fe20000001848 */
[--C-:B--2---:R-:W-:Y:S07]  /*120c0*/  FFMA.FTZ R2, R190, c[0x0][0x2d0], -R111.reuse ;  /* 0x0000b400be027a23 */ /* 0x104fee000001086f */
[-C--:B------:R-:W-:Y:S01]  /*120d0*/  HMMA.16816.F32 R76, R120, R126.reuse, R76 ;  /* 0x0000007e784c723c */ /* 0x080fe2000000184c */
[----:B------:R-:W2:Y:S01]  /*120e0*/  LDL.LU R190, [R1+0x10] ;  /* 0x0000100001be7983 */ /* 0x000ea20000300800 */
[----:B------:R5:W-:Y:S02]  /*120f0*/  MUFU.EX2 R185, R2 ;  /* 0x0000000200b97308 */ /* 0x000be40000000800 */
[----:B------:R-:W-:Y:S02]  /*12100*/  FFMA.FTZ R111, R192, c[0x0][0x2d0], -R111 ;  /* 0x0000b400c06f7a23 */ /* 0x000fe4000001086f */
[----:B------:R-:W3:Y:S02]  /*12110*/  LDL.LU R192, [R1+0x8] ;  /* 0x0000080001c07983 */ /* 0x000ee40000300800 */
[C---:B------:R-:W-:Y:S01]  /*12120*/  HMMA.16816.F32 R80, R112.reuse, R126, R80 ;  /* 0x0000007e7050723c */ /* 0x040fe20000001850 */
[----:B-1----:R-:W-:Y:S03]  /*12130*/  F2FP.PACK_AB R110, R188, R191 ;  /* 0x000000bfbc6e723e */ /* 0x002fe600000000ff */
[----:B------:R-:W1:Y:S04]  /*12140*/  MUFU.EX2 R184, R111 ;  /* 0x0000006f00b87308 */ /* 0x000e680000000800 */
[-C--:B----4-:R-:W-:Y:S08]  /*12150*/  HMMA.16816.F32 R84, R112, R128.reuse, R84 ;  /* 0x000000807054723c */ /* 0x090ff00000001854 */
[C---:B------:R-:W-:Y:S01]  /*12160*/  HMMA.16816.F32 R88, R120.reuse, R128, R88 ;  /* 0x000000807858723c */ /* 0x040fe20000001858 */
[--C-:B-----5:R-:W-:Y:S02]  /*12170*/  FFMA.FTZ R2, R186, c[0x0][0x2d0], -R164.reuse ;  /* 0x0000b400ba027a23 */ /* 0x120fe400000108a4 */
[----:B------:R-:W4:Y:S05]  /*12180*/  LDL.LU R186, [R1+0xc] ;  /* 0x00000c0001ba7983 */ /* 0x000f2a0000300800 */
[-C--:B------:R-:W-:Y:S01]  /*12190*/  HMMA.16816.F32 R92, R120, R130.reuse, R92 ;  /* 0x00000082785c723c */ /* 0x080fe2000000185c */
[----:B------:R5:W-:Y:S03]  /*121a0*/  MUFU.EX2 R181, R2 ;  /* 0x0000000200b57308 */ /* 0x000be60000000800 */
[----:B-1----:R-:W-:Y:S04]  /*121b0*/  F2FP.PACK_AB R111, R184, R185 ;  /* 0x000000b9b86f723e */ /* 0x002fe800000000ff */
[----:B------:R-:W-:Y:S01]  /*121c0*/  HMMA.16816.F32 R96, R112, R130, R96 ;  /* 0x000000827060723c */ /* 0x000fe20000001860 */
[--C-:B-----5:R-:W-:Y:S04]  /*121d0*/  FFMA.FTZ R2, R189, c[0x0][0x2d0], -R164.reuse ;  /* 0x0000b400bd027a23 */ /* 0x120fe800000108a4 */
        /* <DEDUP_REMOVED lines=32> */
[----:B--2---:R-:W-:Y:S07]  /*123e0*/  FFMA.FTZ R3, R3, R190, R240 ;  /* 0x000000be03037223 */ /* 0x004fee00000100f0 */
[-C--:B-1----:R-:W-:Y:S01]  /*123f0*/  HMMA.16816.F32 R52, R108, R164.reuse, R52 ;  /* 0x000000a46c34723c */ /* 0x082fe20000001834 */
[----:B---3--:R-:W-:Y:S03]  /*12400*/  FFMA.FTZ R100, R100, R192, R244 ;  /* 0x000000c064647223 */ /* 0x008fe600000100f4 */
[----:B------:R-:W-:Y:S02]  /*12410*/  FADD.FTZ R3, R241, R3 ;  /* 0x00000003f1037221 */ /* 0x000fe40000010000 */
[----:B------:R-:W-:Y:S02]  /*12420*/  FADD.FTZ R100, R245, R100 ;  /* 0x00000064f5647221 */ /* 0x000fe40000010000 */
        /* <DEDUP_REMOVED lines=21> */
[-C--:B------:R-:W-:Y:S01]  /*12580*/  MOV R100, R102.reuse ;  /* 0x0000006600647202 */ /* 0x080fe20000000f00 */
[----:B------:R-:W-:Y:S02]  /*12590*/  FADD.FTZ R9, R236, R9 ;  /* 0x00000009ec097221 */ /* 0x000fe40000010000 */
[----:B------:R-:W-:Y:S01]  /*125a0*/  FADD.FTZ R10, R234, R2 ;  /* 0x00000002ea0a7221 */ /* 0x000fe20000010000 */
[-C--:B------:R-:W-:Y:S01]  /*125b0*/  HMMA.16816.F32 R76, R160, R170.reuse, R76 ;  /* 0x000000aaa04c723c */ /* 0x080fe2000000184c */
[----:B------:R-:W-:Y:S03]  /*125c0*/  FADD.FTZ R2, R235, R9 ;  /* 0x00000009eb027221 */ /* 0x000fe60000010000 */
[----:B------:R-:W-:Y:S02]  /*125d0*/  FADD.FTZ R0, R233, R10 ;  /* 0x0000000ae9007221 */ /* 0x000fe40000010000 */
[----:B------:R-:W-:Y:S02]  /*125e0*/  FADD.FTZ R9, R204, R8 ;  /* 0x00000008cc097221 */ /* 0x000fe40000010000 */
[----:B------:R-:W-:Y:S01]  /*125f0*/  FADD.FTZ R10, R232, R2 ;  /* 0x00000002e80a7221 */ /* 0x000fe20000010000 */
[C---:B------:R-:W-:Y:S03]  /*12600*/  HMMA.16816.F32 R80, R108.reuse, R170, R80 ;  /* 0x000000aa6c50723c */ /* 0x040fe60000001850 */
[----:B------:R-:W-:Y:S02]  /*12610*/  FADD.FTZ R8, R207, R0 ;  /* 0x00000000cf087221 */ /* 0x000fe40000010000 */
[----:B------:R-:W-:Y:S02]  /*12620*/  FADD.FTZ R2, R203, R9 ;  /* 0x00000009cb027221 */ /* 0x000fe40000010000 */
[----:B------:R-:W-:Y:S01]  /*12630*/  FADD.FTZ R0, R231, R10 ;  /* 0x0000000ae7007221 */ /* 0x000fe20000010000 */
[-C--:B------:R-:W-:Y:S01]  /*12640*/  HMMA.16816.F32 R84, R108, R4.reuse, R84 ;  /* 0x000000046c54723c */ /* 0x080fe20000001854 */
[----:B------:R-:W-:Y:S04]  /*12650*/  FADD.FTZ R3, R174, R3 ;  /* 0x00000003ae037221 */ /* 0x000fe80000010000 */
[----:B------:R-:W-:Y:S03]  /*12660*/  FADD.FTZ R3, R175, R3 ;  /* 0x00000003af037221 */ /* 0x000fe60000010000 */
        /* <DEDUP_REMOVED lines=31> */
.L_x_345:
[----:B------:R-:W2:Y:S04]  /*12860*/  LDL.LU R0, [R1+0xc] ;  /* 0x00000c0001007983 */ /* 0x000ea80000300800 */
[----:B-1----:R-:W3:Y:S04]  /*12870*/  LDL.LU R3, [R1+0x8] ;  /* 0x0000080001037983 */ /* 0x002ee80000300800 */
[----:B------:R-:W4:Y:S04]  /*12880*/  LDL.LU R4, [R1+0x10] ;  /* 0x0000100001047983 */ /* 0x000f280000300800 */
[----:B------:R-:W5:Y:S01]  /*12890*/  LDL.LU R2, [R1+0x14] ;  /* 0x0000140001027983 */ /* 0x000f620000300800 */
[----:B------:R-:W-:-:S02]  /*128a0*/  MOV R50, 0xff800000 ;  /* 0xff80000000327802 */ /* 0x000fc40000000f00 */
        /* <DEDUP_REMOVED lines=23> */
[----:B------:R-:W-:-:S05]  /*12a20*/  FSETP.NE.FTZ.AND P1, PT, R6, RZ, PT ;  /* 0x000000ff0600720b */ /* 0x000fca0003f35000 */
[----:B------:R-:W1:Y:S01]  /*12a30*/  @P3 MUFU.RCP R0, R10 ;  /* 0x0000000a00003308 */ /* 0x000e620000001000 */
[----:B------:R-:W-:-:S07]  /*12a40*/  FSETP.NE.FTZ.AND P0, PT, R5, RZ, PT ;  /* 0x000000ff0500720b */ /* 0x000fce0003f15000 */
[----:B------:R-:W-:Y:S06]  /*12a50*/  @P2 MUFU.RCP R3, R8 ;  /* 0x0000000800032308 */ /* 0x000fec0000001000 */
[----:B------:R-:W-:Y:S01]  /*12a60*/  @P0 MOV R7, 0x3f317218 ;  /* 0x3f31721800070802 */ /* 0x000fe20000000f00 */
[C---:B-1----:R-:W-:Y:S01]  /*12a70*/  FMUL.FTZ R112, R0.reuse, R112 ;  /* 0x0000007000707220 */ /* 0x042fe20000410000 */
[----:B------:R-:W1:Y:S01]  /*12a80*/  @P1 MUFU.RCP R2, R6 ;  /* 0x0000000600021308 */ /* 0x000e620000001000 */
        /* <DEDUP_REMOVED lines=15> */
[C---:B------:R-:W-:Y:S01]  /*12b80*/  FMUL.FTZ R28, R0.reuse, R53 ;  /* 0x00000035001c7220 */ /* 0x040fe20000410000 */
[----:B------:R-:W-:Y:S01]  /*12b90*/  MOV R53, 0xff800000 ;  /* 0xff80000000357802 */ /* 0x000fe20000000f00 */
        /* <DEDUP_REMOVED lines=10> */
[----:B------:R-:W-:Y:S01]  /*12c40*/  MOV R0, RZ ;  /* 0x000000ff00007202 */ /* 0x000fe20000000f00 */
[C---:B-1----:R-:W-:Y:S02]  /*12c50*/  FMUL.FTZ R47, R2.reuse, R116 ;  /* 0x00000074022f7220 */ /* 0x042fe40000410000 */
[C---:B------:R-:W-:Y:S02]  /*12c60*/  FMUL.FTZ R117, R2.reuse, R117 ;  /* 0x0000007502757220 */ /* 0x040fe40000410000 */
[C---:B------:R-:W-:Y:S01]  /*12c70*/  FMUL.FTZ R120, R2.reuse, R120 ;  /* 0x0000007802787220 */ /* 0x040fe20000410000 */
[----:B------:R-:W1:Y:S01]  /*12c80*/  @P0 MUFU.RCP R0, R5 ;  /* 0x0000000500000308 */ /* 0x000e620000001000 */
[----:B------:R-:W-:-:S02]  /*12c90*/  FMUL.FTZ R46, R2, R121 ;  /* 0x00000079022e7220 */ /* 0x000fc40000410000 */
[C---:B------:R-:W-:Y:S02]  /*12ca0*/  FMUL.FTZ R132, R2.reuse, R132 ;  /* 0x0000008402847220 */ /* 0x040fe40000410000 */
[C---:B------:R-:W-:Y:S02]  /*12cb0*/  FMUL.FTZ R39, R2.reuse, R133 ;  /* 0x0000008502277220 */ /* 0x040fe40000410000 */
[C---:B------:R-:W-:Y:S01]  /*12cc0*/  FMUL.FTZ R136, R2.reuse, R136 ;  /* 0x0000008802887220 */ /* 0x040fe20000410000 */
[----:B------:R-:W2:Y:S01]  /*12cd0*/  @P0 MUFU.LG2 R5, R5 ;  /* 0x0000000500050308 */ /* 0x000ea20000000c00 */
        /* <DEDUP_REMOVED lines=44> */
[C---:B-1----:R-:W-:Y:S02]  /*12fa0*/  FMUL.FTZ R118, R0.reuse, R118 ;  /* 0x0000007600767220 */ /* 0x042fe40000410000 */
        /* <DEDUP_REMOVED lines=24> */
[----:B------:R-:W-:Y:S02]  /*13130*/  @P2 FMUL.FTZ R4, R2, c[0x0][0x2d0] ;  /* 0x0000b40002042a20 */ /* 0x000fe40000410000 */
[----:B------:R-:W-:Y:S02]  /*13140*/  @P3 FMUL.FTZ R9, R3, c[0x0][0x2d0] ;  /* 0x0000b40003093a20 */ /* 0x000fe40000410000 */
[----:B------:R-:W-:Y:S02]  /*13150*/  @P1 FMUL.FTZ R2, R0, c[0x0][0x2d0] ;  /* 0x0000b40000021a20 */ /* 0x000fe40000410000 */
[----:B------:R-:W-:-:S02]  /*13160*/  @P3 FMUL.FTZ R10, R10, 0.69314718246459960938 ;  /* 0x3f3172180a0a3820 */ /* 0x000fc40000410000 */
[----:B------:R-:W-:Y:S02]  /*13170*/  @P2 FMUL.FTZ R8, R8, 0.69314718246459960938 ;  /* 0x3f31721808082820 */ /* 0x000fe40000410000 */
[----:B------:R-:W-:Y:S02]  /*13180*/  @P1 FMUL.FTZ R6, R6, 0.69314718246459960938 ;  /* 0x3f31721806061820 */ /* 0x000fe40000410000 */
[----:B--2---:R-:W-:Y:S02]  /*13190*/  @P0 FMUL.FTZ R3, R5, 0.69314718246459960938 ;  /* 0x3f31721805030820 */ /* 0x004fe40000410000 */
[----:B------:R-:W-:Y:S02]  /*131a0*/  @P0 FMUL.FTZ R0, R7, c[0x0][0x2d0] ;  /* 0x0000b40007000a20 */ /* 0x000fe40000410000 */
[----:B------:R-:W-:Y:S02]  /*131b0*/  @P3 FFMA.FTZ R50, R9, R106, R10 ;  /* 0x0000006a09323223 */ /* 0x000fe4000001000a */
[----:B------:R-:W-:-:S02]  /*131c0*/  @P2 FFMA.FTZ R51, R4, R105, R8 ;  /* 0x0000006904332223 */ /* 0x000fc40000010008 */
[----:B------:R-:W-:Y:S02]  /*131d0*/  @P1 FFMA.FTZ R53, R2, R104, R6 ;  /* 0x0000006802351223 */ /* 0x000fe40000010006 */
[----:B------:R-:W-:Y:S02]  /*131e0*/  @P0 FFMA.FTZ R55, R0, R100, R3 ;  /* 0x0000006400370223 */ /* 0x000fe40000010003 */
.L_x_281:
[----:B-1----:R-:W-:Y:S05]  /*131f0*/  @P4 BRA `(.L_x_367) ;  /* 0x0000176000004947 */ /* 0x002fea0003800000 */
[----:B------:R-:W2:Y:S01]  /*13200*/  LDL R65, [R1+0x44] ;  /* 0x0000440001417983 */ /* 0x000ea20000100800 */
[----:B------:R-:W-:Y:S02]  /*13210*/  F2FP.PACK_AB R28, R28, R13 ;  /* 0x0000000d1c1c723e */ /* 0x000fe400000000ff */
[----:B------:R-:W-:Y:S01]  /*13220*/  F2FP.PACK_AB R45, R45, R112 ;  /* 0x000000702d2d723e */ /* 0x000fe200000000ff */
[----:B------:R-:W1:Y:S01]  /*13230*/  S2R R61, SR_TID.X ;  /* 0x00000000003d7919 */ /* 0x000e620000002100 */
        /* <DEDUP_REMOVED lines=12> */
[----:B-1----:R-:W-:Y:S02]  /*13300*/  SHF.R.S32.HI R63, RZ, 0x1f, R61 ;  /* 0x0000001fff3f7819 */ /* 0x002fe4000001143d */
[----:B------:R-:W-:Y:S02]  /*13310*/  F2FP.PACK_AB R134, R135, R134 ;  /* 0x000000868786723e */ /* 0x000fe400000000ff */
[----:B------:R-:W-:-:S02]  /*13320*/  LEA.HI R3, R63, R61, RZ, 0x2 ;  /* 0x0000003d3f037211 */ /* 0x000fc400078f10ff */
[----:B------:R-:W-:Y:S02]  /*13330*/  LEA.HI R48, R63, R61, RZ, 0x5 ;  /* 0x0000003d3f307211 */ /* 0x000fe400078f28ff */
[--C-:B------:R-:W-:Y:S02]  /*13340*/  SHF.R.S32.HI R52, RZ, 0x2, R3.reuse ;  /* 0x00000002ff347819 */ /* 0x100fe40000011403 */
[----:B------:R-:W-:Y:S02]  /*13350*/  SHF.R.S32.HI R0, RZ, 0x1f, R3 ;  /* 0x0000001fff007819 */ /* 0x000fe40000011403 */
[----:B------:R-:W-:Y:S02]  /*13360*/  LOP3.LUT R3, R3, 0xfffffffc, RZ, 0xc0, !PT ;  /* 0xfffffffc03037812 */ /* 0x000fe400078ec0ff */
[----:B------:R-:W-:Y:S02]  /*13370*/  LEA.HI R0, R0, R52, RZ, 0x3 ;  /* 0x0000003400007211 */ /* 0x000fe400078f18ff */
[----:B------:R-:W-:Y:S01]  /*13380*/  SHF.R.S32.HI R49, RZ, 0x5, R48 ;  /* 0x00000005ff317819 */ /* 0x000fe20000011430 */
[----:B------:R-:W-:Y:S01]  /*13390*/  IMAD.IADD R29, R61, 0x1, -R3 ;  /* 0x000000013d1d7824 */ /* 0x000fe200078e0a03 */
[----:B------:R-:W-:-:S02]  /*133a0*/  LOP3.LUT R0, R0, 0xfffffff8, RZ, 0xc0, !PT ;  /* 0xfffffff800007812 */ /* 0x000fc400078ec0ff */
[----:B------:R-:W-:Y:S02]  /*133b0*/  F2FP.PACK_AB R36, R36, R136 ;  /* 0x000000882424723e */ /* 0x000fe400000000ff */
[----:B------:R-:W-:Y:S01]  /*133c0*/  F2FP.PACK_AB R138, R139, R138 ;  /* 0x0000008a8b8a723e */ /* 0x000fe200000000ff */
[----:B------:R-:W-:Y:S01]  /*133d0*/  IMAD.IADD R2, R52, 0x1, -R0 ;  /* 0x0000000134027824 */ /* 0x000fe200078e0a00 */
[----:B------:R-:W-:Y:S02]  /*133e0*/  F2FP.PACK_AB R35, R35, R144 ;  /* 0x000000902323723e */ /* 0x000fe400000000ff */
[----:B------:R-:W-:Y:S02]  /*133f0*/  F2FP.PACK_AB R34, R34, R146 ;  /* 0x000000922222723e */ /* 0x000fe400000000ff */
[----:B------:R-:W-:Y:S02]  /*13400*/  LEA.HI R0, R2, R2, RZ, 0x1 ;  /* 0x0000000202007211 */ /* 0x000fe400078f08ff */
[----:B------:R-:W-:-:S02]  /*13410*/  F2FP.PACK_AB R32, R32, R156 ;  /* 0x0000009c2020723e */ /* 0x000fc400000000ff */
        /* <DEDUP_REMOVED lines=116> */
.L_x_368:
        /* <DEDUP_REMOVED lines=8> */
[----:B------:R-:W-:Y:S01]  /*13be0*/  IMAD R12, R29, 0x20, R52 ;  /* 0x000000201d0c7824 */ /* 0x000fe200078e0234 */
        /* <DEDUP_REMOVED lines=8> */
[----:B------:R-:W-:-:S02]  /*13c70*/  IADD3 R6, R29, -R5, RZ ;  /* 0x800000051d067210 */ /* 0x000fc40007ffe0ff */
[----:B------:R-:W-:Y:S01]  /*13c80*/  LOP3.LUT R5, R0, 0xffffffc0, RZ, 0xc0, !PT ;  /* 0xffffffc000057812 */ /* 0x000fe200078ec0ff */
[----:B------:R-:W-:Y:S01]  /*13c90*/  IMAD.IADD R0, R49, 0x1, -R4 ;  /* 0x0000000131007824 */ /* 0x000fe200078e0a04 */
        /* <DEDUP_REMOVED lines=15> */
[----:B------:R-:W-:Y:S02]  /*13d90*/  IMAD R9, R11, c[0x0][0x490], RZ ;  /* 0x000124000b097a24 */ /* 0x000fe400078e02ff */
[----:B------:R-:W-:Y:S01]  /*13da0*/  IMAD.IADD R3, R3, 0x1, R7 ;  /* 0x0000000103037824 */ /* 0x000fe200078e0207 */
        /* <DEDUP_REMOVED lines=114> */
.L_x_370:
[----:B---3--:R-:W-:Y:S05]  /*144d0*/  BSYNC B0 ;  /* 0x0000000000007941 */ /* 0x008fea0003800000 */
.L_x_369:
        /* <DEDUP_REMOVED lines=23> */
.L_x_372:
[----:B------:R-:W-:Y:S05]  /*14650*/  BSYNC B0 ;  /* 0x0000000000007941 */ /* 0x000fea0003800000 */
.L_x_371:
        /* <DEDUP_REMOVED lines=23> */
.L_x_374:
[----:B------:R-:W-:Y:S05]  /*147d0*/  BSYNC B0 ;  /* 0x0000000000007941 */ /* 0x000fea0003800000 */
.L_x_373:
        /* <DEDUP_REMOVED lines=24> */
.L_x_367:
        /* <DEDUP_REMOVED lines=19> */
.L_x_375:
[----:B-1----:R-:W1:Y:S01]  /*14a90*/  S2R R11, SR_TID.X ;  /* 0x00000000000b7919 */ /* 0x002e620000002100 */
[----:B------:R-:W-:Y:S01]  /*14aa0*/  SHF.R.S32.HI R0, RZ, 0x1f, R8 ;  /* 0x0000001fff007819 */ /* 0x000fe20000011408 */
[----:B------:R-:W-:Y:S01]  /*14ab0*/  BSSY B0, `(.L_x_376) ;  /* 0x0000029000007945 */ /* 0x000fe20003800000 */
[----:B------:R-:W-:Y:S01]  /*14ac0*/  SEL R9, R8, RZ, !P0 ;  /* 0x000000ff08097207 */ /* 0x000fe20004000000 */
[----:B------:R-:W2:Y:S01]  /*14ad0*/  S2R R2, SR_CTAID.Y ;  /* 0x0000000000027919 */ /* 0x000ea20000002600 */
[----:B------:R-:W-:-:S03]  /*14ae0*/  SEL R10, R0, RZ, !P0 ;  /* 0x000000ff000a7207 */ /* 0x000fc60004000000 */
[----:B------:R-:W3:Y:S01]  /*14af0*/  S2R R12, SR_CTAID.Y ;  /* 0x00000000000c7919 */ /* 0x000ee20000002600 */
[----:B-1----:R-:W-:Y:S02]  /*14b00*/  ISETP.GT.AND P1, PT, R11, 0x7f, PT ;  /* 0x0000007f0b00780c */ /* 0x002fe40003f24270 */
        /* <DEDUP_REMOVED lines=35> */
.L_x_377:
[----:B---3--:R-:W-:Y:S05]  /*14d40*/  BSYNC B0 ;  /* 0x0000000000007941 */ /* 0x008fea0003800000 */
.L_x_376:
        /* <DEDUP_REMOVED lines=64> */
.L_x_379:
[----:B------:R-:W-:Y:S05]  /*15150*/  BSYNC B0 ;  /* 0x0000000000007941 */ /* 0x000fea0003800000 */
.L_x_378:
        /* <DEDUP_REMOVED lines=21> */
.L_x_381:
[----:B------:R-:W-:Y:S05]  /*152b0*/  BSYNC B0 ;  /* 0x0000000000007941 */ /* 0x000fea0003800000 */
.L_x_380:
        /* <DEDUP_REMOVED lines=21> */
.L_x_383:
[----:B------:R-:W-:Y:S05]  /*15410*/  BSYNC B0 ;  /* 0x0000000000007941 */ /* 0x000fea0003800000 */
.L_x_382:
        /* <DEDUP_REMOVED lines=22> */
.L_x_290:
[----:B------:R-:W-:Y:S01]  /*15580*/  IMAD.MOV.U32 R3, RZ, RZ, R28 ;  /* 0x000000ffff037224 */ /* 0x000fe200078e001c */
[----:B------:R-:W-:Y:S02]  /*15590*/  MOV R7, 0x1 ;  /* 0x0000000100077802 */ /* 0x000fe40000000f00 */
[----:B------:R-:W-:Y:S02]  /*155a0*/  MOV R2, 0x155c0 ;  /* 0x000155c000027802 */ /* 0x000fe40000000f00 */
[----:B------:R-:W-:Y:S05]  /*155b0*/  CALL.REL.NOINC `($__internal_1_$__cuda_sm70_shflsync_idx_p) ;  /* 0x0000025000007944 */ /* 0x000fea0003c00000 */
[----:B------:R-:W-:Y:S01]  /*155c0*/  IMAD.MOV.U32 R6, RZ, RZ, R7 ;  /* 0x000000ffff067224 */ /* 0x000fe200078e0007 */
[----:B------:R-:W-:Y:S01]  /*155d0*/  MOV R3, R30 ;  /* 0x0000001e00037202 */ /* 0x000fe20000000f00 */
[----:B------:R-:W-:Y:S01]  /*155e0*/  IMAD.MOV.U32 R7, RZ, RZ, 0x1 ;  /* 0x00000001ff077424 */ /* 0x000fe200078e00ff */
[----:B------:R-:W-:Y:S02]  /*155f0*/  MOV R2, 0x15610 ;  /* 0x0001561000027802 */ /* 0x000fe40000000f00 */
[----:B------:R-:W-:Y:S05]  /*15600*/  CALL.REL.NOINC `($__internal_1_$__cuda_sm70_shflsync_idx_p) ;  /* 0x0000020000007944 */ /* 0x000fea0003c00000 */
[----:B------:R-:W-:Y:S01]  /*15610*/  MOV R2, R7 ;  /* 0x0000000700027202 */ /* 0x000fe20000000f00 */
[----:B------:R-:W-:Y:S05]  /*15620*/  BRA `(.L_x_384) ;  /* 0xfffecd4000007947 */ /* 0x000fea000383ffff */
.L_x_317:
[----:B-1----:R-:W-:Y:S02]  /*15630*/  MOV R7, 0x1 ;  /* 0x0000000100077802 */ /* 0x002fe40000000f00 */
[----:B------:R-:W-:Y:S02]  /*15640*/  MOV R2, 0x15660 ;  /* 0x0001566000027802 */ /* 0x000fe40000000f00 */
[----:B------:R-:W-:Y:S05]  /*15650*/  CALL.REL.NOINC `($__internal_1_$__cuda_sm70_shflsync_idx_p) ;  /* 0x000001b000007944 */ /* 0x000fea0003c00000 */
[----:B------:R-:W-:Y:S01]  /*15660*/  MOV R3, R10 ;  /* 0x0000000a00037202 */ /* 0x000fe20000000f00 */
[----:B------:R-:W-:Y:S01]  /*15670*/  IMAD.MOV.U32 R4, RZ, RZ, R7 ;  /* 0x000000ffff047224 */ /* 0x000fe200078e0007 */
[----:B------:R-:W-:Y:S01]  /*15680*/  MOV R2, 0x156b0 ;  /* 0x000156b000027802 */ /* 0x000fe20000000f00 */
[----:B------:R-:W-:Y:S02]  /*15690*/  IMAD.MOV.U32 R7, RZ, RZ, 0x1 ;  /* 0x00000001ff077424 */ /* 0x000fe400078e00ff */
[----:B------:R-:W-:Y:S05]  /*156a0*/  CALL.REL.NOINC `($__internal_1_$__cuda_sm70_shflsync_idx_p) ;  /* 0x0000016000007944 */ /* 0x000fea0003c00000 */
[----:B------:R-:W-:Y:S01]  /*156b0*/  MOV R0, R7 ;  /* 0x0000000700007202 */ /* 0x000fe20000000f00 */
[----:B------:R-:W-:-:S05]  /*156c0*/  BRA `(.L_x_385) ;  /* 0xffff118000007947 */ /* 0x000fca000383ffff */
.L_x_342:
        /* <DEDUP_REMOVED lines=10> */
.L_x_348:
        /* <DEDUP_REMOVED lines=10> */
        .weak           $__internal_1_$__cuda_sm70_shflsync_idx_p
        .type           $__internal_1_$__cuda_sm70_shflsync_idx_p,@function
        .size           $__internal_1_$__cuda_sm70_shflsync_idx_p,(.L_x_1715 - $__internal_1_$__cuda_sm70_shflsync_idx_p)
$__internal_1_$__cuda_sm70_shflsync_idx_p:
[----:B------:R-:W-:Y:S02]  /*15810*/  MOV R25, 0xffffffff ;  /* 0xffffffff00197802 */ /* 0x000fe40000000f00 */
[----:B------:R-:W-:-:S02]  /*15820*/  MOV R24, 0x1c1f ;  /* 0x00001c1f00187802 */ /* 0x000fc40000000f00 */
[----:B------:R-:W-:Y:S04]  /*15830*/  WARPSYNC R25 ;  /* 0x0000001900007348 */ /* 0x000fe80003800000 */
[----:B------:R1:W2:Y:S02]  /*15840*/  SHFL.IDX PT, R7, R3, R7, R24 ;  /* 0x0000000703077389 */ /* 0x0002a400000e0018 */
[----:B-1----:R-:W-:-:S04]  /*15850*/  MOV R3, 0x0 ;  /* 0x0000000000037802 */ /* 0x002fc80000000f00 */
[----:B--2---:R-:W-:Y:S05]  /*15860*/  RET.REL.NODEC R2 `(_ZN7cutlass13device_kernelIN5flash19enable_sm80_to_sm89INS1_16FlashAttnFwdSm80INS1_25CollectiveMainloopFwdSm80ILi4ELi1ELb0EN4cute5tupleIJNS5_1CILi128EEENS7_ILi48EEENS7_ILi96EEEEEELi96ENS_6half_tEfNS_4arch4Sm80ELb0ELb1ELb1ELb1ELb1ELb0ELb1ELb0EEENS1_21CollectiveEpilogueFwdINS6_IJS8_SA_S9_EEENS6_IJNS7_ILi1EEESI_SI_EEESC_SE_Li128ELb1ELb1ELb0ELb0EEENS1_19SingleTileSchedulerILb1ELb0ELb1ELi128EEEEEEEEEvNT_6ParamsE) ;  /* 0xfffea79002007950 */ /* 0x004fea0003c3ffff */
.L_x_388:
        /* <DEDUP_REMOVED lines=9> */
.L_x_1715:


//--------------------- .text._ZN7cutlass13device_kernelIN5flash19enable_sm80_to_sm89INS1_16FlashAttnFwdSm80INS1_25CollectiveMainloopFwdSm80ILi4ELi1ELb0EN4cute5tupleIJNS5_1CILi128EEENS7_ILi48EEENS7_ILi96EEEEEELi96ENS_6half_tEfNS_4arch4Sm80ELb0ELb1ELb1ELb1ELb1ELb1ELb1ELb0EEENS1_21CollectiveEpilogueFwdINS6_IJS8_SA_S9_EEENS6_IJNS7_ILi1EEESI_SI_EEESC_SE_Li128ELb1ELb1ELb0ELb0EEENS1_19SingleTileSchedulerILb1ELb0ELb1ELi128EEEEEEEEEvNT_6ParamsE --------------------------
	.section	.text._ZN7cutlass13device_kernelIN5flash19enable_sm80_to_sm89INS1_16FlashAttnFwdSm80INS1_25CollectiveMainloopFwdSm80ILi4ELi1ELb0EN4cute5tupleIJNS5_1CILi128EEENS7_ILi48EEENS7_ILi96EEEEEELi96ENS_6half_tEfNS_4arch4Sm80ELb0ELb1ELb1ELb1ELb1ELb1ELb1ELb0EEENS1_21CollectiveEpilogueFwdINS6_IJS8_SA_S9_EEENS6_IJNS7_ILi1EEESI_SI_EEESC_SE_Li128ELb1ELb1ELb0ELb0EEENS1_19SingleTileSchedulerILb1ELb0ELb1ELi128EEEEEEEEEvNT_6ParamsE,"ax",@progbits
	.sectioninfo	@"SHI_REGISTERS=255"
	.align	128
.text._ZN7cutlass13device_kernelIN5flash19enable_sm80_to_sm89INS1_16FlashAttnFwdSm80INS1_25CollectiveMainloopFwdSm80ILi4ELi1ELb0EN4cute5tupleIJNS5_1CILi128EEENS7_ILi48EEENS7_ILi96EEEEEELi96ENS_6half_tEfNS_4arch4Sm80ELb0ELb1ELb1ELb1ELb1ELb1ELb1ELb0EEENS1_21CollectiveEpilogueFwdINS6_IJS8_SA_S9_EEENS6_IJNS7_ILi1EEESI_SI_EEESC_SE_Li128ELb1ELb1ELb0ELb0EEENS1_19SingleTileSchedulerILb1ELb0ELb1ELi128EEEEEEEEEvNT_6ParamsE:
        .type           _ZN7cutlass13device_kernelIN5flash19enable_sm80_to_sm89INS1_16FlashAttnFwdSm80INS1_25CollectiveMainloopFwdSm80ILi4ELi1ELb0EN4cute5tupleIJNS5_1CILi128EEENS7_ILi48EEENS7_ILi96EEEEEELi96ENS_6half_tEfNS_4arch4Sm80ELb0ELb1ELb1ELb1ELb1ELb1ELb1ELb0EEENS1_21CollectiveEpilogueFwdINS6_IJS8_SA_S9_EEENS6_IJNS7_ILi1EEESI_SI_EEESC_SE_Li128ELb1ELb1ELb0ELb0EEENS1_19SingleTileSchedulerILb1ELb0ELb1ELi128EEEEEEEEEvNT_6ParamsE,@function
        .size           _ZN7cutlass13device_kernelIN5flash19enable_sm80_to_sm89INS1_16FlashAttnFwdSm80INS1_25CollectiveMainloopFwdSm80ILi4ELi1ELb0EN4cute5tupleIJNS5_1CILi128EEENS7_ILi48EEENS7_ILi96EEEEEELi96ENS_6half_tEfNS_4arch4Sm80ELb0ELb1ELb1ELb1ELb1ELb1ELb1ELb0EEENS1_21CollectiveEpilogueFwdINS6_IJS8_SA_S9_EEENS6_IJNS7_ILi1EEESI_SI_EEESC_SE_Li128ELb1ELb1ELb0ELb0EEENS1_19SingleTileSchedulerILb1ELb0ELb1ELi128EEEEEEEEEvNT_6ParamsE,(.L_x_1717 - _ZN7cutlass13device_kernelIN5flash19enable_sm80_to_sm89INS1_16FlashAttnFwdSm80INS1_25CollectiveMainloopFwdSm80ILi4ELi1ELb0EN4cute5tupleIJNS5_1CILi128EEENS7_ILi48EEENS7_ILi96EEEEEELi96ENS_6half_tEfNS_4arch4Sm80ELb0ELb1ELb1ELb1ELb1ELb1ELb1ELb0EEENS1_21CollectiveEpilogueFwdINS6_IJS8_SA_S9_EEENS6_IJNS7_ILi1EEESI_SI_EEESC_SE_Li128ELb1ELb1ELb0ELb0EEENS1_19SingleTileSchedulerILb1ELb0ELb1ELi128EEEEEEEEEvNT_6ParamsE)
        .other          _ZN7cutlass13device_kernelIN5flash19enable_sm80_to_sm89INS1_16FlashAttnFwdSm80INS1_25CollectiveMainloopFwdSm80ILi4ELi1ELb0EN4cute5tupleIJNS5_1CILi128EEENS7_ILi48EEENS7_ILi96EEEEEELi96ENS_6half_tEfNS_4arch4Sm80ELb0ELb1ELb1ELb1ELb1ELb1ELb1ELb0EEENS1_21CollectiveEpilogueFwdINS6_IJS8_SA_S9_EEENS6_IJNS7_ILi1EEESI_SI_EEESC_SE_Li128ELb1ELb1ELb0ELb0EEENS1_19SingleTileSchedulerILb1ELb0ELb1ELi128EEEEEEEEEvNT_6ParamsE,@"STO_CUDA_ENTRY STV_DEFAULT"
_ZN7cutlass13device_kernelIN5flash19enable_sm80_to_sm89INS1_16FlashAttnFwdSm80INS1_25CollectiveMainloopFwdSm80ILi4ELi1ELb0EN4cute5tupleIJNS5_1CILi128EEENS7_ILi48EEENS7_ILi96EEEEEELi96ENS_6half_tEfNS_4arch4Sm80ELb0ELb1ELb1ELb1ELb1ELb1ELb1ELb0EEENS1_21CollectiveEpilogueFwdINS6_IJS8_SA_S9_EEENS6_IJNS7_ILi1EEESI_SI_EEESC_SE_Li128ELb1ELb1ELb0ELb0EEENS1_19SingleTileSchedulerILb1ELb0ELb1ELi128EEEEEEEEEvNT_6ParamsE:
        /* <DEDUP_REMOVED lines=17> */
.L_x_390:
        /* <DEDUP_REMOVED lines=8> */
.L_x_392:
[----:B------:R-:W-:-:S04]  /*0190*/  MOV R0, c[0x0][0x54c] ;  /* 0x0001530000007a02 */ /* 0x000fc80000000f00 */
.L_x_391:
[----:B------:R-:W-:Y:S01]  /*01a0*/  USHF.L.U32 UR4, UR4, 0x7, URZ ;  /* 0x0000000704047899 */ /* 0x000fe2000800063f */
[----:B-----5:R-:W-:-:S05]  /*01b0*/  IMAD R0, R0, c[0x0][0x548], RZ ;  /* 0x0001520000007a24 */ /* 0x020fca00078e02ff */
[----:B------:R-:W-:-:S04]  /*01c0*/  MOV R12, UR4 ;  /* 0x00000004000c7c02 */ /* 0x000fc80008000f00 */
[----:B------:R-:W-:-:S04]  /*01d0*/  ISETP.GE.AND P0, PT, R12, R0, PT ;  /* 0x000000000c00720c */ /* 0x000fc80003f06270 */
[----:B------:R-:W-:-:S05]  /*01e0*/  SEL R0, R5, 0xffffffff, !P0 ;  /* 0xffffffff05007807 */ /* 0x000fca0004000000 */
[----:B------:R2:W-:Y:S01]  /*01f0*/  STL [R1+0x48], R0 ;  /* 0x0000480001007387 */ /* 0x0005e20000100800 */
[----:B------:R-:W-:Y:S05]  /*0200*/  BRA `(.L_x_393) ;  /* 0x0000014000007947 */ /* 0x000fea0003800000 */
.L_x_389:
[----:B------:R-:W-:-:S04]  /*0210*/  ISETP.NE.U32.AND P0, PT, RZ, c[0x0][0x568], PT ;  /* 0x00015a00ff007a0c */ /* 0x000fc80003f05070 */
[----:B------:R-:W-:-:S13]  /*0220*/  ISETP.NE.AND.EX P0, PT, RZ, c[0x0][0x56c], PT, P0 ;  /* 0x00015b00ff007a0c */ /* 0x000fda0003f05300 */
[----:B------:R-:W-:Y:S05]  /*0230*/  @!P0 BRA `(.L_x_394) ;  /* 0x0000002000008947 */ /* 0x000fea0003800000 */
[----:B------:R1:W5:Y:S01]  /*0240*/  LDG.E R0, [R2.64] ;  /* 0x0000000c02007981 */ /* 0x000362000c1e1900 */
[----:B------:R-:W-:Y:S05]  /*0250*/  BRA `(.L_x_395) ;  /* 0x0000009000007947 */ /* 0x000fea0003800000 */
.L_x_394:
        /* <DEDUP_REMOVED lines=8> */
.L_x_396:
[----:B------:R-:W-:-:S04]  /*02e0*/  MOV R0, c[0x0][0x54c] ;  /* 0x0001530000007a02 */ /* 0x000fc80000000f00 */
.L_x_395:
[----:B------:R-:W-:Y:S01]  /*02f0*/  USHF.L.U32 UR4, UR4, 0x7, URZ ;  /* 0x0000000704047899 */ /* 0x000fe2000800063f */
[----:B-----5:R-:W-:-:S05]  /*0300*/  IMAD R0, R0, c[0x0][0x548], RZ ;  /* 0x0001520000007a24 */ /* 0x020fca00078e02ff */
[----:B------:R-:W-:-:S04]  /*0310*/  MOV R12, UR4 ;  /* 0x00000004000c7c02 */ /* 0x000fc80008000f00 */
[----:B------:R-:W-:-:S04]  /*0320*/  ISETP.GE.AND P0, PT, R12, R0, PT ;  /* 0x000000000c00720c */ /* 0x000fc80003f06270 */
[----:B------:R-:W-:-:S05]  /*0330*/  SEL R0, R5, 0xffffffff, !P0 ;  /* 0xffffffff05007807 */ /* 0x000fca0004000000 */
[----:B------:R2:W-:Y:S04]  /*0340*/  STL [R1+0x48], R0 ;  /* 0x0000480001007387 */ /* 0x0005e80000100800 */
.L_x_393:
[----:B------:R-:W3:Y:S02]  /*0350*/  LDL R22, [R1+0x48] ;  /* 0x0000480001167983 */ /* 0x000ee40000100800 */
[----:B---3--:R-:W-:-:S13]  /*0360*/  ISETP.GE.AND P0, PT, R22, RZ, PT ;  /* 0x000000ff1600720c */ /* 0x008fda0003f06270 */
[----:B------:R-:W-:Y:S05]  /*0370*/  @!P0 EXIT ;  /* 0x000000000000894d */ /* 0x000fea0003800000 */
[----:B------:R-:W-:Y:S01]  /*0380*/  ISETP.NE.U32.AND P0, PT, RZ, c[0x0][0x370], PT ;  /* 0x0000dc00ff007a0c */ /* 0x000fe20003f05070 */
[----:B--2---:R-:W-:Y:S01]  /*0390*/  IMAD.MOV.U32 R0, RZ, RZ, c[0x0][0x168] ;  /* 0x00005a00ff007624 */ /* 0x004fe200078e00ff */
[----:B------:R-:W-:Y:S01]  /*03a0*/  ISETP.NE.U32.AND P1, PT, RZ, c[0x0][0x360], PT ;  /* 0x0000d800ff007a0c */ /* 0x000fe20003f25070 */
[----:B------:R-:W-:Y:S01]  /*03b0*/  CS2R R16, SRZ ;  /* 0x0000000000107805 */ /* 0x000fe2000001ff00 */
[----:B------:R-:W-:Y:S01]  /*03c0*/  ISETP.NE.AND.EX P2, PT, RZ, c[0x0][0x374], PT, P0 ;  /* 0x0000dd00ff007a0c */ /* 0x000fe20003f45300 */
[----:B------:R-:W-:Y:S01]  /*03d0*/  IMAD.MOV.U32 R159, RZ, RZ, RZ ;  /* 0x000000ffff9f7224 */ /* 0x000fe200078e00ff */
[----:B------:R-:W-:Y:S01]  /*03e0*/  ISETP.NE.AND.EX P0, PT, RZ, c[0x0][0x364], PT, P1 ;  /* 0x0000d900ff007a0c */ /* 0x000fe20003f05310 */
[----:B------:R-:W-:Y:S01]  /*03f0*/  IMAD.MOV.U32 R13, RZ, RZ, RZ ;  /* 0x000000ffff0d7224 */ /* 0x000fe200078e00ff */
[----:B------:R-:W-:Y:S01]  /*0400*/  ISETP.NE.U32.AND P1, PT, RZ, c[0x0][0x348], PT ;  /* 0x0000d200ff007a0c */ /* 0x000fe20003f25070 */
[----:B------:R-:W-:Y:S01]  /*0410*/  IMAD.WIDE R8, R22, R14, c[0x0][0x348] ;  /* 0x0000d20016087625 */ /* 0x000fe200078e020e */
[----:B------:R-:W-:-:S02]  /*0420*/  ISETP.NE.U32.AND P3, PT, RZ, c[0x0][0x350], PT ;  /* 0x0000d400ff007a0c */ /* 0x000fc40003f65070 */
[----:B------:R-:W-:Y:S01]  /*0430*/  ISETP.NE.U32.AND P4, PT, RZ, c[0x0][0x358], PT ;  /* 0x0000d600ff007a0c */ /* 0x000fe20003f85070 */
[CC--:B------:R-:W-:Y:S01]  /*0440*/  IMAD.WIDE R6, R22.reuse, R14.reuse, c[0x0][0x350] ;  /* 0x0000d40016067625 */ /* 0x0c0fe200078e020e */
[----:B------:R-:W-:Y:S02]  /*0450*/  ISETP.NE.AND.EX P1, PT, RZ, c[0x0][0x34c], PT, P1 ;  /* 0x0000d300ff007a0c */ /* 0x000fe40003f25310 */
[----:B------:R-:W-:Y:S01]  /*0460*/  ISETP.NE.AND.EX P3, PT, RZ, c[0x0][0x354], PT, P3 ;  /* 0x0000d500ff007a0c */ /* 0x000fe20003f65330 */
[----:B------:R-:W-:Y:S01]  /*0470*/  @P2 IMAD.WIDE R10, R22, R14, c[0x0][0x370] ;  /* 0x0000dc00160a2625 */ /* 0x000fe200078e020e */
[----:B------:R-:W-:-:S03]  /*0480*/  ISETP.NE.AND.EX P4, PT, RZ, c[0x0][0x35c], PT, P4 ;  /* 0x0000d700ff007a0c */ /* 0x000fc60003f85340 */
[CC--:B-1----:R-:W-:Y:S01]  /*0490*/  @P0 IMAD.WIDE R2, R22.reuse, R14.reuse, c[0x0][0x360] ;  /* 0x0000d80016020625 */ /* 0x0c2fe200078e020e */
[----:B------:R-:W2:Y:S03]  /*04a0*/  @P2 LDG.E R16, [R10.64] ;  /* 0x0000000c0a102981 */ /* 0x000ea6000c1e1900 */
[----:B------:R-:W-:Y:S01]  /*04b0*/  IMAD.WIDE R4, R22, R14, c[0x0][0x358] ;  /* 0x0000d60016047625 */ /* 0x000fe200078e020e */
[----:B------:R1:W3:Y:S04]  /*04c0*/  @P0 LDG.E R0, [R2.64] ;  /* 0x0000000c02000981 */ /* 0x0002e8000c1e1900 */
[----:B------:R4:W5:Y:S04]  /*04d0*/  @P1 LDG.E R159, [R8.64] ;  /* 0x0000000c089f1981 */ /* 0x000968000c1e1900 */
[----:B------:R4:W5:Y:S04]  /*04e0*/  @P3 LDG.E R17, [R6.64] ;  /* 0x0000000c06113981 */ /* 0x000968000c1e1900 */
[----:B------:R4:W5:Y:S04]  /*04f0*/  @P4 LDG.E R13, [R4.64] ;  /* 0x0000000c040d4981 */ /* 0x000968000c1e1900 */
[----:B------:R-:W4:Y:S01]  /*0500*/  S2R R28, SR_CTAID.Y ;  /* 0x00000000001c7919 */ /* 0x000f220000002600 */
[----:B------:R-:W-:-:S04]  /*0510*/  IMAD.MOV.U32 R15, RZ, RZ, c[0x0][0x2ac] ;  /* 0x0000ab00ff0f7624 */ /* 0x000fc800078e00ff */
[----:B------:R-:W-:Y:S01]  /*0520*/  IMAD R15, R15, c[0x0][0x1d0], RZ ;  /* 0x000074000f0f7a24 */ /* 0x000fe200078e02ff */
[----:B-1----:R-:W-:Y:S02]  /*0530*/  MOV R2, c[0x0][0x228] ;  /* 0x00008a0000027a02 */ /* 0x002fe40000000f00 */
[----:B----4-:R-:W-:Y:S01]  /*0540*/  SHF.R.S32.HI R29, RZ, 0x1f, R28 ;  /* 0x0000001fff1d7819 */ /* 0x010fe2000001141c */
[----:B---3--:R1:W-:Y:S04]  /*0550*/  STL [R1+0x18], R0 ;  /* 0x0000180001007387 */ /* 0x0083e80000100800 */
[----:B--2---:R1:W-:Y:S01]  /*0560*/  STL [R1+0x3c], R16 ;  /* 0x00003c1001007387 */ /* 0x0043e20000100800 */
[----:B------:R-:W-:Y:S01]  /*0570*/  MOV R10, R0 ;  /* 0x00000000000a7202 */ /* 0x000fe20000000f00 */
[----:B------:R-:W-:Y:S05]  /*0580*/  @P0 BRA `(.L_x_397) ;  /* 0x0000005000000947 */ /* 0x000fea0003800000 */
[----:B------:R-:W-:Y:S05]  /*0590*/  @!P1 BRA `(.L_x_397) ;  /* 0x0000004000009947 */ /* 0x000fea0003800000 */
[----:B-1----:R1:W2:Y:S04]  /*05a0*/  LDG.E R0, [R8.64] ;  /* 0x0000000c08007981 */ /* 0x0022a8000c1e1900 */
[----:B-1----:R-:W2:Y:S02]  /*05b0*/  LDG.E R8, [R8.64+0x4] ;  /* 0x0000040c08087981 */ /* 0x002ea4000c1e1900 */
[----:B--2---:R-:W-:-:S05]  /*05c0*/  IADD3 R10, -R0, R8, RZ ;  /* 0x00000008000a7210 */ /* 0x004fca0007ffe1ff */
[----:B------:R1:W-:Y:S02]  /*05d0*/  STL [R1+0x18], R10 ;  /* 0x0000180a01007387 */ /* 0x0003e40000100800 */
.L_x_397:
[----:B------:R-:W-:-:S04]  /*05e0*/  ISETP.NE.U32.AND P0, PT, RZ, c[0x0][0x368], PT ;  /* 0x0000da00ff007a0c */ /* 0x000fc80003f05070 */
[----:B------:R-:W-:-:S13]  /*05f0*/  ISETP.NE.AND.EX P0, PT, RZ, c[0x0][0x36c], PT, P0 ;  /* 0x0000db00ff007a0c */ /* 0x000fda0003f05300 */
[----:B------:R-:W-:Y:S05]  /*0600*/  @!P0 BRA `(.L_x_398) ;  /* 0x0000003000008947 */ /* 0x000fea0003800000 */
[----:B------:R-:W-:-:S05]  /*0610*/  IMAD.WIDE R6, R22, R14, c[0x0][0x368] ;  /* 0x0000da0016067625 */ /* 0x000fca00078e020e */
[----:B------:R2:W5:Y:S01]  /*0620*/  LDG.E R15, [R6.64] ;  /* 0x0000000c060f7981 */ /* 0x000562000c1e1900 */
[----:B------:R-:W-:Y:S05]  /*0630*/  BRA `(.L_x_399) ;  /* 0x0000004000007947 */ /* 0x000fea0003800000 */
.L_x_398:
[----:B------:R-:W-:Y:S05]  /*0640*/  @!P3 BRA `(.L_x_399) ;  /* 0x000000300000b947 */ /* 0x000fea0003800000 */
[----:B-1----:R1:W2:Y:S04]  /*0650*/  LDG.E R0, [R6.64] ;  /* 0x0000000c06007981 */ /* 0x0022a8000c1e1900 */
[----:B-1----:R-:W2:Y:S02]  /*0660*/  LDG.E R6, [R6.64+0x4] ;  /* 0x0000040c06067981 */ /* 0x002ea4000c1e1900 */
[----:B--2---:R-:W-:Y:S02]  /*0670*/  IADD3 R15, -R0, R6, RZ ;  /* 0x00000006000f7210 */ /* 0x004fe40007ffe1ff */
.L_x_399:
[----:B--2---:R2:W3:Y:S04]  /*0680*/  @P4 LDG.E R6, [R4.64] ;  /* 0x0000000c04064981 */ /* 0x0044e8000c1e1900 */
[----:B------:R2:W3:Y:S01]  /*0690*/  @P4 LDG.E R3, [R4.64+0x4] ;  /* 0x0000040c04034981 */ /* 0x0004e2000c1e1900 */
[----:B-1----:R-:W-:Y:S01]  /*06a0*/  IMAD.MOV.U32 R0, RZ, RZ, c[0x0][0x2c4] ;  /* 0x0000b100ff007624 */ /* 0x002fe200078e00ff */
[----:B------:R-:W-:Y:S01]  /*06b0*/  ISETP.NE.U32.AND P0, PT, RZ, c[0x0][0x378], PT ;  /* 0x0000de00ff007a0c */ /* 0x000fe20003f05070 */
[----:B-----5:R-:W-:-:S03]  /*06c0*/  IMAD.MOV.U32 R157, RZ, RZ, R15 ;  /* 0x000000ffff9d7224 */ /* 0x020fc600078e000f */
[----:B------:R-:W-:Y:S01]  /*06d0*/  ISETP.NE.AND P2, PT, R0, 0x1, PT ;  /* 0x000000010000780c */ /* 0x000fe20003f45270 */
[----:B------:R-:W-:Y:S01]  /*06e0*/  IMAD.MOV.U32 R196, RZ, RZ, R12 ;  /* 0x000000ffffc47224 */ /* 0x000fe200078e000c */
[----:B------:R-:W-:Y:S01]  /*06f0*/  ISETP.NE.AND.EX P0, PT, RZ, c[0x0][0x37c], PT, P0 ;  /* 0x0000df00ff007a0c */ /* 0x000fe20003f05300 */
[----:B------:R-:W-:Y:S01]  /*0700*/  IMAD.MOV.U32 R7, RZ, RZ, c[0x0][0x32c] ;  /* 0x0000cb00ff077624 */ /* 0x000fe200078e00ff */
[----:B------:R-:W-:-:S04]  /*0710*/  LOP3.LUT R153, R153, 0xffffefff, RZ, 0xc0, !PT ;  /* 0xffffefff99997812 */ /* 0x000fc800078ec0ff */
[----:B------:R-:W-:-:S05]  /*0720*/  ISETP.GE.AND P1, PT, R7, 0x1, PT ;  /* 0x000000010700780c */ /* 0x000fca0003f26270 */
[----:B------:R-:W-:Y:S02]  /*0730*/  @P2 IADD3 R0, R196, 0x7f, RZ ;  /* 0x0000007fc4002810 */ /* 0x000fe40007ffe0ff */
[----:B------:R-:W-:Y:S01]  /*0740*/  @P2 LOP3.LUT R153, R153, 0x1000, RZ, 0xfc, !PT ;  /* 0x0000100099992812 */ /* 0x000fe200078efcff */
[----:B--2---:R-:W-:-:S03]  /*0750*/  @P0 IMAD.WIDE R4, R22, R14, c[0x0][0x378] ;  /* 0x0000de0016040625 */ /* 0x004fc600078e020e */
[----:B------:R-:W-:Y:S02]  /*0760*/  LOP3.LUT R153, R153, 0xfffffbff, RZ, 0xc0, !PT ;  /* 0xfffffbff99997812 */ /* 0x000fe400078ec0ff */
[----:B------:R1:W5:Y:S02]  /*0770*/  @P0 LDG.E R157, [R4.64] ;  /* 0x0000000c049d0981 */ /* 0x000364000c1e1900 */
[----:B------:R-:W-:Y:S01]  /*0780*/  @P1 LOP3.LUT R153, R153, 0x400, RZ, 0xfc, !PT ;  /* 0x0000040099991812 */ /* 0x000fe200078efcff */
[----:B---3--:R-:W-:Y:S02]  /*0790*/  @P4 IMAD.IADD R2, R3, 0x1, -R6 ;  /* 0x0000000103024824 */ /* 0x008fe400078e0a06 */
[----:B------:R-:W-:Y:S02]  /*07a0*/  IMAD.IADD R6, R15, 0x1, -R16 ;  /* 0x000000010f067824 */ /* 0x000fe400078e0a10 */
[----:B------:R-:W-:Y:S01]  /*07b0*/  @P2 IMAD.HI.U32 R3, R0, c[0x0][0x2c8], RZ ;  /* 0x0000b20000032a27 */ /* 0x000fe200078e00ff */
[----:B------:R-:W-:-:S03]  /*07c0*/  IADD3 R0, R12, 0x7f, RZ ;  /* 0x0000007f0c007810 */ /* 0x000fc60007ffe0ff */
[----:B------:R-:W-:Y:S01]  /*07d0*/  IMAD.IADD R8, R6, 0x1, R2 ;  /* 0x0000000106087824 */ /* 0x000fe200078e0202 */
[----:B------:R-:W-:-:S04]  /*07e0*/  @P2 SHF.R.U32.HI R0, RZ, c[0x0][0x2cc], R3 ;  /* 0x0000b300ff002a19 */ /* 0x000fc80000011603 */
[----:B------:R2:W-:Y:S01]  /*07f0*/  STL [R1+0x14], R8 ;  /* 0x0000140801007387 */ /* 0x0005e20000100800 */
[----:B------:R-:W-:-:S05]  /*0800*/  IADD3 R154, R8, 0x1, -R10 ;  /* 0x00000001089a7810 */ /* 0x000fca0007ffe80a */
[----:B------:R-:W-:-:S05]  /*0810*/  IMAD.IADD R0, R154, 0x1, R0 ;  /* 0x000000019a007824 */ /* 0x000fca00078e0200 */
[----:B-1----:R-:W-:Y:S01]  /*0820*/  IADD3 R5, R0, c[0x0][0x328], RZ ;  /* 0x0000ca0000057a10 */ /* 0x002fe20007ffe0ff */
        /* <DEDUP_REMOVED lines=10> */
.L_x_401:
[----:B------:R-:W-:-:S13]  /*08d0*/  ISETP.NE.AND P0, PT, R7, 0x1, PT ;  /* 0x000000010700780c */ /* 0x000fda0003f05270 */
[----:B------:R-:W-:-:S05]  /*08e0*/  @P0 IMAD.HI.U32 R0, R3, c[0x0][0x330], RZ ;  /* 0x0000cc0003000a27 */ /* 0x000fca00078e00ff */
[----:B------:R-:W-:-:S05]  /*08f0*/  @P0 SHF.R.U32.HI R3, RZ, c[0x0][0x334], R0 ;  /* 0x0000cd00ff030a19 */ /* 0x000fca0000011600 */
.L_x_402:
[----:B------:R-:W-:-:S05]  /*0900*/  IMAD R3, R3, R7, c[0x0][0x32c] ;  /* 0x0000cb0003037624 */ /* 0x000fca00078e0207 */
[----:B------:R-:W-:Y:S02]  /*0910*/  IMNMX R5, R5, R3, PT ;  /* 0x0000000305057217 */ /* 0x000fe40003800200 */
.L_x_400:
[----:B------:R-:W-:Y:S01]  /*0920*/  IADD3 R3, R8, 0x2f, RZ ;  /* 0x0000002f08037810 */ /* 0x000fe20007ffe0ff */
[----:B------:R-:W-:-:S04]  /*0930*/  @P2 IMAD.HI.U32 R4, R196, c[0x0][0x2c8], RZ ;  /* 0x0000b200c4042a27 */ /* 0x000fc800078e00ff */
[----:B------:R-:W-:Y:S01]  /*0940*/  IMAD.MOV.U32 R0, RZ, RZ, R196 ;  /* 0x000000ffff007224 */ /* 0x000fe200078e00c4 */
[----:B------:R-:W-:Y:S01]  /*0950*/  @P2 SHF.R.U32.HI R0, RZ, c[0x0][0x2cc], R4 ;  /* 0x0000b300ff002a19 */ /* 0x000fe20000011604 */
[----:B------:R-:W-:-:S04]  /*0960*/  IMAD.HI R3, R3, 0x2aaaaaab, RZ ;  /* 0x2aaaaaab03037827 */ /* 0x000fc800078e02ff */
[----:B------:R-:W-:Y:S01]  /*0970*/  IMAD.IADD R248, R8, 0x1, -R10 ;  /* 0x0000000108f87824 */ /* 0x000fe200078e0a0a */
[----:B------:R-:W-:-:S03]  /*0980*/  SHF.R.U32.HI R4, RZ, 0x1f, R3 ;  /* 0x0000001fff047819 */ /* 0x000fc60000011603 */
[----:B------:R-:W-:Y:S01]  /*0990*/  IMAD.IADD R0, R248, 0x1, R0 ;  /* 0x00000001f8007824 */ /* 0x000fe200078e0200 */
[----:B------:R-:W-:-:S04]  /*09a0*/  LEA.HI.SX32 R155, R3, R4, 0x1d ;  /* 0x00000004039b7211 */ /* 0x000fc800078feaff */
[----:B------:R-:W-:Y:S01]  /*09b0*/  IADD3 R4, R0, -c[0x0][0x324], RZ ;  /* 0x8000c90000047a10 */ /* 0x000fe20007ffe0ff */
        /* <DEDUP_REMOVED lines=9> */
.L_x_404:
[----:B------:R-:W-:-:S13]  /*0a50*/  ISETP.NE.AND P0, PT, R7, 0x1, PT ;  /* 0x000000010700780c */ /* 0x000fda0003f05270 */
[----:B------:R-:W-:-:S05]  /*0a60*/  @P0 IMAD.HI.U32 R3, R0, c[0x0][0x330], RZ ;  /* 0x0000cc0000030a27 */ /* 0x000fca00078e00ff */
[----:B------:R-:W-:-:S05]  /*0a70*/  @P0 SHF.R.U32.HI R0, RZ, c[0x0][0x334], R3 ;  /* 0x0000cd00ff000a19 */ /* 0x000fca0000011603 */
.L_x_405:
[----:B------:R-:W-:-:S05]  /*0a80*/  IMAD R0, R0, c[0x0][0x32c], RZ ;  /* 0x0000cb0000007a24 */ /* 0x000fca00078e02ff */
[----:B------:R-:W-:-:S04]  /*0a90*/  IMNMX R4, R4, R0, !PT ;  /* 0x0000000004047217 */ /* 0x000fc80007800200 */
.L_x_403:
[----:B------:R-:W-:Y:S01]  /*0aa0*/  IADD3 R3, R5, 0x2f, RZ ;  /* 0x0000002f05037810 */ /* 0x000fe20007ffe0ff */
[----:B------:R-:W-:-:S04]  /*0ab0*/  IMAD.HI R0, R4, 0x2aaaaaab, RZ ;  /* 0x2aaaaaab04007827 */ /* 0x000fc800078e02ff */
[----:B------:R-:W-:Y:S01]  /*0ac0*/  IMAD.HI R4, R3, 0x2aaaaaab, RZ ;  /* 0x2aaaaaab03047827 */ /* 0x000fe200078e02ff */
[----:B------:R-:W-:-:S04]  /*0ad0*/  SHF.R.U32.HI R3, RZ, 0x1f, R0 ;  /* 0x0000001fff037819 */ /* 0x000fc80000011600 */
[----:B------:R-:W-:Y:S02]  /*0ae0*/  SHF.R.U32.HI R5, RZ, 0x1f, R4 ;  /* 0x0000001fff057819 */ /* 0x000fe40000011604 */
[----:B------:R-:W-:Y:S02]  /*0af0*/  LEA.HI.SX32 R0, R0, R3, 0x1d ;  /* 0x0000000300007211 */ /* 0x000fe400078feaff */
[----:B------:R-:W-:Y:S02]  /*0b00*/  LEA.HI.SX32 R4, R4, R5, 0x1d ;  /* 0x0000000504047211 */ /* 0x000fe400078feaff */
[----:B------:R-:W-:Y:S02]  /*0b10*/  IMNMX R3, RZ, R0, !PT ;  /* 0x00000000ff037217 */ /* 0x000fe40007800200 */
[----:B------:R-:W-:-:S03]  /*0b20*/  IMNMX R0, R4, R155, PT ;  /* 0x0000009b04007217 */ /* 0x000fc60003800200 */
[--C-:B------:R-:W-:Y:S02]  /*0b30*/  IMAD R3, R3, 0x30, -R6.reuse ;  /* 0x0000003003037824 */ /* 0x100fe400078e0a06 */
[----:B------:R-:W-:-:S03]  /*0b40*/  IMAD R0, R0, 0x30, -R6 ;  /* 0x0000003000007824 */ /* 0x000fc600078e0a06 */
[----:B------:R-:W-:Y:S02]  /*0b50*/  IMNMX R3, RZ, R3, !PT ;  /* 0x00000003ff037217 */ /* 0x000fe40007800200 */
[----:B------:R-:W-:-:S03]  /*0b60*/  IMNMX R0, R0, R2, PT ;  /* 0x0000000200007217 */ /* 0x000fc60003800200 */
[----:B------:R-:W-:Y:S01]  /*0b70*/  IMAD.WIDE.U32 R4, R3, -0x55555555, RZ ;  /* 0xaaaaaaab03047825 */ /* 0x000fe200078e00ff */
[----:B------:R-:W-:-:S04]  /*0b80*/  ISETP.GT.AND P0, PT, R0, R3, PT ;  /* 0x000000030000720c */ /* 0x000fc80003f04270 */
[----:B------:R-:W-:-:S05]  /*0b90*/  SHF.R.U32.HI R149, RZ, 0x5, R5 ;  /* 0x00000005ff957819 */ /* 0x000fca0000011605 */
[----:B------:R-:W-:-:S04]  /*0ba0*/  IMAD.MOV.U32 R6, RZ, RZ, R149 ;  /* 0x000000ffff067224 */ /* 0x000fc800078e0095 */
[----:B------:R-:W-:-:S05]  /*0bb0*/  @P0 IADD3 R0, R0, 0x2f, RZ ;  /* 0x0000002f00000810 */ /* 0x000fca0007ffe0ff */
[----:B------:R-:W-:-:S05]  /*0bc0*/  @P0 IMAD.HI R0, R0, 0x2aaaaaab, RZ ;  /* 0x2aaaaaab00000827 */ /* 0x000fca00078e02ff */
[----:B------:R-:W-:-:S04]  /*0bd0*/  @P0 SHF.R.U32.HI R3, RZ, 0x1f, R0 ;  /* 0x0000001fff030819 */ /* 0x000fc80000011600 */
[----:B------:R-:W-:-:S04]  /*0be0*/  @P0 LEA.HI.SX32 R6, R0, R3, 0x1d ;  /* 0x0000000300060211 */ /* 0x000fc800078feaff */
[----:B------:R-:W-:-:S13]  /*0bf0*/  ISETP.GT.AND P0, PT, R6, R149, PT ;  /* 0x000000950600720c */ /* 0x000fda0003f04270 */
[----:B------:R-:W-:Y:S05]  /*0c00*/  @!P0 BRA `(.L_x_406) ;  /* 0x0000572000008947 */ /* 0x000fea0003800000 */
[----:B------:R-:W-:Y:S02]  /*0c10*/  ISETP.NE.U32.AND P0, PT, RZ, c[0x0][0x340], PT ;  /* 0x0000d000ff007a0c */ /* 0x000fe40003f05070 */
[----:B------:R-:W-:Y:S02]  /*0c20*/  SHF.R.S32.HI R20, RZ, 0x1f, R21 ;  /* 0x0000001fff147819 */ /* 0x000fe40000011415 */
[----:B------:R-:W-:Y:S01]  /*0c30*/  SHF.R.S32.HI R3, RZ, 0x1f, R13 ;  /* 0x0000001fff037819 */ /* 0x000fe2000001140d */
[----:B------:R-:W-:Y:S01]  /*0c40*/  UMOV UR6, 0x30 ;  /* 0x0000003000067882 */ /* 0x000fe20000000000 */
[----:B------:R-:W-:Y:S01]  /*0c50*/  ISETP.NE.AND.EX P2, PT, RZ, c[0x0][0x344], PT, P0 ;  /* 0x0000d100ff007a0c */ /* 0x000fe20003f45300 */
[----:B------:R-:W-:-:S12]  /*0c60*/  ULDC.64 UR4, c[0x0][0x238] ;  /* 0x00008e0000047ab9 */ /* 0x000fd80000000a00 */
[----:B------:R-:W-:-:S05]  /*0c70*/  @P2 IMAD.WIDE R4, R22, R14, c[0x0][0x340] ;  /* 0x0000d00016042625 */ /* 0x000fca00078e020e */
[----:B------:R1:W3:Y:S01]  /*0c80*/  @P2 LDG.E R18, [R4.64] ;  /* 0x0000000c04122981 */ /* 0x0002e2000c1e1900 */
[----:B------:R-:W-:Y:S01]  /*0c90*/  LEA.HI R16, R20, R21, RZ, 0x2 ;  /* 0x0000001514107211 */ /* 0x000fe200078f10ff */
[----:B------:R-:W-:Y:S01]  /*0ca0*/  UIMAD.WIDE.U32 UR10, UR6, UR4, URZ ;  /* 0x00000004060a72a5 */ /* 0x000fe2000f8e003f */
[----:B------:R-:W-:Y:S01]  /*0cb0*/  IADD3 R45, R6, -0x1, RZ ;  /* 0xffffffff062d7810 */ /* 0x000fe20007ffe0ff */
[----:B------:R-:W-:Y:S01]  /*0cc0*/  UIMAD UR7, UR6, UR5, URZ ;  /* 0x00000005060772a4 */ /* 0x000fe2000f8e023f */
[----:B------:R-:W-:Y:S01]  /*0cd0*/  LOP3.LUT R0, R16, 0x1ffffffc, RZ, 0xc0, !PT ;  /* 0x1ffffffc10007812 */ /* 0x000fe200078ec0ff */
[----:B------:R-:W-:Y:S01]  /*0ce0*/  USHF.L.U32 UR8, UR4, 0x5, URZ ;  /* 0x0000000504087899 */ /* 0x000fe2000800063f */
[----:B------:R-:W-:Y:S01]  /*0cf0*/  SHF.R.S32.HI R120, RZ, 0x2, R16 ;  /* 0x00000002ff787819 */ /* 0x000fe20000011410 */
[----:B------:R-:W-:Y:S01]  /*0d00*/  UIADD3 UR7, UR11, UR7, URZ ;  /* 0x000000070b077290 */ /* 0x000fe2000fffe03f */
[----:B------:R-:W-:Y:S01]  /*0d10*/  SHF.R.S32.HI R6, RZ, 0x1f, R45 ;  /* 0x0000001fff067819 */ /* 0x000fe2000001142d */
[----:B------:R-:W-:Y:S01]  /*0d20*/  IMAD.IADD R0, R21, 0x1, -R0 ;  /* 0x0000000115007824 */ /* 0x000fe200078e0a00 */
[----:B------:R-:W-:Y:S01]  /*0d30*/  IADD3 R118, P0, R120, R13, RZ ;  /* 0x0000000d78767210 */ /* 0x000fe20007f1e0ff */
[----:B------:R-:W-:Y:S01]  /*0d40*/  UMOV UR9, 0x5 ;  /* 0x0000000500097882 */ /* 0x000fe20000000000 */
[----:B------:R-:W-:Y:S01]  /*0d50*/  SHF.R.S32.HI R12, RZ, 0x1f, R22 ;  /* 0x0000001fff0c7819 */ /* 0x000fe20000011416 */
[----:B--2---:R-:W-:Y:S01]  /*0d60*/  IMAD.SHL.U32 R8, R0, 0x8, RZ ;  /* 0x0000000800087824 */ /* 0x004fe200078e00ff */
[----:B------:R-:W-:Y:S01]  /*0d70*/  LEA.HI.X.SX32 R119, R120, R3, 0x1, P0 ;  /* 0x0000000378777211 */ /* 0x000fe200000f0eff */
[----:B------:R-:W-:Y:S01]  /*0d80*/  IMAD R3, R29, c[0x0][0x240], RZ ;  /* 0x000090001d037a24 */ /* 0x000fe200078e02ff */
[-C--:B------:R-:W-:Y:S01]  /*0d90*/  LEA.HI R7, R20, R21.reuse, RZ, 0x3 ;  /* 0x0000001514077211 */ /* 0x080fe200078f18ff */
[----:B------:R-:W-:Y:S01]  /*0da0*/  USHF.L.U64.HI UR9, UR4, UR9, UR5 ;  /* 0x0000000904097299 */ /* 0x000fe20008010205 */
[----:B------:R-:W-:Y:S01]  /*0db0*/  SHF.R.S32.HI R9, RZ, 0x1f, R8 ;  /* 0x0000001fff097819 */ /* 0x000fe20000011408 */
[----:B------:R-:W-:Y:S01]  /*0dc0*/  IMAD R0, R119, c[0x0][0x238], RZ ;  /* 0x00008e0077007a24 */ /* 0x000fe200078e02ff */
[----:B------:R-:W-:Y:S01]  /*0dd0*/  SEL R26, R12, RZ, !P4 ;  /* 0x000000ff0c1a7207 */ /* 0x000fe20006000000 */
[----:B------:R-:W-:Y:S01]  /*0de0*/  IMAD R3, R28, c[0x0][0x244], R3 ;  /* 0x000091001c037a24 */ /* 0x000fe200078e0203 */
[----:B------:R-:W-:Y:S01]  /*0df0*/  SHF.R.S32.HI R7, RZ, 0x3, R7 ;  /* 0x00000003ff077819 */ /* 0x000fe20000011407 */
[----:B------:R-:W-:Y:S01]  /*0e00*/  IMAD R0, R118, c[0x0][0x23c], R0 ;  /* 0x00008f0076007a24 */ /* 0x000fe200078e0200 */
[----:B------:R-:W-:Y:S01]  /*0e10*/  SEL R114, R22, RZ, !P4 ;  /* 0x000000ff16727207 */ /* 0x000fe20006000000 */
[----:B-1----:R-:W-:Y:S01]  /*0e20*/  IMAD.WIDE.U32 R4, R118, c[0x0][0x238], R8 ;  /* 0x00008e0076047a25 */ /* 0x002fe200078e0008 */
[----:B------:R-:W-:Y:S01]  /*0e30*/  LEA.HI R13, R16, R120, RZ, 0x1 ;  /* 0x00000078100d7211 */ /* 0x000fe200078f08ff */
[----:B------:R-:W-:Y:S01]  /*0e40*/  ULDC.64 UR4, c[0x0][0x280] ;  /* 0x0000a00000047ab9 */ /* 0x000fe20000000a00 */
[----:B------:R-:W-:Y:S01]  /*0e50*/  ISETP.GE.AND P6, PT, R8, c[0x0][0x1d4], PT ;  /* 0x0000750008007a0c */ /* 0x000fe20003fc6270 */
[----:B------:R-:W-:Y:S01]  /*0e60*/  IMAD.IADD R5, R5, 0x1, R0 ;  /* 0x0000000105057824 */ /* 0x000fe200078e0200 */
[----:B------:R-:W-:Y:S01]  /*0e70*/  UIMAD.WIDE.U32 UR16, UR6, UR4, URZ ;  /* 0x00000004061072a5 */ /* 0x000fe2000f8e003f */
[C---:B------:R-:W-:Y:S01]  /*0e80*/  IMAD R0, R45.reuse, UR7, RZ ;  /* 0x000000072d007c24 */ /* 0x040fe2000f8e02ff */
[----:B------:R-:W-:Y:S01]  /*0e90*/  UIMAD UR14, UR6, UR5, URZ ;  /* 0x00000005060e72a4 */ /* 0x000fe2000f8e023f */
[----:B------:R-:W-:Y:S01]  /*0ea0*/  IMAD.WIDE.U32 R4, R28, c[0x0][0x240], R4 ;  /* 0x000090001c047a25 */ /* 0x000fe200078e0004 */
[----:B------:R-:W-:Y:S01]  /*0eb0*/  P2R R99, PR, RZ, 0x40 ;  /* 0x00000040ff637803 */ /* 0x000fe20000000000 */
[----:B------:R-:W-:Y:S01]  /*0ec0*/  ULDC.64 UR4, c[0x0][0x290] ;  /* 0x0000a40000047ab9 */ /* 0x000fe20000000a00 */
[----:B------:R-:W-:Y:S01]  /*0ed0*/  IADD3 R112, -R120, 0x30, RZ ;  /* 0x0000003078707810 */ /* 0x000fe20007ffe1ff */
[----:B------:R-:W-:Y:S01]  /*0ee0*/  IMAD R14, R6, UR10, R0 ;  /* 0x0000000a060e7c24 */ /* 0x000fe2000f8e0200 */
[----:B------:R-:W-:Y:S01]  /*0ef0*/  LEA.HI R6, R20, R21, RZ, 0x5 ;  /* 0x0000001514067211 */ /* 0x000fe200078f28ff */
[----:B------:R-:W-:Y:S01]  /*0f00*/  IMAD R0, R45, -0x30, R2 ;  /* 0xffffffd02d007824 */ /* 0x000fe200078e0202 */
[----:B------:R-:W-:Y:S01]  /*0f10*/  UIMAD.WIDE.U32 UR18, UR6, UR4, URZ ;  /* 0x00000004061272a5 */ /* 0x000fe2000f8e003f */
[----:B------:R-:W-:Y:S01]  /*0f20*/  IMAD.IADD R5, R5, 0x1, R3 ;  /* 0x0000000105057824 */ /* 0x000fe200078e0203 */
[----:B------:R-:W-:Y:S01]  /*0f30*/  UIMAD UR5, UR6, UR5, URZ ;  /* 0x00000005060572a4 */ /* 0x000fe2000f8e023f */
[----:B------:R-:W-:Y:S01]  /*0f40*/  IMAD.SHL.U32 R6, R6, 0x8, RZ ;  /* 0x0000000806067824 */ /* 0x000fe200078e00ff */
[----:B------:R-:W-:Y:S01]  /*0f50*/  IMNMX R3, R0, 0x30, PT ;  /* 0x0000003000037817 */ /* 0x000fe20003800200 */
[----:B------:R-:W-:Y:S01]  /*0f60*/  IMAD R0, R26, c[0x0][0x248], RZ ;  /* 0x000092001a007a24 */ /* 0x000fe200078e02ff */
[----:B------:R-:W-:Y:S01]  /*0f70*/  UIADD3 UR14, UR17, UR14, URZ ;  /* 0x0000000e110e7290 */ /* 0x000fe2000fffe03f */
[----:B------:R-:W-:Y:S01]  /*0f80*/  IMAD.WIDE.U32 R126, R114, c[0x0][0x248], R4 ;  /* 0x00009200727e7a25 */ /* 0x000fe200078e0004 */
[----:B------:R-:W-:Y:S01]  /*0f90*/  LOP3.LUT R11, R6, 0xffffff00, RZ, 0xc0, !PT ;  /* 0xffffff00060b7812 */ /* 0x000fe200078ec0ff */
[----:B------:R-:W-:-:S02]  /*0fa0*/  UIADD3 UR5, UR19, UR5, URZ ;  /* 0x0000000513057290 */ /* 0x000fc4000fffe03f */
[----:B------:R-:W-:Y:S01]  /*0fb0*/  IMAD.IADD R10, R3, 0x1, -R120 ;  /* 0x00000001030a7824 */ /* 0x000fe200078e0a78 */
[----:B------:R-:W-:Y:S01]  /*0fc0*/  LOP3.LUT R3, R13, 0x7fffffe, RZ, 0xc0, !PT ;  /* 0x07fffffe0d037812 */ /* 0x000fe200078ec0ff */
[----:B------:R-:W-:Y:S01]  /*0fd0*/  IMAD.SHL.U32 R6, R7, 0x40, RZ ;  /* 0x0000004007067824 */ /* 0x000fe200078e00ff */
[----:B------:R-:W-:Y:S01]  /*0fe0*/  ULDC.U8 UR4, c[0x0][0x298] ;  /* 0x0000a60000047ab9 */ /* 0x000fe20000000000 */
[----:B------:R-:W-:Y:S01]  /*0ff0*/  IMAD R7, R114, c[0x0][0x24c], R0 ;  /* 0x0000930072077a24 */ /* 0x000fe200078e0200 */
[----:B------:R-:W-:Y:S01]  /*1000*/  ISETP.GE.AND P1, PT, R10, 0x1, PT ;  /* 0x000000010a00780c */ /* 0x000fe20003f26270 */
[----:B------:R-:W-:Y:S01]  /*1010*/  IMAD.IADD R4, R120, 0x1, -R3 ;  /* 0x0000000178047824 */ /* 0x000fe200078e0a03 */
[----:B------:R-:W-:Y:S01]  /*1020*/  LOP3.LUT R0, R6, 0xc0, RZ, 0xc0, !PT ;  /* 0x000000c006007812 */ /* 0x000fe200078ec0ff */
[----:B------:R-:W-:Y:S02]  /*1030*/  IMAD.IADD R123, R127, 0x1, R7 ;  /* 0x000000017f7b7824 */ /* 0x000fe400078e0207 */
[----:B------:R-:W-:Y:S01]  /*1040*/  IMAD.MOV.U32 R122, RZ, RZ, R126 ;  /* 0x000000ffff7a7224 */ /* 0x000fe200078e007e */
[----:B------:R-:W-:Y:S01]  /*1050*/  LOP3.LUT R5, R0, 0x18, R8, 0xf8, !PT ;  /* 0x0000001800057812 */ /* 0x000fe200078ef808 */
[----:B------:R-:W-:Y:S01]  /*1060*/  IMAD R11, R4, 0x20, R11 ;  /* 0x00000020040b7824 */ /* 0x000fe200078e020b */
[----:B------:R-:W-:Y:S01]  /*1070*/  SHF.R.U32.HI R3, RZ, 0x3, R0 ;  /* 0x00000003ff037819 */ /* 0x000fe20000011600 */
[----:B------:R-:W-:Y:S01]  /*1080*/  IMAD.WIDE.U32 R6, R45, UR10, R122 ;  /* 0x0000000a2d067c25 */ /* 0x000fe2000f8e007a */
[----:B------:R-:W-:-:S02]  /*1090*/  IADD3 R0, R8, 0x20, RZ ;  /* 0x0000002008007810 */ /* 0x000fc40007ffe0ff */
[----:B------:R-:W-:Y:S01]  /*10a0*/  LOP3.LUT R5, R5, R3, RZ, 0x3c, !PT ;  /* 0x0000000305057212 */ /* 0x000fe200078e3cff */
[----:B------:R-:W-:Y:S01]  /*10b0*/  IMAD.IADD R3, R7, 0x1, R14 ;  /* 0x0000000107037824 */ /* 0x000fe200078e020e */
[----:B------:R-:W-:Y:S01]  /*10c0*/  ISETP.GE.AND P5, PT, R0, c[0x0][0x1d4], PT ;  /* 0x0000750000007a0c */ /* 0x000fe20003fa6270 */
[----:B------:R-:W-:Y:S01]  /*10d0*/  IMAD.IADD R152, R17, 0x1, R15 ;  /* 0x0000000111987824 */ /* 0x000fe200078e020f */
[----:B------:R-:W-:Y:S01]  /*10e0*/  IADD3 R0, R8, 0x40, RZ ;  /* 0x0000004008007810 */ /* 0x000fe20007ffe0ff */
[----:B------:R-:W-:Y:S01]  /*10f0*/  IMAD.WIDE.U32 R160, R28, c[0x0][0x210], RZ ;  /* 0x000084001ca07a25 */ /* 0x000fe200078e00ff */
[----:B------:R-:W-:Y:S02]  /*1100*/  @P1 LEA R4, P0, R6, c[0x0][0x220], 0x1 ;  /* 0x0000880006041a11 */ /* 0x000fe400078008ff */
[----:B------:R-:W-:Y:S01]  /*1110*/  ISETP.GE.AND P3, PT, R0, c[0x0][0x1d4], PT ;  /* 0x0000750000007a0c */ /* 0x000fe20003f66270 */
[----:B------:R-:W-:Y:S01]  /*1120*/  IMAD.IADD R0, R11, 0x1, R5 ;  /* 0x000000010b007824 */ /* 0x000fe200078e0205 */
[----:B------:R-:W-:Y:S01]  /*1130*/  @P1 LEA.HI.X R5, R6, c[0x0][0x224], R3, 0x1, P0 ;  /* 0x0000890006051a11 */ /* 0x000fe200000f0c03 */
[----:B------:R-:W-:Y:S01]  /*1140*/  IMAD.WIDE.U32 R162, R28, c[0x0][0x1e8], RZ ;  /* 0x00007a001ca27a25 */ /* 0x000fe200078e00ff */
[----:B------:R-:W-:-:S02]  /*1150*/  ISETP.GT.AND P0, PT, R10, 0x20, PT ;  /* 0x000000200a00780c */ /* 0x000fc40003f04270 */
[-C--:B------:R-:W-:Y:S01]  /*1160*/  LEA.HI R10, R21, R21.reuse, RZ, 0x1 ;  /* 0x00000015150a7211 */ /* 0x080fe200078f08ff */
[----:B------:R-:W-:Y:S01]  /*1170*/  IMAD.SHL.U32 R88, R0, 0x2, RZ ;  /* 0x0000000200587824 */ /* 0x000fe200078e00ff */
[----:B------:R-:W-:Y:S01]  /*1180*/  SHF.R.S32.HI R11, RZ, 0x1f, R16 ;  /* 0x0000001fff0b7819 */ /* 0x000fe20000011410 */
[----:B------:R-:W-:Y:S01]  /*1190*/  IMAD.MOV.U32 R158, RZ, RZ, c[0x0][0x2b8] ;  /* 0x0000ae00ff9e7624 */ /* 0x000fe200078e00ff */
[----:B------:R-:W-:Y:S01]  /*11a0*/  SHF.R.S32.HI R39, RZ, 0x1, R10 ;  /* 0x00000001ff277819 */ /* 0x000fe2000001140a */
[----:B------:R-:W-:Y:S01]  /*11b0*/  IMAD.MOV.U32 R156, RZ, RZ, c[0x0][0x27c] ;  /* 0x00009f00ff9c7624 */ /* 0x000fe200078e00ff */
[----:B------:R-:W-:Y:S01]  /*11c0*/  @!PT LDS RZ, [RZ] ;  /* 0x00000000fffff984 */ /* 0x000fe20000000800 */
[----:B------:R-:W-:Y:S01]  /*11d0*/  @!PT LDS RZ, [RZ] ;  /* 0x00000000fffff984 */ /* 0x000fe20000000800 */
[----:B------:R-:W-:Y:S01]  /*11e0*/  @!PT LDS RZ, [RZ] ;  /* 0x00000000fffff984 */ /* 0x000fe20000000800 */
[----:B------:R1:W-:Y:S01]  /*11f0*/  @P1 LDGSTS.E.BYPASS.LTC128B.128 [R88+0x3c80], [R4.64], !P6 ;  /* 0x03c8000004581fae */ /* 0x0003e2000f101d4c */
[----:B------:R-:W-:Y:S01]  /*1200*/  LEA.HI R7, R20, R21, RZ, 0x4 ;  /* 0x0000001514077211 */ /* 0x000fe200078f20ff */
[----:B------:R-:W-:Y:S01]  /*1210*/  IMAD.MOV.U32 R77, RZ, RZ, c[0x0][0x27c] ;  /* 0x00009f00ff4d7624 */ /* 0x000fe200078e00ff */
[C---:B------:R-:W-:Y:S01]  /*1220*/  LEA.HI R0, R10.reuse, R39, RZ, 0x1 ;  /* 0x000000270a007211 */ /* 0x040fe200078f08ff */
[----:B------:R1:W-:Y:S01]  /*1230*/  @P1 LDGSTS.E.BYPASS.LTC128B.128 [R88+0x4880], [R4.64+0x40], !P5 ;  /* 0x0488004004581fae */ /* 0x0003e2000e901d4c */
[----:B------:R-:W-:Y:S01]  /*1240*/  LOP3.LUT R10, R10, 0xfffffffe, RZ, 0xc0, !PT ;  /* 0xfffffffe0a0a7812 */ /* 0x000fe200078ec0ff */
[----:B------:R-:W-:Y:S01]  /*1250*/  IMAD.SHL.U32 R7, R7, 0x10, RZ ;  /* 0x0000001007077824 */ /* 0x000fe200078e00ff */
[----:B------:R-:W-:Y:S01]  /*1260*/  LOP3.LUT R0, R0, 0x7fffffe, RZ, 0xc0, !PT ;  /* 0x07fffffe00007812 */ /* 0x000fe200078ec0ff */
[----:B------:R1:W-:Y:S01]  /*1270*/  @P1 LDGSTS.E.BYPASS.LTC128B.128 [R88+0x5480], [R4.64+0x80], !P3 ;  /* 0x0548008004581fae */ /* 0x0003e2000d901d4c */
[----:B------:R-:W-:Y:S01]  /*1280*/  @P0 IADD3 R6, P1, R6, UR8, RZ ;  /* 0x0000000806060c10 */ /* 0x000fe2000ff3e0ff */
[----:B------:R-:W-:Y:S01]  /*1290*/  IMAD.SHL.U32 R77, R77, 0x2, RZ ;  /* 0x000000024d4d7824 */ /* 0x000fe200078e00ff */
[----:B------:R-:W-:Y:S01]  /*12a0*/  LOP3.LUT R7, R7, 0xffffff00, RZ, 0xc0, !PT ;  /* 0xffffff0007077812 */ /* 0x000fe200078ec0ff */
[----:B------:R-:W-:Y:S01]  /*12b0*/  IMAD.IADD R0, R39, 0x1, -R0 ;  /* 0x0000000127007824 */ /* 0x000fe200078e0a00 */
[----:B------:R-:W-:-:S02]  /*12c0*/  SHF.R.S32.HI R20, RZ, 0x1f, R39 ;  /* 0x0000001fff147819 */ /* 0x000fc40000011427 */
[----:B------:R-:W-:Y:S01]  /*12d0*/  P2R R116, PR, RZ, 0x8 ;  /* 0x00000008ff747803 */ /* 0x000fe20000000000 */
[----:B------:R-:W-:Y:S01]  /*12e0*/  IMAD R7, R0, 0x20, R7 ;  /* 0x0000002000077824 */ /* 0x000fe200078e0207 */
[----:B------:R-:W-:Y:S01]  /*12f0*/  P2R R117, PR, RZ, 0x20 ;  /* 0x00000020ff757803 */ /* 0x000fe20000000000 */
[----:B------:R-:W-:Y:S01]  /*1300*/  IMAD R0, R20, c[0x0][0x280], RZ ;  /* 0x0000a00014007a24 */ /* 0x000fe200078e02ff */
[----:B------:R-:W-:Y:S01]  /*1310*/  ISETP.NE.AND P4, PT, R158, 0x1, PT ;  /* 0x000000019e00780c */ /* 0x000fe20003f85270 */
[----:B------:R-:W-:Y:S02]  /*1320*/  IMAD R20, R20, c[0x0][0x290], RZ ;  /* 0x0000a40014147a24 */ /* 0x000fe400078e02ff */
[C---:B------:R-:W-:Y:S02]  /*1330*/  IMAD R0, R39.reuse, c[0x0][0x284], R0 ;  /* 0x0000a10027007a24 */ /* 0x040fe400078e0200 */
[----:B------:R-:W-:Y:S01]  /*1340*/  IMAD R20, R39, c[0x0][0x294], R20 ;  /* 0x0000a50027147a24 */ /* 0x000fe200078e0214 */
[----:B-1----:R-:W-:Y:S01]  /*1350*/  @P0 IADD3.X R5, R3, UR9, RZ, P1, !PT ;  /* 0x0000000903050c10 */ /* 0x002fe20008ffe4ff */
[----:B------:R-:W-:Y:S01]  /*1360*/  IMAD.IADD R3, R21, 0x1, -R10 ;  /* 0x0000000115037824 */ /* 0x000fe200078e0a0a */
[----:B------:R-:W-:-:S03]  /*1370*/  @P0 LEA R4, P1, R6, c[0x0][0x220], 0x1 ;  /* 0x0000880006040a11 */ /* 0x000fc600078208ff */
[----:B------:R-:W-:Y:S01]  /*1380*/  IMAD.SHL.U32 R36, R3, 0x4, RZ ;  /* 0x0000000403247824 */ /* 0x000fe200078e00ff */
[----:B------:R-:W-:Y:S02]  /*1390*/  @P0 LEA.HI.X R5, R6, c[0x0][0x224], R5, 0x1, P1 ;  /* 0x0000890006050a11 */ /* 0x000fe400008f0c05 */
[----:B------:R-:W-:Y:S02]  /*13a0*/  LEA.HI R6, R11, R120, RZ, 0x2 ;  /* 0x000000780b067211 */ /* 0x000fe400078f10ff */
[--C-:B------:R-:W-:Y:S01]  /*13b0*/  SHF.R.S32.HI R37, RZ, 0x1f, R36.reuse ;  /* 0x0000001fff257819 */ /* 0x100fe20000011424 */
[----:B------:R1:W-:Y:S01]  /*13c0*/  @P0 LDGSTS.E.BYPASS.LTC128B.128 [R88+0x4480], [R4.64], !P6 ;  /* 0x0448000004580fae */ /* 0x0003e2000f101d4c */
[----:B------:R-:W-:Y:S02]  /*13d0*/  LOP3.LUT R6, R6, 0xfffffffc, RZ, 0xc0, !PT ;  /* 0xfffffffc06067812 */ /* 0x000fe400078ec0ff */
[C---:B------:R-:W-:Y:S01]  /*13e0*/  IADD3 R41, R36.reuse, 0x10, RZ ;  /* 0x0000001024297810 */ /* 0x040fe20007ffe0ff */
[----:B------:R-:W-:Y:S01]  /*13f0*/  IMAD.WIDE.U32 R16, R39, c[0x0][0x280], R36 ;  /* 0x0000a00027107a25 */ /* 0x000fe200078e0024 */
[----:B------:R1:W-:Y:S01]  /*1400*/  @P0 LDGSTS.E.BYPASS.LTC128B.128 [R88+0x5080], [R4.64+0x40], !P5 ;  /* 0x0508004004580fae */ /* 0x0003e2000e901d4c */
[----:B------:R-:W-:-:S02]  /*1410*/  IADD3 R40, R36, 0x20, RZ ;  /* 0x0000002024287810 */ /* 0x000fc40007ffe0ff */
[----:B------:R-:W-:Y:S01]  /*1420*/  IMAD.IADD R6, R120, 0x1, -R6 ;  /* 0x0000000178067824 */ /* 0x000fe200078e0a06 */
[----:B------:R1:W-:Y:S01]  /*1430*/  @P0 LDGSTS.E.BYPASS.LTC128B.128 [R88+0x5c80], [R4.64+0x80], !P3 ;  /* 0x05c8008004580fae */ /* 0x0003e2000d901d4c */
[----:B------:R-:W-:Y:S01]  /*1440*/  IMAD.WIDE.U32 R14, R39, c[0x0][0x290], R36 ;  /* 0x0000a400270e7a25 */ /* 0x000fe200078e0024 */
[----:B------:R-:W-:Y:S02]  /*1450*/  IADD3 R44, R36, 0x28, RZ ;  /* 0x00000028242c7810 */ /* 0x000fe40007ffe0ff */
[C---:B------:R-:W-:Y:S01]  /*1460*/  LOP3.LUT P1, RZ, R6.reuse, 0x2, RZ, 0xc0, !PT ;  /* 0x0000000206ff7812 */ /* 0x040fe2000782c0ff */
[----:B------:R-:W-:Y:S01]  /*1470*/  IMAD.SHL.U32 R6, R6, 0x40, RZ ;  /* 0x0000004006067824 */ /* 0x000fe200078e00ff */
[----:B------:R-:W0:Y:S01]  /*1480*/  LDGDEPBAR ;  /* 0x00000000000079af */ /* 0x000e220000000000 */
[----:B------:R-:W-:Y:S01]  /*1490*/  IMAD.IADD R25, R17, 0x1, R0 ;  /* 0x0000000111197824 */ /* 0x000fe200078e0200 */
[----:B------:R-:W-:Y:S01]  /*14a0*/  IADD3 R43, R36, 0x8, RZ ;  /* 0x00000008242b7810 */ /* 0x000fe20007ffe0ff */
[----:B------:R-:W-:Y:S01]  /*14b0*/  IMAD.IADD R17, R15, 0x1, R20 ;  /* 0x000000010f117824 */ /* 0x000fe200078e0214 */
[----:B------:R-:W-:Y:S01]  /*14c0*/  LOP3.LUT R105, R6, 0xc0, RZ, 0xc0, !PT ;  /* 0x000000c006697812 */ /* 0x000fe200078ec0ff */
[----:B------:R-:W-:Y:S01]  /*14d0*/  IMAD R6, R29, c[0x0][0x260], RZ ;  /* 0x000098001d067a24 */ /* 0x000fe200078e02ff */
[C---:B------:R-:W-:Y:S01]  /*14e0*/  IADD3 R42, R36.reuse, 0x18, RZ ;  /* 0x00000018242a7810 */ /* 0x040fe20007ffe0ff */
[C---:B------:R-:W-:Y:S01]  /*14f0*/  IMAD.IADD R31, R36.reuse, 0x1, R41 ;  /* 0x00000001241f7824 */ /* 0x040fe200078e0229 */
[----:B------:R-:W-:Y:S01]  /*1500*/  SHF.R.U32.HI R106, RZ, 0x3, R105 ;  /* 0x00000003ff6a7819 */ /* 0x000fe20000011669 */
[----:B------:R-:W-:Y:S01]  /*1510*/  IMAD.IADD R32, R36, 0x1, R40 ;  /* 0x0000000124207824 */ /* 0x000fe200078e0228 */
[----:B------:R-:W-:Y:S01]  /*1520*/  BAR.SYNC.DEFER_BLOCKING 0x0 ;  /* 0x0000000000007b1d */ /* 0x000fe20000010000 */
[----:B------:R-:W-:Y:S01]  /*1530*/  IMAD R6, R28, c[0x0][0x264], R6 ;  /* 0x000099001c067a24 */ /* 0x000fe200078e0206 */
[----:B------:R-:W-:Y:S01]  /*1540*/  ISETP.GE.AND P0, PT, R156, 0x1, PT ;  /* 0x000000019c00780c */ /* 0x000fe20003f06270 */
[----:B------:R-:W-:Y:S01]  /*1550*/  IMAD.MOV.U32 R24, RZ, RZ, R16 ;  /* 0x000000ffff187224 */ /* 0x000fe200078e0010 */
[----:B------:R-:W-:Y:S01]  /*1560*/  ISETP.GE.AND P3, PT, R32, c[0x0][0x27c], PT ;  /* 0x00009f0020007a0c */ /* 0x000fe20003f66270 */
[----:B------:R-:W-:-:S02]  /*1570*/  IMAD.MOV.U32 R16, RZ, RZ, R14 ;  /* 0x000000ffff107224 */ /* 0x000fc400078e000e */
[----:B-----5:R-:W-:-:S04]  /*1580*/  IMAD.WIDE.U32 R132, R157, c[0x0][0x280], R24 ;  /* 0x0000a0009d847a25 */ /* 0x020fc800078e0018 */
[----:B------:R-:W-:Y:S01]  /*1590*/  IMAD.WIDE.U32 R130, R157, c[0x0][0x290], R16 ;  /* 0x0000a4009d827a25 */ /* 0x000fe200078e0010 */
[----:B---3--:R-:W-:-:S03]  /*15a0*/  @P2 SHF.R.S32.HI R19, RZ, 0x1f, R18 ;  /* 0x0000001fff132819 */ /* 0x008fc60000011412 */
[----:B------:R-:W-:Y:S02]  /*15b0*/  @!P2 IMAD.MOV.U32 R18, RZ, RZ, R22 ;  /* 0x000000ffff12a224 */ /* 0x000fe400078e0016 */
[----:B------:R-:W-:Y:S02]  /*15c0*/  IMAD.SHL.U32 R22, R3, 0x8, RZ ;  /* 0x0000000803167824 */ /* 0x000fe400078e00ff */
[----:B------:R-:W-:Y:S02]  /*15d0*/  @!P2 IMAD.MOV.U32 R19, RZ, RZ, R12 ;  /* 0x000000ffff13a224 */ /* 0x000fe400078e000c */
[----:B------:R-:W-:Y:S01]  /*15e0*/  IMAD.WIDE.U32 R134, R18, c[0x0][0x2b0], RZ ;  /* 0x0000ac0012867a25 */ /* 0x000fe200078e00ff */
[--C-:B------:R-:W-:Y:S02]  /*15f0*/  SHF.R.S32.HI R23, RZ, 0x1f, R22.reuse ;  /* 0x0000001fff177819 */ /* 0x100fe40000011416 */
[C---:B------:R-:W-:Y:S02]  /*1600*/  ISETP.GE.AND P2, PT, R22.reuse, c[0x0][0x27c], PT ;  /* 0x00009f0016007a0c */ /* 0x040fe40003f46270 */
[C---:B------:R-:W-:Y:S01]  /*1610*/  IADD3 R102, R22.reuse, 0x30, RZ ;  /* 0x0000003016667810 */ /* 0x040fe20007ffe0ff */
[----:B------:R-:W-:Y:S01]  /*1620*/  IMAD.WIDE.U32 R12, R39, c[0x0][0x280], R22 ;  /* 0x0000a000270c7a25 */ /* 0x000fe200078e0016 */
[----:B------:R-:W-:-:S02]  /*1630*/  IADD3 R101, R22, 0x40, RZ ;  /* 0x0000004016657810 */ /* 0x000fc40007ffe0ff */
[----:B------:R-:W-:Y:S01]  /*1640*/  IADD3 R100, R22, 0x50, RZ ;  /* 0x0000005016647810 */ /* 0x000fe20007ffe0ff */
[----:B------:R-:W-:Y:S01]  /*1650*/  IMAD.IADD R15, R0, 0x1, R13 ;  /* 0x00000001000f7824 */ /* 0x000fe200078e020d */
[--C-:B------:R-:W-:Y:S01]  /*1660*/  LOP3.LUT R0, R105, 0x8, R22.reuse, 0xf8, !PT ;  /* 0x0000000869007812 */ /* 0x100fe200078ef816 */
[----:B------:R-:W-:-:S03]  /*1670*/  IMAD.WIDE.U32 R10, R39, c[0x0][0x290], R22 ;  /* 0x0000a400270a7a25 */ /* 0x000fc600078e0016 */
[----:B-1----:R-:W-:Y:S01]  /*1680*/  LOP3.LUT R4, R0, R106, RZ, 0x3c, !PT ;  /* 0x0000006a00047212 */ /* 0x002fe200078e3cff */
[----:B------:R-:W-:Y:S01]  /*1690*/  IMAD.IADD R21, R20, 0x1, R11 ;  /* 0x0000000114157824 */ /* 0x000fe200078e020b */
[----:B------:R-:W-:Y:S01]  /*16a0*/  SEL R0, RZ, c[0x0][0x27c], !P2 ;  /* 0x00009f00ff007a07 */ /* 0x000fe20005000000 */
[----:B------:R-:W-:Y:S02]  /*16b0*/  IMAD.MOV.U32 R20, RZ, RZ, R10 ;  /* 0x000000ffff147224 */ /* 0x000fe400078e000a */
[----:B------:R-:W-:Y:S02]  /*16c0*/  IMAD.IADD R89, R7, 0x1, R4 ;  /* 0x0000000107597824 */ /* 0x000fe400078e0204 */
[----:B------:R-:W-:Y:S02]  /*16d0*/  IMAD.IADD R0, R22, 0x1, R0 ;  /* 0x0000000116007824 */ /* 0x000fe400078e0200 */
[----:B------:R-:W-:Y:S01]  /*16e0*/  IMAD.WIDE.U32 R4, R28, c[0x0][0x260], R8 ;  /* 0x000098001c047a25 */ /* 0x000fe200078e0008 */
[----:B------:R-:W-:-:S02]  /*16f0*/  LEA R89, R89, 0x1880, 0x1 ;  /* 0x0000188059597811 */ /* 0x000fc400078e08ff */
[----:B------:R-:W-:Y:S01]  /*1700*/  SHF.R.S32.HI R8, RZ, 0x1f, R0 ;  /* 0x0000001fff087819 */ /* 0x000fe20000011400 */
[----:B------:R-:W-:Y:S01]  /*1710*/  IMAD.IADD R5, R5, 0x1, R6 ;  /* 0x0000000105057824 */ /* 0x000fe200078e0206 */
[C---:B------:R-:W-:Y:S01]  /*1720*/  IADD3 R90, R89.reuse, 0x20, RZ ;  /* 0x00000020595a7810 */ /* 0x040fe20007ffe0ff */
[----:B------:R-:W-:Y:S01]  /*1730*/  IMAD.MOV.U32 R14, RZ, RZ, R12 ;  /* 0x000000ffff0e7224 */ /* 0x000fe200078e000c */
[----:B------:R-:W-:Y:S01]  /*1740*/  @P1 IADD3 R90, R89, -0x20, RZ ;  /* 0xffffffe0595a1810 */ /* 0x000fe20007ffe0ff */
[----:B------:R-:W-:Y:S01]  /*1750*/  IMAD.WIDE.U32 R124, R157, c[0x0][0x290], R20 ;  /* 0x0000a4009d7c7a25 */ /* 0x000fe200078e0014 */
[----:B------:R-:W-:Y:S02]  /*1760*/  ISETP.GE.AND P1, PT, R31, c[0x0][0x27c], PT ;  /* 0x00009f001f007a0c */ /* 0x000fe40003f26270 */
[CC--:B------:R-:W-:Y:S01]  /*1770*/  LEA.HI R6, R8.reuse, R0.reuse, RZ, 0x3 ;  /* 0x0000000008067211 */ /* 0x0c0fe200078f18ff */
[----:B------:R-:W-:Y:S01]  /*1780*/  IMAD.WIDE.U32 R128, R157, c[0x0][0x280], R14 ;  /* 0x0000a0009d807a25 */ /* 0x000fe200078e000e */
[----:B------:R-:W-:-:S02]  /*1790*/  LEA.HI R10, R8, R0, RZ, 0x5 ;  /* 0x00000000080a7211 */ /* 0x000fc400078f28ff */
[----:B------:R-:W-:Y:S01]  /*17a0*/  SEL R8, RZ, c[0x0][0x27c], !P1 ;  /* 0x00009f00ff087a07 */ /* 0x000fe20004800000 */
[----:B------:R-:W-:Y:S01]  /*17b0*/  IMAD R0, R26, c[0x0][0x268], RZ ;  /* 0x00009a001a007a24 */ /* 0x000fe200078e02ff */
[----:B------:R-:W-:Y:S02]  /*17c0*/  SEL R9, RZ, c[0x0][0x27c], !P3 ;  /* 0x00009f00ff097a07 */ /* 0x000fe40005800000 */
[----:B------:R-:W-:Y:S01]  /*17d0*/  SHF.R.S32.HI R10, RZ, 0x5, R10 ;  /* 0x00000005ff0a7819 */ /* 0x000fe2000001140a */
[----:B------:R-:W-:Y:S01]  /*17e0*/  IMAD.IADD R8, R8, 0x1, R31 ;  /* 0x0000000108087824 */ /* 0x000fe200078e021f */
[----:B------:R-:W-:Y:S01]  /*17f0*/  LOP3.LUT R11, R105, 0x18, R6, 0xf8, !PT ;  /* 0x00000018690b7812 */ /* 0x000fe200078ef806 */
[----:B------:R-:W-:Y:S01]  /*1800*/  IMAD R113, R114, c[0x0][0x26c], R0 ;  /* 0x00009b0072717a24 */ /* 0x000fe200078e0200 */
[----:B------:R-:W-:Y:S01]  /*1810*/  SHF.R.S32.HI R75, RZ, 0x3, R6 ;  /* 0x00000003ff4b7819 */ /* 0x000fe20000011406 */
[----:B------:R-:W-:Y:S01]  /*1820*/  IMAD.IADD R0, R9, 0x1, R32 ;  /* 0x0000000109007824 */ /* 0x000fe200078e0220 */
[----:B------:R-:W-:Y:S01]  /*1830*/  LOP3.LUT R6, R6, 0xfffffff8, RZ, 0xc0, !PT ;  /* 0xfffffff806067812 */ /* 0x000fe200078ec0ff */
[----:B------:R-:W-:Y:S01]  /*1840*/  IMAD.WIDE.U32 R114, R114, c[0x0][0x268], R4 ;  /* 0x00009a0072727a25 */ /* 0x000fe200078e0004 */
[----:B------:R-:W-:-:S02]  /*1850*/  SHF.R.S32.HI R4, RZ, 0x1f, R8 ;  /* 0x0000001fff047819 */ /* 0x000fc40000011408 */
[----:B------:R-:W-:Y:S01]  /*1860*/  SHF.R.S32.HI R9, RZ, 0x1f, R0 ;  /* 0x0000001fff097819 */ /* 0x000fe20000011400 */
[----:B------:R-:W-:Y:S01]  /*1870*/  IMAD R10, R10, 0x600, R7 ;  /* 0x000006000a0a7824 */ /* 0x000fe200078e0207 */
[-C--:B------:R-:W-:Y:S01]  /*1880*/  LEA.HI R5, R4, R8.reuse, RZ, 0x3 ;  /* 0x0000000804057211 */ /* 0x080fe200078f18ff */
[----:B------:R-:W-:Y:S01]  /*1890*/  IMAD.SHL.U32 R142, R6, 0x2, RZ ;  /* 0x00000002068e7824 */ /* 0x000fe200078e00ff */
[----:B------:R-:W-:Y:S01]  /*18a0*/  LEA.HI R12, R4, R8, RZ, 0x5 ;  /* 0x00000008040c7211 */ /* 0x000fe200078f28ff */
[----:B------:R-:W-:Y:S01]  /*18b0*/  IMAD.IADD R113, R115, 0x1, R113 ;  /* 0x0000000173717824 */ /* 0x000fe200078e0271 */
[----:B------:R-:W-:Y:S02]  /*18c0*/  LOP3.LUT R8, R11, R106, RZ, 0x3c, !PT ;  /* 0x0000006a0b087212 */ /* 0x000fe400078e3cff */
[CC--:B------:R-:W-:Y:S02]  /*18d0*/  LEA.HI R4, R9.reuse, R0.reuse, RZ, 0x3 ;  /* 0x0000000009047211 */ /* 0x0c0fe400078f18ff */
[----:B------:R-:W-:Y:S01]  /*18e0*/  LEA.HI R0, R9, R0, RZ, 0x5 ;  /* 0x0000000009007211 */ /* 0x000fe200078f28ff */
[----:B------:R-:W-:Y:S01]  /*18f0*/  IMAD.IADD R27, R10, 0x1, R8 ;  /* 0x000000010a1b7824 */ /* 0x000fe200078e0208 */
[----:B------:R-:W-:-:S02]  /*1900*/  SHF.R.S32.HI R9, RZ, 0x5, R12 ;  /* 0x00000005ff097819 */ /* 0x000fc4000001140c */
[----:B------:R-:W-:Y:S01]  /*1910*/  SHF.R.S32.HI R0, RZ, 0x5, R0 ;  /* 0x00000005ff007819 */ /* 0x000fe20000011400 */
[----:B------:R-:W-:Y:S01]  /*1920*/  IMAD.SHL.U32 R141, R27, 0x2, RZ ;  /* 0x000000021b8d7824 */ /* 0x000fe200078e00ff */
[----:B------:R-:W-:Y:S01]  /*1930*/  LOP3.LUT R8, R105, 0x18, R5, 0xf8, !PT ;  /* 0x0000001869087812 */ /* 0x000fe200078ef805 */
[--C-:B------:R-:W-:Y:S01]  /*1940*/  IMAD R11, R9, 0x600, R7.reuse ;  /* 0x00000600090b7824 */ /* 0x100fe200078e0207 */
[----:B------:R-:W-:Y:S02]  /*1950*/  LOP3.LUT R10, R105, 0x18, R4, 0xf8, !PT ;  /* 0x00000018690a7812 */ /* 0x000fe400078ef804 */
[-C--:B------:R-:W-:Y:S01]  /*1960*/  LOP3.LUT R9, R8, R106.reuse, RZ, 0x3c, !PT ;  /* 0x0000006a08097212 */ /* 0x080fe200078e3cff */
[----:B------:R-:W-:Y:S01]  /*1970*/  IMAD R8, R0, 0x600, R7 ;  /* 0x0000060000087824 */ /* 0x000fe200078e0207 */
[----:B------:R-:W-:Y:S01]  /*1980*/  LOP3.LUT R0, R10, R106, RZ, 0x3c, !PT ;  /* 0x0000006a0a007212 */ /* 0x000fe200078e3cff */
[----:B------:R-:W-:Y:S01]  /*1990*/  IMAD R10, R29, c[0x0][0x1e8], RZ ;  /* 0x00007a001d0a7a24 */ /* 0x000fe200078e02ff */
[----:B------:R-:W-:Y:S01]  /*19a0*/  SHF.R.S32.HI R12, RZ, 0x1f, R101 ;  /* 0x0000001fff0c7819 */ /* 0x000fe20000011465 */
[----:B------:R-:W-:Y:S01]  /*19b0*/  IMAD.IADD R26, R11, 0x1, R9 ;  /* 0x000000010b1a7824 */ /* 0x000fe200078e0209 */
[----:B------:R-:W-:Y:S01]  /*19c0*/  SHF.R.S32.HI R74, RZ, 0x3, R5 ;  /* 0x00000003ff4a7819 */ /* 0x000fe20000011405 */
[----:B------:R-:W-:Y:S01]  /*19d0*/  IMAD.IADD R13, R8, 0x1, R0 ;  /* 0x00000001080d7824 */ /* 0x000fe200078e0200 */
[----:B------:R-:W-:Y:S01]  /*19e0*/  SHF.R.S32.HI R0, RZ, 0x1f, R157 ;  /* 0x0000001fff007819 */ /* 0x000fe2000001149d */
[----:B------:R-:W-:Y:S01]  /*19f0*/  IMAD R11, R29, c[0x0][0x210], RZ ;  /* 0x000084001d0b7a24 */ /* 0x000fe200078e02ff */
[----:B------:R-:W-:Y:S01]  /*1a00*/  LEA.HI R12, R12, R101, RZ, 0x3 ;  /* 0x000000650c0c7211 */ /* 0x000fe200078f18ff */
[----:B------:R-:W-:Y:S01]  /*1a10*/  IMAD R10, R28, c[0x0][0x1ec], R10 ;  /* 0x00007b001c0a7a24 */ /* 0x000fe200078e020a */
[----:B------:R-:W-:Y:S01]  /*1a20*/  SHF.R.S32.HI R73, RZ, 0x3, R4 ;  /* 0x00000003ff497819 */ /* 0x000fe20000011404 */
[----:B------:R-:W-:Y:S01]  /*1a30*/  IMAD R9, R0, c[0x0][0x280], RZ ;  /* 0x0000a00000097a24 */ /* 0x000fe200078e02ff */
[----:B------:R-:W-:Y:S01]  /*1a40*/  LOP3.LUT R97, R12, 0xfffffff8, RZ, 0xc0, !PT ;  /* 0xfffffff80c617812 */ /* 0x000fe200078ec0ff */
[----:B------:R-:W-:-:S02]  /*1a50*/  IMAD R8, R0, c[0x0][0x290], RZ ;  /* 0x0000a40000087a24 */ /* 0x000fc400078e02ff */
[----:B------:R-:W-:Y:S01]  /*1a60*/  IMAD R0, R28, c[0x0][0x214], R11 ;  /* 0x000085001c007a24 */ /* 0x000fe200078e020b */
[----:B------:R-:W-:Y:S01]  /*1a70*/  SHF.R.S32.HI R11, RZ, 0x1f, R100 ;  /* 0x0000001fff0b7819 */ /* 0x000fe20000011464 */
[----:B------:R-:W-:Y:S01]  /*1a80*/  IMAD.IADD R151, R163, 0x1, R10 ;  /* 0x00000001a3977824 */ /* 0x000fe200078e020a */
[----:B------:R-:W-:Y:S01]  /*1a90*/  SHF.R.S32.HI R10, RZ, 0x1f, R31 ;  /* 0x0000001fff0a7819 */ /* 0x000fe2000001141f */
[----:B------:R-:W-:Y:S01]  /*1aa0*/  IMAD.IADD R150, R161, 0x1, R0 ;  /* 0x00000001a1967824 */ /* 0x000fe200078e0200 */
[----:B------:R-:W-:Y:S01]  /*1ab0*/  LEA.HI R11, R11, R100, RZ, 0x3 ;  /* 0x000000640b0b7211 */ /* 0x000fe200078f18ff */
[----:B------:R-:W-:Y:S01]  /*1ac0*/  IMAD R0, R3, 0x40, R39 ;  /* 0x0000004003007824 */ /* 0x000fe200078e0227 */
[----:B------:R-:W-:Y:S01]  /*1ad0*/  SHF.R.S32.HI R3, RZ, 0x1f, R102 ;  /* 0x0000001fff037819 */ /* 0x000fe20000011466 */
[C---:B------:R-:W-:Y:S01]  /*1ae0*/  IMAD R9, R157.reuse, c[0x0][0x284], R9 ;  /* 0x0000a1009d097a24 */ /* 0x040fe200078e0209 */
[----:B------:R-:W-:Y:S01]  /*1af0*/  LEA.HI R10, R10, R31, RZ, 0x3 ;  /* 0x0000001f0a0a7211 */ /* 0x000fe200078f18ff */
[----:B------:R-:W-:Y:S01]  /*1b00*/  IMAD R8, R157, c[0x0][0x294], R8 ;  /* 0x0000a5009d087a24 */ /* 0x000fe200078e0208 */
[----:B------:R-:W-:Y:S01]  /*1b10*/  LEA.HI R98, R3, R102, RZ, 0x3 ;  /* 0x0000006603627211 */ /* 0x000fe200078f18ff */
[----:B------:R-:W-:Y:S01]  /*1b20*/  IMAD.IADD R148, R133, 0x1, R9 ;  /* 0x0000000185947824 */ /* 0x000fe200078e0209 */
[----:B------:R-:W-:Y:S01]  /*1b30*/  SHF.R.S32.HI R3, RZ, 0x1f, R32 ;  /* 0x0000001fff037819 */ /* 0x000fe20000011420 */
[----:B------:R-:W-:Y:S01]  /*1b40*/  IMAD.IADD R145, R9, 0x1, R129 ;  /* 0x0000000109917824 */ /* 0x000fe200078e0281 */
[----:B------:R-:W-:Y:S01]  /*1b50*/  LOP3.LUT R98, R98, 0xfffffff8, RZ, 0xc0, !PT ;  /* 0xfffffff862627812 */ /* 0x000fe200078ec0ff */
[----:B------:R-:W-:Y:S01]  /*1b60*/  IMAD.IADD R146, R131, 0x1, R8 ;  /* 0x0000000183927824 */ /* 0x000fe200078e0208 */
[----:B------:R-:W-:Y:S01]  /*1b70*/  LEA.HI R94, R3, R32, RZ, 0x3 ;  /* 0x00000020035e7211 */ /* 0x000fe200078f18ff */
[----:B------:R-:W-:Y:S01]  /*1b80*/  IMAD R3, R19, c[0x0][0x2b0], RZ ;  /* 0x0000ac0013037a24 */ /* 0x000fe200078e02ff */
[----:B------:R-:W-:Y:S01]  /*1b90*/  LOP3.LUT R96, R11, 0xfffffff8, RZ, 0xc0, !PT ;  /* 0xfffffff80b607812 */ /* 0x000fe200078ec0ff */
[----:B------:R-:W-:Y:S01]  /*1ba0*/  IMAD.IADD R144, R8, 0x1, R125 ;  /* 0x0000000108907824 */ /* 0x000fe200078e027d */
[----:B------:R-:W-:Y:S01]  /*1bb0*/  LOP3.LUT R95, R10, 0xfffffff8, RZ, 0xc0, !PT ;  /* 0xfffffff80a5f7812 */ /* 0x000fe200078ec0ff */
[----:B------:R-:W-:Y:S01]  /*1bc0*/  IMAD R3, R18, c[0x0][0x2b4], R3 ;  /* 0x0000ad0012037a24 */ /* 0x000fe200078e0203 */
        /* <DEDUP_REMOVED lines=9> */
[----:B------:R-:W-:Y:S02]  /*1c60*/  LOP3.LUT R3, R4, 0xfffffff8, RZ, 0xc0, !PT ;  /* 0xfffffff804037812 */ /* 0x000fe400078ec0ff */
[----:B------:R-:W-:Y:S01]  /*1c70*/  SHF.R.S32.HI R5, RZ, 0x1f, R6 ;  /* 0x0000001fff057819 */ /* 0x000fe20000011406 */
[----:B------:R-:W-:Y:S01]  /*1c80*/  IMAD.SHL.U32 R139, R6, 0x2, RZ ;  /* 0x00000002068b7824 */ /* 0x000fe200078e00ff */
[----:B------:R-:W-:Y:S01]  /*1c90*/  SHF.R.S32.HI R4, RZ, 0x1f, R3 ;  /* 0x0000001fff047819 */ /* 0x000fe20000011403 */
[----:B------:R-:W-:Y:S01]  /*1ca0*/  IMAD.SHL.U32 R137, R3, 0x2, RZ ;  /* 0x0000000203897824 */ /* 0x000fe200078e00ff */
[----:B------:R-:W-:-:S02]  /*1cb0*/  SHF.R.S32.HI R109, RZ, 0x1f, R96 ;  /* 0x0000001fff6d7819 */ /* 0x000fc40000011460 */
[----:B------:R-:W-:Y:S02]  /*1cc0*/  SHF.R.S32.HI R108, RZ, 0x1f, R95 ;  /* 0x0000001fff6c7819 */ /* 0x000fe4000001145f */
[----:B------:R-:W-:Y:S02]  /*1cd0*/  SHF.R.S32.HI R107, RZ, 0x1f, R94 ;  /* 0x0000001fff6b7819 */ /* 0x000fe4000001145e */
[----:B------:R-:W-:Y:S02]  /*1ce0*/  SHF.L.U64.HI R140, R6, 0x1, R5 ;  /* 0x00000001068c7819 */ /* 0x000fe40000010205 */
[----:B------:R-:W-:Y:S02]  /*1cf0*/  SHF.L.U64.HI R138, R3, 0x1, R4 ;  /* 0x00000001038a7819 */ /* 0x000fe40000010204 */
.L_x_432:
[----:B------:R-:W-:Y:S01]  /*1d00*/  IMAD R3, R45, 0x30, R0 ;  /* 0x000000302d037824 */ /* 0x000fe200078e0200 */
[----:B------:R-:W-:Y:S01]  /*1d10*/  ISETP.NE.AND P4, PT, R158, 0x1, PT ;  /* 0x000000019e00780c */ /* 0x000fe20003f85270 */
[----:B------:R-:W-:Y:S01]  /*1d20*/  IMAD.MOV.U32 R92, RZ, RZ, RZ ;  /* 0x000000ffff5c7224 */ /* 0x000fe200078e00ff */
[----:B------:R-:W-:Y:S04]  /*1d30*/  DEPBAR.LE SB0, 0x0 ;  /* 0x000080000000791a */ /* 0x000fe80000000000 */
[----:B-1-3--:R-:W-:Y:S01]  /*1d40*/  IMAD.IADD R4, R152, 0x1, R3 ;  /* 0x0000000198047824 */ /* 0x00afe200078e0203 */
[----:B------:R-:W-:Y:S01]  /*1d50*/  ISETP.GE.AND P0, PT, R3, R2, PT ;  /* 0x000000020300720c */ /* 0x000fe20003f06270 */
[----:B------:R-:W-:Y:S01]  /*1d60*/  BSSY B1, `(.L_x_407) ;  /* 0x00003d5000017945 */ /* 0x000fe20003800000 */
[----:B------:R-:W-:Y:S01]  /*1d70*/  ISETP.GE.AND P5, PT, R156, 0x1, PT ;  /* 0x000000019c00780c */ /* 0x000fe20003fa6270 */
[--C-:B------:R-:W-:Y:S01]  /*1d80*/  IMAD.MOV.U32 R3, RZ, RZ, R4.reuse ;  /* 0x000000ffff037224 */ /* 0x100fe200078e0004 */
[----:B------:R-:W-:Y:S02]  /*1d90*/  ISETP.GT.OR P0, PT, R0, 0x2f, P0 ;  /* 0x0000002f0000780c */ /* 0x000fe40000704670 */
[----:B------:R-:W-:Y:S05]  /*1da0*/  @P4 IMAD.HI.U32 R5, R4, c[0x0][0x2bc], RZ ;  /* 0x0000af0004054a27 */ /* 0x000fea00078e00ff */
[----:B------:R-:W-:Y:S06]  /*1db0*/  @P4 SHF.R.U32.HI R3, RZ, c[0x0][0x2c0], R5 ;  /* 0x0000b000ff034a19 */ /* 0x000fec0000011605 */
[C---:B------:R-:W-:Y:S04]  /*1dc0*/  @!P0 IADD3 R5, P4, R3.reuse, R134, RZ ;  /* 0x0000008603058210 */ /* 0x040fe80007f9e0ff */
[----:B------:R-:W-:Y:S01]  /*1dd0*/  @!P0 LEA.HI.X.SX32 R6, R3, R147, 0x1, P4 ;  /* 0x0000009303068211 */ /* 0x000fe200020f0eff */
[----:B------:R-:W-:Y:S01]  /*1de0*/  IMAD.MOV R3, RZ, RZ, -R3 ;  /* 0x000000ffff037224 */ /* 0x000fe200078e0a03 */
[----:B------:R-:W-:Y:S03]  /*1df0*/  @!P0 LEA R8, P4, R5, c[0x0][0x2a0], 0x2 ;  /* 0x0000a80005088a11 */ /* 0x000fe600078810ff */
        /* <DEDUP_REMOVED lines=18> */
[C---:B------:R-:W-:Y:S01]  /*1f20*/  IMAD R6, R45.reuse, UR14, RZ ;  /* 0x0000000e2d067c24 */ /* 0x040fe2000f8e02ff */
[----:B------:R-:W-:Y:S01]  /*1f30*/  ISETP.NE.AND P0, PT, RZ, UR4, PT ;  /* 0x00000004ff007c0c */ /* 0x000fe2000bf05270 */
[C---:B------:R-:W-:Y:S01]  /*1f40*/  IMAD R5, R45.reuse, UR5, RZ ;  /* 0x000000052d057c24 */ /* 0x040fe2000f8e02ff */
[----:B------:R-:W-:Y:S01]  /*1f50*/  SHF.R.S32.HI R4, RZ, 0x1f, R45 ;  /* 0x0000001fff047819 */ /* 0x000fe2000001142d */
[C---:B------:R-:W-:Y:S02]  /*1f60*/  IMAD R3, R45.reuse, -0x30, R2 ;  /* 0xffffffd02d037824 */ /* 0x040fe400078e0202 */
[----:B------:R-:W-:Y:S03]  /*1f70*/  IMAD.WIDE.U32 R28, R45, UR16, RZ ;  /* 0x000000102d1c7c25 */ /* 0x000fe6000f8e00ff */
[----:B------:R-:W-:Y:S01]  /*1f80*/  IMNMX R91, R3, 0x30, PT ;  /* 0x00000030035b7817 */ /* 0x000fe20003800200 */
[C---:B------:R-:W-:Y:S02]  /*1f90*/  IMAD R6, R4.reuse, UR16, R6 ;  /* 0x0000001004067c24 */ /* 0x040fe4000f8e0206 */
[----:B------:R-:W-:Y:S02]  /*1fa0*/  IMAD R5, R4, UR18, R5 ;  /* 0x0000001204057c24 */ /* 0x000fe4000f8e0205 */
[----:B------:R-:W-:Y:S01]  /*1fb0*/  IMAD.WIDE.U32 R46, R45, UR18, RZ ;  /* 0x000000122d2e7c25 */ /* 0x000fe2000f8e00ff */
        /* <DEDUP_REMOVED lines=62> */
.L_x_411:
[----:B------:R-:W-:Y:S05]  /*23a0*/  BSYNC B0 ;  /* 0x0000000000007941 */ /* 0x000fea0003800000 */
.L_x_410:
        /* <DEDUP_REMOVED lines=23> */
[----:B--2---:R-:W-:Y:S01]  /*2520*/  PRMT R33, R6, 0x5410, R3 ;  /* 0x0000541006217816 */ /* 0x004fe20000000003 */
[----:B------:R-:W-:Y:S01]  /*2530*/  IMAD.MOV.U32 R6, RZ, RZ, R18 ;  /* 0x000000ffff067224 */ /* 0x000fe200078e0012 */
[----:B------:R-:W-:Y:S02]  /*2540*/  MOV R11, R20 ;  /* 0x00000014000b7202 */ /* 0x000fe40000000f00 */
        /* <DEDUP_REMOVED lines=37> */
[----:B------:R-:W-:Y:S02]  /*27a0*/  @!P0 FFMA.FTZ R71, R4, R35, -R66 ;  /* 0x0000002304478223 */ /* 0x000fe40000010842 */
[-C--:B------:R-:W-:Y:S02]  /*27b0*/  @!P0 FMUL.FTZ R66, R38, R10.reuse ;  /* 0x0000000a26428220 */ /* 0x080fe40000410000 */
[----:B------:R-:W-:Y:S02]  /*27c0*/  @!P0 IMAD.MOV.U32 R6, RZ, RZ, R14 ;  /* 0x000000ffff068224 */ /* 0x000fe400078e000e */
[C---:B------:R-:W-:Y:S02]  /*27d0*/  @!P0 FMUL.FTZ R4, R5.reuse, R10 ;  /* 0x0000000a05048220 */ /* 0x040fe40000410000 */
[-C--:B------:R-:W-:Y:S01]  /*27e0*/  @!P0 FFMA.FTZ R68, R5, R46.reuse, -R66 ;  /* 0x0000002e05448223 */ /* 0x080fe20000010842 */
[----:B------:R-:W-:Y:S01]  /*27f0*/  @!P0 MOV R5, R15 ;  /* 0x0000000f00058202 */ /* 0x000fe20000000f00 */
[----:B------:R-:W-:Y:S01]  /*2800*/  @!P0 FFMA.FTZ R3, R34, R35, R3 ;  /* 0x0000002322038223 */ /* 0x000fe20000010003 */
[--C-:B------:R-:W-:Y:S01]  /*2810*/  @!P0 HADD2.F32 R34, -RZ, R6.reuse.H1_H1 ;  /* 0x30000006ff228230 */ /* 0x100fe20000004100 */
[----:B------:R-:W-:Y:S01]  /*2820*/  @!P0 FFMA.FTZ R4, R38, R46, R4 ;  /* 0x0000002e26048223 */ /* 0x000fe20000010004 */
[----:B------:R-:W-:Y:S02]  /*2830*/  @!P0 HADD2.F32 R6, -RZ, R6.H0_H0 ;  /* 0x20000006ff068230 */ /* 0x000fe40000004100 */
[----:B------:R-:W-:Y:S01]  /*2840*/  @!P0 HADD2.F32 R35, -RZ, R47.H0_H0 ;  /* 0x2000002fff238230 */ /* 0x000fe20000004100 */
[----:B------:R-:W-:Y:S01]  /*2850*/  @!P0 FMUL.FTZ R67, R34, R24 ;  /* 0x0000001822438220 */ /* 0x000fe20000410000 */
[--C-:B------:R-:W-:Y:S01]  /*2860*/  @!P0 HADD2.F32 R47, -RZ, R5.reuse.H1_H1 ;  /* 0x30000005ff2f8230 */ /* 0x100fe20000004100 */
[----:B------:R-:W-:Y:S01]  /*2870*/  @!P0 F2FP.PACK_AB R4, R4, R68 ;  /* 0x000000440404823e */ /* 0x000fe200000000ff */
[----:B------:R-:W-:Y:S01]  /*2880*/  @!P0 HADD2.F32 R10, -RZ, R5.H0_H0 ;  /* 0x20000005ff0a8230 */ /* 0x000fe20000004100 */
[C---:B------:R-:W-:Y:S01]  /*2890*/  @!P0 FMUL.FTZ R5, R6.reuse, R24 ;  /* 0x0000001806058220 */ /* 0x040fe20000410000 */
[----:B------:R-:W-:Y:S01]  /*28a0*/  @!P0 F2FP.PACK_AB R3, R3, R71 ;  /* 0x000000470303823e */ /* 0x000fe200000000ff */
[C---:B------:R-:W-:Y:S02]  /*28b0*/  @!P0 FMUL.FTZ R66, R47.reuse, R11 ;  /* 0x0000000b2f428220 */ /* 0x040fe40000410000 */
[----:B------:R-:W-:Y:S01]  /*28c0*/  @!P0 FFMA.FTZ R67, R6, R35, -R67 ;  /* 0x0000002306438223 */ /* 0x000fe20000010843 */
[----:B------:R-:W-:Y:S01]  /*28d0*/  @!P0 MOV R12, R3 ;  /* 0x00000003000c8202 */ /* 0x000fe20000000f00 */
[----:B------:R-:W-:Y:S02]  /*28e0*/  @!P0 FMUL.FTZ R6, R10, R11 ;  /* 0x0000000b0a068220 */ /* 0x000fe40000410000 */
        /* <DEDUP_REMOVED lines=9> */
.L_x_414:
[----:B------:R-:W-:Y:S05]  /*2980*/  BSYNC B0 ;  /* 0x0000000000007941 */ /* 0x000fea0003800000 */
.L_x_413:
        /* <DEDUP_REMOVED lines=12> */
[--C-:B------:R-:W-:Y:S02]  /*2a50*/  @!P0 SHF.R.U64 R24, R50, 0x10, R51.reuse ;  /* 0x0000001032188819 */ /* 0x100fe40000001233 */
[----:B------:R-:W-:Y:S01]  /*2a60*/  @!P0 SHF.R.U32.HI R38, RZ, 0x10, R51 ;  /* 0x00000010ff268819 */ /* 0x000fe20000011633 */
        /* <DEDUP_REMOVED lines=12> */
[-C--:B------:R-:W-:Y:S02]  /*2b30*/  @!P0 FFMA.FTZ R51, R4, R10.reuse, -R34 ;  /* 0x0000000a04338223 */ /* 0x080fe40000010822 */
[----:B------:R-:W-:Y:S01]  /*2b40*/  @!P0 FFMA.FTZ R3, R8, R10, R3 ;  /* 0x0000000a08038223 */ /* 0x000fe20000010003 */
[----:B------:R-:W-:Y:S01]  /*2b50*/  @!P0 MOV R8, R14 ;  /* 0x0000000e00088202 */ /* 0x000fe20000000f00 */
[-C--:B------:R-:W-:Y:S01]  /*2b60*/  @!P0 FMUL.FTZ R34, R11, R6.reuse ;  /* 0x000000060b228220 */ /* 0x080fe20000410000 */
[----:B------:R-:W-:Y:S01]  /*2b70*/  @!P0 HADD2.F32 R10, -RZ, R9.H0_H0 ;  /* 0x20000009ff0a8230 */ /* 0x000fe20000004100 */
        /* <DEDUP_REMOVED lines=27> */
.L_x_416:
[----:B------:R-:W-:Y:S05]  /*2d30*/  BSYNC B0 ;  /* 0x0000000000007941 */ /* 0x000fea0003800000 */
.L_x_415:
[----:B------:R-:W-:Y:S01]  /*2d40*/  ISETP.GE.AND P0, PT, R32, c[0x0][0x1d4], PT ;  /* 0x0000750020007a0c */ /* 0x000fe20003f06270 */
[----:B------:R-:W-:Y:S01]  /*2d50*/  @!UPT UIADD3 URZ, URZ, URZ, URZ ;  /* 0x0000003f3f3ff290 */ /* 0x000fe2000fffe03f */
[----:B------:R-:W-:Y:S11]  /*2d60*/  BSSY B0, `(.L_x_417) ;  /* 0x0000038000007945 */ /* 0x000ff60003800000 */
[----:B------:R-:W-:-:S05]  /*2d70*/  @P0 BRA `(.L_x_418) ;  /* 0x0000036000000947 */ /* 0x000fca0003800000 */
[C---:B----4-:R-:W-:Y:S01]  /*2d80*/  LEA R34, P0, R94.reuse, R69, 0x1 ;  /* 0x000000455e227211 */ /* 0x050fe200078008ff */
[----:B------:R-:W2:Y:S03]  /*2d90*/  LDS.128 R8, [R89+0x3000] ;  /* 0x0030000059087984 */ /* 0x000ea60000000c00 */
[----:B---3--:R-:W-:Y:S02]  /*2da0*/  LEA.HI.X R35, R94, R70, R107, 0x1, P0 ;  /* 0x000000465e237211 */ /* 0x008fe400000f0c6b */
[----:B------:R-:W-:Y:S11]  /*2db0*/  ISETP.GE.AND P0, PT, R41, c[0x0][0x27c], PT ;  /* 0x00009f0029007a0c */ /* 0x000ff60003f06270 */
[----:B------:R-:W-:Y:S02]  /*2dc0*/  @!UPT UIADD3 URZ, URZ, URZ, URZ ;  /* 0x0000003f3f3ff290 */ /* 0x000fe4000fffe03f */
[----:B------:R-:W-:Y:S01]  /*2dd0*/  @!P0 HADD2.F32 R3, -RZ, R28.H0_H0 ;  /* 0x2000001cff038230 */ /* 0x000fe20000004100 */
[----:B------:R-:W-:Y:S01]  /*2de0*/  @!P0 SHF.R.U64 R6, R16, 0x10, R17 ;  /* 0x0000001010068819 */ /* 0x000fe20000001211 */
[--C-:B-1----:R-:W-:Y:S01]  /*2df0*/  @!P0 HADD2.F32 R13, -RZ, R60.reuse.H0_H0 ;  /* 0x2000003cff0d8230 */ /* 0x102fe20000004100 */
[----:B------:R-:W-:Y:S01]  /*2e00*/  @!P0 SHF.R.U64 R15, R52, 0x10, R53 ;  /* 0x00000010340f8819 */ /* 0x000fe20000001235 */
[----:B------:R-:W-:Y:S01]  /*2e10*/  @!P0 HADD2.F32 R24, -RZ, R60.H1_H1 ;  /* 0x3000003cff188230 */ /* 0x000fe20000004100 */
[----:B------:R-:W-:Y:S01]  /*2e20*/  @!P0 SHF.R.U32.HI R16, RZ, 0x10, R17 ;  /* 0x00000010ff108819 */ /* 0x000fe20000011611 */
[----:B------:R-:W-:Y:S01]  /*2e30*/  @!P0 HADD2.F32 R6, -RZ, R6.H0_H0 ;  /* 0x20000006ff068230 */ /* 0x000fe20000004100 */
[----:B------:R-:W-:Y:S01]  /*2e40*/  @!P0 SHF.R.U32.HI R52, RZ, 0x10, R53 ;  /* 0x00000010ff348819 */ /* 0x000fe20000011635 */
[----:B------:R-:W-:Y:S02]  /*2e50*/  @!P0 HADD2.F32 R15, -RZ, R15.H0_H0 ;  /* 0x2000000fff0f8230 */ /* 0x000fe40000004100 */
[----:B------:R-:W-:Y:S01]  /*2e60*/  @!P0 HADD2.F32 R16, -RZ, R16.H0_H0 ;  /* 0x20000010ff108230 */ /* 0x000fe20000004100 */
[----:B--2---:R-:W-:Y:S02]  /*2e70*/  @!P0 MOV R4, R8 ;  /* 0x0000000800048202 */ /* 0x004fe40000000f00 */
        /* <DEDUP_REMOVED lines=38> */
.L_x_418:
[----:B------:R-:W-:Y:S05]  /*30e0*/  BSYNC B0 ;  /* 0x0000000000007941 */ /* 0x000fea0003800000 */
.L_x_417:
        /* <DEDUP_REMOVED lines=31> */
[-C--:B------:R-:W-:Y:S02]  /*32e0*/  @!P0 FMUL.FTZ R17, R15, R6.reuse ;  /* 0x000000060f118220 */ /* 0x080fe40000410000 */
        /* <DEDUP_REMOVED lines=26> */
.L_x_420:
[----:B------:R-:W-:Y:S05]  /*3490*/  BSYNC B0 ;  /* 0x0000000000007941 */ /* 0x000fea0003800000 */
.L_x_419:
        /* <DEDUP_REMOVED lines=58> */
.L_x_422:
[----:B------:R-:W-:Y:S05]  /*3840*/  BSYNC B0 ;  /* 0x0000000000007941 */ /* 0x000fea0003800000 */
.L_x_421:
        /* <DEDUP_REMOVED lines=58> */
.L_x_409:
        /* <DEDUP_REMOVED lines=31> */
[----:B------:R-:W-:Y:S01]  /*3de0*/  LEA.HI.X R17, R3, c[0x0][0x274], R4, 0x1, P0 ;  /* 0x00009d0003117a11 */ /* 0x000fe200000f0c04 */
[----:B------:R-:W-:Y:S01]  /*3df0*/  CS2R R24, SRZ ;  /* 0x0000000000187805 */ /* 0x000fe2000001ff00 */
[C---:B------:R-:W-:Y:S04]  /*3e00*/  LEA R4, P0, R5.reuse, c[0x0][0x288], 0x1 ;  /* 0x0000a20005047a11 */ /* 0x040fe800078008ff */
[----:B------:R-:W-:Y:S02]  /*3e10*/  LEA.HI.X R5, R5, c[0x0][0x28c], R6, 0x1, P0 ;  /* 0x0000a30005057a11 */ /* 0x000fe400000f0c06 */
[----:B------:R-:W-:Y:S11]  /*3e20*/  ISETP.GE.AND P0, PT, R22, c[0x0][0x27c], PT ;  /* 0x00009f0016007a0c */ /* 0x000ff60003f06270 */
[----:B------:R-:W-:Y:S02]  /*3e30*/  @!UPT UIADD3 URZ, URZ, URZ, URZ ;  /* 0x0000003f3f3ff290 */ /* 0x000fe4000fffe03f */
        /* <DEDUP_REMOVED lines=10> */
.L_x_424:
[----:B------:R-:W-:Y:S05]  /*3ee0*/  BSYNC B0 ;  /* 0x0000000000007941 */ /* 0x000fea0003800000 */
.L_x_423:
[----:B------:R2:W3:Y:S04]  /*3ef0*/  SHFL.IDX PT, R79, R30, RZ, 0x1e1f ;  /* 0x001e1fff1e4f7589 */ /* 0x0004e800000e0000 */
[----:B------:R2:W4:Y:S01]  /*3f00*/  SHFL.IDX PT, R78, R33, RZ, 0x1e1f ;  /* 0x001e1fff214e7589 */ /* 0x00052200000e0000 */
[----:B------:R-:W-:-:S05]  /*3f10*/  @P4 BRA `(.L_x_412) ;  /* 0x00001b9000004947 */ /* 0x000fca0003800000 */
[----:B------:R-:W-:Y:S01]  /*3f20*/  ISETP.GE.AND P0, PT, R22, c[0x0][0x1d4], PT ;  /* 0x0000750016007a0c */ /* 0x000fe20003f06270 */
[----:B-----5:R-:W-:Y:S01]  /*3f30*/  IMAD.MOV.U32 R6, RZ, RZ, R66 ;  /* 0x000000ffff067224 */ /* 0x020fe200078e0042 */
[----:B------:R-:W-:Y:S01]  /*3f40*/  IADD3 R76, -R77, c[0x0][0x1d4], RZ ;  /* 0x000075004d4c7a10 */ /* 0x000fe20007ffe1ff */
[----:B-1----:R-:W-:Y:S01]  /*3f50*/  IMAD.MOV.U32 R5, RZ, RZ, R67 ;  /* 0x000000ffff057224 */ /* 0x002fe200078e0043 */
        /* <DEDUP_REMOVED lines=25> */
[----:B------:R-:W-:Y:S01]  /*40f0*/  SEL R3, R77, R76, !P2 ;  /* 0x0000004c4d037207 */ /* 0x000fe20005000000 */
[----:B------:R-:W-:Y:S01]  /*4100*/  IMAD.MOV.U32 R21, RZ, RZ, R10 ;  /* 0x000000ffff157224 */ /* 0x000fe200078e000a */
[----:B------:R-:W-:Y:S01]  /*4110*/  ISETP.GE.AND P0, PT, R22, c[0x0][0x27c], PT ;  /* 0x00009f0016007a0c */ /* 0x000fe20003f06270 */
[----:B------:R-:W-:Y:S01]  /*4120*/  IMAD.MOV.U32 R53, RZ, RZ, R50 ;  /* 0x000000ffff357224 */ /* 0x000fe200078e0032 */
[----:B------:R-:W-:Y:S01]  /*4130*/  SHF.R.S32.HI R4, RZ, 0x1f, R3 ;  /* 0x0000001fff047819 */ /* 0x000fe20000011403 */
[----:B------:R-:W1:Y:S01]  /*4140*/  LDS.128 R16, [R141+0x3c80] ;  /* 0x003c80008d107984 */ /* 0x000e620000000c00 */
[----:B------:R-:W-:Y:S02]  /*4150*/  MOV R20, R9 ;  /* 0x0000000900147202 */ /* 0x000fe40000000f00 */
[----:B------:R-:W-:Y:S02]  /*4160*/  LEA.HI R3, R4, R3, RZ, 0x4 ;  /* 0x0000000304037211 */ /* 0x000fe400078f20ff */
[----:B------:R-:W-:Y:S02]  /*4170*/  MOV R29, R11 ;  /* 0x0000000b001d7202 */ /* 0x000fe40000000f00 */
[----:B------:R-:W-:Y:S02]  /*4180*/  LEA.HI.SX32 R3, R3, R75, 0x1c ;  /* 0x0000004b03037211 */ /* 0x000fe400078fe2ff */
[----:B------:R-:W-:Y:S02]  /*4190*/  MOV R52, R49 ;  /* 0x0000003100347202 */ /* 0x000fe40000000f00 */
[----:B------:R-:W-:Y:S02]  /*41a0*/  SHF.R.S32.HI R4, RZ, 0x1f, R3 ;  /* 0x0000001fff047819 */ /* 0x000fe40000011403 */
[----:B------:R-:W-:Y:S02]  /*41b0*/  SHF.L.U32 R80, R3, 0x3, RZ ;  /* 0x0000000303507819 */ /* 0x000fe400000006ff */
[----:B------:R-:W-:Y:S02]  /*41c0*/  LEA.HI R4, R4, R3, RZ, 0x2 ;  /* 0x0000000304047211 */ /* 0x000fe400078f10ff */
[----:B------:R-:W-:Y:S02]  /*41d0*/  @!P0 SHF.R.U64 R5, R8, 0x10, R9 ;  /* 0x0000001008058819 */ /* 0x000fe40000001209 */
[----:B------:R-:W-:Y:S02]  /*41e0*/  SHF.R.S32.HI R3, RZ, 0x2, R4 ;  /* 0x00000002ff037819 */ /* 0x000fe40000011404 */
[----:B------:R-:W-:Y:S02]  /*41f0*/  LOP3.LUT R4, R105, 0x18, R80, 0xf8, !PT ;  /* 0x0000001869047812 */ /* 0x000fe400078ef850 */
[----:B------:R-:W-:Y:S01]  /*4200*/  @!P0 SHF.R.U64 R28, R10, 0x10, R11 ;  /* 0x000000100a1c8819 */ /* 0x000fe2000000120b */
[----:B------:R-:W-:Y:S01]  /*4210*/  IMAD R3, R3, 0x600, R7 ;  /* 0x0000060003037824 */ /* 0x000fe200078e0207 */
[----:B------:R-:W-:Y:S02]  /*4220*/  LOP3.LUT R4, R4, R106, RZ, 0x3c, !PT ;  /* 0x0000006a04047212 */ /* 0x000fe400078e3cff */
[----:B------:R-:W-:Y:S01]  /*4230*/  @!P0 SHF.R.U32.HI R30, RZ, 0x10, R11 ;  /* 0x00000010ff1e8819 */ /* 0x000fe2000001160b */
[----:B------:R-:W-:Y:S01]  /*4240*/  @!P0 HADD2.F32 R11, -RZ, R6.H0_H0 ;  /* 0x20000006ff0b8230 */ /* 0x000fe20000004100 */
[--C-:B------:R-:W-:Y:S01]  /*4250*/  @!P0 SHF.R.U64 R47, R48, 0x10, R49.reuse ;  /* 0x00000010302f8819 */ /* 0x100fe20000001231 */
[----:B------:R-:W-:Y:S01]  /*4260*/  IMAD.IADD R3, R3, 0x1, R4 ;  /* 0x0000000103037824 */ /* 0x000fe200078e0204 */
[----:B------:R-:W-:Y:S01]  /*4270*/  @!P0 SHF.R.U32.HI R49, RZ, 0x10, R49 ;  /* 0x00000010ff318819 */ /* 0x000fe20000011631 */
[----:B------:R-:W-:Y:S01]  /*4280*/  IMAD.MOV.U32 R4, RZ, RZ, R8 ;  /* 0x000000ffff047224 */ /* 0x000fe200078e0008 */
[----:B------:R-:W-:Y:S01]  /*4290*/  @!P0 SHF.R.U32.HI R8, RZ, 0x10, R9 ;  /* 0x00000010ff088819 */ /* 0x000fe20000011609 */
[----:B------:R-:W-:Y:S01]  /*42a0*/  @!P0 HADD2.F32 R47, -RZ, R47.H0_H0 ;  /* 0x2000002fff2f8230 */ /* 0x000fe20000004100 */
[----:B------:R-:W-:Y:S01]  /*42b0*/  SHF.L.U32 R3, R3, 0x1, RZ ;  /* 0x0000000103037819 */ /* 0x000fe200000006ff */
[----:B------:R-:W-:Y:S01]  /*42c0*/  @!P0 HADD2.F32 R49, -RZ, R49.H0_H0 ;  /* 0x20000031ff318230 */ /* 0x000fe20000004100 */
[--C-:B------:R-:W-:Y:S01]  /*42d0*/  @!P0 SHF.R.U64 R54, R50, 0x10, R51.reuse ;  /* 0x0000001032368819 */ /* 0x100fe20000001233 */
[----:B------:R-:W-:Y:S01]  /*42e0*/  @!P0 HADD2.F32 R9, -RZ, R4.H0_H0 ;  /* 0x20000004ff098230 */ /* 0x000fe20000004100 */
[----:B------:R-:W-:Y:S01]  /*42f0*/  @!P0 SHF.R.U32.HI R68, RZ, 0x10, R51 ;  /* 0x00000010ff448819 */ /* 0x000fe20000011633 */
[----:B------:R1:W2:Y:S01]  /*4300*/  LDS.128 R60, [R3+0x3c80] ;  /* 0x003c8000033c7984 */ /* 0x0002a20000000c00 */
[----:B------:R-:W-:Y:S01]  /*4310*/  @!P0 HADD2.F32 R4, -RZ, R5.H0_H0 ;  /* 0x20000005ff048230 */ /* 0x000fe20000004100 */
[----:B------:R-:W-:Y:S01]  /*4320*/  MOV R55, R51 ;  /* 0x0000003300377202 */ /* 0x000fe20000000f00 */
[----:B------:R-:W-:Y:S02]  /*4330*/  @!P0 HADD2.F32 R51, -RZ, R53.H0_H0 ;  /* 0x20000035ff338230 */ /* 0x000fe40000004100 */
[----:B------:R-:W-:Y:S02]  /*4340*/  @!P0 HADD2.F32 R53, -RZ, R54.H0_H0 ;  /* 0x20000036ff358230 */ /* 0x000fe40000004100 */
[----:B------:R-:W-:Y:S02]  /*4350*/  @!P0 HADD2.F32 R54, -RZ, R55.H0_H0 ;  /* 0x20000037ff368230 */ /* 0x000fe40000004100 */
[----:B------:R-:W-:Y:S01]  /*4360*/  @!P0 HADD2.F32 R55, -RZ, R68.H0_H0 ;  /* 0x20000044ff378230 */ /* 0x000fe20000004100 */
[----:B-1----:R-:W-:Y:S05]  /*4370*/  @!P0 IMAD.MOV.U32 R3, RZ, RZ, R16 ;  /* 0x000000ffff038224 */ /* 0x002fea00078e0010 */
[--C-:B------:R-:W-:Y:S02]  /*4380*/  @!P0 HADD2.F32 R6, -RZ, R3.reuse.H0_H0 ;  /* 0x20000003ff068230 */ /* 0x100fe40000004100 */
[----:B------:R-:W-:Y:S03]  /*4390*/  @!P0 HADD2.F32 R5, -RZ, R3.H1_H1 ;  /* 0x30000003ff058230 */ /* 0x000fe60000004100 */
[-C--:B------:R-:W-:Y:S01]  /*43a0*/  @!P0 FMUL.FTZ R3, R6, R9.reuse ;  /* 0x0000000906038220 */ /* 0x080fe20000410000 */
[----:B--2---:R-:W-:Y:S05]  /*43b0*/  @!P0 MOV R46, R60 ;  /* 0x0000003c002e8202 */ /* 0x004fea0000000f00 */
[--C-:B------:R-:W-:Y:S02]  /*43c0*/  @!P0 HADD2.F32 R10, -RZ, R46.reuse.H0_H0 ;  /* 0x2000002eff0a8230 */ /* 0x100fe40000004100 */
[----:B------:R-:W-:Y:S03]  /*43d0*/  @!P0 HADD2.F32 R46, -RZ, R46.H1_H1 ;  /* 0x3000002eff2e8230 */ /* 0x000fe60000004100 */
[----:B------:R-:W-:Y:S02]  /*43e0*/  @!P0 FMUL.FTZ R48, R10, R9 ;  /* 0x000000090a308220 */ /* 0x000fe40000410000 */
[-C--:B------:R-:W-:Y:S02]  /*43f0*/  @!P0 FMUL.FTZ R9, R46, R4.reuse ;  /* 0x000000042e098220 */ /* 0x080fe40000410000 */
[-C--:B------:R-:W-:Y:S01]  /*4400*/  @!P0 FFMA.FTZ R3, R10, R11.reuse, R3 ;  /* 0x0000000b0a038223 */ /* 0x080fe20000010003 */
[----:B------:R-:W-:Y:S01]  /*4410*/  @!P0 HADD2.F32 R10, -RZ, R20.H0_H0 ;  /* 0x20000014ff0a8230 */ /* 0x000fe20000004100 */
[----:B------:R-:W-:Y:S02]  /*4420*/  @!P0 FFMA.FTZ R87, R6, R11, -R48 ;  /* 0x0000000b06578223 */ /* 0x000fe40000010830 */
[----:B------:R-:W-:Y:S02]  /*4430*/  @!P0 IMAD.MOV.U32 R11, RZ, RZ, R61 ;  /* 0x000000ffff0b8224 */ /* 0x000fe400078e003d */
[C---:B------:R-:W-:Y:S02]  /*4440*/  @!P0 FMUL.FTZ R4, R5.reuse, R4 ;  /* 0x0000000405048220 */ /* 0x040fe40000410000 */
[----:B------:R-:W-:Y:S01]  /*4450*/  @!P0 FFMA.FTZ R86, R5, R47, -R9 ;  /* 0x0000002f05568223 */ /* 0x000fe20000010809 */
[----:B------:R-:W-:Y:S01]  /*4460*/  @!P0 MOV R5, R17 ;  /* 0x0000001100058202 */ /* 0x000fe20000000f00 */
[----:B------:R-:W-:Y:S01]  /*4470*/  @!P0 FFMA.FTZ R4, R46, R47, R4 ;  /* 0x0000002f2e048223 */ /* 0x000fe20000010004 */
[--C-:B------:R-:W-:Y:S02]  /*4480*/  @!P0 HADD2.F32 R46, -RZ, R11.reuse.H0_H0 ;  /* 0x2000000bff2e8230 */ /* 0x100fe40000004100 */
[----:B------:R-:W-:Y:S02]  /*4490*/  @!P0 HADD2.F32 R9, -RZ, R8.H0_H0 ;  /* 0x20000008ff098230 */ /* 0x000fe40000004100 */
[----:B------:R-:W-:Y:S01]  /*44a0*/  @!P0 HADD2.F32 R48, -RZ, R11.H1_H1 ;  /* 0x3000000bff308230 */ /* 0x000fe20000004100 */
[-C--:B------:R-:W-:Y:S01]  /*44b0*/  @!P0 FMUL.FTZ R20, R46, R10.reuse ;  /* 0x0000000a2e148220 */ /* 0x080fe20000410000 */
[--C-:B------:R-:W-:Y:S01]  /*44c0*/  @!P0 HADD2.F32 R6, -RZ, R5.reuse.H0_H0 ;  /* 0x20000005ff068230 */ /* 0x100fe20000004100 */
[----:B------:R-:W-:Y:S01]  /*44d0*/  @!P0 F2FP.PACK_AB R3, R4, R3 ;  /* 0x000000030403823e */ /* 0x000fe200000000ff */
[----:B------:R-:W-:Y:S01]  /*44e0*/  @!P0 HADD2.F32 R47, -RZ, R52.H0_H0 ;  /* 0x20000034ff2f8230 */ /* 0x000fe20000004100 */
[----:B------:R-:W-:Y:S01]  /*44f0*/  @!P0 FMUL.FTZ R11, R48, R9 ;  /* 0x00000009300b8220 */ /* 0x000fe20000410000 */
[----:B------:R-:W-:Y:S01]  /*4500*/  @!P0 HADD2.F32 R8, -RZ, R5.H1_H1 ;  /* 0x30000005ff088230 */ /* 0x000fe20000004100 */
[C---:B------:R-:W-:Y:S01]  /*4510*/  @!P0 FMUL.FTZ R5, R6.reuse, R10 ;  /* 0x0000000a06058220 */ /* 0x040fe20000410000 */
[----:B------:R-:W-:Y:S01]  /*4520*/  @!P0 MOV R10, R62 ;  /* 0x0000003e000a8202 */ /* 0x000fe20000000f00 */
[----:B------:R-:W-:Y:S01]  /*4530*/  @!P0 FFMA.FTZ R85, R6, R47, -R20 ;  /* 0x0000002f06558223 */ /* 0x000fe20000010814 */
[----:B------:R-:W-:Y:S01]  /*4540*/  @!P0 MOV R60, R3 ;  /* 0x00000003003c8202 */ /* 0x000fe20000000f00 */
[C---:B------:R-:W-:Y:S01]  /*4550*/  @!P0 FMUL.FTZ R6, R8.reuse, R9 ;  /* 0x0000000908068220 */ /* 0x040fe20000410000 */
[----:B------:R-:W-:Y:S01]  /*4560*/  @!P0 HADD2.F32 R20, -RZ, R28.H0_H0 ;  /* 0x2000001cff148230 */ /* 0x000fe20000004100 */
[----:B------:R-:W-:Y:S01]  /*4570*/  @!P0 FFMA.FTZ R84, R8, R49, -R11 ;  /* 0x0000003108548223 */ /* 0x000fe2000001080b */
[----:B------:R-:W-:Y:S01]  /*4580*/  @!P0 HADD2.F32 R11, -RZ, R21.H0_H0 ;  /* 0x20000015ff0b8230 */ /* 0x000fe20000004100 */
[----:B------:R-:W-:Y:S01]  /*4590*/  @!P0 IMAD.MOV.U32 R8, RZ, RZ, R18 ;  /* 0x000000ffff088224 */ /* 0x000fe200078e0012 */
[--C-:B------:R-:W-:Y:S01]  /*45a0*/  @!P0 HADD2.F32 R50, -RZ, R10.reuse.H0_H0 ;  /* 0x2000000aff328230 */ /* 0x100fe20000004100 */
[----:B------:R-:W-:Y:S01]  /*45b0*/  @!P0 FFMA.FTZ R5, R46, R47, R5 ;  /* 0x0000002f2e058223 */ /* 0x000fe20000010005 */
[----:B------:R-:W-:Y:S01]  /*45c0*/  @!P0 HADD2.F32 R52, -RZ, R10.H1_H1 ;  /* 0x3000000aff348230 */ /* 0x000fe20000004100 */
[----:B------:R-:W-:Y:S01]  /*45d0*/  @!P0 FFMA.FTZ R6, R48, R49, R6 ;  /* 0x0000003130068223 */ /* 0x000fe20000010006 */
[--C-:B------:R-:W-:Y:S01]  /*45e0*/  @!P0 HADD2.F32 R9, -RZ, R8.reuse.H0_H0 ;  /* 0x20000008ff098230 */ /* 0x100fe20000004100 */
[----:B------:R-:W-:Y:S01]  /*45f0*/  @!P0 FMUL.FTZ R28, R50, R11 ;  /* 0x0000000b321c8220 */ /* 0x000fe20000410000 */
[----:B------:R-:W-:Y:S01]  /*4600*/  @!P0 HADD2.F32 R10, -RZ, R8.H1_H1 ;  /* 0x30000008ff0a8230 */ /* 0x000fe20000004100 */
[----:B------:R-:W-:Y:S01]  /*4610*/  @!P0 FMUL.FTZ R21, R52, R20 ;  /* 0x0000001434158220 */ /* 0x000fe20000410000 */
[----:B------:R-:W-:Y:S01]  /*4620*/  @!P0 F2FP.PACK_AB R46, R84, R85 ;  /* 0x00000055542e823e */ /* 0x000fe200000000ff */
[C---:B------:R-:W-:Y:S01]  /*4630*/  @!P0 FMUL.FTZ R8, R9.reuse, R11 ;  /* 0x0000000b09088220 */ /* 0x040fe20000410000 */
[----:B------:R-:W-:Y:S01]  /*4640*/  @!P0 MOV R11, R63 ;  /* 0x0000003f000b8202 */ /* 0x000fe20000000f00 */
[----:B------:R-:W-:Y:S01]  /*4650*/  @!P0 FFMA.FTZ R83, R9, R51, -R28 ;  /* 0x0000003309538223 */ /* 0x000fe2000001081c */
[----:B------:R-:W-:Y:S01]  /*4660*/  @!P0 MOV R17, R46 ;  /* 0x0000002e00118202 */ /* 0x000fe20000000f00 */
[C---:B------:R-:W-:Y:S01]  /*4670*/  @!P0 FMUL.FTZ R9, R10.reuse, R20 ;  /* 0x000000140a098220 */ /* 0x040fe20000410000 */
[----:B------:R-:W-:Y:S01]  /*4680*/  @!P0 HADD2.F32 R28, -RZ, R30.H0_H0 ;  /* 0x2000001eff1c8230 */ /* 0x000fe20000004100 */
[----:B------:R-:W-:Y:S01]  /*4690*/  @!P0 FFMA.FTZ R82, R10, R53, -R21 ;  /* 0x000000350a528223 */ /* 0x000fe20000010815 */
[----:B------:R-:W-:Y:S01]  /*46a0*/  @!P0 MOV R10, R19 ;  /* 0x00000013000a8202 */ /* 0x000fe20000000f00 */
[----:B------:R-:W-:Y:S01]  /*46b0*/  @!P0 FFMA.FTZ R8, R50, R51, R8 ;  /* 0x0000003332088223 */ /* 0x000fe20000010008 */
[----:B------:R-:W-:Y:S01]  /*46c0*/  @!P0 HADD2.F32 R21, -RZ, R29.H0_H0 ;  /* 0x2000001dff158230 */ /* 0x000fe20000004100 */
[----:B------:R-:W-:Y:S01]  /*46d0*/  @!P0 FFMA.FTZ R9, R52, R53, R9 ;  /* 0x0000003534098223 */ /* 0x000fe20000010009 */
[--C-:B------:R-:W-:Y:S01]  /*46e0*/  @!P0 HADD2.F32 R29, -RZ, R11.reuse.H0_H0 ;  /* 0x2000000bff1d8230 */ /* 0x100fe20000004100 */
[----:B------:R-:W-:Y:S01]  /*46f0*/  @!P0 F2FP.PACK_AB R5, R6, R5 ;  /* 0x000000050605823e */ /* 0x000fe200000000ff */
[----:B------:R-:W-:Y:S02]  /*4700*/  @!P0 HADD2.F32 R30, -RZ, R11.H1_H1 ;  /* 0x3000000bff1e8230 */ /* 0x000fe40000004100 */
[--C-:B------:R-:W-:Y:S01]  /*4710*/  @!P0 HADD2.F32 R11, -RZ, R10.reuse.H0_H0 ;  /* 0x2000000aff0b8230 */ /* 0x100fe20000004100 */
[-C--:B------:R-:W-:Y:S01]  /*4720*/  @!P0 FMUL.FTZ R81, R29, R21.reuse ;  /* 0x000000151d518220 */ /* 0x080fe20000410000 */
[----:B------:R-:W-:Y:S01]  /*4730*/  @!P0 HADD2.F32 R20, -RZ, R10.H1_H1 ;  /* 0x3000000aff148230 */ /* 0x000fe20000004100 */
[----:B------:R-:W-:Y:S01]  /*4740*/  @!P0 FMUL.FTZ R68, R30, R28 ;  /* 0x0000001c1e448220 */ /* 0x000fe20000410000 */
[----:B------:R-:W-:Y:S01]  /*4750*/  @!P0 F2FP.PACK_AB R8, R9, R8 ;  /* 0x000000080908823e */ /* 0x000fe200000000ff */
[C---:B------:R-:W-:Y:S01]  /*4760*/  @!P0 FMUL.FTZ R10, R11.reuse, R21 ;  /* 0x000000150b0a8220 */ /* 0x040fe20000410000 */
[----:B------:R-:W-:Y:S01]  /*4770*/  @!P0 F2FP.PACK_AB R21, R82, R83 ;  /* 0x000000535215823e */ /* 0x000fe200000000ff */
[----:B------:R-:W-:Y:S01]  /*4780*/  @!P0 FFMA.FTZ R81, R11, R54, -R81 ;  /* 0x000000360b518223 */ /* 0x000fe20000010851 */
[----:B------:R-:W-:Y:S01]  /*4790*/  @!P0 MOV R61, R5 ;  /* 0x00000005003d8202 */ /* 0x000fe20000000f00 */
[----:B------:R-:W-:Y:S01]  /*47a0*/  @!P0 FMUL.FTZ R11, R20, R28 ;  /* 0x0000001c140b8220 */ /* 0x000fe20000410000 */
        /* <DEDUP_REMOVED lines=17> */
.L_x_426:
[----:B------:R-:W-:Y:S05]  /*48c0*/  BSYNC B0 ;  /* 0x0000000000007941 */ /* 0x000fea0003800000 */
.L_x_425:
[----:B------:R-:W-:Y:S01]  /*48d0*/  ISETP.GE.AND P0, PT, R31, c[0x0][0x1d4], PT ;  /* 0x000075001f007a0c */ /* 0x000fe20003f06270 */
[----:B------:R-:W-:Y:S01]  /*48e0*/  @!UPT UIADD3 URZ, URZ, URZ, URZ ;  /* 0x0000003f3f3ff290 */ /* 0x000fe2000fffe03f */
[----:B------:R-:W-:Y:S11]  /*48f0*/  BSSY B0, `(.L_x_427) ;  /* 0x0000078000007945 */ /* 0x000ff60003800000 */
[----:B------:R-:W-:-:S05]  /*4900*/  @P0 BRA `(.L_x_428) ;  /* 0x0000076000000947 */ /* 0x000fca0003800000 */
[----:B------:R-:W-:Y:S01]  /*4910*/  SEL R3, R77, R76, !P1 ;  /* 0x0000004c4d037207 */ /* 0x000fe20004800000 */
[----:B-1----:R-:W1:Y:S01]  /*4920*/  LDS.128 R16, [R136+0x3c80] ;  /* 0x003c800088107984 */ /* 0x002e620000000c00 */
[----:B------:R-:W-:Y:S02]  /*4930*/  ISETP.GE.AND P0, PT, R31, c[0x0][0x27c], PT ;  /* 0x00009f001f007a0c */ /* 0x000fe40003f06270 */
[----:B------:R-:W-:Y:S04]  /*4940*/  SHF.R.S32.HI R4, RZ, 0x1f, R3 ;  /* 0x0000001fff047819 */ /* 0x000fe80000011403 */
[----:B------:R-:W-:Y:S04]  /*4950*/  LEA.HI R3, R4, R3, RZ, 0x4 ;  /* 0x0000000304037211 */ /* 0x000fe800078f20ff */
[----:B------:R-:W-:Y:S03]  /*4960*/  LEA.HI.SX32 R3, R3, R74, 0x1c ;  /* 0x0000004a03037211 */ /* 0x000fe600078fe2ff */
[----:B------:R-:W-:Y:S01]  /*4970*/  @!P0 SHF.R.U64 R5, R12, 0x10, R13 ;  /* 0x000000100c058819 */ /* 0x000fe2000000120d */
[----:B------:R-:W-:Y:S01]  /*4980*/  @!P0 HADD2.F32 R12, -RZ, R69.H0_H0 ;  /* 0x20000045ff0c8230 */ /* 0x000fe20000004100 */
[----:B------:R-:W-:Y:S01]  /*4990*/  SHF.R.S32.HI R4, RZ, 0x1f, R3 ;  /* 0x0000001fff047819 */ /* 0x000fe20000011403 */
[--C-:B------:R-:W-:Y:S01]  /*49a0*/  @!P0 HADD2.F32 R47, -RZ, R70.reuse.H0_H0 ;  /* 0x20000046ff2f8230 */ /* 0x100fe20000004100 */
[----:B------:R-:W-:Y:S01]  /*49b0*/  SHF.L.U32 R51, R3, 0x3, RZ ;  /* 0x0000000303337819 */ /* 0x000fe200000006ff */
[----:B------:R-:W-:Y:S01]  /*49c0*/  @!P0 HADD2.F32 R8, -RZ, R5.H0_H0 ;  /* 0x20000005ff088230 */ /* 0x000fe20000004100 */
[----:B------:R-:W-:Y:S01]  /*49d0*/  LEA.HI R4, R4, R3, RZ, 0x2 ;  /* 0x0000000304047211 */ /* 0x000fe200078f10ff */
[----:B------:R-:W-:Y:S01]  /*49e0*/  @!P0 HADD2.F32 R30, -RZ, R70.H1_H1 ;  /* 0x30000046ff1e8230 */ /* 0x000fe20000004100 */
[----:B------:R-:W-:Y:S02]  /*49f0*/  @!P0 SHF.R.U32.HI R10, RZ, 0x10, R13 ;  /* 0x00000010ff0a8819 */ /* 0x000fe4000001160d */
[----:B------:R-:W-:Y:S02]  /*4a00*/  SHF.R.S32.HI R3, RZ, 0x2, R4 ;  /* 0x00000002ff037819 */ /* 0x000fe40000011404 */
[----:B------:R-:W-:Y:S01]  /*4a10*/  LOP3.LUT R4, R105, 0x18, R51, 0xf8, !PT ;  /* 0x0000001869047812 */ /* 0x000fe200078ef833 */
[----:B------:R-:W-:Y:S01]  /*4a20*/  @!P0 HADD2.F32 R10, -RZ, R10.H0_H0 ;  /* 0x2000000aff0a8230 */ /* 0x000fe20000004100 */
[----:B------:R-:W-:Y:S01]  /*4a30*/  @!P0 SHF.R.U64 R20, R56, 0x10, R57 ;  /* 0x0000001038148819 */ /* 0x000fe20000001239 */
[----:B------:R-:W-:Y:S01]  /*4a40*/  IMAD R3, R3, 0x600, R7 ;  /* 0x0000060003037824 */ /* 0x000fe200078e0207 */
[----:B------:R-:W-:Y:S02]  /*4a50*/  LOP3.LUT R4, R4, R106, RZ, 0x3c, !PT ;  /* 0x0000006a04047212 */ /* 0x000fe400078e3cff */
[--C-:B------:R-:W-:Y:S02]  /*4a60*/  @!P0 SHF.R.U32.HI R11, RZ, 0x10, R15.reuse ;  /* 0x00000010ff0b8819 */ /* 0x100fe4000001160f */
[----:B------:R-:W-:Y:S01]  /*4a70*/  @!P0 SHF.R.U64 R14, R14, 0x10, R15 ;  /* 0x000000100e0e8819 */ /* 0x000fe2000000120f */
[----:B------:R-:W-:Y:S01]  /*4a80*/  IMAD.IADD R3, R3, 0x1, R4 ;  /* 0x0000000103037824 */ /* 0x000fe200078e0204 */
[----:B------:R-:W-:Y:S01]  /*4a90*/  @!P0 HADD2.F32 R4, -RZ, R33.H0_H0 ;  /* 0x20000021ff048230 */ /* 0x000fe20000004100 */
[----:B------:R-:W-:Y:S01]  /*4aa0*/  @!P0 SHF.R.U32.HI R28, RZ, 0x10, R57 ;  /* 0x00000010ff1c8819 */ /* 0x000fe20000011639 */
[----:B------:R-:W-:Y:S01]  /*4ab0*/  @!P0 HADD2.F32 R15, -RZ, R20.H0_H0 ;  /* 0x20000014ff0f8230 */ /* 0x000fe20000004100 */
[--C-:B------:R-:W-:Y:S01]  /*4ac0*/  @!P0 SHF.R.U32.HI R49, RZ, 0x10, R59.reuse ;  /* 0x00000010ff318819 */ /* 0x100fe2000001163b */
[----:B------:R-:W-:Y:S01]  /*4ad0*/  @!P0 HADD2.F32 R11, -RZ, R11.H0_H0 ;  /* 0x2000000bff0b8230 */ /* 0x000fe20000004100 */
[----:B------:R-:W-:Y:S01]  /*4ae0*/  SHF.L.U32 R3, R3, 0x1, RZ ;  /* 0x0000000103037819 */ /* 0x000fe200000006ff */
[----:B------:R-:W-:Y:S01]  /*4af0*/  @!P0 HADD2.F32 R28, -RZ, R28.H0_H0 ;  /* 0x2000001cff1c8230 */ /* 0x000fe20000004100 */
[----:B------:R-:W-:Y:S01]  /*4b00*/  @!P0 SHF.R.U64 R58, R58, 0x10, R59 ;  /* 0x000000103a3a8819 */ /* 0x000fe2000000123b */
[----:B------:R-:W-:Y:S02]  /*4b10*/  @!P0 HADD2.F32 R49, -RZ, R49.H0_H0 ;  /* 0x20000031ff318230 */ /* 0x000fe40000004100 */
[----:B------:R1:W2:Y:S01]  /*4b20*/  LDS.128 R52, [R3+0x3c80] ;  /* 0x003c800003347984 */ /* 0x0002a20000000c00 */
        /* <DEDUP_REMOVED lines=9> */
[-C--:B------:R-:W-:Y:S02]  /*4bc0*/  @!P0 FMUL.FTZ R20, R13, R8.reuse ;  /* 0x000000080d148220 */ /* 0x080fe40000410000 */
[----:B------:R-:W-:Y:S02]  /*4bd0*/  @!P0 FMUL.FTZ R4, R5, R8 ;  /* 0x0000000805048220 */ /* 0x000fe40000410000 */
        /* <DEDUP_REMOVED lines=8> */
[----:B------:R-:W-:Y:S01]  /*4c60*/  @!P0 MOV R12, R55 ;  /* 0x00000037000c8202 */ /* 0x000fe20000000f00 */
[----:B------:R-:W-:Y:S02]  /*4c70*/  @!P0 HADD2.F32 R21, -RZ, R8.H1_H1 ;  /* 0x30000008ff158230 */ /* 0x000fe40000004100 */
[----:B------:R-:W-:Y:S01]  /*4c80*/  @!P0 HADD2.F32 R20, -RZ, R69.H1_H1 ;  /* 0x30000045ff148230 */ /* 0x000fe20000004100 */
[----:B------:R-:W-:Y:S01]  /*4c90*/  @!P0 F2FP.PACK_AB R3, R4, R3 ;  /* 0x000000030403823e */ /* 0x000fe200000000ff */
[--C-:B------:R-:W-:Y:S01]  /*4ca0*/  @!P0 HADD2.F32 R9, -RZ, R6.reuse.H0_H0 ;  /* 0x20000006ff098230 */ /* 0x100fe20000004100 */
[----:B------:R-:W-:Y:S01]  /*4cb0*/  @!P0 FMUL.FTZ R13, R21, R10 ;  /* 0x0000000a150d8220 */ /* 0x000fe20000410000 */
[----:B------:R-:W-:Y:S01]  /*4cc0*/  @!P0 HADD2.F32 R8, -RZ, R6.H1_H1 ;  /* 0x30000006ff088230 */ /* 0x000fe20000004100 */
[----:B------:R-:W-:Y:S01]  /*4cd0*/  @!P0 FMUL.FTZ R6, R15, R5 ;  /* 0x000000050f068220 */ /* 0x000fe20000410000 */
[----:B------:R-:W-:Y:S01]  /*4ce0*/  @!P0 MOV R52, R3 ;  /* 0x0000000300348202 */ /* 0x000fe20000000f00 */
[C---:B------:R-:W-:Y:S01]  /*4cf0*/  @!P0 FMUL.FTZ R5, R9.reuse, R5 ;  /* 0x0000000509058220 */ /* 0x040fe20000410000 */
[--C-:B------:R-:W-:Y:S01]  /*4d00*/  @!P0 HADD2.F32 R46, -RZ, R12.reuse.H0_H0 ;  /* 0x2000000cff2e8230 */ /* 0x100fe20000004100 */
[----:B------:R-:W-:Y:S01]  /*4d10*/  @!P0 FFMA.FTZ R61, R9, R20, -R6 ;  /* 0x00000014093d8223 */ /* 0x000fe20000010806 */
[----:B------:R-:W-:Y:S01]  /*4d20*/  @!P0 HADD2.F32 R48, -RZ, R12.H1_H1 ;  /* 0x3000000cff308230 */ /* 0x000fe20000004100 */
[C---:B------:R-:W-:Y:S01]  /*4d30*/  @!P0 FMUL.FTZ R6, R8.reuse, R10 ;  /* 0x0000000a08068220 */ /* 0x040fe20000410000 */
[----:B------:R-:W-:Y:S01]  /*4d40*/  @!P0 HADD2.F32 R10, -RZ, R34.H0_H0 ;  /* 0x20000022ff0a8230 */ /* 0x000fe20000004100 */
[----:B------:R-:W-:Y:S02]  /*4d50*/  @!P0 FFMA.FTZ R60, R8, R28, -R13 ;  /* 0x0000001c083c8223 */ /* 0x000fe4000001080d */
[----:B------:R-:W-:Y:S02]  /*4d60*/  @!P0 IMAD.MOV.U32 R8, RZ, RZ, R19 ;  /* 0x000000ffff088224 */ /* 0x000fe400078e0013 */
[----:B------:R-:W-:Y:S02]  /*4d70*/  @!P0 FMUL.FTZ R12, R46, R10 ;  /* 0x0000000a2e0c8220 */ /* 0x000fe40000410000 */
[----:B------:R-:W-:Y:S01]  /*4d80*/  @!P0 FMUL.FTZ R13, R48, R11 ;  /* 0x0000000b300d8220 */ /* 0x000fe20000410000 */
[--C-:B------:R-:W-:Y:S01]  /*4d90*/  @!P0 HADD2.F32 R9, -RZ, R8.reuse.H0_H0 ;  /* 0x20000008ff098230 */ /* 0x100fe20000004100 */
[----:B------:R-:W-:Y:S01]  /*4da0*/  @!P0 FFMA.FTZ R5, R15, R20, R5 ;  /* 0x000000140f058223 */ /* 0x000fe20000010005 */
[----:B------:R-:W-:Y:S01]  /*4db0*/  @!P0 HADD2.F32 R8, -RZ, R8.H1_H1 ;  /* 0x30000008ff088230 */ /* 0x000fe20000004100 */
[----:B------:R-:W-:Y:S01]  /*4dc0*/  @!P0 FFMA.FTZ R6, R21, R28, R6 ;  /* 0x0000001c15068223 */ /* 0x000fe20000010006 */
[----:B------:R-:W-:Y:S01]  /*4dd0*/  @!P0 F2FP.PACK_AB R15, R60, R61 ;  /* 0x0000003d3c0f823e */ /* 0x000fe200000000ff */
[C---:B------:R-:W-:Y:S01]  /*4de0*/  @!P0 FFMA.FTZ R59, R9.reuse, R47, -R12 ;  /* 0x0000002f093b8223 */ /* 0x040fe2000001080c */
[----:B------:R-:W-:Y:S01]  /*4df0*/  @!P0 MOV R12, R54 ;  /* 0x00000036000c8202 */ /* 0x000fe20000000f00 */
[----:B------:R-:W-:Y:S01]  /*4e00*/  @!P0 FMUL.FTZ R10, R9, R10 ;  /* 0x0000000a090a8220 */ /* 0x000fe20000410000 */
[----:B------:R-:W-:Y:S01]  /*4e10*/  @!P0 MOV R9, R18 ;  /* 0x0000001200098202 */ /* 0x000fe20000000f00 */
[C---:B------:R-:W-:Y:S01]  /*4e20*/  @!P0 FMUL.FTZ R11, R8.reuse, R11 ;  /* 0x0000000b080b8220 */ /* 0x040fe20000410000 */
[----:B------:R-:W-:Y:S01]  /*4e30*/  @!P0 MOV R17, R15 ;  /* 0x0000000f00118202 */ /* 0x000fe20000000f00 */
[----:B------:R-:W-:Y:S01]  /*4e40*/  @!P0 FFMA.FTZ R57, R8, R49, -R13 ;  /* 0x0000003108398223 */ /* 0x000fe2000001080d */
[----:B------:R-:W-:Y:S01]  /*4e50*/  @!P0 HADD2.F32 R8, -RZ, R34.H1_H1 ;  /* 0x30000022ff088230 */ /* 0x000fe20000004100 */
[----:B------:R-:W-:Y:S01]  /*4e60*/  @!P0 F2FP.PACK_AB R5, R6, R5 ;  /* 0x000000050605823e */ /* 0x000fe200000000ff */
[--C-:B------:R-:W-:Y:S02]  /*4e70*/  @!P0 HADD2.F32 R29, -RZ, R12.reuse.H0_H0 ;  /* 0x2000000cff1d8230 */ /* 0x100fe40000004100 */
[--C-:B------:R-:W-:Y:S01]  /*4e80*/  @!P0 HADD2.F32 R13, -RZ, R9.reuse.H0_H0 ;  /* 0x20000009ff0d8230 */ /* 0x100fe20000004100 */
[----:B------:R-:W-:Y:S01]  /*4e90*/  @!P0 MOV R53, R5 ;  /* 0x0000000500358202 */ /* 0x000fe20000000f00 */
[----:B------:R-:W-:Y:S02]  /*4ea0*/  @!P0 HADD2.F32 R33, -RZ, R12.H1_H1 ;  /* 0x3000000cff218230 */ /* 0x000fe40000004100 */
[----:B------:R-:W-:Y:S01]  /*4eb0*/  @!P0 HADD2.F32 R12, -RZ, R9.H1_H1 ;  /* 0x30000009ff0c8230 */ /* 0x000fe20000004100 */
[-C--:B------:R-:W-:Y:S01]  /*4ec0*/  @!P0 FMUL.FTZ R9, R29, R8.reuse ;  /* 0x000000081d098220 */ /* 0x080fe20000410000 */
[----:B------:R-:W-:Y:S01]  /*4ed0*/  @!P0 HADD2.F32 R34, -RZ, R58.H0_H0 ;  /* 0x2000003aff228230 */ /* 0x000fe20000004100 */
[C---:B------:R-:W-:Y:S02]  /*4ee0*/  @!P0 FMUL.FTZ R8, R13.reuse, R8 ;  /* 0x000000080d088220 */ /* 0x040fe40000410000 */
[----:B------:R-:W-:Y:S01]  /*4ef0*/  @!P0 FFMA.FTZ R56, R13, R30, -R9 ;  /* 0x0000001e0d388223 */ /* 0x000fe20000010809 */
[----:B------:R-:W-:Y:S01]  /*4f00*/  @!P0 F2FP.PACK_AB R13, R57, R59 ;  /* 0x0000003b390d823e */ /* 0x000fe200000000ff */
[----:B------:R-:W-:Y:S02]  /*4f10*/  @!P0 FMUL.FTZ R9, R12, R14 ;  /* 0x0000000e0c098220 */ /* 0x000fe40000410000 */
[----:B------:R-:W-:Y:S02]  /*4f20*/  @!P0 FFMA.FTZ R8, R29, R30, R8 ;  /* 0x0000001e1d088223 */ /* 0x000fe40000010008 */
[C---:B------:R-:W-:Y:S01]  /*4f30*/  @!P0 FMUL.FTZ R50, R33.reuse, R14 ;  /* 0x0000000e21328220 */ /* 0x040fe20000410000 */
[----:B------:R-:W-:Y:S01]  /*4f40*/  @!P0 F2FP.PACK_AB R14, R62, R63 ;  /* 0x0000003f3e0e823e */ /* 0x000fe200000000ff */
[-C--:B------:R-:W-:Y:S02]  /*4f50*/  @!P0 FFMA.FTZ R9, R33, R34.reuse, R9 ;  /* 0x0000002221098223 */ /* 0x080fe40000010009 */
        /* <DEDUP_REMOVED lines=17> */
.L_x_428:
[----:B------:R-:W-:Y:S05]  /*5070*/  BSYNC B0 ;  /* 0x0000000000007941 */ /* 0x000fea0003800000 */
.L_x_427:
[----:B------:R-:W-:Y:S11]  /*5080*/  ISETP.GE.AND P0, PT, R32, c[0x0][0x1d4], PT ;  /* 0x0000750020007a0c */ /* 0x000ff60003f06270 */
[----:B------:R-:W-:Y:S02]  /*5090*/  @!UPT UIADD3 URZ, URZ, URZ, URZ ;  /* 0x0000003f3f3ff290 */ /* 0x000fe4000fffe03f */
[----:B------:R-:W-:-:S05]  /*50a0*/  @P0 BRA `(.L_x_412) ;  /* 0x00000a0000000947 */ /* 0x000fca0003800000 */
[----:B------:R-:W-:Y:S01]  /*50b0*/  SEL R3, R77, R76, !P3 ;  /* 0x0000004c4d037207 */ /* 0x000fe20005800000 */
[----:B-1----:R-:W-:Y:S01]  /*50c0*/  LDS.128 R16, [R121+0x3c80] ;  /* 0x003c800079107984 */ /* 0x002fe20000000c00 */
[----:B----4-:R-:W-:Y:S02]  /*50d0*/  IADD3 R56, P0, R78, R137, RZ ;  /* 0x000000894e387210 */ /* 0x010fe40007f1e0ff */
[----:B------:R-:W-:Y:S02]  /*50e0*/  SHF.R.S32.HI R4, RZ, 0x1f, R3 ;  /* 0x0000001fff047819 */ /* 0x000fe40000011403 */
[----:B---3--:R-:W-:Y:S02]  /*50f0*/  IADD3.X R57, R79, R138, RZ, P0, !PT ;  /* 0x0000008a4f397210 */ /* 0x008fe400007fe4ff */
[----:B------:R-:W-:Y:S02]  /*5100*/  LEA.HI R3, R4, R3, RZ, 0x4 ;  /* 0x0000000304037211 */ /* 0x000fe400078f20ff */
[----:B------:R-:W-:Y:S02]  /*5110*/  ISETP.GE.AND P0, PT, R32, c[0x0][0x27c], PT ;  /* 0x00009f0020007a0c */ /* 0x000fe40003f06270 */
[----:B------:R-:W-:Y:S04]  /*5120*/  LEA.HI.SX32 R3, R3, R73, 0x1c ;  /* 0x0000004903037211 */ /* 0x000fe800078fe2ff */
[----:B------:R-:W-:Y:S01]  /*5130*/  SHF.R.S32.HI R4, RZ, 0x1f, R3 ;  /* 0x0000001fff047819 */ /* 0x000fe20000011403 */
[----:B------:R-:W-:Y:S03]  /*5140*/  IMAD.SHL.U32 R46, R3, 0x8, RZ ;  /* 0x00000008032e7824 */ /* 0x000fe600078e00ff */
[----:B------:R-:W-:Y:S03]  /*5150*/  LEA.HI R4, R4, R3, RZ, 0x2 ;  /* 0x0000000304047211 */ /* 0x000fe600078f10ff */
[----:B------:R-:W-:Y:S01]  /*5160*/  @!P0 SHF.R.U64 R5, R24, 0x10, R25 ;  /* 0x0000001018058819 */ /* 0x000fe20000001219 */
[----:B------:R-:W-:Y:S01]  /*5170*/  @!P0 HADD2.F32 R12, -RZ, R71.H0_H0 ;  /* 0x20000047ff0c8230 */ /* 0x000fe20000004100 */
[----:B------:R-:W-:Y:S01]  /*5180*/  SHF.R.S32.HI R3, RZ, 0x2, R4 ;  /* 0x00000002ff037819 */ /* 0x000fe20000011404 */
[--C-:B------:R-:W-:Y:S01]  /*5190*/  @!P0 HADD2.F32 R30, -RZ, R72.reuse.H0_H0 ;  /* 0x20000048ff1e8230 */ /* 0x100fe20000004100 */
[----:B------:R-:W-:Y:S01]  /*51a0*/  LOP3.LUT R4, R105, 0x18, R46, 0xf8, !PT ;  /* 0x0000001869047812 */ /* 0x000fe200078ef82e */
[----:B------:R-:W-:Y:S01]  /*51b0*/  @!P0 HADD2.F32 R8, -RZ, R5.H0_H0 ;  /* 0x20000005ff088230 */ /* 0x000fe20000004100 */
[----:B------:R-:W-:Y:S01]  /*51c0*/  @!P0 SHF.R.U64 R14, R26, 0x10, R27 ;  /* 0x000000101a0e8819 */ /* 0x000fe2000000121b */
[----:B------:R-:W-:Y:S01]  /*51d0*/  IMAD R3, R3, 0x600, R7 ;  /* 0x0000060003037824 */ /* 0x000fe200078e0207 */
[----:B------:R-:W-:Y:S01]  /*51e0*/  LOP3.LUT R4, R4, R106, RZ, 0x3c, !PT ;  /* 0x0000006a04047212 */ /* 0x000fe200078e3cff */
[----:B------:R-:W-:Y:S01]  /*51f0*/  @!P0 HADD2.F32 R26, -RZ, R72.H1_H1 ;  /* 0x30000048ff1a8230 */ /* 0x000fe20000004100 */
[----:B------:R-:W-:Y:S01]  /*5200*/  @!P0 SHF.R.U64 R15, R64, 0x10, R65 ;  /* 0x00000010400f8819 */ /* 0x000fe20000001241 */
[----:B------:R-:W-:Y:S01]  /*5210*/  @!P0 HADD2.F32 R14, -RZ, R14.H0_H0 ;  /* 0x2000000eff0e8230 */ /* 0x000fe20000004100 */
[----:B------:R-:W-:Y:S01]  /*5220*/  IADD3 R3, R3, R4, RZ ;  /* 0x0000000403037210 */ /* 0x000fe20007ffe0ff */
[----:B------:R-:W-:Y:S01]  /*5230*/  @!P0 HADD2.F32 R4, -RZ, R35.H0_H0 ;  /* 0x20000023ff048230 */ /* 0x000fe20000004100 */
[----:B------:R-:W-:Y:S01]  /*5240*/  @!P0 SHF.R.U32.HI R10, RZ, 0x10, R25 ;  /* 0x00000010ff0a8819 */ /* 0x000fe20000011619 */
[----:B------:R-:W-:Y:S01]  /*5250*/  @!P0 HADD2.F32 R15, -RZ, R15.H0_H0 ;  /* 0x2000000fff0f8230 */ /* 0x000fe20000004100 */
[----:B------:R-:W-:Y:S01]  /*5260*/  @!P0 SHF.R.U32.HI R24, RZ, 0x10, R65 ;  /* 0x00000010ff188819 */ /* 0x000fe20000011641 */
[----:B------:R-:W-:Y:S01]  /*5270*/  IMAD.SHL.U32 R3, R3, 0x2, RZ ;  /* 0x0000000203037824 */ /* 0x000fe200078e00ff */
[----:B------:R-:W-:Y:S01]  /*5280*/  @!P0 SHF.R.U32.HI R11, RZ, 0x10, R27 ;  /* 0x00000010ff0b8819 */ /* 0x000fe2000001161b */
[----:B------:R-:W-:Y:S01]  /*5290*/  @!P0 HADD2.F32 R10, -RZ, R10.H0_H0 ;  /* 0x2000000aff0a8230 */ /* 0x000fe20000004100 */
[--C-:B------:R-:W-:Y:S01]  /*52a0*/  @!P0 SHF.R.U32.HI R34, RZ, 0x10, R67.reuse ;  /* 0x00000010ff228819 */ /* 0x100fe20000011643 */
[----:B------:R-:W-:Y:S01]  /*52b0*/  @!P0 HADD2.F32 R24, -RZ, R24.H0_H0 ;  /* 0x20000018ff188230 */ /* 0x000fe20000004100 */
[----:B------:R-:W1:Y:S01]  /*52c0*/  LDS.128 R48, [R3+0x3c80] ;  /* 0x003c800003307984 */ /* 0x000e620000000c00 */
[----:B------:R-:W-:Y:S01]  /*52d0*/  @!P0 HADD2.F32 R11, -RZ, R11.H0_H0 ;  /* 0x2000000bff0b8230 */ /* 0x000fe20000004100 */
[----:B------:R-:W-:Y:S01]  /*52e0*/  @!P0 SHF.R.U64 R28, R66, 0x10, R67 ;  /* 0x00000010421c8819 */ /* 0x000fe20000001243 */
[----:B------:R-:W-:Y:S04]  /*52f0*/  @!P0 HADD2.F32 R34, -RZ, R34.H0_H0 ;  /* 0x20000022ff228230 */ /* 0x000fe80000004100 */
[----:B------:R-:W-:Y:S01]  /*5300*/  @!P0 HADD2.F32 R28, -RZ, R28.H0_H0 ;  /* 0x2000001cff1c8230 */ /* 0x000fe20000004100 */
[----:B-1----:R-:W-:Y:S01]  /*5310*/  @!P0 IMAD.MOV.U32 R13, RZ, RZ, R48 ;  /* 0x000000ffff0d8224 */ /* 0x002fe200078e0030 */
[----:B------:R-:W-:Y:S04]  /*5320*/  @!P0 MOV R3, R16 ;  /* 0x0000001000038202 */ /* 0x000fe80000000f00 */
[----:B------:R-:W-:Y:S02]  /*5330*/  @!P0 HADD2.F32 R9, -RZ, R13.H0_H0 ;  /* 0x2000000dff098230 */ /* 0x000fe40000004100 */
[--C-:B------:R-:W-:Y:S02]  /*5340*/  @!P0 HADD2.F32 R6, -RZ, R3.reuse.H0_H0 ;  /* 0x20000003ff068230 */ /* 0x100fe40000004100 */
[----:B------:R-:W-:Y:S01]  /*5350*/  @!P0 HADD2.F32 R5, -RZ, R3.H1_H1 ;  /* 0x30000003ff058230 */ /* 0x000fe20000004100 */
[-C--:B------:R-:W-:Y:S01]  /*5360*/  @!P0 FMUL.FTZ R21, R9, R4.reuse ;  /* 0x0000000409158220 */ /* 0x080fe20000410000 */
[----:B------:R-:W-:Y:S01]  /*5370*/  @!P0 HADD2.F32 R13, -RZ, R13.H1_H1 ;  /* 0x3000000dff0d8230 */ /* 0x000fe20000004100 */
[C---:B------:R-:W-:Y:S02]  /*5380*/  @!P0 FMUL.FTZ R3, R6.reuse, R4 ;  /* 0x0000000406038220 */ /* 0x040fe40000410000 */
[-C--:B------:R-:W-:Y:S02]  /*5390*/  @!P0 FMUL.FTZ R4, R5, R8.reuse ;  /* 0x0000000805048220 */ /* 0x080fe40000410000 */
[----:B------:R-:W-:Y:S01]  /*53a0*/  @!P0 FMUL.FTZ R20, R13, R8 ;  /* 0x000000080d148220 */ /* 0x000fe20000410000 */
[----:B------:R-:W-:Y:S01]  /*53b0*/  @!P0 MOV R8, R49 ;  /* 0x0000003100088202 */ /* 0x000fe20000000f00 */
        /* <DEDUP_REMOVED lines=9> */
[--C-:B------:R-:W-:Y:S01]  /*5450*/  @!P0 HADD2.F32 R8, -RZ, R6.reuse.H1_H1 ;  /* 0x30000006ff088230 */ /* 0x100fe20000004100 */
[----:B------:R-:W-:Y:S01]  /*5460*/  @!P0 F2FP.PACK_AB R3, R4, R3 ;  /* 0x000000030403823e */ /* 0x000fe200000000ff */
[----:B------:R-:W-:Y:S01]  /*5470*/  @!P0 HADD2.F32 R20, -RZ, R71.H1_H1 ;  /* 0x30000047ff148230 */ /* 0x000fe20000004100 */
[----:B------:R-:W-:Y:S01]  /*5480*/  @!P0 FMUL.FTZ R13, R21, R10 ;  /* 0x0000000a150d8220 */ /* 0x000fe20000410000 */
[----:B------:R-:W-:Y:S01]  /*5490*/  @!P0 HADD2.F32 R9, -RZ, R6.H0_H0 ;  /* 0x20000006ff098230 */ /* 0x000fe20000004100 */
[----:B------:R-:W-:Y:S01]  /*54a0*/  @!P0 FMUL.FTZ R6, R15, R5 ;  /* 0x000000050f068220 */ /* 0x000fe20000410000 */
[--C-:B------:R-:W-:Y:S01]  /*54b0*/  @!P0 HADD2.F32 R29, -RZ, R12.reuse.H0_H0 ;  /* 0x2000000cff1d8230 */ /* 0x100fe20000004100 */
[C---:B------:R-:W-:Y:S01]  /*54c0*/  @!P0 FFMA.FTZ R53, R8.reuse, R24, -R13 ;  /* 0x0000001808358223 */ /* 0x040fe2000001080d */
[----:B------:R-:W-:Y:S01]  /*54d0*/  @!P0 HADD2.F32 R33, -RZ, R12.H1_H1 ;  /* 0x3000000cff218230 */ /* 0x000fe20000004100 */
[C---:B------:R-:W-:Y:S01]  /*54e0*/  @!P0 FFMA.FTZ R54, R9.reuse, R20, -R6 ;  /* 0x0000001409368223 */ /* 0x040fe20000010806 */
[----:B------:R-:W-:Y:S01]  /*54f0*/  @!P0 MOV R48, R3 ;  /* 0x0000000300308202 */ /* 0x000fe20000000f00 */
[----:B------:R-:W-:Y:S01]  /*5500*/  @!P0 FMUL.FTZ R6, R8, R10 ;  /* 0x0000000a08068220 */ /* 0x000fe20000410000 */
[----:B------:R-:W-:Y:S01]  /*5510*/  @!P0 MOV R8, R19 ;  /* 0x0000001300088202 */ /* 0x000fe20000000f00 */
[----:B------:R-:W-:Y:S01]  /*5520*/  @!P0 FMUL.FTZ R5, R9, R5 ;  /* 0x0000000509058220 */ /* 0x000fe20000410000 */
[----:B------:R-:W-:Y:S01]  /*5530*/  @!P0 HADD2.F32 R10, -RZ, R38.H0_H0 ;  /* 0x20000026ff0a8230 */ /* 0x000fe20000004100 */
[----:B------:R-:W-:Y:S02]  /*5540*/  @!P0 FMUL.FTZ R13, R33, R11 ;  /* 0x0000000b210d8220 */ /* 0x000fe40000410000 */
[----:B------:R-:W-:Y:S01]  /*5550*/  @!P0 FFMA.FTZ R5, R15, R20, R5 ;  /* 0x000000140f058223 */ /* 0x000fe20000010005 */
[--C-:B------:R-:W-:Y:S01]  /*5560*/  @!P0 HADD2.F32 R9, -RZ, R8.reuse.H0_H0 ;  /* 0x20000008ff098230 */ /* 0x100fe20000004100 */
[----:B------:R-:W-:Y:S01]  /*5570*/  @!P0 FMUL.FTZ R12, R29, R10 ;  /* 0x0000000a1d0c8220 */ /* 0x000fe20000410000 */
[----:B------:R-:W-:Y:S01]  /*5580*/  @!P0 F2FP.PACK_AB R15, R53, R54 ;  /* 0x00000036350f823e */ /* 0x000fe200000000ff */
[----:B------:R-:W-:Y:S01]  /*5590*/  @!P0 FFMA.FTZ R6, R21, R24, R6 ;  /* 0x0000001815068223 */ /* 0x000fe20000010006 */
[----:B------:R-:W-:Y:S01]  /*55a0*/  @!P0 HADD2.F32 R8, -RZ, R8.H1_H1 ;  /* 0x30000008ff088230 */ /* 0x000fe20000004100 */
[C---:B------:R-:W-:Y:S01]  /*55b0*/  @!P0 FFMA.FTZ R52, R9.reuse, R30, -R12 ;  /* 0x0000001e09348223 */ /* 0x040fe2000001080c */
[----:B------:R-:W-:Y:S01]  /*55c0*/  @!P0 MOV R12, R50 ;  /* 0x00000032000c8202 */ /* 0x000fe20000000f00 */
[----:B------:R-:W-:Y:S01]  /*55d0*/  @!P0 FMUL.FTZ R10, R9, R10 ;  /* 0x0000000a090a8220 */ /* 0x000fe20000410000 */
[----:B------:R-:W-:Y:S01]  /*55e0*/  @!P0 MOV R17, R15 ;  /* 0x0000000f00118202 */ /* 0x000fe20000000f00 */
[----:B------:R-:W-:Y:S01]  /*55f0*/  @!P0 IMAD.MOV.U32 R9, RZ, RZ, R18 ;  /* 0x000000ffff098224 */ /* 0x000fe200078e0012 */
[----:B------:R-:W-:Y:S01]  /*5600*/  @!P0 F2FP.PACK_AB R5, R6, R5 ;  /* 0x000000050605823e */ /* 0x000fe200000000ff */
[C---:B------:R-:W-:Y:S01]  /*5610*/  @!P0 FMUL.FTZ R11, R8.reuse, R11 ;  /* 0x0000000b080b8220 */ /* 0x040fe20000410000 */
[----:B------:R-:W-:Y:S01]  /*5620*/  @!P0 HADD2.F32 R25, -RZ, R12.H0_H0 ;  /* 0x2000000cff198230 */ /* 0x000fe20000004100 */
[----:B------:R-:W-:Y:S01]  /*5630*/  @!P0 FFMA.FTZ R47, R8, R34, -R13 ;  /* 0x00000022082f8223 */ /* 0x000fe2000001080d */
[----:B------:R-:W-:Y:S01]  /*5640*/  @!P0 HADD2.F32 R8, -RZ, R38.H1_H1 ;  /* 0x30000026ff088230 */ /* 0x000fe20000004100 */
[----:B------:R-:W-:Y:S01]  /*5650*/  @!P0 IMAD.MOV.U32 R49, RZ, RZ, R5 ;  /* 0x000000ffff318224 */ /* 0x000fe200078e0005 */
[----:B------:R-:W-:Y:S02]  /*5660*/  @!P0 HADD2.F32 R27, -RZ, R12.H1_H1 ;  /* 0x3000000cff1b8230 */ /* 0x000fe40000004100 */
[--C-:B------:R-:W-:Y:S02]  /*5670*/  @!P0 HADD2.F32 R13, -RZ, R9.reuse.H0_H0 ;  /* 0x20000009ff0d8230 */ /* 0x100fe40000004100 */
[----:B------:R-:W-:Y:S01]  /*5680*/  @!P0 HADD2.F32 R12, -RZ, R9.H1_H1 ;  /* 0x30000009ff0c8230 */ /* 0x000fe20000004100 */
[----:B------:R-:W-:Y:S02]  /*5690*/  @!P0 FMUL.FTZ R9, R25, R8 ;  /* 0x0000000819098220 */ /* 0x000fe40000410000 */
[----:B------:R-:W-:Y:S02]  /*56a0*/  @!P0 FMUL.FTZ R35, R27, R14 ;  /* 0x0000000e1b238220 */ /* 0x000fe40000410000 */
[C---:B------:R-:W-:Y:S02]  /*56b0*/  @!P0 FFMA.FTZ R38, R13.reuse, R26, -R9 ;  /* 0x0000001a0d268223 */ /* 0x040fe40000010809 */
[C---:B------:R-:W-:Y:S02]  /*56c0*/  @!P0 FFMA.FTZ R35, R12.reuse, R28, -R35 ;  /* 0x0000001c0c238223 */ /* 0x040fe40000010823 */
[----:B------:R-:W-:Y:S01]  /*56d0*/  @!P0 FMUL.FTZ R8, R13, R8 ;  /* 0x000000080d088220 */ /* 0x000fe20000410000 */
[----:B------:R-:W-:Y:S01]  /*56e0*/  @!P0 F2FP.PACK_AB R13, R47, R52 ;  /* 0x000000342f0d823e */ /* 0x000fe200000000ff */
        /* <DEDUP_REMOVED lines=10> */
[----:B------:R-:W-:Y:S03]  /*5790*/  @!P0 FFMA.FTZ R11, R33, R34, R11 ;  /* 0x00000022210b8223 */ /* 0x000fe6000001000b */
        /* <DEDUP_REMOVED lines=11> */
.L_x_408:
[----:B------:R1:W2:Y:S01]  /*5850*/  SHFL.IDX PT, R5, R30, RZ, 0x1e1f ;  /* 0x001e1fff1e057589 */ /* 0x0002a200000e0000 */
[----:B------:R-:W-:Y:S03]  /*5860*/  IMAD R3, R45, -0x30, R2 ;  /* 0xffffffd02d037824 */ /* 0x000fe600078e0202 */
[----:B------:R1:W3:Y:S02]  /*5870*/  SHFL.IDX PT, R4, R33, RZ, 0x1e1f ;  /* 0x001e1fff21047589 */ /* 0x0002e400000e0000 */
[----:B------:R-:W-:Y:S04]  /*5880*/  IMNMX R91, R3, 0x30, PT ;  /* 0x00000030035b7817 */ /* 0x000fe80003800200 */
[----:B------:R-:W-:Y:S11]  /*5890*/  ISETP.GT.AND P0, PT, R91, R39, PT ;  /* 0x000000275b00720c */ /* 0x000ff60003f04270 */
[----:B------:R-:W-:Y:S02]  /*58a0*/  @!UPT UIADD3 URZ, URZ, URZ, URZ ;  /* 0x0000003f3f3ff290 */ /* 0x000fe4000fffe03f */
[----:B------:R-:W-:-:S05]  /*58b0*/  @!P0 BRA `(.L_x_412) ;  /* 0x000001f000008947 */ /* 0x000fca0003800000 */
[----:B------:R-:W-:Y:S02]  /*58c0*/  ISETP.GE.AND P4, PT, R22, c[0x0][0x1d4], PT ;  /* 0x0000750016007a0c */ /* 0x000fe40003f86270 */
[----:B------:R-:W-:Y:S11]  /*58d0*/  ISETP.GE.AND P6, PT, R32, c[0x0][0x1d4], PT ;  /* 0x0000750020007a0c */ /* 0x000ff60003fc6270 */
[----:B------:R-:W4:Y:S01]  /*58e0*/  @!P4 LDS.128 R16, [R89+0x2400] ;  /* 0x002400005910c984 */ /* 0x000f220000000c00 */
[CC--:B---3--:R-:W-:Y:S04]  /*58f0*/  @!P4 LEA R10, P0, R22.reuse, R4.reuse, 0x1 ;  /* 0x00000004160ac211 */ /* 0x0c8fe800078008ff */
[-C--:B--2---:R-:W-:Y:S02]  /*5900*/  @!P4 LEA.HI.X R11, R22, R5.reuse, R23, 0x1, P0 ;  /* 0x00000005160bc211 */ /* 0x084fe400000f0c17 */
[----:B------:R-:W-:Y:S11]  /*5910*/  ISETP.GE.AND P0, PT, R31, c[0x0][0x1d4], PT ;  /* 0x000075001f007a0c */ /* 0x000ff60003f06270 */
[----:B------:R-:W-:Y:S02]  /*5920*/  @!UPT UIADD3 URZ, URZ, URZ, URZ ;  /* 0x0000003f3f3ff290 */ /* 0x000fe4000fffe03f */
[CC--:B------:R-:W-:Y:S04]  /*5930*/  @!P0 LEA R8, P5, R95.reuse, R4.reuse, 0x1 ;  /* 0x000000045f088211 */ /* 0x0c0fe800078a08ff */
[-C--:B------:R-:W-:Y:S02]  /*5940*/  @!P0 LEA.HI.X R9, R95, R5.reuse, R108, 0x1, P5 ;  /* 0x000000055f098211 */ /* 0x080fe400028f0c6c */
[CC--:B------:R-:W-:Y:S04]  /*5950*/  @!P6 LEA R12, P5, R94.reuse, R4.reuse, 0x1 ;  /* 0x000000045e0ce211 */ /* 0x0c0fe800078a08ff */
[-C--:B------:R-:W-:Y:S02]  /*5960*/  @!P6 LEA.HI.X R13, R94, R5.reuse, R107, 0x1, P5 ;  /* 0x000000055e0de211 */ /* 0x080fe400028f0c6b */
[----:B------:R-:W-:Y:S01]  /*5970*/  ISETP.GE.AND P5, PT, R102, c[0x0][0x1d4], PT ;  /* 0x0000750066007a0c */ /* 0x000fe20003fa6270 */
[----:B----4-:R2:W-:Y:S04]  /*5980*/  @!P4 ST.E.128 [R10.64], R16 ;  /* 0x000000100a00c985 */ /* 0x0105e8000c101d0c */
[----:B------:R-:W3:Y:S08]  /*5990*/  @!P0 LDS.128 R16, [R90+0x2400] ;  /* 0x002400005a108984 */ /* 0x000ef00000000c00 */
[CC--:B--2---:R-:W-:Y:S04]  /*59a0*/  @!P5 LEA R10, P4, R98.reuse, R4.reuse, 0x1 ;  /* 0x00000004620ad211 */ /* 0x0c4fe800078808ff */
[-C--:B------:R-:W-:Y:S02]  /*59b0*/  @!P5 LEA.HI.X R11, R98, R5.reuse, R111, 0x1, P4 ;  /* 0x00000005620bd211 */ /* 0x080fe400020f0c6f */
[----:B------:R-:W-:Y:S01]  /*59c0*/  ISETP.GE.AND P4, PT, R101, c[0x0][0x1d4], PT ;  /* 0x0000750065007a0c */ /* 0x000fe20003f86270 */
[----:B---3--:R2:W-:Y:S04]  /*59d0*/  @!P0 ST.E.128 [R8.64], R16 ;  /* 0x0000001008008985 */ /* 0x0085e8000c101d0c */
[----:B------:R-:W3:Y:S08]  /*59e0*/  @!P6 LDS.128 R16, [R89+0x3000] ;  /* 0x003000005910e984 */ /* 0x000ef00000000c00 */
[CC--:B--2---:R-:W-:Y:S04]  /*59f0*/  @!P4 LEA R8, P0, R97.reuse, R4.reuse, 0x1 ;  /* 0x000000046108c211 */ /* 0x0c4fe800078008ff */
[-C--:B------:R-:W-:Y:S02]  /*5a00*/  @!P4 LEA.HI.X R9, R97, R5.reuse, R110, 0x1, P0 ;  /* 0x000000056109c211 */ /* 0x080fe400000f0c6e */
[----:B------:R-:W-:Y:S01]  /*5a10*/  ISETP.GE.AND P0, PT, R100, c[0x0][0x1d4], PT ;  /* 0x0000750064007a0c */ /* 0x000fe20003f06270 */
[----:B---3--:R-:W-:Y:S04]  /*5a20*/  @!P6 ST.E.128 [R12.64], R16 ;  /* 0x000000100c00e985 */ /* 0x008fe8000c101d0c */
[----:B------:R-:W2:Y:S08]  /*5a30*/  @!P5 LDS.128 R12, [R90+0x3000] ;  /* 0x003000005a0cd984 */ /* 0x000eb00000000c00 */
[C---:B------:R-:W-:Y:S04]  /*5a40*/  @!P0 LEA R4, P6, R96.reuse, R4, 0x1 ;  /* 0x0000000460048211 */ /* 0x040fe800078c08ff */
[----:B------:R-:W-:Y:S01]  /*5a50*/  @!P0 LEA.HI.X R5, R96, R5, R109, 0x1, P6 ;  /* 0x0000000560058211 */ /* 0x000fe200030f0c6d */
[----:B--2---:R-:W-:Y:S04]  /*5a60*/  @!P5 ST.E.128 [R10.64], R12 ;  /* 0x0000000c0a00d985 */ /* 0x004fe8000c101d0c */
[----:B------:R-:W2:Y:S04]  /*5a70*/  @!P4 LDS.128 R12, [R89+0x3c00] ;  /* 0x003c0000590cc984 */ /* 0x000ea80000000c00 */
[----:B--2---:R-:W-:Y:S04]  /*5a80*/  @!P4 ST.E.128 [R8.64], R12 ;  /* 0x0000000c0800c985 */ /* 0x004fe8000c101d0c */
[----:B------:R-:W2:Y:S04]  /*5a90*/  @!P0 LDS.128 R8, [R90+0x3c00] ;  /* 0x003c00005a088984 */ /* 0x000ea80000000c00 */
[----:B--2---:R2:W-:Y:S02]  /*5aa0*/  @!P0 ST.E.128 [R4.64], R8 ;  /* 0x0000000804008985 */ /* 0x0045e4000c101d0c */
.L_x_412:
[----:B------:R-:W-:Y:S05]  /*5ab0*/  BSYNC B1 ;  /* 0x0000000000017941 */ /* 0x000fea0003800000 */
.L_x_407:
[----:B------:R-:W-:Y:S01]  /*5ac0*/  IMAD.IADD R3, R91, 0x1, -R120 ;  /* 0x000000015b037824 */ /* 0x000fe200078e0a78 */
[----:B------:R-:W-:Y:S01]  /*5ad0*/  ISETP.NE.AND P6, PT, R116, RZ, PT ;  /* 0x000000ff7400720c */ /* 0x000fe20003fc5270 */
[----:B-12--5:R-:W-:Y:S01]  /*5ae0*/  IMAD.WIDE R8, R45, 0x30, R118 ;  /* 0x000000302d087825 */ /* 0x026fe200078e0276 */
[----:B------:R-:W-:Y:S01]  /*5af0*/  P2R R13, PR, RZ, 0x2 ;  /* 0x00000002ff0d7803 */ /* 0x000fe20000000000 */
[----:B------:R-:W-:Y:S01]  /*5b00*/  BSSY B0, `(.L_x_429) ;  /* 0x0000058000007945 */ /* 0x000fe20003800000 */
[----:B------:R-:W-:Y:S01]  /*5b10*/  ISETP.GE.AND P0, PT, R3, 0x21, PT ;  /* 0x000000210300780c */ /* 0x000fe20003f06270 */
[----:B------:R-:W-:Y:S01]  /*5b20*/  IMAD R6, R104, c[0x0][0x218], RZ ;  /* 0x0000860068067a24 */ /* 0x000fe200078e02ff */
[----:B------:R-:W-:Y:S03]  /*5b30*/  ISETP.NE.AND P1, PT, R99, RZ, PT ;  /* 0x000000ff6300720c */ /* 0x000fe60003f25270 */
[----:B------:R-:W-:Y:S08]  /*5b40*/  IMAD R6, R92, c[0x0][0x21c], R6 ;  /* 0x000087005c067a24 */ /* 0x000ff000078e0206 */
[C---:B------:R-:W-:Y:S01]  /*5b50*/  @P0 IADD3 R12, P4, R8.reuse, 0x20, RZ ;  /* 0x00000020080c0810 */ /* 0x040fe20007f9e0ff */
[----:B------:R-:W-:Y:S04]  /*5b60*/  @P0 IMAD.MOV.U32 R11, RZ, RZ, R113 ;  /* 0x000000ffff0b0224 */ /* 0x000fe800078e0071 */
[----:B------:R-:W-:Y:S01]  /*5b70*/  @P0 IMAD.X R10, RZ, RZ, R9, P4 ;  /* 0x000000ffff0a0224 */ /* 0x000fe200020e0609 */
[----:B------:R-:W-:Y:S11]  /*5b80*/  ISETP.GE.AND P4, PT, R3, 0x1, PT ;  /* 0x000000010300780c */ /* 0x000ff60003f86270 */
[----:B------:R-:W-:Y:S02]  /*5b90*/  @!UPT UIADD3 URZ, URZ, URZ, URZ ;  /* 0x0000003f3f3ff290 */ /* 0x000fe4000fffe03f */
[----:B------:R-:W-:Y:S01]  /*5ba0*/  @P4 MOV R5, R113 ;  /* 0x0000007100054202 */ /* 0x000fe20000000f00 */
[----:B------:R-:W-:Y:S02]  /*5bb0*/  @P4 IMAD R3, R9, c[0x0][0x258], RZ ;  /* 0x0000960009034a24 */ /* 0x000fe400078e02ff */
[----:B---3--:R-:W-:Y:S04]  /*5bc0*/  @P4 IMAD.MOV.U32 R4, RZ, RZ, R114 ;  /* 0x000000ffff044224 */ /* 0x008fe800078e0072 */
[C---:B------:R-:W-:Y:S04]  /*5bd0*/  @P4 IMAD.WIDE.U32 R4, R8.reuse, c[0x0][0x258], R4 ;  /* 0x0000960008044a25 */ /* 0x040fe800078e0004 */
[----:B------:R-:W-:Y:S04]  /*5be0*/  @P4 IMAD R8, R8, c[0x0][0x25c], R3 ;  /* 0x0000970008084a24 */ /* 0x000fe800078e0203 */
[----:B------:R-:W-:Y:S01]  /*5bf0*/  @P4 IMAD.IADD R3, R5, 0x1, R8 ;  /* 0x0000000105034824 */ /* 0x000fe200078e0208 */
[C---:B------:R-:W-:Y:S04]  /*5c00*/  @P4 LEA R8, P5, R4.reuse, c[0x0][0x250], 0x1 ;  /* 0x0000940004084a11 */ /* 0x040fe800078a08ff */
[----:B------:R-:W-:Y:S01]  /*5c10*/  @P4 LEA.HI.X R9, R4, c[0x0][0x254], R3, 0x1, P5 ;  /* 0x0000950004094a11 */ /* 0x000fe200028f0c03 */
[----:B------:R-:W-:Y:S02]  /*5c20*/  IMAD R3, R103, c[0x0][0x208], RZ ;  /* 0x0000820067037a24 */ /* 0x000fe400078e02ff */
[----:B------:R-:W-:Y:S02]  /*5c30*/  IMAD.WIDE.U32 R4, R93, c[0x0][0x208], RZ ;  /* 0x000082005d047a25 */ /* 0x000fe400078e00ff */
[----:B------:R-:W-:Y:S01]  /*5c40*/  @!PT LDS RZ, [RZ] ;  /* 0x00000000fffff984 */ /* 0x000fe20000000800 */
[----:B------:R-:W-:Y:S01]  /*5c50*/  @!PT LDS RZ, [RZ] ;  /* 0x00000000fffff984 */ /* 0x000fe20000000800 */
[----:B------:R-:W-:Y:S01]  /*5c60*/  @!PT LDS RZ, [RZ] ;  /* 0x00000000fffff984 */ /* 0x000fe20000000800 */
[----:B------:R1:W-:Y:S01]  /*5c70*/  @P4 LDGSTS.E.BYPASS.LTC128B.128 [R88+0x1880], [R8.64], !P1 ;  /* 0x0188000008584fae */ /* 0x0003e2000c901d4c */
[----:B------:R-:W-:Y:S01]  /*5c80*/  ISETP.NE.AND P1, PT, R13, RZ, PT ;  /* 0x000000ff0d00720c */ /* 0x000fe20003f25270 */
[----:B------:R-:W-:Y:S04]  /*5c90*/  IMAD R3, R93, c[0x0][0x20c], R3 ;  /* 0x000083005d037a24 */ /* 0x000fe800078e0203 */
[----:B------:R-:W-:Y:S04]  /*5ca0*/  IMAD.IADD R5, R5, 0x1, R3 ;  /* 0x0000000105057824 */ /* 0x000fe800078e0203 */
[----:B------:R-:W-:Y:S05]  /*5cb0*/  IMAD.WIDE.U32 R4, R92, c[0x0][0x218], R4 ;  /* 0x000086005c047a25 */ /* 0x000fea00078e0004 */
[----:B------:R-:W-:Y:S01]  /*5cc0*/  IADD3 R3, P5, R160, R4, RZ ;  /* 0x00000004a0037210 */ /* 0x000fe20007fbe0ff */
[----:B------:R-:W-:Y:S01]  /*5cd0*/  @P0 IMAD R4, R10, c[0x0][0x258], RZ ;  /* 0x000096000a040a24 */ /* 0x000fe200078e02ff */
[----:B------:R-:W-:Y:S02]  /*5ce0*/  @P0 MOV R10, R114 ;  /* 0x00000072000a0202 */ /* 0x000fe40000000f00 */
[----:B------:R-:W-:Y:S01]  /*5cf0*/  IADD3.X R6, R150, R5, R6, P5, !PT ;  /* 0x0000000596067210 */ /* 0x000fe20002ffe406 */
[C---:B------:R-:W-:Y:S02]  /*5d00*/  @P0 IMAD R4, R12.reuse, c[0x0][0x25c], R4 ;  /* 0x000097000c040a24 */ /* 0x040fe400078e0204 */
[----:B------:R-:W-:Y:S05]  /*5d10*/  @P0 IMAD.WIDE.U32 R10, R12, c[0x0][0x258], R10 ;  /* 0x000096000c0a0a25 */ /* 0x000fea00078e000a */
[----:B------:R-:W-:Y:S02]  /*5d20*/  @P0 IADD3 R5, R11, R4, RZ ;  /* 0x000000040b050210 */ /* 0x000fe40007ffe0ff */
[C---:B------:R-:W-:Y:S04]  /*5d30*/  @P0 LEA R4, P5, R10.reuse, c[0x0][0x250], 0x1 ;  /* 0x000094000a040a11 */ /* 0x040fe800078a08ff */
[----:B------:R-:W-:Y:S02]  /*5d40*/  @P0 LEA.HI.X R5, R10, c[0x0][0x254], R5, 0x1, P5 ;  /* 0x000095000a050a11 */ /* 0x000fe400028f0c05 */
[C---:B------:R-:W-:Y:S04]  /*5d50*/  LEA R10, P5, R3.reuse, c[0x0][0x1f8], 0x1 ;  /* 0x00007e00030a7a11 */ /* 0x040fe800078a08ff */
[----:B------:R-:W-:Y:S02]  /*5d60*/  LEA.HI.X R6, R3, c[0x0][0x1fc], R6, 0x1, P5 ;  /* 0x00007f0003067a11 */ /* 0x000fe400028f0c06 */
[----:B------:R1:W2:Y:S01]  /*5d70*/  SHFL.IDX PT, R3, R10, RZ, 0x1e1f ;  /* 0x001e1fff0a037589 */ /* 0x0002a200000e0000 */
[----:B------:R-:W-:Y:S11]  /*5d80*/  ISETP.NE.AND P5, PT, R117, RZ, PT ;  /* 0x000000ff7500720c */ /* 0x000ff60003fa5270 */
[----:B------:R-:W-:Y:S02]  /*5d90*/  @!UPT UIADD3 URZ, URZ, URZ, URZ ;  /* 0x0000003f3f3ff290 */ /* 0x000fe4000fffe03f */
[----:B------:R1:W-:Y:S04]  /*5da0*/  @P4 LDGSTS.E.BYPASS.LTC128B.128 [R88+0x2480], [R8.64+0x40], !P5 ;  /* 0x0248004008584fae */ /* 0x0003e8000e901d4c */
[----:B------:R1:W-:Y:S01]  /*5db0*/  @P4 LDGSTS.E.BYPASS.LTC128B.128 [R88+0x3080], [R8.64+0x80], !P6 ;  /* 0x0308008008584fae */ /* 0x0003e2000f101d4c */
[----:B------:R-:W-:Y:S11]  /*5dc0*/  ISETP.NE.AND P4, PT, R99, RZ, PT ;  /* 0x000000ff6300720c */ /* 0x000ff60003f85270 */
[----:B------:R-:W-:Y:S02]  /*5dd0*/  @!UPT UIADD3 URZ, URZ, URZ, URZ ;  /* 0x0000003f3f3ff290 */ /* 0x000fe4000fffe03f */
[----:B------:R3:W-:Y:S04]  /*5de0*/  @P0 LDGSTS.E.BYPASS.LTC128B.128 [R88+0x2080], [R4.64], !P4 ;  /* 0x0208000004580fae */ /* 0x0007e8000e101d4c */
[----:B------:R3:W-:Y:S04]  /*5df0*/  @P0 LDGSTS.E.BYPASS.LTC128B.128 [R88+0x2c80], [R4.64+0x40], !P5 ;  /* 0x02c8004004580fae */ /* 0x0007e8000e901d4c */
[----:B------:R3:W-:Y:S01]  /*5e00*/  @P0 LDGSTS.E.BYPASS.LTC128B.128 [R88+0x3880], [R4.64+0x80], !P6 ;  /* 0x0388008004580fae */ /* 0x0007e2000f101d4c */
[----:B------:R-:W-:Y:S03]  /*5e10*/  ISETP.GT.AND P0, PT, R91, R39, PT ;  /* 0x000000275b00720c */ /* 0x000fe60003f04270 */
[----:B------:R-:W0:Y:S04]  /*5e20*/  LDGDEPBAR ;  /* 0x00000000000079af */ /* 0x000e280000000000 */
[----:B---3--:R1:W3:Y:S01]  /*5e30*/  SHFL.IDX PT, R4, R6, RZ, 0x1e1f ;  /* 0x001e1fff06047589 */ /* 0x0082e200000e0000 */
[----:B------:R-:W-:Y:S04]  /*5e40*/  DEPBAR.LE SB0, 0x0 ;  /* 0x000080000000791a */ /* 0x000fe80000000000 */
[----:B------:R-:W-:Y:S06]  /*5e50*/  BAR.SYNC.DEFER_BLOCKING 0x0 ;  /* 0x0000000000007b1d */ /* 0x000fec0000010000 */
[----:B------:R-:W-:-:S05]  /*5e60*/  @!P0 BRA `(.L_x_430) ;  /* 0x0000021000008947 */ /* 0x000fca0003800000 */
[----:B--2---:R-:W-:Y:S02]  /*5e70*/  ISETP.GE.AND P4, PT, R22, c[0x0][0x1d4], PT ;  /* 0x0000750016007a0c */ /* 0x004fe40003f86270 */
[----:B------:R-:W-:Y:S11]  /*5e80*/  ISETP.GE.AND P6, PT, R32, c[0x0][0x1d4], PT ;  /* 0x0000750020007a0c */ /* 0x000ff60003fc6270 */
[----:B------:R-:W2:Y:S01]  /*5e90*/  @!P4 LDS.128 R16, [R89] ;  /* 0x000000005910c984 */ /* 0x000ea20000000c00 */
[CC--:B-1----:R-:W-:Y:S04]  /*5ea0*/  @!P4 LEA R10, P0, R22.reuse, R3.reuse, 0x1 ;  /* 0x00000003160ac211 */ /* 0x0c2fe800078008ff */
[-C--:B---3--:R-:W-:Y:S02]  /*5eb0*/  @!P4 LEA.HI.X R11, R22, R4.reuse, R23, 0x1, P0 ;  /* 0x00000004160bc211 */ /* 0x088fe400000f0c17 */
[----:B------:R-:W-:Y:S11]  /*5ec0*/  ISETP.GE.AND P0, PT, R31, c[0x0][0x1d4], PT ;  /* 0x000075001f007a0c */ /* 0x000ff60003f06270 */
[----:B------:R-:W-:Y:S02]  /*5ed0*/  @!UPT UIADD3 URZ, URZ, URZ, URZ ;  /* 0x0000003f3f3ff290 */ /* 0x000fe4000fffe03f */
[CC--:B------:R-:W-:Y:S04]  /*5ee0*/  @!P0 LEA R8, P5, R95.reuse, R3.reuse, 0x1 ;  /* 0x000000035f088211 */ /* 0x0c0fe800078a08ff */
[-C--:B------:R-:W-:Y:S02]  /*5ef0*/  @!P0 LEA.HI.X R9, R95, R4.reuse, R108, 0x1, P5 ;  /* 0x000000045f098211 */ /* 0x080fe400028f0c6c */
[CC--:B------:R-:W-:Y:S04]  /*5f00*/  @!P6 LEA R14, P5, R94.reuse, R3.reuse, 0x1 ;  /* 0x000000035e0ee211 */ /* 0x0c0fe800078a08ff */
[-C--:B------:R-:W-:Y:S02]  /*5f10*/  @!P6 LEA.HI.X R15, R94, R4.reuse, R107, 0x1, P5 ;  /* 0x000000045e0fe211 */ /* 0x080fe400028f0c6b */
[----:B------:R-:W-:Y:S01]  /*5f20*/  ISETP.GE.AND P5, PT, R102, c[0x0][0x1d4], PT ;  /* 0x0000750066007a0c */ /* 0x000fe20003fa6270 */
[----:B--2---:R-:W-:Y:S04]  /*5f30*/  @!P4 ST.E.128 [R10.64], R16 ;  /* 0x000000100a00c985 */ /* 0x004fe8000c101d0c */
[----:B------:R-:W1:Y:S08]  /*5f40*/  @!P0 LDS.128 R16, [R90] ;  /* 0x000000005a108984 */ /* 0x000e700000000c00 */
[CC--:B------:R-:W-:Y:S04]  /*5f50*/  @!P5 LEA R12, P4, R98.reuse, R3.reuse, 0x1 ;  /* 0x00000003620cd211 */ /* 0x0c0fe800078808ff */
[-C--:B------:R-:W-:Y:S02]  /*5f60*/  @!P5 LEA.HI.X R13, R98, R4.reuse, R111, 0x1, P4 ;  /* 0x00000004620dd211 */ /* 0x080fe400020f0c6f */
[----:B------:R-:W-:Y:S01]  /*5f70*/  ISETP.GE.AND P4, PT, R101, c[0x0][0x1d4], PT ;  /* 0x0000750065007a0c */ /* 0x000fe20003f86270 */
[----:B-1----:R-:W-:Y:S11]  /*5f80*/  @!P0 ST.E.128 [R8.64], R16 ;  /* 0x0000001008008985 */ /* 0x002ff6000c101d0c */
[----:B------:R-:W-:Y:S01]  /*5f90*/  @!UPT UIADD3 URZ, URZ, URZ, URZ ;  /* 0x0000003f3f3ff290 */ /* 0x000fe2000fffe03f */
[CC--:B------:R-:W-:Y:S01]  /*5fa0*/  @!P4 LEA R10, P0, R97.reuse, R3.reuse, 0x1 ;  /* 0x00000003610ac211 */ /* 0x0c0fe200078008ff */
[----:B------:R-:W1:Y:S03]  /*5fb0*/  @!P6 LDS.128 R16, [R89+0xc00] ;  /* 0x000c00005910e984 */ /* 0x000e660000000c00 */
[-C--:B------:R-:W-:Y:S02]  /*5fc0*/  @!P4 LEA.HI.X R11, R97, R4.reuse, R110, 0x1, P0 ;  /* 0x00000004610bc211 */ /* 0x080fe400000f0c6e */
[----:B------:R-:W-:Y:S01]  /*5fd0*/  ISETP.GE.AND P0, PT, R100, c[0x0][0x1d4], PT ;  /* 0x0000750064007a0c */ /* 0x000fe20003f06270 */
[----:B-1----:R-:W-:Y:S11]  /*5fe0*/  @!P6 ST.E.128 [R14.64], R16 ;  /* 0x000000100e00e985 */ /* 0x002ff6000c101d0c */
[----:B------:R-:W-:Y:S01]  /*5ff0*/  @!UPT UIADD3 URZ, URZ, URZ, URZ ;  /* 0x0000003f3f3ff290 */ /* 0x000fe2000fffe03f */
[C---:B------:R-:W-:Y:S01]  /*6000*/  @!P0 LEA R8, P6, R96.reuse, R3, 0x1 ;  /* 0x0000000360088211 */ /* 0x040fe200078c08ff */
[----:B------:R-:W1:Y:S03]  /*6010*/  @!P5 LDS.128 R16, [R90+0xc00] ;  /* 0x000c00005a10d984 */ /* 0x000e660000000c00 */
[----:B------:R-:W-:Y:S01]  /*6020*/  @!P0 LEA.HI.X R9, R96, R4, R109, 0x1, P6 ;  /* 0x0000000460098211 */ /* 0x000fe200030f0c6d */
[----:B-1----:R-:W-:Y:S04]  /*6030*/  @!P5 ST.E.128 [R12.64], R16 ;  /* 0x000000100c00d985 */ /* 0x002fe8000c101d0c */
[----:B------:R-:W1:Y:S04]  /*6040*/  @!P4 LDS.128 R12, [R89+0x1800] ;  /* 0x00180000590cc984 */ /* 0x000e680000000c00 */
[----:B-1----:R-:W-:Y:S04]  /*6050*/  @!P4 ST.E.128 [R10.64], R12 ;  /* 0x0000000c0a00c985 */ /* 0x002fe8000c101d0c */
[----:B------:R-:W1:Y:S04]  /*6060*/  @!P0 LDS.128 R12, [R90+0x1800] ;  /* 0x001800005a0c8984 */ /* 0x000e680000000c00 */
[----:B-1----:R1:W-:Y:S02]  /*6070*/  @!P0 ST.E.128 [R8.64], R12 ;  /* 0x0000000c08008985 */ /* 0x0023e4000c101d0c */
.L_x_430:
[----:B--2---:R-:W-:Y:S05]  /*6080*/  BSYNC B0 ;  /* 0x0000000000007941 */ /* 0x004fea0003800000 */
.L_x_429:
[----:B------:R-:W-:Y:S11]  /*6090*/  ISETP.GT.AND P5, PT, R45, R149, PT ;  /* 0x000000952d00720c */ /* 0x000ff60003fa4270 */
[----:B------:R-:W-:Y:S02]  /*60a0*/  @!UPT UIADD3 URZ, URZ, URZ, URZ ;  /* 0x0000003f3f3ff290 */ /* 0x000fe4000fffe03f */
[----:B------:R-:W-:-:S05]  /*60b0*/  @!P5 BRA `(.L_x_431) ;  /* 0x000002300000d947 */ /* 0x000fca0003800000 */
[----:B------:R-:W-:Y:S01]  /*60c0*/  IADD3 R3, R45, -0x1, RZ ;  /* 0xffffffff2d037810 */ /* 0x000fe20007ffe0ff */
[----:B---3--:R-:W-:Y:S01]  /*60d0*/  IMAD.MOV.U32 R4, RZ, RZ, R126 ;  /* 0x000000ffff047224 */ /* 0x008fe200078e007e */
[----:B------:R-:W-:Y:S01]  /*60e0*/  ISETP.GE.AND P4, PT, R112, 0x1, PT ;  /* 0x000000017000780c */ /* 0x000fe20003f86270 */
[----:B------:R-:W-:Y:S01]  /*60f0*/  IMAD.MOV.U32 R5, RZ, RZ, R123 ;  /* 0x000000ffff057224 */ /* 0x000fe200078e007b */
[----:B-1----:R-:W-:Y:S01]  /*6100*/  SHF.R.S32.HI R8, RZ, 0x1f, R3 ;  /* 0x0000001fff087819 */ /* 0x002fe20000011403 */
[C---:B------:R-:W-:Y:S01]  /*6110*/  IMAD R6, R3.reuse, UR7, RZ ;  /* 0x0000000703067c24 */ /* 0x040fe2000f8e02ff */
[----:B------:R-:W-:Y:S01]  /*6120*/  P2R R11, PR, RZ, 0x4 ;  /* 0x00000004ff0b7803 */ /* 0x000fe20000000000 */
[----:B------:R-:W-:Y:S01]  /*6130*/  IMAD.WIDE.U32 R4, R3, UR10, R4 ;  /* 0x0000000a03047c25 */ /* 0x000fe2000f8e0004 */
[----:B------:R-:W-:Y:S02]  /*6140*/  ISETP.NE.AND P2, PT, R99, RZ, PT ;  /* 0x000000ff6300720c */ /* 0x000fe40003f45270 */
[----:B------:R-:W-:Y:S01]  /*6150*/  P2R R10, PR, RZ, 0x2 ;  /* 0x00000002ff0a7803 */ /* 0x000fe20000000000 */
[----:B------:R-:W-:Y:S01]  /*6160*/  IMAD R3, R8, UR10, R6 ;  /* 0x0000000a08037c24 */ /* 0x000fe2000f8e0206 */
[----:B------:R-:W-:Y:S03]  /*6170*/  ISETP.NE.AND P1, PT, R117, RZ, PT ;  /* 0x000000ff7500720c */ /* 0x000fe60003f25270 */
[----:B------:R-:W-:Y:S01]  /*6180*/  IMAD.IADD R3, R5, 0x1, R3 ;  /* 0x0000000105037824 */ /* 0x000fe200078e0203 */
[C---:B------:R-:W-:Y:S04]  /*6190*/  @P4 LEA R8, P0, R4.reuse, c[0x0][0x220], 0x1 ;  /* 0x0000880004084a11 */ /* 0x040fe800078008ff */
[----:B------:R-:W-:Y:S02]  /*61a0*/  @P4 LEA.HI.X R9, R4, c[0x0][0x224], R3, 0x1, P0 ;  /* 0x0000890004094a11 */ /* 0x000fe400000f0c03 */
[----:B------:R-:W-:Y:S03]  /*61b0*/  ISETP.GE.AND P0, PT, R112, 0x21, PT ;  /* 0x000000217000780c */ /* 0x000fe60003f06270 */
[----:B------:R-:W-:Y:S01]  /*61c0*/  @!PT LDS RZ, [RZ] ;  /* 0x00000000fffff984 */ /* 0x000fe20000000800 */
[----:B------:R-:W-:Y:S01]  /*61d0*/  @!PT LDS RZ, [RZ] ;  /* 0x00000000fffff984 */ /* 0x000fe20000000800 */
[----:B------:R-:W-:Y:S01]  /*61e0*/  @!PT LDS RZ, [RZ] ;  /* 0x00000000fffff984 */ /* 0x000fe20000000800 */
[----:B------:R1:W-:Y:S01]  /*61f0*/  @P4 LDGSTS.E.BYPASS.LTC128B.128 [R88+0x3c80], [R8.64], !P2 ;  /* 0x03c8000008584fae */ /* 0x0003e2000d101d4c */
[----:B------:R-:W-:Y:S03]  /*6200*/  ISETP.NE.AND P2, PT, R11, RZ, PT ;  /* 0x000000ff0b00720c */ /* 0x000fe60003f45270 */
[----:B------:R1:W-:Y:S06]  /*6210*/  @P4 LDGSTS.E.BYPASS.LTC128B.128 [R88+0x4880], [R8.64+0x40], !P1 ;  /* 0x0488004008584fae */ /* 0x0003ec000c901d4c */
[----:B------:R-:W-:Y:S04]  /*6220*/  @P0 IADD3 R5, P6, R4, UR8, RZ ;  /* 0x0000000804050c10 */ /* 0x000fe8000ffde0ff */
[----:B------:R-:W-:Y:S02]  /*6230*/  @P0 IADD3.X R3, R3, UR9, RZ, P6, !PT ;  /* 0x0000000903030c10 */ /* 0x000fe4000b7fe4ff */
[C---:B------:R-:W-:Y:S04]  /*6240*/  @P0 LEA R4, P6, R5.reuse, c[0x0][0x220], 0x1 ;  /* 0x0000880005040a11 */ /* 0x040fe800078c08ff */
[----:B------:R-:W-:Y:S02]  /*6250*/  @P0 LEA.HI.X R5, R5, c[0x0][0x224], R3, 0x1, P6 ;  /* 0x0000890005050a11 */ /* 0x000fe400030f0c03 */
[----:B------:R-:W-:Y:S11]  /*6260*/  ISETP.NE.AND P6, PT, R116, RZ, PT ;  /* 0x000000ff7400720c */ /* 0x000ff60003fc5270 */
[----:B------:R-:W-:Y:S02]  /*6270*/  @!UPT UIADD3 URZ, URZ, URZ, URZ ;  /* 0x0000003f3f3ff290 */ /* 0x000fe4000fffe03f */
[----:B------:R1:W-:Y:S01]  /*6280*/  @P4 LDGSTS.E.BYPASS.LTC128B.128 [R88+0x5480], [R8.64+0x80], !P6 ;  /* 0x0548008008584fae */ /* 0x0003e2000f101d4c */
[----:B------:R-:W-:Y:S11]  /*6290*/  ISETP.NE.AND P4, PT, R99, RZ, PT ;  /* 0x000000ff6300720c */ /* 0x000ff60003f85270 */
[----:B------:R-:W-:Y:S02]  /*62a0*/  @!UPT UIADD3 URZ, URZ, URZ, URZ ;  /* 0x0000003f3f3ff290 */ /* 0x000fe4000fffe03f */
[----:B------:R1:W-:Y:S04]  /*62b0*/  @P0 LDGSTS.E.BYPASS.LTC128B.128 [R88+0x4480], [R4.64], !P4 ;  /* 0x0448000004580fae */ /* 0x0003e8000e101d4c */
[----:B------:R1:W-:Y:S01]  /*62c0*/  @P0 LDGSTS.E.BYPASS.LTC128B.128 [R88+0x5080], [R4.64+0x40], !P1 ;  /* 0x0508004004580fae */ /* 0x0003e2000c901d4c */
[----:B------:R-:W-:Y:S03]  /*62d0*/  ISETP.NE.AND P1, PT, R10, RZ, PT ;  /* 0x000000ff0a00720c */ /* 0x000fe60003f25270 */
[----:B------:R1:W-:Y:S04]  /*62e0*/  @P0 LDGSTS.E.BYPASS.LTC128B.128 [R88+0x5c80], [R4.64+0x80], !P6 ;  /* 0x05c8008004580fae */ /* 0x0003e8000f101d4c */
.L_x_431:
[----:B------:R-:W0:Y:S01]  /*62f0*/  LDGDEPBAR ;  /* 0x00000000000079af */ /* 0x000e220000000000 */
[----:B------:R-:W-:Y:S01]  /*6300*/  IADD3 R45, R45, -0x1, RZ ;  /* 0xffffffff2d2d7810 */ /* 0x000fe20007ffe0ff */
[----:B------:R-:W-:-:S05]  /*6310*/  @P5 BRA `(.L_x_432) ;  /* 0xffffb9e000005947 */ /* 0x000fca000383ffff */
[----:B------:R-:W-:Y:S06]  /*6320*/  BAR.SYNC.DEFER_BLOCKING 0x0 ;  /* 0x0000000000007b1d */ /* 0x000fec0000010000 */
.L_x_406:
[----:B------:R-:W-:Y:S01]  /*6330*/  IMAD.MOV.U32 R7, RZ, RZ, c[0x0][0x2c4] ;  /* 0x0000b100ff077624 */ /* 0x000fe200078e00ff */
[----:B------:R-:W-:Y:S01]  /*6340*/  IADD3 R0, R196, 0x7f, RZ ;  /* 0x0000007fc4007810 */ /* 0x000fe20007ffe0ff */
[----:B------:R-:W-:-:S03]  /*6350*/  IMAD.MOV.U32 R3, RZ, RZ, c[0x0][0x32c] ;  /* 0x0000cb00ff037624 */ /* 0x000fc600078e00ff */
[----:B------:R-:W-:Y:S02]  /*6360*/  ISETP.NE.AND P2, PT, R7, 0x1, PT ;  /* 0x000000010700780c */ /* 0x000fe40003f45270 */
[----:B------:R-:W-:-:S11]  /*6370*/  ISETP.GE.AND P1, PT, R3, 0x1, PT ;  /* 0x000000010300780c */ /* 0x000fd60003f26270 */
[----:B------:R-:W-:-:S05]  /*6380*/  @P2 IMAD.HI.U32 R2, R0, c[0x0][0x2c8], RZ ;  /* 0x0000b20000022a27 */ /* 0x000fca00078e00ff */
[----:B------:R-:W-:-:S05]  /*6390*/  @P2 SHF.R.U32.HI R0, RZ, c[0x0][0x2cc], R2 ;  /* 0x0000b300ff002a19 */ /* 0x000fca0000011602 */
[----:B------:R-:W-:-:S05]  /*63a0*/  IMAD.IADD R0, R154, 0x1, R0 ;  /* 0x000000019a007824 */ /* 0x000fca00078e0200 */
[----:B------:R-:W-:Y:S01]  /*63b0*/  IADD3 R3, R0, c[0x0][0x328], RZ ;  /* 0x0000ca0000037a10 */ /* 0x000fe20007ffe0ff */
[----:B------:R-:W-:Y:S05]  /*63c0*/  @!P1 BRA `(.L_x_433) ;  /* 0x000000f000009947 */ /* 0x000fea0003800000 */
[C---:B------:R-:W-:Y:S01]  /*63d0*/  ISETP.GT.AND P0, PT, R0.reuse, RZ, PT ;  /* 0x000000ff0000720c */ /* 0x040fe20003f04270 */
[----:B-1-3--:R-:W-:Y:S01]  /*63e0*/  IMAD.MOV.U32 R4, RZ, RZ, c[0x0][0x32c] ;  /* 0x0000cb00ff047624 */ /* 0x00afe200078e00ff */
        /* <DEDUP_REMOVED lines=8> */
.L_x_434:
[----:B------:R-:W-:-:S13]  /*6470*/  ISETP.NE.AND P0, PT, R4, 0x1, PT ;  /* 0x000000010400780c */ /* 0x000fda0003f05270 */
[----:B------:R-:W-:-:S05]  /*6480*/  @P0 IMAD.HI.U32 R0, R2, c[0x0][0x330], RZ ;  /* 0x0000cc0002000a27 */ /* 0x000fca00078e00ff */
[----:B------:R-:W-:-:S05]  /*6490*/  @P0 SHF.R.U32.HI R2, RZ, c[0x0][0x334], R0 ;  /* 0x0000cd00ff020a19 */ /* 0x000fca0000011600 */
.L_x_435:
[----:B------:R-:W-:-:S05]  /*64a0*/  IMAD R2, R2, R4, c[0x0][0x32c] ;  /* 0x0000cb0002027624 */ /* 0x000fca00078e0204 */
[----:B------:R-:W-:-:S04]  /*64b0*/  IMNMX R3, R3, R2, PT ;  /* 0x0000000203037217 */ /* 0x000fc80003800200 */
.L_x_433:
[----:B------:R-:W-:Y:S01]  /*64c0*/  IADD3 R3, R3, 0x2f, RZ ;  /* 0x0000002f03037810 */ /* 0x000fe20007ffe0ff */
[----:B------:R-:W-:-:S04]  /*64d0*/  @P2 IMAD.HI.U32 R2, R196, c[0x0][0x2c8], RZ ;  /* 0x0000b200c4022a27 */ /* 0x000fc800078e00ff */
[----:B------:R-:W-:-:S04]  /*64e0*/  IMAD.HI R3, R3, 0x2aaaaaab, RZ ;  /* 0x2aaaaaab03037827 */ /* 0x000fc800078e02ff */
[----:B------:R-:W-:Y:S01]  /*64f0*/  IMAD.MOV.U32 R0, RZ, RZ, R196 ;  /* 0x000000ffff007224 */ /* 0x000fe200078e00c4 */
[----:B------:R-:W-:Y:S02]  /*6500*/  @P2 SHF.R.U32.HI R0, RZ, c[0x0][0x2cc], R2 ;  /* 0x0000b300ff002a19 */ /* 0x000fe40000011602 */
[----:B------:R-:W-:-:S03]  /*6510*/  SHF.R.U32.HI R2, RZ, 0x1f, R3 ;  /* 0x0000001fff027819 */ /* 0x000fc60000011603 */
        /* <DEDUP_REMOVED lines=14> */
.L_x_437:
[----:B------:R-:W-:-:S04]  /*6600*/  MOV R2, c[0x0][0x32c] ;  /* 0x0000cb0000027a02 */ /* 0x000fc80000000f00 */
[----:B------:R-:W-:-:S13]  /*6610*/  ISETP.NE.AND P0, PT, R2, 0x1, PT ;  /* 0x000000010200780c */ /* 0x000fda0003f05270 */
[----:B------:R-:W-:-:S05]  /*6620*/  @P0 IMAD.HI.U32 R2, R0, c[0x0][0x330], RZ ;  /* 0x0000cc0000020a27 */ /* 0x000fca00078e00ff */
[----:B------:R-:W-:-:S05]  /*6630*/  @P0 SHF.R.U32.HI R0, RZ, c[0x0][0x334], R2 ;  /* 0x0000cd00ff000a19 */ /* 0x000fca0000011602 */
.L_x_438:
[----:B------:R-:W-:-:S05]  /*6640*/  IMAD R0, R0, c[0x0][0x32c], RZ ;  /* 0x0000cb0000007a24 */ /* 0x000fca00078e02ff */
[----:B------:R-:W-:-:S05]  /*6650*/  IMNMX R3, R3, R0, !PT ;  /* 0x0000000003037217 */ /* 0x000fca0007800200 */
.L_x_436:
        /* <DEDUP_REMOVED lines=8> */
[----:B-1----:R-:W-:Y:S01]  /*66e0*/  CS2R R12, SRZ ;  /* 0x00000000000c7805 */ /* 0x002fe2000001ff00 */
[----:B------:R-:W-:Y:S01]  /*66f0*/  LEA.HI.SX32 R0, R0, R2, 0x1d ;  /* 0x0000000200007211 */ /* 0x000fe200078feaff */
[----:B------:R-:W-:Y:S01]  /*6700*/  CS2R R88, SRZ ;  /* 0x0000000000587805 */ /* 0x000fe2000001ff00 */
[----:B------:R-:W-:Y:S01]  /*6710*/  MOV R90, RZ ;  /* 0x000000ff005a7202 */ /* 0x000fe20000000f00 */
[----:B------:R-:W-:Y:S01]  /*6720*/  CS2R R86, SRZ ;  /* 0x0000000000567805 */ /* 0x000fe2000001ff00 */
[----:B---3--:R-:W-:Y:S01]  /*6730*/  IMNMX R4, RZ, R0, !PT ;  /* 0x00000000ff047217 */ /* 0x008fe20007800200 */
[----:B------:R-:W-:Y:S01]  /*6740*/  CS2R R84, SRZ ;  /* 0x0000000000547805 */ /* 0x000fe2000001ff00 */
[----:B------:R-:W-:Y:S01]  /*6750*/  CS2R R14, SRZ ;  /* 0x00000000000e7805 */ /* 0x000fe2000001ff00 */
[----:B----4-:R-:W-:Y:S01]  /*6760*/  IMAD.MOV.U32 R78, RZ, RZ, RZ ;  /* 0x000000ffff4e7224 */ /* 0x010fe200078e00ff */
        /* <DEDUP_REMOVED lines=59> */
[----:B-1----:R-:W3:Y:S01]  /*6b20*/  LDL R10, [R1+0x48] ;  /* 0x00004800010a7983 */ /* 0x002ee20000100800 */
[----:B------:R-:W-:-:S03]  /*6b30*/  ISETP.NE.U32.AND P0, PT, RZ, c[0x0][0x340], PT ;  /* 0x0000d000ff007a0c */ /* 0x000fc60003f05070 */
[----:B------:R-:W1:Y:S01]  /*6b40*/  S2R R115, SR_TID.X ;  /* 0x0000000000737919 */ /* 0x000e620000002100 */
[----:B------:R-:W-:Y:S02]  /*6b50*/  ISETP.NE.AND.EX P2, PT, RZ, c[0x0][0x344], PT, P0 ;  /* 0x0000d100ff007a0c */ /* 0x000fe40003f45300 */
[----:B------:R-:W-:-:S05]  /*6b60*/  SHF.R.S32.HI R0, RZ, 0x1f, R159 ;  /* 0x0000001fff007819 */ /* 0x000fca000001149f */
[----:B------:R-:W-:-:S06]  /*6b70*/  IMAD R0, R0, c[0x0][0x178], RZ ;  /* 0x00005e0000007a24 */ /* 0x000fcc00078e02ff */
[----:B------:R-:W-:Y:S02]  /*6b80*/  @P2 IMAD.MOV.U32 R2, RZ, RZ, 0x4 ;  /* 0x00000004ff022424 */ /* 0x000fe400078e00ff */
[----:B------:R-:W-:Y:S01]  /*6b90*/  IMAD R0, R159, c[0x0][0x17c], R0 ;  /* 0x00005f009f007a24 */ /* 0x000fe200078e0200 */
[----:B-1----:R-:W-:-:S04]  /*6ba0*/  SHF.R.S32.HI R9, RZ, 0x1f, R115 ;  /* 0x0000001fff097819 */ /* 0x002fc80000011473 */
[----:B------:R-:W-:-:S04]  /*6bb0*/  LEA.HI R4, R9, R115, RZ, 0x2 ;  /* 0x0000007309047211 */ /* 0x000fc800078f10ff */
[----:B------:R-:W-:Y:S01]  /*6bc0*/  SHF.R.S32.HI R118, RZ, 0x2, R4 ;  /* 0x00000002ff767819 */ /* 0x000fe20000011404 */
[----:B------:R-:W1:Y:S01]  /*6bd0*/  S2R R5, SR_CTAID.Y ;  /* 0x0000000000057919 */ /* 0x000e620000002600 */
[----:B---3--:R-:W-:-:S05]  /*6be0*/  @P2 IMAD.WIDE R2, R10, R2, c[0x0][0x340] ;  /* 0x0000d0000a022625 */ /* 0x008fca00078e0202 */
[----:B------:R3:W5:Y:S01]  /*6bf0*/  @P2 LDG.E R14, [R2.64] ;  /* 0x0000000c020e2981 */ /* 0x000762000c1e1900 */
[----:B------:R-:W-:Y:S02]  /*6c00*/  ISETP.NE.AND P5, PT, R7, 0x1, PT ;  /* 0x000000010700780c */ /* 0x000fe40003fa5270 */
[----:B-1----:R-:W-:Y:S01]  /*6c10*/  SHF.R.S32.HI R48, RZ, 0x1f, R5 ;  /* 0x0000001fff307819 */ /* 0x002fe20000011405 */
[----:B------:R-:W1:Y:S01]  /*6c20*/  S2R R29, SR_CTAID.Y ;  /* 0x00000000001d7919 */ /* 0x000e620000002600 */
[----:B------:R-:W-:-:S03]  /*6c30*/  ISETP.NE.U32.AND P0, PT, RZ, c[0x0][0x348], PT ;  /* 0x0000d200ff007a0c */ /* 0x000fc60003f05070 */
[----:B------:R-:W-:Y:S01]  /*6c40*/  IMAD R6, R48, c[0x0][0x1b8], RZ ;  /* 0x00006e0030067a24 */ /* 0x000fe200078e02ff */
[----:B------:R-:W-:Y:S01]  /*6c50*/  ISETP.NE.AND.EX P0, PT, RZ, c[0x0][0x34c], PT, P0 ;  /* 0x0000d300ff007a0c */ /* 0x000fe20003f05300 */
[----:B---3--:R-:W-:-:S04]  /*6c60*/  IMAD.WIDE.U32 R2, R159, c[0x0][0x178], RZ ;  /* 0x00005e009f027a25 */ /* 0x008fc800078e00ff */
[----:B------:R-:W-:Y:S01]  /*6c70*/  IMAD.IADD R3, R3, 0x1, R0 ;  /* 0x0000000103037824 */ /* 0x000fe200078e0200 */
[----:B------:R-:W-:Y:S01]  /*6c80*/  LOP3.LUT R0, R4, 0xfffffffc, RZ, 0xc0, !PT ;  /* 0xfffffffc04007812 */ /* 0x000fe200078ec0ff */
[C---:B-1----:R-:W-:Y:S02]  /*6c90*/  IMAD R6, R29.reuse, c[0x0][0x1bc], R6 ;  /* 0x00006f001d067a24 */ /* 0x042fe400078e0206 */
[----:B------:R-:W-:-:S04]  /*6ca0*/  IMAD.WIDE.U32 R2, R29, c[0x0][0x1b8], R2 ;  /* 0x00006e001d027a25 */ /* 0x000fc800078e0002 */
[----:B------:R-:W-:Y:S01]  /*6cb0*/  IMAD.IADD R121, R115, 0x1, -R0 ;  /* 0x0000000173797824 */ /* 0x000fe200078e0a00 */
[----:B------:R-:W-:-:S03]  /*6cc0*/  SHF.R.S32.HI R0, RZ, 0x1f, R10 ;  /* 0x0000001fff007819 */ /* 0x000fc6000001140a */
[----:B------:R-:W-:Y:S01]  /*6cd0*/  IMAD R15, R121, 0x20, R118 ;  /* 0x00000020790f7824 */ /* 0x000fe200078e0276 */
[----:B------:R-:W-:-:S03]  /*6ce0*/  SEL R7, R0, RZ, !P0 ;  /* 0x000000ff00077207 */ /* 0x000fc60004000000 */
[----:B------:R-:W-:Y:S01]  /*6cf0*/  IMAD.IADD R5, R196, 0x1, R15 ;  /* 0x00000001c4057824 */ /* 0x000fe200078e020f */
[----:B------:R1:W-:Y:S04]  /*6d00*/  STL [R1+0x24], R15 ;  /* 0x0000240f01007387 */ /* 0x0003e80000100800 */
[----:B------:R-:W3:Y:S01]  /*6d10*/  LDL R11, [R1+0x18] ;  /* 0x00001800010b7983 */ /* 0x000ee20000100800 */
[----:B--2---:R-:W-:Y:S01]  /*6d20*/  @P5 IMAD.HI.U32 R8, R5, c[0x0][0x2c8], RZ ;  /* 0x0000b20005085a27 */ /* 0x004fe200078e00ff */
[----:B------:R-:W-:Y:S01]  /*6d30*/  SEL R4, R10, RZ, !P0 ;  /* 0x000000ff0a047207 */ /* 0x000fe20004000000 */
[----:B------:R-:W-:Y:S01]  /*6d40*/  BSSY B0, `(.L_x_440) ;  /* 0x000004b000007945 */ /* 0x000fe20003800000 */
[-C--:B------:R-:W-:Y:S01]  /*6d50*/  LEA.HI R114, R9, R115.reuse, RZ, 0x3 ;  /* 0x0000007309727211 */ /* 0x080fe200078f18ff */
[----:B------:R-:W-:Y:S01]  /*6d60*/  IMAD.IADD R3, R3, 0x1, R6 ;  /* 0x0000000103037824 */ /* 0x000fe200078e0206 */
[----:B------:R-:W-:Y:S01]  /*6d70*/  LEA.HI R126, R9, R115, RZ, 0x5 ;  /* 0x00000073097e7211 */ /* 0x000fe200078f28ff */
[----:B------:R-:W-:Y:S01]  /*6d80*/  IMAD.MOV.U32 R0, RZ, RZ, R5 ;  /* 0x000000ffff007224 */ /* 0x000fe200078e0005 */
[----:B------:R-:W-:Y:S01]  /*6d90*/  @P5 SHF.R.U32.HI R0, RZ, c[0x0][0x2cc], R8 ;  /* 0x0000b300ff005a19 */ /* 0x000fe20000011608 */
[----:B------:R-:W-:Y:S01]  /*6da0*/  IMAD R6, R7, c[0x0][0x1c0], RZ ;  /* 0x0000700007067a24 */ /* 0x000fe200078e02ff */
[----:B------:R-:W-:Y:S01]  /*6db0*/  SHF.R.S32.HI R113, RZ, 0x3, R114 ;  /* 0x00000003ff717819 */ /* 0x000fe20000011472 */
[----:B------:R-:W-:Y:S01]  /*6dc0*/  IMAD.WIDE.U32 R2, R4, c[0x0][0x1c0], R2 ;  /* 0x0000700004027a25 */ /* 0x000fe200078e0002 */
[----:B------:R-:W-:-:S03]  /*6dd0*/  SHF.R.S32.HI R124, RZ, 0x5, R126 ;  /* 0x00000005ff7c7819 */ /* 0x000fc6000001147e */
[----:B------:R-:W-:Y:S01]  /*6de0*/  IMAD R7, R4, c[0x0][0x1c4], R6 ;  /* 0x0000710004077a24 */ /* 0x000fe200078e0206 */
[--C-:B------:R-:W-:Y:S01]  /*6df0*/  SHF.R.S32.HI R6, RZ, 0x1f, R0.reuse ;  /* 0x0000001fff067819 */ /* 0x100fe20000011400 */
[----:B------:R-:W-:Y:S02]  /*6e00*/  IMAD.MOV R4, RZ, RZ, -R0 ;  /* 0x000000ffff047224 */ /* 0x000fe400078e0a00 */
[----:B------:R-:W-:Y:S02]  /*6e10*/  IMAD.IADD R3, R3, 0x1, R7 ;  /* 0x0000000103037824 */ /* 0x000fe400078e0207 */
[----:B------:R-:W-:Y:S02]  /*6e20*/  IMAD R6, R6, c[0x0][0x1b0], RZ ;  /* 0x00006c0006067a24 */ /* 0x000fe400078e02ff */
[----:B------:R-:W-:Y:S02]  /*6e30*/  IMAD R4, R4, c[0x0][0x2c4], R5 ;  /* 0x0000b10004047a24 */ /* 0x000fe400078e0205 */
[C---:B------:R-:W-:Y:S01]  /*6e40*/  IMAD R5, R0.reuse, c[0x0][0x1b4], R6 ;  /* 0x00006d0000057a24 */ /* 0x040fe200078e0206 */
[----:B------:R-:W-:Y:S01]  /*6e50*/  LEA.HI R6, R9, R115, RZ, 0x4 ;  /* 0x0000007309067211 */ /* 0x000fe200078f20ff */
[----:B------:R-:W-:Y:S01]  /*6e60*/  IMAD.WIDE.U32 R2, R0, c[0x0][0x1b0], R2 ;  /* 0x00006c0000027a25 */ /* 0x000fe200078e0002 */
[----:B------:R-:W-:-:S02]  /*6e70*/  SHF.R.S32.HI R0, RZ, 0x1f, R4 ;  /* 0x0000001fff007819 */ /* 0x000fc40000011404 */
[----:B------:R-:W-:Y:S01]  /*6e80*/  LOP3.LUT R6, R6, 0xfffffff0, RZ, 0xc0, !PT ;  /* 0xfffffff006067812 */ /* 0x000fe200078ec0ff */
[----:B------:R-:W-:Y:S02]  /*6e90*/  IMAD.IADD R3, R3, 0x1, R5 ;  /* 0x0000000103037824 */ /* 0x000fe400078e0205 */
[----:B------:R-:W-:Y:S02]  /*6ea0*/  IMAD R5, R0, c[0x0][0x1a8], RZ ;  /* 0x00006a0000057a24 */ /* 0x000fe400078e02ff */
[----:B------:R-:W-:Y:S02]  /*6eb0*/  IMAD.SHL.U32 R0, R113, 0x40, RZ ;  /* 0x0000004071007824 */ /* 0x000fe400078e00ff */
[----:B------:R-:W-:Y:S02]  /*6ec0*/  IMAD.IADD R104, R115, 0x1, -R6 ;  /* 0x0000000173687824 */ /* 0x000fe400078e0a06 */
[----:B------:R-:W-:Y:S01]  /*6ed0*/  IMAD.SHL.U32 R227, R121, 0x8, RZ ;  /* 0x0000000879e37824 */ /* 0x000fe200078e00ff */
[----:B------:R-:W-:Y:S01]  /*6ee0*/  LOP3.LUT R0, R0, 0xc0, RZ, 0xc0, !PT ;  /* 0x000000c000007812 */ /* 0x000fe200078ec0ff */
[----:B------:R-:W-:Y:S01]  /*6ef0*/  IMAD R7, R4, c[0x0][0x1ac], R5 ;  /* 0x00006b0004077a24 */ /* 0x000fe200078e0205 */
[----:B------:R-:W-:Y:S01]  /*6f00*/  LEA.HI R109, R104, R104, RZ, 0x1 ;  /* 0x00000068686d7211 */ /* 0x000fe200078f08ff */
[----:B------:R-:W-:Y:S01]  /*6f10*/  IMAD.WIDE.U32 R2, R4, c[0x0][0x1a8], R2 ;  /* 0x00006a0004027a25 */ /* 0x000fe200078e0002 */
[----:B------:R-:W-:-:S02]  /*6f20*/  SHF.R.U32.HI R5, RZ, 0x3, R0 ;  /* 0x00000003ff057819 */ /* 0x000fc40000011600 */
[----:B------:R-:W-:Y:S01]  /*6f30*/  LOP3.LUT R4, R0, 0x18, R227, 0xf8, !PT ;  /* 0x0000001800047812 */ /* 0x000fe200078ef8e3 */
[----:B------:R-:W-:Y:S01]  /*6f40*/  IMAD.IADD R0, R3, 0x1, R7 ;  /* 0x0000000103007824 */ /* 0x000fe200078e0207 */
[C---:B------:R-:W-:Y:S02]  /*6f50*/  LEA R13, P0, R2.reuse, c[0x0][0x160], 0x1 ;  /* 0x00005800020d7a11 */ /* 0x040fe400078008ff */
[--C-:B------:R-:W-:Y:S02]  /*6f60*/  SHF.R.S32.HI R6, RZ, 0x1, R109.reuse ;  /* 0x00000001ff067819 */ /* 0x100fe4000001146d */
[----:B------:R-:W-:Y:S02]  /*6f70*/  SHF.R.S32.HI R3, RZ, 0x1f, R109 ;  /* 0x0000001fff037819 */ /* 0x000fe4000001146d */
[----:B------:R-:W-:Y:S02]  /*6f80*/  LEA.HI.X R12, R2, c[0x0][0x164], R0, 0x1, P0 ;  /* 0x00005900020c7a11 */ /* 0x000fe400000f0c00 */
[----:B------:R-:W-:Y:S01]  /*6f90*/  LOP3.LUT R7, R4, R5, RZ, 0x3c, !PT ;  /* 0x0000000504077212 */ /* 0x000fe200078e3cff */
[----:B------:R1:W2:Y:S01]  /*6fa0*/  SHFL.IDX PT, R2, R13, RZ, 0x1c1f ;  /* 0x001c1fff0d027589 */ /* 0x0002a200000e0000 */
[----:B------:R-:W-:-:S02]  /*6fb0*/  LEA.HI R0, R3, R6, RZ, 0x2 ;  /* 0x0000000603007211 */ /* 0x000fc400078f10ff */
[----:B------:R-:W-:Y:S01]  /*6fc0*/  LEA.HI R5, R118, R118, RZ, 0x1 ;  /* 0x0000007676057211 */ /* 0x000fe200078f08ff */
[----:B------:R1:W4:Y:S01]  /*6fd0*/  SHFL.IDX PT, R3, R12, RZ, 0x1c1f ;  /* 0x001c1fff0c037589 */ /* 0x00032200000e0000 */
[----:B------:R-:W-:Y:S02]  /*6fe0*/  LOP3.LUT R4, R0, 0xfffffffc, RZ, 0xc0, !PT ;  /* 0xfffffffc00047812 */ /* 0x000fe400078ec0ff */
[----:B------:R-:W-:Y:S02]  /*6ff0*/  LOP3.LUT R0, R5, 0x7fffffe, RZ, 0xc0, !PT ;  /* 0x07fffffe05007812 */ /* 0x000fe400078ec0ff */
[C---:B------:R-:W-:Y:S01]  /*7000*/  IADD3 R117, R227.reuse, 0x20, RZ ;  /* 0x00000020e3757810 */ /* 0x040fe20007ffe0ff */
[----:B------:R-:W-:Y:S01]  /*7010*/  IMAD.IADD R112, R6, 0x1, -R4 ;  /* 0x0000000106707824 */ /* 0x000fe200078e0a04 */
[C---:B------:R-:W-:Y:S01]  /*7020*/  IADD3 R116, R227.reuse, 0x40, RZ ;  /* 0x00000040e3747810 */ /* 0x040fe20007ffe0ff */
[----:B------:R-:W-:Y:S01]  /*7030*/  IMAD.IADD R0, R118, 0x1, -R0 ;  /* 0x0000000176007824 */ /* 0x000fe200078e0a00 */
[----:B------:R-:W-:Y:S01]  /*7040*/  ISETP.GE.AND P1, PT, R227, c[0x0][0x198], PT ;  /* 0x00006600e3007a0c */ /* 0x000fe20003f26270 */
[----:B------:R-:W-:Y:S01]  /*7050*/  IMAD.MOV.U32 R4, RZ, RZ, 0x10 ;  /* 0x00000010ff047424 */ /* 0x000fe200078e00ff */
[----:B------:R-:W-:Y:S01]  /*7060*/  LOP3.LUT P0, RZ, R112, 0x2, RZ, 0xc0, !PT ;  /* 0x0000000270ff7812 */ /* 0x000fe2000780c0ff */
[----:B------:R-:W-:Y:S01]  /*7070*/  IMAD R0, R124, 0x8, R0 ;  /* 0x000000087c007824 */ /* 0x000fe200078e0200 */
[----:B------:R-:W-:-:S02]  /*7080*/  ISETP.GE.AND P3, PT, R116, c[0x0][0x198], PT ;  /* 0x0000660074007a0c */ /* 0x000fc40003f66270 */
[----:B------:R-:W-:Y:S01]  /*7090*/  SEL R4, R4, 0xfffffff0, !P0 ;  /* 0xfffffff004047807 */ /* 0x000fe20004000000 */
[----:B------:R-:W-:Y:S02]  /*70a0*/  IMAD.U32 R222, R0, 0x20, R7 ;  /* 0x0000002000de7824 */ /* 0x000fe400078e0007 */
[----:B------:R-:W-:Y:S01]  /*70b0*/  @!P2 IMAD.MOV.U32 R14, RZ, RZ, R10 ;  /* 0x000000ffff0ea224 */ /* 0x000fe200078e000a */
[----:B------:R-:W-:Y:S01]  /*70c0*/  ISETP.GE.AND P2, PT, R117, c[0x0][0x198], PT ;  /* 0x0000660075007a0c */ /* 0x000fe20003f46270 */
[----:B---3--:R-:W-:Y:S02]  /*70d0*/  IMAD R31, R11, c[0x0][0x2c4], RZ ;  /* 0x0000b1000b1f7a24 */ /* 0x008fe400078e02ff */
[----:B------:R-:W-:-:S05]  /*70e0*/  IMAD.IADD R11, R196, 0x1, R118 ;  /* 0x00000001c40b7824 */ /* 0x000fca00078e0276 */
[----:B------:R-:W-:-:S13]  /*70f0*/  ISETP.GE.AND P4, PT, R11, R31, PT ;  /* 0x0000001f0b00720c */ /* 0x000fda0003f86270 */
[----:B------:R-:W-:Y:S05]  /*7100*/  @P4 BRA `(.L_x_441) ;  /* 0x000000e000004947 */ /* 0x000fea0003800000 */
[----:B-12-4-:R-:W-:Y:S01]  /*7110*/  SHF.R.S32.HI R5, RZ, 0x1f, R117 ;  /* 0x0000001fff057819 */ /* 0x016fe20000011475 */
[----:B------:R-:W-:Y:S01]  /*7120*/  IMAD.WIDE R8, R227, 0x2, R2 ;  /* 0x00000002e3087825 */ /* 0x000fe200078e0202 */
        /* <DEDUP_REMOVED lines=12> */
.L_x_441:
[----:B-12-4-:R-:W-:Y:S05]  /*71f0*/  BSYNC B0 ;  /* 0x0000000000007941 */ /* 0x016fea0003800000 */
.L_x_440:
        /* <DEDUP_REMOVED lines=20> */
.L_x_443:
[----:B------:R-:W-:Y:S05]  /*7340*/  BSYNC B0 ;  /* 0x0000000000007941 */ /* 0x000fea0003800000 */
.L_x_442:
        /* <DEDUP_REMOVED lines=20> */
.L_x_445:
[----:B------:R-:W-:Y:S05]  /*7490*/  BSYNC B0 ;  /* 0x0000000000007941 */ /* 0x000fea0003800000 */
.L_x_444:
[----:B--2---:R-:W2:Y:S04]  /*74a0*/  LDL R16, [R1+0x14] ;  /* 0x0000140001107983 */ /* 0x004ea80000100800 */
[----:B---3--:R-:W3:Y:S04]  /*74b0*/  LDL R9, [R1+0x3c] ;  /* 0x00003c0001097983 */ /* 0x008ee80000100800 */
[----:B------:R-:W-:Y:S04]  /*74c0*/  SHFL.IDX PT, R2, R13, 0x3, 0x1c1f ;  /* 0x007c1f000d027f89 */ /* 0x000fe800000e0000 */
[----:B----4-:R-:W4:Y:S01]  /*74d0*/  SHFL.IDX PT, R3, R12, 0x3, 0x1c1f ;  /* 0x007c1f000c037f89 */ /* 0x010f2200000e0000 */
[----:B------:R-:W-:-:S04]  /*74e0*/  IADD3 R0, R11, 0x60, RZ ;  /* 0x000000600b007810 */ /* 0x000fc80007ffe0ff */
[----:B------:R-:W-:Y:S01]  /*74f0*/  ISETP.GE.AND P0, PT, R0, R31, PT ;  /* 0x0000001f0000720c */ /* 0x000fe20003f06270 */
[----:B------:R-:W-:-:S05]  /*7500*/  IMAD.MOV.U32 R5, RZ, RZ, c[0x0][0x2b8] ;  /* 0x0000ae00ff057624 */ /* 0x000fca00078e00ff */
[----:B------:R-:W-:-:S07]  /*7510*/  ISETP.NE.AND P4, PT, R5, 0x1, PT ;  /* 0x000000010500780c */ /* 0x000fce0003f85270 */
[----:B------:R-:W-:Y:S01]  /*7520*/  @!P0 IMAD.SHL.U32 R11, R222, 0x2, RZ ;  /* 0x00000002de0b8824 */ /* 0x000fe200078e00ff */
[----:B------:R-:W-:Y:S01]  /*7530*/  @!P0 SHF.R.S32.HI R5, RZ, 0x1f, R117 ;  /* 0x0000001fff058819 */ /* 0x000fe20000011475 */
[----:B----4-:R-:W-:Y:S01]  /*7540*/  @!P0 IMAD.WIDE R6, R227, 0x2, R2 ;  /* 0x00000002e3068825 */ /* 0x010fe200078e0202 */
[----:B-----5:R-:W-:-:S04]  /*7550*/  SHF.R.S32.HI R8, RZ, 0x1f, R14 ;  /* 0x0000001fff087819 */ /* 0x020fc8000001140e */
[----:B------:R-:W-:Y:S01]  /*7560*/  @!PT LDS RZ, [RZ] ;  /* 0x00000000fffff984 */ /* 0x000fe20000000800 */
[----:B------:R4:W-:Y:S01]  /*7570*/  @!P0 LDGSTS.E.BYPASS.LTC128B.128 [R11+0x7880], [R6.64], !P1 ;  /* 0x07880000060b8fae */ /* 0x0009e2000c901d4c */
[----:B------:R-:W-:-:S04]  /*7580*/  IMAD.MOV.U32 R120, RZ, RZ, 0x30 ;  /* 0x00000030ff787424 */ /* 0x000fc800078e00ff */
[----:B------:R-:W-:-:S04]  /*7590*/  IMAD R123, R247, R120, -0x30 ;  /* 0xffffffd0f77b7424 */ /* 0x000fc800078e0278 */
[----:B------:R-:W-:Y:S01]  /*75a0*/  IMAD.IADD R0, R15, 0x1, R123 ;  /* 0x000000010f007824 */ /* 0x000fe200078e027b */
[----:B----4-:R-:W-:Y:S01]  /*75b0*/  @!P0 LEA.HI R6, R5, R117, RZ, 0x3 ;  /* 0x0000007505068211 */ /* 0x010fe200078f18ff */
[----:B------:R-:W-:-:S03]  /*75c0*/  IMAD R5, R8, c[0x0][0x2b0], RZ ;  /* 0x0000ac0008057a24 */ /* 0x000fc600078e02ff */
[----:B------:R-:W-:Y:S02]  /*75d0*/  @!P0 LOP3.LUT R6, R6, 0xfffffff8, RZ, 0xc0, !PT ;  /* 0xfffffff806068812 */ /* 0x000fe400078ec0ff */
[----:B------:R-:W-:-:S03]  /*75e0*/  @!P0 SHF.R.S32.HI R8, RZ, 0x1f, R116 ;  /* 0x0000001fff088819 */ /* 0x000fc60000011474 */
[----:B------:R-:W-:Y:S01]  /*75f0*/  @!P0 IMAD.WIDE R6, R6, 0x2, R2 ;  /* 0x0000000206068825 */ /* 0x000fe200078e0202 */
[----:B------:R-:W-:-:S04]  /*7600*/  @!P0 LEA.HI R8, R8, R116, RZ, 0x3 ;  /* 0x0000007408088211 */ /* 0x000fc800078f18ff */
[----:B------:R4:W-:Y:S01]  /*7610*/  @!P0 LDGSTS.E.BYPASS.LTC128B.128 [R11+0x9880], [R6.64], !P2 ;  /* 0x09880000060b8fae */ /* 0x0009e2000d101d4c */
[C---:B------:R-:W-:Y:S02]  /*7620*/  IMAD R10, R14.reuse, c[0x0][0x2b4], R5 ;  /* 0x0000ad000e0a7a24 */ /* 0x040fe400078e0205 */
[----:B------:R-:W-:Y:S01]  /*7630*/  IMAD.WIDE.U32 R18, R14, c[0x0][0x2b0], RZ ;  /* 0x0000ac000e127a25 */ /* 0x000fe200078e00ff */
[----:B----4-:R-:W-:-:S05]  /*7640*/  @!P0 LOP3.LUT R7, R8, 0xfffffff8, RZ, 0xc0, !PT ;  /* 0xfffffff808078812 */ /* 0x010fca00078ec0ff */
[----:B------:R-:W-:-:S05]  /*7650*/  @!P0 IMAD.WIDE R2, R7, 0x2, R2 ;  /* 0x0000000207028825 */ /* 0x000fca00078e0202 */
[----:B------:R4:W-:Y:S04]  /*7660*/  @!P0 LDGSTS.E.BYPASS.LTC128B.128 [R11+0xb880], [R2.64], !P3 ;  /* 0x0b880000020b8fae */ /* 0x0009e8000d901d4c */
[----:B------:R-:W0:Y:S01]  /*7670*/  LDGDEPBAR ;  /* 0x00000000000079af */ /* 0x000e220000000000 */
[----:B-1----:R-:W-:Y:S02]  /*7680*/  IMAD.IADD R12, R19, 0x1, R10 ;  /* 0x00000001130c7824 */ /* 0x002fe400078e020a */
[----:B------:R-:W-:Y:S01]  /*7690*/  IMAD.MOV.U32 R224, RZ, RZ, RZ ;  /* 0x000000ffffe07224 */ /* 0x000fe200078e00ff */
[C---:B--2---:R-:W-:Y:S01]  /*76a0*/  ISETP.GE.AND P1, PT, R0.reuse, R16, PT ;  /* 0x000000100000720c */ /* 0x044fe20003f26270 */
[----:B---3--:R-:W-:-:S03]  /*76b0*/  IMAD.IADD R9, R0, 0x1, R9 ;  /* 0x0000000100097824 */ /* 0x008fc600078e0209 */
[----:B------:R-:W-:Y:S01]  /*76c0*/  ISETP.GT.OR P1, PT, R15, 0x2f, P1 ;  /* 0x0000002f0f00780c */ /* 0x000fe20000f24670 */
[----:B------:R-:W-:-:S04]  /*76d0*/  @P4 IMAD.HI.U32 R5, R9, c[0x0][0x2bc], RZ ;  /* 0x0000af0009054a27 */ /* 0x000fc800078e00ff */
[----:B------:R-:W-:Y:S01]  /*76e0*/  IMAD.MOV.U32 R0, RZ, RZ, R9 ;  /* 0x000000ffff007224 */ /* 0x000fe200078e0009 */
[----:B------:R-:W-:Y:S01]  /*76f0*/  @P4 SHF.R.U32.HI R0, RZ, c[0x0][0x2c0], R5 ;  /* 0x0000b000ff004a19 */ /* 0x000fe20000011605 */
[----:B------:R-:W-:Y:S06]  /*7700*/  BAR.SYNC.DEFER_BLOCKING 0x0 ;  /* 0x0000000000007b1d */ /* 0x000fec0000010000 */
[----:B------:R-:W-:-:S04]  /*7710*/  @!P1 IADD3 R5, P2, R0, R18, RZ ;  /* 0x0000001200059210 */ /* 0x000fc80007f5e0ff */
[----:B------:R-:W-:Y:S02]  /*7720*/  @!P1 LEA.HI.X.SX32 R8, R0, R12, 0x1, P2 ;  /* 0x0000000c00089211 */ /* 0x000fe400010f0eff */
[----:B------:R-:W-:-:S04]  /*7730*/  @!P1 LEA R6, P2, R5, c[0x0][0x2a0], 0x2 ;  /* 0x0000a80005069a11 */ /* 0x000fc800078410ff */
[----:B------:R-:W-:-:S05]  /*7740*/  @!P1 LEA.HI.X R7, R5, c[0x0][0x2a4], R8, 0x2, P2 ;  /* 0x0000a90005079a11 */ /* 0x000fca00010f1408 */
[----:B------:R1:W2:Y:S01]  /*7750*/  @!P1 LDG.E R224, [R6.64] ;  /* 0x0000000c06e09981 */ /* 0x0002a2000c1e1900 */
[----:B------:R-:W-:-:S04]  /*7760*/  IMAD.MOV R0, RZ, RZ, -R0 ;  /* 0x000000ffff007224 */ /* 0x000fc800078e0a00 */
[----:B------:R-:W-:-:S05]  /*7770*/  IMAD R226, R0, c[0x0][0x2b8], R9 ;  /* 0x0000ae0000e27a24 */ /* 0x000fca00078e0209 */
[----:B------:R-:W-:Y:S01]  /*7780*/  SHF.R.S32.HI R110, RZ, 0x1f, R226 ;  /* 0x0000001fff6e7819 */ /* 0x000fe200000114e2 */
[----:B----4-:R-:W-:-:S04]  /*7790*/  IMAD.WIDE.U32 R2, R226, c[0x0][0x1e0], RZ ;  /* 0x00007800e2027a25 */ /* 0x010fc800078e00ff */
[----:B------:R-:W-:-:S04]  /*77a0*/  IMAD R0, R110, c[0x0][0x1e0], RZ ;  /* 0x000078006e007a24 */ /* 0x000fc800078e02ff */
[----:B------:R-:W-:Y:S01]  /*77b0*/  IMAD R0, R226, c[0x0][0x1e4], R0 ;  /* 0x00007900e2007a24 */ /* 0x000fe200078e0200 */
[----:B------:R-:W-:Y:S03]  /*77c0*/  STL.64 [R1+0x30], R18 ;  /* 0x0000301201007387 */ /* 0x000fe60000100a00 */
[----:B------:R-:W-:Y:S02]  /*77d0*/  IMAD.IADD R3, R3, 0x1, R0 ;  /* 0x0000000103037824 */ /* 0x000fe400078e0200 */
[----:B------:R-:W-:Y:S01]  /*77e0*/  IMAD R0, R48, c[0x0][0x1e8], RZ ;  /* 0x00007a0030007a24 */ /* 0x000fe200078e02ff */
[----:B------:R3:W-:Y:S01]  /*77f0*/  STL [R1+0x38], R12 ;  /* 0x0000380c01007387 */ /* 0x0007e20000100800 */
[----:B------:R-:W-:Y:S02]  /*7800*/  IMAD R120, R247, -0x30, R120 ;  /* 0xffffffd0f7787824 */ /* 0x000fe400078e0278 */
[----:B------:R-:W-:-:S02]  /*7810*/  IMAD R0, R29, c[0x0][0x1ec], R0 ;  /* 0x00007b001d007a24 */ /* 0x000fc400078e0200 */
[----:B------:R-:W-:-:S05]  /*7820*/  IMAD.IADD R122, R16, 0x1, R120 ;  /* 0x00000001107a7824 */ /* 0x000fca00078e0278 */
[----:B-1----:R-:W-:Y:S01]  /*7830*/  IMNMX R6, R122, 0x30, PT ;  /* 0x000000307a067817 */ /* 0x002fe20003800200 */
[----:B---3--:R-:W-:-:S04]  /*7840*/  IMAD.WIDE.U32 R12, R29, c[0x0][0x1e8], RZ ;  /* 0x00007a001d0c7a25 */ /* 0x008fc800078e00ff */
[----:B------:R-:W-:Y:S02]  /*7850*/  IMAD.IADD R10, R13, 0x1, R0 ;  /* 0x000000010d0a7824 */ /* 0x000fe400078e0200 */
[----:B------:R-:W-:Y:S01]  /*7860*/  IMAD.IADD R14, R6, 0x1, -R118 ;  /* 0x00000001060e7824 */ /* 0x000fe200078e0a76 */
[----:B------:R-:W-:Y:S02]  /*7870*/  LOP3.LUT R153, R153, 0xfffff7ff, RZ, 0xc0, !PT ;  /* 0xfffff7ff99997812 */ /* 0x000fe400078ec0ff */
[----:B------:R-:W-:Y:S02]  /*7880*/  ISETP.GE.AND P2, PT, R227, c[0x0][0x1d4], PT ;  /* 0x00007500e3007a0c */ /* 0x000fe40003f46270 */
[----:B------:R-:W-:Y:S02]  /*7890*/  @P4 LOP3.LUT R153, R153, 0x800, RZ, 0xfc, !PT ;  /* 0x0000080099994812 */ /* 0x000fe400078efcff */
[----:B------:R-:W-:Y:S02]  /*78a0*/  ISETP.GE.AND P6, PT, R117, c[0x0][0x1d4], PT ;  /* 0x0000750075007a0c */ /* 0x000fe40003fc6270 */
[----:B------:R-:W-:-:S02]  /*78b0*/  ISETP.GE.AND P4, PT, R116, c[0x0][0x1d4], PT ;  /* 0x0000750074007a0c */ /* 0x000fc40003f86270 */
[----:B------:R-:W-:-:S05]  /*78c0*/  LOP3.LUT R153, R153, 0xfffffdff, RZ, 0xc0, !PT ;  /* 0xfffffdff99997812 */ /* 0x000fca00078ec0ff */
[----:B------:R-:W-:-:S04]  /*78d0*/  @P2 LOP3.LUT R153, R153, 0x200, RZ, 0xfc, !PT ;  /* 0x0000020099992812 */ /* 0x000fc800078efcff */
[----:B------:R-:W-:-:S04]  /*78e0*/  LOP3.LUT R153, R153, 0xfffffeff, RZ, 0xc0, !PT ;  /* 0xfffffeff99997812 */ /* 0x000fc800078ec0ff */
[----:B------:R-:W-:-:S04]  /*78f0*/  @P6 LOP3.LUT R153, R153, 0x100, RZ, 0xfc, !PT ;  /* 0x0000010099996812 */ /* 0x000fc800078efcff */
[----:B------:R-:W-:-:S04]  /*7900*/  LOP3.LUT R153, R153, 0xffffff7f, RZ, 0xc0, !PT ;  /* 0xffffff7f99997812 */ /* 0x000fc800078ec0ff */
[----:B------:R-:W-:-:S04]  /*7910*/  @P4 LOP3.LUT R153, R153, 0x80, RZ, 0xfc, !PT ;  /* 0x0000008099994812 */ /* 0x000fc800078efcff */
[----:B------:R-:W-:Y:S01]  /*7920*/  LOP3.LUT R153, R153, 0xffffffbf, RZ, 0xc0, !PT ;  /* 0xffffffbf99997812 */ /* 0x000fe200078ec0ff */
[----:B------:R-:W-:Y:S01]  /*7930*/  IMAD.WIDE.U32 R128, R29, c[0x0][0x210], RZ ;  /* 0x000084001d807a25 */ /* 0x000fe200078e00ff */
[----:B------:R-:W-:Y:S02]  /*7940*/  IADD3 R125, R247, -0x1, RZ ;  /* 0xfffffffff77d7810 */ /* 0x000fe40007ffe0ff */
        /* <DEDUP_REMOVED lines=8> */
[----:B------:R-:W-:Y:S01]  /*79d0*/  ISETP.GE.AND P0, PT, R14, 0x1, PT ;  /* 0x000000010e00780c */ /* 0x000fe20003f06270 */
[----:B------:R-:W-:Y:S04]  /*79e0*/  SHFL.IDX PT, R2, R13, RZ, 0x1c1f ;  /* 0x001c1fff0d027589 */ /* 0x000fe800000e0000 */
[----:B------:R-:W1:Y:S08]  /*79f0*/  SHFL.IDX PT, R3, R12, RZ, 0x1c1f ;  /* 0x001c1fff0c037589 */ /* 0x000e7000000e0000 */
[----:B------:R-:W-:-:S02]  /*7a00*/  @P0 SHF.R.S32.HI R5, RZ, 0x1f, R117 ;  /* 0x0000001fff050819 */ /* 0x000fc40000011475 */
[----:B------:R-:W-:Y:S02]  /*7a10*/  @P0 SHF.R.S32.HI R0, RZ, 0x1f, R116 ;  /* 0x0000001fff000819 */ /* 0x000fe40000011474 */
[----:B------:R-:W-:Y:S02]  /*7a20*/  @P0 LEA.HI R5, R5, R117, RZ, 0x3 ;  /* 0x0000007505050211 */ /* 0x000fe400078f18ff */
[----:B------:R-:W-:Y:S02]  /*7a30*/  @P0 LEA.HI R0, R0, R116, RZ, 0x3 ;  /* 0x0000007400000211 */ /* 0x000fe400078f18ff */
[----:B------:R-:W-:Y:S02]  /*7a40*/  @P0 LOP3.LUT R8, R5, 0xfffffff8, RZ, 0xc0, !PT ;  /* 0xfffffff805080812 */ /* 0x000fe400078ec0ff */
[----:B------:R-:W-:Y:S01]  /*7a50*/  @P0 LOP3.LUT R0, R0, 0xfffffff8, RZ, 0xc0, !PT ;  /* 0xfffffff800000812 */ /* 0x000fe200078ec0ff */
[----:B------:R-:W-:Y:S02]  /*7a60*/  @P0 IMAD.SHL.U32 R5, R222, 0x2, RZ ;  /* 0x00000002de050824 */ /* 0x000fe400078e00ff */
[----:B-1----:R-:W-:-:S04]  /*7a70*/  @P0 IMAD.WIDE R10, R227, 0x2, R2 ;  /* 0x00000002e30a0825 */ /* 0x002fc800078e0202 */
[--C-:B------:R-:W-:Y:S01]  /*7a80*/  @P0 IMAD.WIDE R8, R8, 0x2, R2.reuse ;  /* 0x0000000208080825 */ /* 0x100fe200078e0202 */
[----:B------:R-:W-:Y:S01]  /*7a90*/  @!PT LDS RZ, [RZ] ;  /* 0x00000000fffff984 */ /* 0x000fe20000000800 */
[----:B------:R1:W-:Y:S03]  /*7aa0*/  @P0 LDGSTS.E.BYPASS.LTC128B.128 [R5+0x3c80], [R10.64], !P2 ;  /* 0x03c800000a050fae */ /* 0x0003e6000d101d4c */
[----:B------:R-:W-:Y:S01]  /*7ab0*/  @P0 IMAD.WIDE R6, R0, 0x2, R2 ;  /* 0x0000000200060825 */ /* 0x000fe200078e0202 */
[----:B------:R1:W-:Y:S04]  /*7ac0*/  @P0 LDGSTS.E.BYPASS.LTC128B.128 [R5+0x4880], [R8.64], !P6 ;  /* 0x0488000008050fae */ /* 0x0003e8000f101d4c */
[----:B------:R1:W-:Y:S01]  /*7ad0*/  @P0 LDGSTS.E.BYPASS.LTC128B.128 [R5+0x5480], [R6.64], !P4 ;  /* 0x0548000006050fae */ /* 0x0003e2000e101d4c */
[----:B------:R-:W-:-:S03]  /*7ae0*/  ISETP.GE.AND P0, PT, R14, 0x21, PT ;  /* 0x000000210e00780c */ /* 0x000fc60003f06270 */
[----:B------:R-:W-:Y:S04]  /*7af0*/  SHFL.IDX PT, R2, R13, 0x1, 0x1c1f ;  /* 0x003c1f000d027f89 */ /* 0x000fe800000e0000 */
[----:B------:R-:W2:Y:S06]  /*7b00*/  SHFL.IDX PT, R3, R12, 0x1, 0x1c1f ;  /* 0x003c1f000c037f89 */ /* 0x000eac00000e0000 */
[----:B------:R-:W-:-:S02]  /*7b10*/  @P0 SHF.R.S32.HI R0, RZ, 0x1f, R116 ;  /* 0x0000001fff000819 */ /* 0x000fc40000011474 */
[----:B-1----:R-:W-:-:S04]  /*7b20*/  @P0 SHF.R.S32.HI R5, RZ, 0x1f, R117 ;  /* 0x0000001fff050819 */ /* 0x002fc80000011475 */
[----:B------:R-:W-:Y:S02]  /*7b30*/  @P0 LEA.HI R6, R5, R117, RZ, 0x3 ;  /* 0x0000007505060211 */ /* 0x000fe400078f18ff */
[----:B------:R-:W-:Y:S02]  /*7b40*/  @P0 LEA.HI R5, R0, R116, RZ, 0x3 ;  /* 0x0000007400050211 */ /* 0x000fe400078f18ff */
[----:B------:R-:W-:Y:S02]  /*7b50*/  @P0 LOP3.LUT R6, R6, 0xfffffff8, RZ, 0xc0, !PT ;  /* 0xfffffff806060812 */ /* 0x000fe400078ec0ff */
[----:B------:R-:W-:Y:S01]  /*7b60*/  @P0 LOP3.LUT R5, R5, 0xfffffff8, RZ, 0xc0, !PT ;  /* 0xfffffff805050812 */ /* 0x000fe200078ec0ff */
[----:B------:R-:W-:Y:S02]  /*7b70*/  @P0 IMAD.SHL.U32 R0, R222, 0x2, RZ ;  /* 0x00000002de000824 */ /* 0x000fe400078e00ff */
[----:B--2---:R-:W-:-:S04]  /*7b80*/  @P0 IMAD.WIDE R8, R227, 0x2, R2 ;  /* 0x00000002e3080825 */ /* 0x004fc800078e0202 */
[--C-:B------:R-:W-:Y:S01]  /*7b90*/  @P0 IMAD.WIDE R6, R6, 0x2, R2.reuse ;  /* 0x0000000206060825 */ /* 0x100fe200078e0202 */
[----:B------:R1:W-:Y:S03]  /*7ba0*/  @P0 LDGSTS.E.BYPASS.LTC128B.128 [R0+0x4480], [R8.64], !P2 ;  /* 0x0448000008000fae */ /* 0x0003e6000d101d4c */
[----:B------:R-:W-:Y:S01]  /*7bb0*/  @P0 IMAD.WIDE R2, R5, 0x2, R2 ;  /* 0x0000000205020825 */ /* 0x000fe200078e0202 */
[----:B------:R1:W-:Y:S04]  /*7bc0*/  @P0 LDGSTS.E.BYPASS.LTC128B.128 [R0+0x5080], [R6.64], !P6 ;  /* 0x0508000006000fae */ /* 0x0003e8000f101d4c */
[----:B------:R1:W-:Y:S01]  /*7bd0*/  @P0 LDGSTS.E.BYPASS.LTC128B.128 [R0+0x5c80], [R2.64], !P4 ;  /* 0x05c8000002000fae */ /* 0x0003e2000e101d4c */
[----:B------:R-:W-:-:S02]  /*7be0*/  ISETP.GT.AND P0, PT, R15, 0x2f, PT ;  /* 0x0000002f0f00780c */ /* 0x000fc40003f04270 */
[----:B------:R-:W-:Y:S01]  /*7bf0*/  SHF.R.S32.HI R5, RZ, 0x1f, R115 ;  /* 0x0000001fff057819 */ /* 0x000fe20000011473 */
[----:B------:R-:W0:Y:S10]  /*7c00*/  LDGDEPBAR ;  /* 0x00000000000079af */ /* 0x000e340000000000 */
[----:B------:R-:W-:-:S02]  /*7c10*/  @P0 LOP3.LUT R153, R153, 0x40, RZ, 0xfc, !PT ;  /* 0x0000004099990812 */ /* 0x000fc400078efcff */
[----:B------:R-:W-:Y:S01]  /*7c20*/  ISETP.LT.AND P0, PT, RZ, c[0x0][0x27c], PT ;  /* 0x00009f00ff007a0c */ /* 0x000fe20003f01270 */
[----:B-1----:R-:W-:Y:S01]  /*7c30*/  IMAD R0, R48, c[0x0][0x210], RZ ;  /* 0x0000840030007a24 */ /* 0x002fe200078e02ff */
[----:B------:R-:W-:-:S03]  /*7c40*/  LEA.HI R2, R5, R115, RZ, 0x4 ;  /* 0x0000007305027211 */ /* 0x000fc600078f20ff */
[----:B------:R-:W-:Y:S01]  /*7c50*/  IMAD R0, R29, c[0x0][0x214], R0 ;  /* 0x000085001d007a24 */ /* 0x000fe200078e0200 */
[----:B------:R-:W-:-:S03]  /*7c60*/  SHF.R.S32.HI R92, RZ, 0x4, R2 ;  /* 0x00000004ff5c7819 */ /* 0x000fc60000011402 */
[----:B------:R-:W-:-:S04]  /*7c70*/  IMAD.IADD R119, R129, 0x1, R0 ;  /* 0x0000000181777824 */ /* 0x000fc800078e0200 */
[----:B------:R-:W-:Y:S05]  /*7c80*/  @P0 BRA `(.L_x_446) ;  /* 0x0000002000000947 */ /* 0x000fea0003800000 */
[----:B------:R-:W-:-:S04]  /*7c90*/  DEPBAR.LE SB0, 0x1 ;  /* 0x000080400000791a */ /* 0x000fc80000000000 */
[----:B------:R-:W-:Y:S05]  /*7ca0*/  BRA `(.L_x_447) ;  /* 0x0000719000007947 */ /* 0x000fea0003800000 */
.L_x_446:
[----:B------:R-:W-:Y:S01]  /*7cb0*/  ULDC.U8 UR4, c[0x0][0x298] ;  /* 0x0000a60000047ab9 */ /* 0x000fe20000000000 */
[----:B------:R-:W-:Y:S01]  /*7cc0*/  SHF.R.S32.HI R0, RZ, 0x1f, R157 ;  /* 0x0000001fff007819 */ /* 0x000fe2000001149d */
[----:B------:R-:W-:Y:S01]  /*7cd0*/  IMAD.WIDE.U32 R10, R157, c[0x0][0x280], RZ ;  /* 0x0000a0009d0a7a25 */ /* 0x000fe200078e00ff */
[----:B------:R-:W-:Y:S01]  /*7ce0*/  ISETP.NE.AND P0, PT, RZ, UR4, PT ;  /* 0x00000004ff007c0c */ /* 0x000fe2000bf05270 */
[----:B------:R-:W-:Y:S01]  /*7cf0*/  BSSY B2, `(.L_x_447) ;  /* 0x0000714000027945 */ /* 0x000fe20003800000 */
[-C--:B------:R-:W-:Y:S01]  /*7d00*/  LEA.HI R3, R115, R115.reuse, RZ, 0x1 ;  /* 0x0000007373037211 */ /* 0x080fe200078f08ff */
[C---:B------:R-:W-:Y:S02]  /*7d10*/  IMAD R2, R0.reuse, c[0x0][0x280], RZ ;  /* 0x0000a00000027a24 */ /* 0x040fe400078e02ff */
[----:B------:R-:W-:Y:S01]  /*7d20*/  IMAD R0, R0, c[0x0][0x290], RZ ;  /* 0x0000a40000007a24 */ /* 0x000fe200078e02ff */
[----:B------:R-:W-:Y:S01]  /*7d30*/  SHF.R.S32.HI R60, RZ, 0x1, R3 ;  /* 0x00000001ff3c7819 */ /* 0x000fe20000011403 */
[----:B------:R-:W-:Y:S01]  /*7d40*/  IMAD R2, R157, c[0x0][0x284], R2 ;  /* 0x0000a1009d027a24 */ /* 0x000fe200078e0202 */
[----:B------:R-:W-:Y:S01]  /*7d50*/  LOP3.LUT R3, R3, 0xfffffffe, RZ, 0xc0, !PT ;  /* 0xfffffffe03037812 */ /* 0x000fe200078ec0ff */
[C---:B------:R-:W-:Y:S01]  /*7d60*/  IMAD R0, R157.reuse, c[0x0][0x294], R0 ;  /* 0x0000a5009d007a24 */ /* 0x040fe200078e0200 */
[----:B------:R-:W-:Y:S01]  /*7d70*/  IADD3 R30, R196, R60, RZ ;  /* 0x0000003cc41e7210 */ /* 0x000fe20007ffe0ff */
[----:B------:R-:W-:Y:S01]  /*7d80*/  IMAD.WIDE.U32 R8, R157, c[0x0][0x290], RZ ;  /* 0x0000a4009d087a25 */ /* 0x000fe200078e00ff */
[----:B------:R-:W-:-:S02]  /*7d90*/  IADD3 R48, -R3, R115, RZ ;  /* 0x0000007303307210 */ /* 0x000fc40007ffe1ff */
[----:B------:R-:W-:Y:S01]  /*7da0*/  IADD3 R7, R2, R11, RZ ;  /* 0x0000000b02077210 */ /* 0x000fe20007ffe0ff */
[----:B------:R-:W-:Y:S01]  /*7db0*/  IMAD.IADD R3, R0, 0x1, R9 ;  /* 0x0000000100037824 */ /* 0x000fe200078e0209 */
[C---:B------:R-:W-:Y:S01]  /*7dc0*/  SHF.L.U32 R61, R48.reuse, 0x3, RZ ;  /* 0x00000003303d7819 */ /* 0x040fe200000006ff */
[----:B------:R-:W-:Y:S01]  /*7dd0*/  IMAD R0, R48, 0x40, R30 ;  /* 0x0000004030007824 */ /* 0x000fe200078e021e */
[----:B------:R-:W-:Y:S05]  /*7de0*/  @!P0 BRA `(.L_x_448) ;  /* 0x0000364000008947 */ /* 0x000fea0003800000 */
[----:B------:R-:W-:Y:S01]  /*7df0*/  @P5 IMAD.HI.U32 R2, R0, c[0x0][0x2c8], RZ ;  /* 0x0000b20000025a27 */ /* 0x000fe200078e00ff */
[----:B------:R-:W-:Y:S01]  /*7e00*/  MOV R6, R10 ;  /* 0x0000000a00067202 */ /* 0x000fe20000000f00 */
[----:B------:R-:W-:Y:S01]  /*7e10*/  BSSY B0, `(.L_x_449) ;  /* 0x0000062000007945 */ /* 0x000fe20003800000 */
[----:B------:R-:W-:Y:S01]  /*7e20*/  CS2R R68, SRZ ;  /* 0x0000000000447805 */ /* 0x000fe2000001ff00 */
[----:B------:R-:W-:Y:S01]  /*7e30*/  IMAD.SHL.U32 R16, R48, 0x4, RZ ;  /* 0x0000000430107824 */ /* 0x000fe200078e00ff */
[----:B------:R-:W-:Y:S01]  /*7e40*/  @P5 SHF.R.U32.HI R0, RZ, c[0x0][0x2cc], R2 ;  /* 0x0000b300ff005a19 */ /* 0x000fe20000011602 */
[----:B------:R-:W-:Y:S01]  /*7e50*/  CS2R R40, SRZ ;  /* 0x0000000000287805 */ /* 0x000fe2000001ff00 */
[----:B------:R-:W-:Y:S01]  /*7e60*/  CS2R R36, SRZ ;  /* 0x0000000000247805 */ /* 0x000fe2000001ff00 */
[----:B------:R-:W-:Y:S01]  /*7e70*/  CS2R R32, SRZ ;  /* 0x0000000000207805 */ /* 0x000fe2000001ff00 */
[----:B------:R-:W-:Y:S01]  /*7e80*/  SHF.R.S32.HI R5, RZ, 0x1f, R0 ;  /* 0x0000001fff057819 */ /* 0x000fe20000011400 */
[----:B------:R-:W-:Y:S01]  /*7e90*/  IMAD.WIDE.U32 R6, R0, c[0x0][0x280], R6 ;  /* 0x0000a00000067a25 */ /* 0x000fe200078e0006 */
[----:B------:R-:W-:Y:S01]  /*7ea0*/  CS2R R26, SRZ ;  /* 0x00000000001a7805 */ /* 0x000fe2000001ff00 */
[----:B------:R-:W-:Y:S01]  /*7eb0*/  CS2R R22, SRZ ;  /* 0x0000000000167805 */ /* 0x000fe2000001ff00 */
[----:B------:R-:W-:Y:S01]  /*7ec0*/  CS2R R12, SRZ ;  /* 0x00000000000c7805 */ /* 0x000fe2000001ff00 */
[C---:B------:R-:W-:Y:S01]  /*7ed0*/  IMAD R2, R5.reuse, c[0x0][0x280], RZ ;  /* 0x0000a00005027a24 */ /* 0x040fe200078e02ff */
[----:B------:R-:W-:Y:S01]  /*7ee0*/  LEA R18, P0, R6, c[0x0][0x270], 0x1 ;  /* 0x00009c0006127a11 */ /* 0x000fe200078008ff */
[----:B------:R-:W-:Y:S01]  /*7ef0*/  IMAD R5, R5, c[0x0][0x290], RZ ;  /* 0x0000a40005057a24 */ /* 0x000fe200078e02ff */
[----:B------:R-:W-:Y:S01]  /*7f00*/  CS2R R42, SRZ ;  /* 0x00000000002a7805 */ /* 0x000fe2000001ff00 */
[----:B------:R-:W-:Y:S01]  /*7f10*/  IMAD R2, R0, c[0x0][0x284], R2 ;  /* 0x0000a10000027a24 */ /* 0x000fe200078e0202 */
[----:B------:R-:W-:Y:S01]  /*7f20*/  CS2R R38, SRZ ;  /* 0x0000000000267805 */ /* 0x000fe2000001ff00 */
[----:B------:R-:W-:Y:S01]  /*7f30*/  CS2R R34, SRZ ;  /* 0x0000000000227805 */ /* 0x000fe2000001ff00 */
[----:B------:R-:W-:Y:S01]  /*7f40*/  CS2R R28, SRZ ;  /* 0x00000000001c7805 */ /* 0x000fe2000001ff00 */
[----:B------:R-:W-:Y:S01]  /*7f50*/  CS2R R24, SRZ ;  /* 0x0000000000187805 */ /* 0x000fe2000001ff00 */
[----:B------:R-:W-:Y:S01]  /*7f60*/  IADD3 R2, R7, R2, RZ ;  /* 0x0000000207027210 */ /* 0x000fe20007ffe0ff */
[----:B------:R-:W-:-:S03]  /*7f70*/  CS2R R20, SRZ ;  /* 0x0000000000147805 */ /* 0x000fc6000001ff00 */
[----:B------:R-:W-:Y:S01]  /*7f80*/  LEA.HI.X R17, R6, c[0x0][0x274], R2, 0x1, P0 ;  /* 0x00009d0006117a11 */ /* 0x000fe200000f0c02 */
[----:B------:R-:W-:Y:S02]  /*7f90*/  IMAD.MOV.U32 R2, RZ, RZ, R8 ;  /* 0x000000ffff027224 */ /* 0x000fe400078e0008 */
[----:B------:R1:W2:Y:S02]  /*7fa0*/  SHFL.IDX PT, R8, R18, RZ, 0x1e1f ;  /* 0x001e1fff12087589 */ /* 0x0002a400000e0000 */
[C---:B------:R-:W-:Y:S02]  /*7fb0*/  IMAD.WIDE.U32 R2, R0.reuse, c[0x0][0x290], R2 ;  /* 0x0000a40000027a25 */ /* 0x040fe400078e0002 */
[----:B------:R1:W3:Y:S02]  /*7fc0*/  SHFL.IDX PT, R9, R17, RZ, 0x1e1f ;  /* 0x001e1fff11097589 */ /* 0x0002e400000e0000 */
[----:B------:R-:W-:Y:S01]  /*7fd0*/  IMAD R0, R0, c[0x0][0x294], R5 ;  /* 0x0000a50000007a24 */ /* 0x000fe200078e0205 */
[----:B------:R-:W-:-:S04]  /*7fe0*/  LEA R15, P0, R2, c[0x0][0x288], 0x1 ;  /* 0x0000a200020f7a11 */ /* 0x000fc800078008ff */
[----:B------:R-:W-:Y:S01]  /*7ff0*/  IADD3 R0, R3, R0, RZ ;  /* 0x0000000003007210 */ /* 0x000fe20007ffe0ff */
[----:B------:R1:W4:Y:S03]  /*8000*/  SHFL.IDX PT, R10, R15, RZ, 0x1e1f ;  /* 0x001e1fff0f0a7589 */ /* 0x00032600000e0000 */
[----:B------:R-:W-:Y:S02]  /*8010*/  LEA.HI.X R14, R2, c[0x0][0x28c], R0, 0x1, P0 ;  /* 0x0000a300020e7a11 */ /* 0x000fe400000f0c00 */
[----:B------:R-:W-:-:S03]  /*8020*/  ISETP.GE.AND P0, PT, R30, R31, PT ;  /* 0x0000001f1e00720c */ /* 0x000fc60003f06270 */
[----:B------:R1:W1:Y:S10]  /*8030*/  SHFL.IDX PT, R11, R14, RZ, 0x1e1f ;  /* 0x001e1fff0e0b7589 */ /* 0x00027400000e0000 */
[----:B------:R-:W-:Y:S05]  /*8040*/  @P0 BRA `(.L_x_450) ;  /* 0x000003e000000947 */ /* 0x000fea0003800000 */
[----:B--23--:R-:W-:Y:S01]  /*8050*/  ISETP.GE.AND P0, PT, R16, c[0x0][0x27c], PT ;  /* 0x00009f0010007a0c */ /* 0x00cfe20003f06270 */
[----:B------:R-:W-:Y:S01]  /*8060*/  CS2R R20, SRZ ;  /* 0x0000000000147805 */ /* 0x000fe2000001ff00 */
[----:B------:R-:W-:-:S11]  /*8070*/  CS2R R12, SRZ ;  /* 0x00000000000c7805 */ /* 0x000fd6000001ff00 */
[----:B-1--4-:R-:W-:-:S04]  /*8080*/  @!P0 IMAD.WIDE R2, R16, 0x2, R10 ;  /* 0x0000000210028825 */ /* 0x012fc800078e020a */
[C---:B------:R-:W-:Y:S01]  /*8090*/  @!P0 IMAD.WIDE R6, R16.reuse, 0x2, R8 ;  /* 0x0000000210068825 */ /* 0x040fe200078e0208 */
[----:B------:R1:W5:Y:S04]  /*80a0*/  @!P0 LD.E.64 R20, [R2.64] ;  /* 0x0000000c02148980 */ /* 0x000368000c101b00 */
[----:B------:R2:W5:Y:S01]  /*80b0*/  @!P0 LD.E.64 R12, [R6.64] ;  /* 0x0000000c060c8980 */ /* 0x000562000c101b00 */
[----:B-1----:R-:W-:-:S04]  /*80c0*/  IADD3 R2, R16, 0x8, RZ ;  /* 0x0000000810027810 */ /* 0x002fc80007ffe0ff */
[----:B------:R-:W-:Y:S01]  /*80d0*/  ISETP.GE.AND P0, PT, R2, c[0x0][0x27c], PT ;  /* 0x00009f0002007a0c */ /* 0x000fe20003f06270 */
[----:B------:R-:W-:-:S12]  /*80e0*/  CS2R R24, SRZ ;  /* 0x0000000000187805 */ /* 0x000fd8000001ff00 */
[----:B------:R-:W-:-:S04]  /*80f0*/  @!P0 SHF.R.S32.HI R0, RZ, 0x1f, R2 ;  /* 0x0000001fff008819 */ /* 0x000fc80000011402 */
[----:B------:R-:W-:-:S04]  /*8100*/  @!P0 LEA.HI R0, R0, R2, RZ, 0x2 ;  /* 0x0000000200008211 */ /* 0x000fc800078f10ff */
[----:B------:R-:W-:Y:S01]  /*8110*/  @!P0 LOP3.LUT R0, R0, 0xfffffffc, RZ, 0xc0, !PT ;  /* 0xfffffffc00008812 */ /* 0x000fe200078ec0ff */
[----:B------:R-:W-:-:S04]  /*8120*/  CS2R R22, SRZ ;  /* 0x0000000000167805 */ /* 0x000fc8000001ff00 */
[----:B------:R-:W-:-:S04]  /*8130*/  @!P0 IMAD.WIDE R2, R0, 0x2, R10 ;  /* 0x0000000200028825 */ /* 0x000fc800078e020a */
[----:B--2---:R-:W-:Y:S01]  /*8140*/  @!P0 IMAD.WIDE R6, R0, 0x2, R8 ;  /* 0x0000000200068825 */ /* 0x004fe200078e0208 */
        /* <DEDUP_REMOVED lines=42> */
[----:B--2---:R-:W-:-:S04]  /*83f0*/  @!P0 IMAD.WIDE R6, R0, 0x2, R8 ;  /* 0x0000000200068825 */ /* 0x004fc800078e0208 */
[----:B------:R-:W-:Y:S01]  /*8400*/  @!P0 IMAD.WIDE R2, R0, 0x2, R10 ;  /* 0x0000000200028825 */ /* 0x000fe200078e020a */
[----:B------:R1:W5:Y:S04]  /*8410*/  @!P0 LD.E.64 R40, [R6.64] ;  /* 0x0000000c06288980 */ /* 0x000368000c101b00 */
[----:B------:R1:W5:Y:S02]  /*8420*/  @!P0 LD.E.64 R42, [R2.64] ;  /* 0x0000000c022a8980 */ /* 0x000364000c101b00 */
.L_x_450:
[----:B--23--:R-:W-:Y:S05]  /*8430*/  BSYNC B0 ;  /* 0x0000000000007941 */ /* 0x00cfea0003800000 */
.L_x_449:
[----:B-----5:R-:W-:Y:S01]  /*8440*/  IMAD.MOV.U32 R0, RZ, RZ, R41 ;  /* 0x000000ffff007224 */ /* 0x020fe200078e0029 */
[----:B------:R2:W3:Y:S01]  /*8450*/  SHFL.IDX PT, R9, R17, 0x1, 0x1e1f ;  /* 0x003e1f0011097f89 */ /* 0x0004e200000e0000 */
[----:B-1----:R-:W-:Y:S01]  /*8460*/  IMAD.MOV.U32 R2, RZ, RZ, R40 ;  /* 0x000000ffff027224 */ /* 0x002fe200078e0028 */
[----:B------:R-:W-:Y:S01]  /*8470*/  BSSY B0, `(.L_x_451) ;  /* 0x000007e000007945 */ /* 0x000fe20003800000 */
[----:B------:R-:W-:Y:S01]  /*8480*/  IMAD.MOV.U32 R5, RZ, RZ, R36 ;  /* 0x000000ffff057224 */ /* 0x000fe200078e0024 */
[----:B------:R-:W-:Y:S01]  /*8490*/  PRMT R85, R0, 0x7610, R85 ;  /* 0x0000761000557816 */ /* 0x000fe20000000055 */
        /* <DEDUP_REMOVED lines=37> */
[----:B------:R-:W-:Y:S01]  /*86f0*/  IADD3 R0, R30, 0x40, RZ ;  /* 0x000000401e007810 */ /* 0x000fe20007ffe0ff */
[----:B------:R1:W4:Y:S01]  /*8700*/  SHFL.IDX PT, R8, R18, 0x1, 0x1e1f ;  /* 0x003e1f0012087f89 */ /* 0x00032200000e0000 */
[----:B------:R-:W-:Y:S01]  /*8710*/  PRMT R79, R79, 0x5410, R3 ;  /* 0x000054104f4f7816 */ /* 0x000fe20000000003 */
[----:B------:R-:W-:Y:S01]  /*8720*/  IMAD.MOV.U32 R3, RZ, RZ, R25 ;  /* 0x000000ffff037224 */ /* 0x000fe200078e0019 */
[----:B------:R-:W-:Y:S01]  /*8730*/  ISETP.GE.AND P0, PT, R0, R31, PT ;  /* 0x0000001f0000720c */ /* 0x000fe20003f06270 */
[----:B------:R1:W1:Y:S01]  /*8740*/  SHFL.IDX PT, R11, R14, 0x1, 0x1e1f ;  /* 0x003e1f000e0b7f89 */ /* 0x00026200000e0000 */
[----:B------:R-:W-:Y:S01]  /*8750*/  PRMT R73, R73, 0x5410, R2 ;  /* 0x0000541049497816 */ /* 0x000fe20000000002 */
[----:B------:R-:W-:Y:S01]  /*8760*/  IMAD.MOV.U32 R2, RZ, RZ, R20 ;  /* 0x000000ffff027224 */ /* 0x000fe200078e0014 */
[----:B------:R-:W-:Y:S01]  /*8770*/  PRMT R71, R71, 0x5410, R5 ;  /* 0x0000541047477816 */ /* 0x000fe20000000005 */
[----:B----4-:R4:W1:Y:S01]  /*8780*/  SHFL.IDX PT, R10, R15, 0x1, 0x1e1f ;  /* 0x003e1f000f0a7f89 */ /* 0x01086200000e0000 */
[----:B------:R-:W-:Y:S01]  /*8790*/  PRMT R72, R3, 0x7610, R72 ;  /* 0x0000761003487816 */ /* 0x000fe20000000048 */
[----:B------:R-:W-:Y:S01]  /*87a0*/  CS2R R62, SRZ ;  /* 0x00000000003e7805 */ /* 0x000fe2000001ff00 */
[----:B--2---:R-:W-:Y:S01]  /*87b0*/  PRMT R17, R2, 0x7610, R17 ;  /* 0x0000761002117816 */ /* 0x004fe20000000011 */
        /* <DEDUP_REMOVED lines=11> */
[----:B---3--:R-:W-:Y:S01]  /*8870*/  ISETP.GE.AND P0, PT, R16, c[0x0][0x27c], PT ;  /* 0x00009f0010007a0c */ /* 0x008fe20003f06270 */
[----:B------:R-:W-:Y:S01]  /*8880*/  CS2R R46, SRZ ;  /* 0x00000000002e7805 */ /* 0x000fe2000001ff00 */
[----:B------:R-:W-:-:S11]  /*8890*/  CS2R R44, SRZ ;  /* 0x00000000002c7805 */ /* 0x000fd6000001ff00 */
[----:B-1----:R-:W-:-:S04]  /*88a0*/  @!P0 IMAD.WIDE R2, R16, 0x2, R10 ;  /* 0x0000000210028825 */ /* 0x002fc800078e020a */
        /* <DEDUP_REMOVED lines=58> */
.L_x_452:
[----:B---3--:R-:W-:Y:S05]  /*8c50*/  BSYNC B0 ;  /* 0x0000000000007941 */ /* 0x008fea0003800000 */
.L_x_451:
[----:B------:R-:W-:Y:S01]  /*8c60*/  SHF.R.S32.HI R0, RZ, 0x1f, R118 ;  /* 0x0000001fff007819 */ /* 0x000fe20000011476 */
[----:B------:R-:W-:-:S04]  /*8c70*/  DEPBAR.LE SB0, 0x1 ;  /* 0x000080400000791a */ /* 0x000fc80000000000 */
[----:B------:R-:W-:Y:S01]  /*8c80*/  LEA.HI R0, R0, R118, RZ, 0x2 ;  /* 0x0000007600007211 */ /* 0x000fe200078f10ff */
[----:B------:R-:W-:Y:S01]  /*8c90*/  BSSY B1, `(.L_x_453) ;  /* 0x000015e000017945 */ /* 0x000fe20003800000 */
[----:B-1----:R-:W-:Y:S02]  /*8ca0*/  LEA.HI R2, R60, R60, RZ, 0x1 ;  /* 0x0000003c3c027211 */ /* 0x002fe400078f08ff */
[----:B------:R-:W-:Y:S02]  /*8cb0*/  LOP3.LUT R0, R0, 0xfffffffc, RZ, 0xc0, !PT ;  /* 0xfffffffc00007812 */ /* 0x000fe400078ec0ff */
[----:B------:R-:W-:-:S03]  /*8cc0*/  LOP3.LUT R2, R2, 0x7fffffe, RZ, 0xc0, !PT ;  /* 0x07fffffe02027812 */ /* 0x000fc600078ec0ff */
[----:B------:R-:W-:Y:S02]  /*8cd0*/  IMAD.IADD R3, R118, 0x1, -R0 ;  /* 0x0000000176037824 */ /* 0x000fe400078e0a00 */
[----:B------:R-:W-:Y:S02]  /*8ce0*/  IMAD.IADD R2, R60, 0x1, -R2 ;  /* 0x000000013c027824 */ /* 0x000fe400078e0a02 */
[C---:B------:R-:W-:Y:S01]  /*8cf0*/  IMAD.SHL.U32 R0, R3.reuse, 0x40, RZ ;  /* 0x0000004003007824 */ /* 0x040fe200078e00ff */
[----:B------:R-:W-:Y:S01]  /*8d00*/  BAR.SYNC.DEFER_BLOCKING 0x0 ;  /* 0x0000000000007b1d */ /* 0x000fe20000010000 */
[----:B------:R-:W-:Y:S01]  /*8d10*/  IMAD R2, R92, 0x8, R2 ;  /* 0x000000085c027824 */ /* 0x000fe200078e0202 */
[----:B------:R-:W-:Y:S01]  /*8d20*/  LOP3.LUT P0, RZ, R3, 0x2, RZ, 0xc0, !PT ;  /* 0x0000000203ff7812 */ /* 0x000fe2000780c0ff */
[----:B-----5:R-:W-:Y:S01]  /*8d30*/  IMAD.MOV.U32 R3, RZ, RZ, R62 ;  /* 0x000000ffff037224 */ /* 0x020fe200078e003e */
[----:B------:R-:W-:-:S04]  /*8d40*/  LOP3.LUT R0, R0, 0xc0, RZ, 0xc0, !PT ;  /* 0x000000c000007812 */ /* 0x000fc800078ec0ff */
[----:B------:R-:W-:Y:S02]  /*8d50*/  LOP3.LUT R5, R0, 0x8, R61, 0xf8, !PT ;  /* 0x0000000800057812 */ /* 0x000fe400078ef83d */
[----:B------:R-:W-:Y:S02]  /*8d60*/  SHF.R.U32.HI R0, RZ, 0x3, R0 ;  /* 0x00000003ff007819 */ /* 0x000fe40000011600 */
[----:B------:R-:W-:Y:S01]  /*8d70*/  PRMT R90, R90, 0x5410, R3 ;  /* 0x000054105a5a7816 */ /* 0x000fe20000000003 */
[----:B------:R-:W-:Y:S01]  /*8d80*/  IMAD.MOV.U32 R3, RZ, RZ, R52 ;  /* 0x000000ffff037224 */ /* 0x000fe200078e0034 */
[----:B------:R-:W-:Y:S01]  /*8d90*/  LOP3.LUT R0, R5, R0, RZ, 0x3c, !PT ;  /* 0x0000000005007212 */ /* 0x000fe200078e3cff */
[----:B------:R-:W-:-:S03]  /*8da0*/  IMAD.MOV.U32 R5, RZ, RZ, R69 ;  /* 0x000000ffff057224 */ /* 0x000fc600078e0045 */
[----:B------:R-:W-:Y:S01]  /*8db0*/  PRMT R86, R86, 0x5410, R3 ;  /* 0x0000541056567816 */ /* 0x000fe20000000003 */
[----:B------:R-:W-:Y:S01]  /*8dc0*/  IMAD.U32 R6, R2, 0x20, R0 ;  /* 0x0000002002067824 */ /* 0x000fe200078e0000 */
[----:B------:R-:W-:Y:S01]  /*8dd0*/  PRMT R94, R5, 0x7610, R94 ;  /* 0x00007610055e7816 */ /* 0x000fe2000000005e */
[----:B------:R-:W-:Y:S02]  /*8de0*/  IMAD.MOV.U32 R5, RZ, RZ, R57 ;  /* 0x000000ffff057224 */ /* 0x000fe400078e0039 */
[----:B------:R-:W-:Y:S01]  /*8df0*/  IMAD.MOV.U32 R0, RZ, RZ, R68 ;  /* 0x000000ffff007224 */ /* 0x000fe200078e0044 */
[----:B------:R-:W-:Y:S01]  /*8e00*/  IADD3 R7, R6, 0x10, RZ ;  /* 0x0000001006077810 */ /* 0x000fe20007ffe0ff */
        /* <DEDUP_REMOVED lines=20> */
[----:B------:R-:W-:Y:S01]  /*8f50*/  IMAD.IADD R5, R31, 0x1, -R196 ;  /* 0x000000011f057824 */ /* 0x000fe200078e0ac4 */
[----:B------:R-:W-:Y:S01]  /*8f60*/  PRMT R80, R2, 0x7610, R80 ;  /* 0x0000761002507816 */ /* 0x000fe20000000050 */
[----:B------:R-:W-:Y:S01]  /*8f70*/  IMAD.MOV.U32 R3, RZ, RZ, R64 ;  /* 0x000000ffff037224 */ /* 0x000fe200078e0040 */
[----:B------:R-:W-:Y:S01]  /*8f80*/  PRMT R91, R91, 0x5410, R0 ;  /* 0x000054105b5b7816 */ /* 0x000fe20000000000 */
[----:B------:R-:W-:Y:S01]  /*8f90*/  IMAD.MOV.U32 R2, RZ, RZ, R65 ;  /* 0x000000ffff027224 */ /* 0x000fe200078e0041 */
[----:B------:R-:W-:Y:S01]  /*8fa0*/  IMNMX R61, R5, 0x80, PT ;  /* 0x00000080053d7817 */ /* 0x000fe20003800200 */
[----:B------:R-:W-:Y:S01]  /*8fb0*/  IMAD.MOV.U32 R0, RZ, RZ, R58 ;  /* 0x000000ffff007224 */ /* 0x000fe200078e003a */
[----:B------:R-:W-:-:S02]  /*8fc0*/  @P0 IADD3 R7, R6, -0x10, RZ ;  /* 0xfffffff006070810 */ /* 0x000fc40007ffe0ff */
[----:B------:R-:W-:Y:S02]  /*8fd0*/  ISETP.GE.AND P0, PT, R60, R61, PT ;  /* 0x0000003d3c00720c */ /* 0x000fe40003f06270 */
        /* <DEDUP_REMOVED lines=22> */
[----:B------:R-:W-:Y:S01]  /*9140*/  SHF.R.U32.HI R0, RZ, 0x10, R21 ;  /* 0x00000010ff007819 */ /* 0x000fe20000011615 */
[----:B------:R-:W-:Y:S01]  /*9150*/  HADD2.F32 R3, -RZ, R70.H1_H1 ;  /* 0x30000046ff037230 */ /* 0x000fe20000004100 */
[--C-:B------:R-:W-:Y:S02]  /*9160*/  SHF.R.U32.HI R2, RZ, 0x10, R13.reuse ;  /* 0x00000010ff027819 */ /* 0x100fe4000001160d */
[----:B------:R-:W-:Y:S01]  /*9170*/  SHF.R.U64 R18, R12, 0x10, R13 ;  /* 0x000000100c127819 */ /* 0x000fe2000000120d */
[----:B------:R-:W-:Y:S01]  /*9180*/  HADD2.F32 R7, -RZ, R0.H0_H0 ;  /* 0x20000000ff077230 */ /* 0x000fe20000004100 */
[----:B----4-:R-:W-:Y:S01]  /*9190*/  SHF.R.U64 R15, R20, 0x10, R21 ;  /* 0x00000010140f7819 */ /* 0x010fe20000001215 */
[----:B------:R-:W-:Y:S02]  /*91a0*/  HADD2.F32 R0, -RZ, R17.H0_H0 ;  /* 0x20000011ff007230 */ /* 0x000fe40000004100 */
[----:B------:R-:W-:-:S02]  /*91b0*/  HADD2.F32 R19, -RZ, R2.H0_H0 ;  /* 0x20000002ff137230 */ /* 0x000fc40000004100 */
[----:B------:R-:W-:Y:S02]  /*91c0*/  HADD2.F32 R18, -RZ, R18.H0_H0 ;  /* 0x20000012ff127230 */ /* 0x000fe40000004100 */
[--C-:B-1----:R-:W-:Y:S02]  /*91d0*/  HADD2.F32 R5, -RZ, R11.reuse.H0_H0 ;  /* 0x2000000bff057230 */ /* 0x102fe40000004100 */
[----:B------:R-:W-:Y:S02]  /*91e0*/  HADD2.F32 R11, -RZ, R11.H1_H1 ;  /* 0x3000000bff0b7230 */ /* 0x000fe40000004100 */
[--C-:B------:R-:W-:Y:S02]  /*91f0*/  HADD2.F32 R6, -RZ, R8.reuse.H0_H0 ;  /* 0x20000008ff067230 */ /* 0x100fe40000004100 */
[----:B------:R-:W-:Y:S01]  /*9200*/  HADD2.F32 R8, -RZ, R8.H1_H1 ;  /* 0x30000008ff087230 */ /* 0x000fe20000004100 */
[-C--:B------:R-:W-:Y:S01]  /*9210*/  FMUL.FTZ R2, R11, R7.reuse ;  /* 0x000000070b027220 */ /* 0x080fe20000410000 */
[--C-:B------:R-:W-:Y:S01]  /*9220*/  HADD2.F32 R14, -RZ, R9.reuse.H0_H0 ;  /* 0x20000009ff0e7230 */ /* 0x100fe20000004100 */
[C---:B------:R-:W-:Y:S01]  /*9230*/  FMUL.FTZ R7, R5.reuse, R7 ;  /* 0x0000000705077220 */ /* 0x040fe20000410000 */
[----:B------:R-:W-:Y:S01]  /*9240*/  HADD2.F32 R13, -RZ, R9.H1_H1 ;  /* 0x30000009ff0d7230 */ /* 0x000fe20000004100 */
[-C--:B------:R-:W-:Y:S01]  /*9250*/  FMUL.FTZ R9, R8, R0.reuse ;  /* 0x0000000008097220 */ /* 0x080fe20000410000 */
[--C-:B------:R-:W-:Y:S01]  /*9260*/  HADD2.F32 R12, -RZ, R10.reuse.H0_H0 ;  /* 0x2000000aff0c7230 */ /* 0x100fe20000004100 */
[----:B------:R-:W-:Y:S01]  /*9270*/  FFMA.FTZ R17, R5, R19, -R2 ;  /* 0x0000001305117223 */ /* 0x000fe20000010802 */
[----:B------:R-:W-:Y:S01]  /*9280*/  HADD2.F32 R10, -RZ, R10.H1_H1 ;  /* 0x3000000aff0a7230 */ /* 0x000fe20000004100 */
[C---:B------:R-:W-:Y:S01]  /*9290*/  FMUL.FTZ R2, R6.reuse, R0 ;  /* 0x0000000006027220 */ /* 0x040fe20000410000 */
[----:B------:R-:W-:Y:S01]  /*92a0*/  HADD2.F32 R0, -RZ, R70.H0_H0 ;  /* 0x20000046ff007230 */ /* 0x000fe20000004100 */
[-C--:B------:R-:W-:Y:S01]  /*92b0*/  FFMA.FTZ R6, R6, R3.reuse, -R9 ;  /* 0x0000000306067223 */ /* 0x080fe20000010809 */
[----:B------:R-:W-:Y:S01]  /*92c0*/  HADD2.F32 R9, -RZ, R15.H0_H0 ;  /* 0x2000000fff097230 */ /* 0x000fe20000004100 */
[----:B------:R-:W-:Y:S01]  /*92d0*/  FFMA.FTZ R8, R8, R3, R2 ;  /* 0x0000000308087223 */ /* 0x000fe20000010002 */
[----:B------:R-:W-:Y:S01]  /*92e0*/  HADD2.F32 R2, -RZ, R71.H0_H0 ;  /* 0x20000047ff027230 */ /* 0x000fe20000004100 */
[----:B------:R-:W-:-:S02]  /*92f0*/  FMUL.FTZ R3, R10, R0 ;  /* 0x000000000a037220 */ /* 0x000fc40000410000 */
[-C--:B------:R-:W-:Y:S01]  /*9300*/  FMUL.FTZ R5, R13, R9.reuse ;  /* 0x000000090d057220 */ /* 0x080fe20000410000 */
[----:B------:R-:W-:Y:S01]  /*9310*/  F2FP.PACK_AB R8, R8, R6 ;  /* 0x000000060808723e */ /* 0x000fe200000000ff */
[----:B------:R-:W-:Y:S02]  /*9320*/  FMUL.FTZ R0, R12, R0 ;  /* 0x000000000c007220 */ /* 0x000fe40000410000 */
[----:B------:R-:W-:Y:S02]  /*9330*/  FMUL.FTZ R9, R14, R9 ;  /* 0x000000090e097220 */ /* 0x000fe40000410000 */
[----:B------:R-:W-:Y:S02]  /*9340*/  FFMA.FTZ R11, R11, R19, R7 ;  /* 0x000000130b0b7223 */ /* 0x000fe40000010007 */
[-C--:B------:R-:W-:Y:S02]  /*9350*/  FFMA.FTZ R3, R12, R2.reuse, -R3 ;  /* 0x000000020c037223 */ /* 0x080fe40000010803 */
[----:B------:R-:W-:Y:S01]  /*9360*/  FFMA.FTZ R0, R10, R2, R0 ;  /* 0x000000020a007223 */ /* 0x000fe20000010000 */
[----:B------:R-:W-:Y:S01]  /*9370*/  F2FP.PACK_AB R11, R11, R17 ;  /* 0x000000110b0b723e */ /* 0x000fe200000000ff */
[----:B------:R-:W-:-:S02]  /*9380*/  FFMA.FTZ R5, R14, R18, -R5 ;  /* 0x000000120e057223 */ /* 0x000fc40000010805 */
[----:B------:R-:W-:Y:S01]  /*9390*/  FFMA.FTZ R9, R13, R18, R9 ;  /* 0x000000120d097223 */ /* 0x000fe20000010009 */
[----:B------:R-:W-:-:S04]  /*93a0*/  F2FP.PACK_AB R10, R0, R3 ;  /* 0x00000003000a723e */ /* 0x000fc800000000ff */
[----:B------:R-:W-:-:S05]  /*93b0*/  F2FP.PACK_AB R9, R9, R5 ;  /* 0x000000050909723e */ /* 0x000fca00000000ff */
[----:B------:R1:W-:Y:S02]  /*93c0*/  STS.128 [R30], R8 ;  /* 0x000000081e007388 */ /* 0x0003e40000000c00 */
.L_x_456:
[----:B------:R-:W-:Y:S05]  /*93d0*/  BSYNC B0 ;  /* 0x0000000000007941 */ /* 0x000fea0003800000 */
.L_x_455:
[----:B------:R-:W-:Y:S01]  /*93e0*/  IADD3 R0, R16, 0x8, RZ ;  /* 0x0000000810007810 */ /* 0x000fe20007ffe0ff */
[----:B------:R-:W-:Y:S03]  /*93f0*/  BSSY B0, `(.L_x_457) ;  /* 0x000002d000007945 */ /* 0x000fe60003800000 */
[----:B------:R-:W-:-:S13]  /*9400*/  ISETP.GE.AND P0, PT, R0, c[0x0][0x27c], PT ;  /* 0x00009f0000007a0c */ /* 0x000fda0003f06270 */
[----:B------:R-:W-:Y:S05]  /*9410*/  @P0 BRA `(.L_x_458) ;  /* 0x000002a000000947 */ /* 0x000fea0003800000 */
[----:B-1----:R-:W1:Y:S01]  /*9420*/  LDS.128 R8, [R31] ;  /* 0x000000001f087984 */ /* 0x002e620000000c00 */
[----:B------:R-:W-:Y:S01]  /*9430*/  SHF.R.U32.HI R0, RZ, 0x10, R25 ;  /* 0x00000010ff007819 */ /* 0x000fe20000011619 */
[----:B------:R-:W-:Y:S01]  /*9440*/  HADD2.F32 R3, -RZ, R72.H1_H1 ;  /* 0x30000048ff037230 */ /* 0x000fe20000004100 */
[----:B------:R-:W-:Y:S02]  /*9450*/  SHF.R.U32.HI R2, RZ, 0x10, R23 ;  /* 0x00000010ff027819 */ /* 0x000fe40000011617 */
[----:B----4-:R-:W-:Y:S01]  /*9460*/  SHF.R.U64 R15, R24, 0x10, R25 ;  /* 0x00000010180f7819 */ /* 0x010fe20000001219 */
[----:B------:R-:W-:Y:S01]  /*9470*/  HADD2.F32 R7, -RZ, R0.H0_H0 ;  /* 0x20000000ff077230 */ /* 0x000fe20000004100 */
[----:B------:R-:W-:Y:S01]  /*9480*/  SHF.R.U64 R18, R22, 0x10, R23 ;  /* 0x0000001016127819 */ /* 0x000fe20000001217 */
[----:B------:R-:W-:Y:S02]  /*9490*/  HADD2.F32 R0, -RZ, R71.H1_H1 ;  /* 0x30000047ff007230 */ /* 0x000fe40000004100 */
        /* <DEDUP_REMOVED lines=34> */
.L_x_458:
[----:B------:R-:W-:Y:S05]  /*96c0*/  BSYNC B0 ;  /* 0x0000000000007941 */ /* 0x000fea0003800000 */
.L_x_457:
[----:B------:R-:W-:Y:S01]  /*96d0*/  IADD3 R0, R16, 0x10, RZ ;  /* 0x0000001010007810 */ /* 0x000fe20007ffe0ff */
[----:B------:R-:W-:Y:S03]  /*96e0*/  BSSY B0, `(.L_x_459) ;  /* 0x000002d000007945 */ /* 0x000fe60003800000 */
[----:B------:R-:W-:-:S13]  /*96f0*/  ISETP.GE.AND P0, PT, R0, c[0x0][0x27c], PT ;  /* 0x00009f0000007a0c */ /* 0x000fda0003f06270 */
[----:B------:R-:W-:Y:S05]  /*9700*/  @P0 BRA `(.L_x_460) ;  /* 0x000002a000000947 */ /* 0x000fea0003800000 */
[----:B-1----:R-:W1:Y:S01]  /*9710*/  LDS.128 R8, [R30+0x2000] ;  /* 0x002000001e087984 */ /* 0x002e620000000c00 */
        /* <DEDUP_REMOVED lines=40> */
[----:B------:R1:W-:Y:S02]  /*99a0*/  STS.128 [R30+0x2000], R8 ;  /* 0x002000081e007388 */ /* 0x0003e40000000c00 */
.L_x_460:
[----:B------:R-:W-:Y:S05]  /*99b0*/  BSYNC B0 ;  /* 0x0000000000007941 */ /* 0x000fea0003800000 */
.L_x_459:
        /* <DEDUP_REMOVED lines=46> */
.L_x_462:
[----:B------:R-:W-:Y:S05]  /*9ca0*/  BSYNC B0 ;  /* 0x0000000000007941 */ /* 0x000fea0003800000 */
.L_x_461:
        /* <DEDUP_REMOVED lines=27> */
[----:B------:R-:W-:Y:S01]  /*9e60*/  HADD2.F32 R0, -RZ, R79.H1_H1 ;  /* 0x3000004fff007230 */ /* 0x000fe20000004100 */
        /* <DEDUP_REMOVED lines=18> */
.L_x_464:
[----:B------:R-:W-:Y:S05]  /*9f90*/  BSYNC B0 ;  /* 0x0000000000007941 */ /* 0x000fea0003800000 */
.L_x_463:
[----:B------:R-:W-:-:S04]  /*9fa0*/  IADD3 R0, R16, 0x28, RZ ;  /* 0x0000002810007810 */ /* 0x000fc80007ffe0ff */
        /* <DEDUP_REMOVED lines=44> */
.L_x_454:
[----:B------:R-:W-:Y:S05]  /*a270*/  BSYNC B1 ;  /* 0x0000000000017941 */ /* 0x000fea0003800000 */
.L_x_453:
[----:B------:R-:W-:-:S04]  /*a280*/  IADD3 R0, R60, 0x40, RZ ;  /* 0x000000403c007810 */ /* 0x000fc80007ffe0ff */
[----:B------:R-:W-:-:S13]  /*a290*/  ISETP.GE.AND P0, PT, R0, R61, PT ;  /* 0x0000003d0000720c */ /* 0x000fda0003f06270 */
[----:B------:R-:W-:Y:S05]  /*a2a0*/  @P0 BRA `(.L_x_465) ;  /* 0x00004b8000000947 */ /* 0x000fea0003800000 */
[----:B------:R-:W-:Y:S01]  /*a2b0*/  ISETP.GE.AND P0, PT, R16, c[0x0][0x27c], PT ;  /* 0x00009f0010007a0c */ /* 0x000fe20003f06270 */
[----:B------:R-:W-:-:S12]  /*a2c0*/  BSSY B0, `(.L_x_466) ;  /* 0x000002c000007945 */ /* 0x000fd80003800000 */
[----:B------:R-:W-:Y:S05]  /*a2d0*/  @P0 BRA `(.L_x_467) ;  /* 0x000002a000000947 */ /* 0x000fea0003800000 */
[----:B-1----:R-:W1:Y:S01]  /*a2e0*/  LDS.128 R8, [R30+0x1000] ;  /* 0x001000001e087984 */ /* 0x002e620000000c00 */
[----:B------:R-:W-:Y:S01]  /*a2f0*/  SHF.R.U32.HI R0, RZ, 0x10, R47 ;  /* 0x00000010ff007819 */ /* 0x000fe2000001162f */
[----:B------:R-:W-:Y:S01]  /*a300*/  HADD2.F32 R3, -RZ, R79.H0_H0 ;  /* 0x2000004fff037230 */ /* 0x000fe20000004100 */
        /* <DEDUP_REMOVED lines=39> */
.L_x_467:
[----:B------:R-:W-:Y:S05]  /*a580*/  BSYNC B0 ;  /* 0x0000000000007941 */ /* 0x000fea0003800000 */
.L_x_466:
[----:B------:R-:W-:Y:S01]  /*a590*/  IADD3 R0, R16, 0x8, RZ ;  /* 0x0000000810007810 */ /* 0x000fe20007ffe0ff */
[----:B------:R-:W-:Y:S03]  /*a5a0*/  BSSY B0, `(.L_x_468) ;  /* 0x000002d000007945 */ /* 0x000fe60003800000 */
[----:B------:R-:W-:-:S13]  /*a5b0*/  ISETP.GE.AND P0, PT, R0, c[0x0][0x27c], PT ;  /* 0x00009f0000007a0c */ /* 0x000fda0003f06270 */
        /* <DEDUP_REMOVED lines=43> */
.L_x_469:
[----:B------:R-:W-:Y:S05]  /*a870*/  BSYNC B0 ;  /* 0x0000000000007941 */ /* 0x000fea0003800000 */
.L_x_468:
        /* <DEDUP_REMOVED lines=46> */
.L_x_471:
[----:B------:R-:W-:Y:S05]  /*ab60*/  BSYNC B0 ;  /* 0x0000000000007941 */ /* 0x000fea0003800000 */
.L_x_470:
        /* <DEDUP_REMOVED lines=46> */
.L_x_473:
[----:B------:R-:W-:Y:S05]  /*ae50*/  BSYNC B0 ;  /* 0x0000000000007941 */ /* 0x000fea0003800000 */
.L_x_472:
        /* <DEDUP_REMOVED lines=46> */
.L_x_475:
[----:B------:R-:W-:Y:S05]  /*b140*/  BSYNC B0 ;  /* 0x0000000000007941 */ /* 0x000fea0003800000 */
.L_x_474:
        /* <DEDUP_REMOVED lines=21> */
[----:B------:R-:W-:Y:S01]  /*b2a0*/  FMUL.FTZ R9, R8, R0 ;  /* 0x0000000008097220 */ /* 0x000fe20000410000 */
        /* <DEDUP_REMOVED lines=22> */
[----:B------:R1:W-:Y:S01]  /*b410*/  STS.128 [R31+0x5000], R8 ;  /* 0x005000081f007388 */ /* 0x0003e20000000c00 */
[----:B------:R-:W-:Y:S05]  /*b420*/  BRA `(.L_x_465) ;  /* 0x00003a0000007947 */ /* 0x000fea0003800000 */
.L_x_448:
[----:B------:R-:W-:Y:S01]  /*b430*/  @P5 IMAD.HI.U32 R2, R0, c[0x0][0x2c8], RZ ;  /* 0x0000b20000025a27 */ /* 0x000fe200078e00ff */
[----:B------:R-:W-:Y:S01]  /*b440*/  BSSY B0, `(.L_x_476) ;  /* 0x0000047000007945 */ /* 0x000fe20003800000 */
[----:B------:R-:W-:Y:S01]  /*b450*/  CS2R R86, SRZ ;  /* 0x0000000000567805 */ /* 0x000fe2000001ff00 */
[----:B------:R-:W-:Y:S01]  /*b460*/  CS2R R54, SRZ ;  /* 0x0000000000367805 */ /* 0x000fe2000001ff00 */
[----:B------:R-:W-:Y:S01]  /*b470*/  IMAD.MOV.U32 R6, RZ, RZ, R10 ;  /* 0x000000ffff067224 */ /* 0x000fe200078e000a */
        /* <DEDUP_REMOVED lines=17> */
[----:B------:R-:W-:Y:S01]  /*b590*/  IMAD.IADD R2, R7, 0x1, R2 ;  /* 0x0000000107027824 */ /* 0x000fe200078e0202 */
[----:B------:R-:W-:-:S04]  /*b5a0*/  CS2R R16, SRZ ;  /* 0x0000000000107805 */ /* 0x000fc8000001ff00 */
[----:B------:R-:W-:Y:S02]  /*b5b0*/  LEA.HI.X R14, R6, c[0x0][0x274], R2, 0x1, P0 ;  /* 0x00009d00060e7a11 */ /* 0x000fe400000f0c02 */
[----:B------:R-:W-:Y:S01]  /*b5c0*/  MOV R2, R8 ;  /* 0x0000000800027202 */ /* 0x000fe20000000f00 */
[----:B------:R1:W2:Y:S04]  /*b5d0*/  SHFL.IDX PT, R6, R15, RZ, 0x1e1f ;  /* 0x001e1fff0f067589 */ /* 0x0002a800000e0000 */
[C---:B------:R-:W-:Y:S01]  /*b5e0*/  IMAD.WIDE.U32 R2, R0.reuse, c[0x0][0x290], R2 ;  /* 0x0000a40000027a25 */ /* 0x040fe200078e0002 */
[----:B------:R1:W3:Y:S03]  /*b5f0*/  SHFL.IDX PT, R7, R14, RZ, 0x1e1f ;  /* 0x001e1fff0e077589 */ /* 0x0002e600000e0000 */
[----:B------:R-:W-:Y:S01]  /*b600*/  IMAD R0, R0, c[0x0][0x294], R5 ;  /* 0x0000a50000007a24 */ /* 0x000fe200078e0205 */
[----:B------:R-:W-:-:S04]  /*b610*/  LEA R13, P0, R2, c[0x0][0x288], 0x1 ;  /* 0x0000a200020d7a11 */ /* 0x000fc800078008ff */
[----:B------:R-:W-:-:S04]  /*b620*/  IADD3 R0, R3, R0, RZ ;  /* 0x0000000003007210 */ /* 0x000fc80007ffe0ff */
[----:B------:R-:W-:Y:S02]  /*b630*/  LEA.HI.X R12, R2, c[0x0][0x28c], R0, 0x1, P0 ;  /* 0x0000a300020c7a11 */ /* 0x000fe400000f0c00 */
[----:B------:R-:W-:Y:S01]  /*b640*/  ISETP.GE.AND P0, PT, R30, R31, PT ;  /* 0x0000001f1e00720c */ /* 0x000fe20003f06270 */
[----:B------:R1:W4:Y:S04]  /*b650*/  SHFL.IDX PT, R2, R13, RZ, 0x1e1f ;  /* 0x001e1fff0d027589 */ /* 0x00032800000e0000 */
[----:B------:R1:W1:Y:S08]  /*b660*/  SHFL.IDX PT, R3, R12, RZ, 0x1e1f ;  /* 0x001e1fff0c037589 */ /* 0x00027000000e0000 */
[----:B------:R-:W-:Y:S05]  /*b670*/  @P0 BRA `(.L_x_477) ;  /* 0x0000023000000947 */ /* 0x000fea0003800000 */
[C---:B--23--:R-:W-:Y:S01]  /*b680*/  ISETP.GE.AND P0, PT, R61.reuse, c[0x0][0x27c], PT ;  /* 0x00009f003d007a0c */ /* 0x04cfe20003f06270 */
[----:B------:R-:W-:Y:S01]  /*b690*/  CS2R R22, SRZ ;  /* 0x0000000000167805 */ /* 0x000fe2000001ff00 */
[----:B------:R-:W-:Y:S01]  /*b6a0*/  CS2R R20, SRZ ;  /* 0x0000000000147805 */ /* 0x000fe2000001ff00 */
[----:B------:R-:W-:Y:S01]  /*b6b0*/  CS2R R18, SRZ ;  /* 0x0000000000127805 */ /* 0x000fe2000001ff00 */
[----:B------:R-:W-:Y:S01]  /*b6c0*/  CS2R R16, SRZ ;  /* 0x0000000000107805 */ /* 0x000fe2000001ff00 */
[----:B------:R-:W-:-:S08]  /*b6d0*/  IADD3 R5, R61, 0x10, RZ ;  /* 0x000000103d057810 */ /* 0x000fd00007ffe0ff */
[----:B------:R-:W-:-:S04]  /*b6e0*/  @!P0 IMAD.WIDE R10, R61, 0x2, R6 ;  /* 0x000000023d0a8825 */ /* 0x000fc800078e0206 */
[----:B-1--4-:R-:W-:Y:S01]  /*b6f0*/  @!P0 IMAD.WIDE R8, R61, 0x2, R2 ;  /* 0x000000023d088825 */ /* 0x012fe200078e0202 */
[----:B------:R1:W5:Y:S04]  /*b700*/  @!P0 LD.E.128 R20, [R10.64] ;  /* 0x0000000c0a148980 */ /* 0x000368000c101d00 */
[----:B------:R2:W5:Y:S01]  /*b710*/  @!P0 LD.E.128 R16, [R8.64] ;  /* 0x0000000c08108980 */ /* 0x000562000c101d00 */
[----:B------:R-:W-:Y:S01]  /*b720*/  ISETP.GE.AND P0, PT, R5, c[0x0][0x27c], PT ;  /* 0x00009f0005007a0c */ /* 0x000fe20003f06270 */
[----:B------:R-:W-:Y:S01]  /*b730*/  CS2R R38, SRZ ;  /* 0x0000000000267805 */ /* 0x000fe2000001ff00 */
[----:B------:R-:W-:Y:S01]  /*b740*/  CS2R R36, SRZ ;  /* 0x0000000000247805 */ /* 0x000fe2000001ff00 */
[----:B------:R-:W-:Y:S01]  /*b750*/  CS2R R42, SRZ ;  /* 0x00000000002a7805 */ /* 0x000fe2000001ff00 */
[----:B------:R-:W-:-:S09]  /*b760*/  CS2R R40, SRZ ;  /* 0x0000000000287805 */ /* 0x000fd2000001ff00 */
[----:B------:R-:W-:-:S04]  /*b770*/  @!P0 SHF.R.S32.HI R0, RZ, 0x1f, R5 ;  /* 0x0000001fff008819 */ /* 0x000fc80000011405 */
[----:B------:R-:W-:-:S04]  /*b780*/  @!P0 LEA.HI R0, R0, R5, RZ, 0x3 ;  /* 0x0000000500008211 */ /* 0x000fc800078f18ff */
[----:B------:R-:W-:Y:S02]  /*b790*/  @!P0 LOP3.LUT R0, R0, 0xfffffff8, RZ, 0xc0, !PT ;  /* 0xfffffff800008812 */ /* 0x000fe400078ec0ff */
[----:B------:R-:W-:-:S03]  /*b7a0*/  IADD3 R5, R61, 0x20, RZ ;  /* 0x000000203d057810 */ /* 0x000fc60007ffe0ff */
[----:B-1----:R-:W-:-:S04]  /*b7b0*/  @!P0 IMAD.WIDE R10, R0, 0x2, R6 ;  /* 0x00000002000a8825 */ /* 0x002fc800078e0206 */
[----:B--2---:R-:W-:Y:S01]  /*b7c0*/  @!P0 IMAD.WIDE R8, R0, 0x2, R2 ;  /* 0x0000000200088825 */ /* 0x004fe200078e0202 */
        /* <DEDUP_REMOVED lines=9> */
[----:B------:R-:W-:-:S05]  /*b860*/  @!P0 LOP3.LUT R0, R0, 0xfffffff8, RZ, 0xc0, !PT ;  /* 0xfffffff800008812 */ /* 0x000fca00078ec0ff */
[----:B------:R-:W-:-:S04]  /*b870*/  @!P0 IMAD.WIDE R6, R0, 0x2, R6 ;  /* 0x0000000200068825 */ /* 0x000fc800078e0206 */
[----:B------:R-:W-:Y:S01]  /*b880*/  @!P0 IMAD.WIDE R2, R0, 0x2, R2 ;  /* 0x0000000200028825 */ /* 0x000fe200078e0202 */
[----:B------:R1:W5:Y:S04]  /*b890*/  @!P0 LD.E.128 R52, [R6.64] ;  /* 0x0000000c06348980 */ /* 0x000368000c101d00 */
[----:B------:R1:W5:Y:S02]  /*b8a0*/  @!P0 LD.E.128 R56, [R2.64] ;  /* 0x0000000c02388980 */ /* 0x000364000c101d00 */
.L_x_477:
[----:B--23--:R-:W-:Y:S05]  /*b8b0*/  BSYNC B0 ;  /* 0x0000000000007941 */ /* 0x00cfea0003800000 */
.L_x_476:
[----:B-----5:R-:W-:Y:S01]  /*b8c0*/  IMAD.MOV.U32 R0, RZ, RZ, R55 ;  /* 0x000000ffff007224 */ /* 0x020fe200078e0037 */
[----:B-1----:R1:W2:Y:S01]  /*b8d0*/  SHFL.IDX PT, R9, R14, 0x1, 0x1e1f ;  /* 0x003e1f000e097f89 */ /* 0x0022a200000e0000 */
[----:B------:R-:W-:Y:S01]  /*b8e0*/  IMAD.MOV.U32 R3, RZ, RZ, R53 ;  /* 0x000000ffff037224 */ /* 0x000fe200078e0035 */
[----:B------:R-:W-:Y:S01]  /*b8f0*/  BSSY B0, `(.L_x_478) ;  /* 0x0000061000007945 */ /* 0x000fe20003800000 */
[----:B----4-:R-:W-:Y:S01]  /*b900*/  IMAD.MOV.U32 R2, RZ, RZ, R54 ;  /* 0x000000ffff027224 */ /* 0x010fe200078e0036 */
[----:B------:R-:W-:Y:S01]  /*b910*/  PRMT R94, R94, 0x5410, R0 ;  /* 0x000054105e5e7816 */ /* 0x000fe20000000000 */
[----:B------:R-:W-:Y:S01]  /*b920*/  IMAD.MOV.U32 R0, RZ, RZ, R39 ;  /* 0x000000ffff007224 */ /* 0x000fe200078e0027 */
[----:B------:R-:W-:Y:S01]  /*b930*/  PRMT R93, R3, 0x7610, R93 ;  /* 0x00007610035d7816 */ /* 0x000fe2000000005d */
[----:B------:R-:W-:Y:S01]  /*b940*/  IMAD.MOV.U32 R3, RZ, RZ, R37 ;  /* 0x000000ffff037224 */ /* 0x000fe200078e0025 */
[----:B------:R1:W3:Y:S01]  /*b950*/  SHFL.IDX PT, R8, R15, 0x1, 0x1e1f ;  /* 0x003e1f000f087f89 */ /* 0x0002e200000e0000 */
        /* <DEDUP_REMOVED lines=15> */
[----:B------:R1:W4:Y:S01]  /*ba50*/  SHFL.IDX PT, R11, R12, 0x1, 0x1e1f ;  /* 0x003e1f000c0b7f89 */ /* 0x00032200000e0000 */
        /* <DEDUP_REMOVED lines=16> */
[----:B------:R1:W1:Y:S01]  /*bb60*/  SHFL.IDX PT, R10, R13, 0x1, 0x1e1f ;  /* 0x003e1f000d0a7f89 */ /* 0x00026200000e0000 */
[----:B------:R-:W-:Y:S01]  /*bb70*/  IADD3 R0, R30, 0x40, RZ ;  /* 0x000000401e007810 */ /* 0x000fe20007ffe0ff */
[----:B------:R-:W-:Y:S01]  /*bb80*/  CS2R R84, SRZ ;  /* 0x0000000000547805 */ /* 0x000fe2000001ff00 */
[----:B------:R-:W-:Y:S01]  /*bb90*/  PRMT R89, R2, 0x7610, R89 ;  /* 0x0000761002597816 */ /* 0x000fe20000000059 */
[----:B------:R-:W-:Y:S01]  /*bba0*/  IMAD.MOV.U32 R2, RZ, RZ, R40 ;  /* 0x000000ffff027224 */ /* 0x000fe200078e0028 */
[----:B------:R-:W-:Y:S01]  /*bbb0*/  ISETP.GE.AND P0, PT, R0, R31, PT ;  /* 0x0000001f0000720c */ /* 0x000fe20003f06270 */
[----:B------:R-:W-:Y:S01]  /*bbc0*/  CS2R R74, SRZ ;  /* 0x00000000004a7805 */ /* 0x000fe2000001ff00 */
[----:B------:R-:W-:Y:S01]  /*bbd0*/  PRMT R93, R93, 0x5410, R5 ;  /* 0x000054105d5d7816 */ /* 0x000fe20000000005 */
[----:B------:R-:W-:Y:S01]  /*bbe0*/  IMAD.MOV.U32 R5, RZ, RZ, R18 ;  /* 0x000000ffff057224 */ /* 0x000fe200078e0012 */
[----:B------:R-:W-:Y:S01]  /*bbf0*/  PRMT R88, R2, 0x7610, R88 ;  /* 0x0000761002587816 */ /* 0x000fe20000000058 */
[----:B------:R-:W-:Y:S01]  /*bc00*/  IMAD.MOV.U32 R2, RZ, RZ, R16 ;  /* 0x000000ffff027224 */ /* 0x000fe200078e0010 */
[----:B------:R-:W-:Y:S01]  /*bc10*/  CS2R R72, SRZ ;  /* 0x0000000000487805 */ /* 0x000fe2000001ff00 */
[----:B------:R-:W-:Y:S01]  /*bc20*/  CS2R R66, SRZ ;  /* 0x0000000000427805 */ /* 0x000fe2000001ff00 */
[----:B------:R-:W-:Y:S01]  /*bc30*/  PRMT R51, R5, 0x7610, R51 ;  /* 0x0000761005337816 */ /* 0x000fe20000000033 */
[----:B------:R-:W-:Y:S01]  /*bc40*/  CS2R R64, SRZ ;  /* 0x0000000000407805 */ /* 0x000fe2000001ff00 */
[----:B------:R-:W-:Y:S01]  /*bc50*/  PRMT R28, R2, 0x7610, R28 ;  /* 0x00007610021c7816 */ /* 0x000fe2000000001c */
[----:B------:R-:W-:Y:S01]  /*bc60*/  CS2R R82, SRZ ;  /* 0x0000000000527805 */ /* 0x000fe2000001ff00 */
[----:B------:R-:W-:Y:S01]  /*bc70*/  CS2R R80, SRZ ;  /* 0x0000000000507805 */ /* 0x000fe2000001ff00 */
[----:B------:R-:W-:Y:S01]  /*bc80*/  CS2R R78, SRZ ;  /* 0x00000000004e7805 */ /* 0x000fe2000001ff00 */
[----:B------:R-:W-:Y:S01]  /*bc90*/  CS2R R76, SRZ ;  /* 0x00000000004c7805 */ /* 0x000fe2000001ff00 */
[----:B------:R-:W-:Y:S01]  /*bca0*/  CS2R R70, SRZ ;  /* 0x0000000000467805 */ /* 0x000fe2000001ff00 */
[----:B------:R-:W-:Y:S01]  /*bcb0*/  CS2R R68, SRZ ;  /* 0x0000000000447805 */ /* 0x000fe2000001ff00 */
[----:B------:R-:W-:Y:S05]  /*bcc0*/  @P0 BRA `(.L_x_479) ;  /* 0x0000023000000947 */ /* 0x000fea0003800000 */
[----:B--234-:R-:W-:Y:S01]  /*bcd0*/  ISETP.GE.AND P0, PT, R61, c[0x0][0x27c], PT ;  /* 0x00009f003d007a0c */ /* 0x01cfe20003f06270 */
[----:B------:R-:W-:Y:S01]  /*bce0*/  CS2R R70, SRZ ;  /* 0x0000000000467805 */ /* 0x000fe2000001ff00 */
[----:B------:R-:W-:Y:S01]  /*bcf0*/  CS2R R68, SRZ ;  /* 0x0000000000447805 */ /* 0x000fe2000001ff00 */
[----:B------:R-:W-:Y:S01]  /*bd00*/  CS2R R66, SRZ ;  /* 0x0000000000427805 */ /* 0x000fe2000001ff00 */
[----:B------:R-:W-:-:S09]  /*bd10*/  CS2R R64, SRZ ;  /* 0x0000000000407805 */ /* 0x000fd2000001ff00 */
[----:B-1----:R-:W-:-:S04]  /*bd20*/  @!P0 IMAD.WIDE R2, R61, 0x2, R10 ;  /* 0x000000023d028825 */ /* 0x002fc800078e020a */
[C---:B------:R-:W-:Y:S01]  /*bd30*/  @!P0 IMAD.WIDE R6, R61.reuse, 0x2, R8 ;  /* 0x000000023d068825 */ /* 0x040fe200078e0208 */
[----:B------:R1:W5:Y:S04]  /*bd40*/  @!P0 LD.E.128 R68, [R2.64] ;  /* 0x0000000c02448980 */ /* 0x000368000c101d00 */
[----:B------:R2:W5:Y:S01]  /*bd50*/  @!P0 LD.E.128 R64, [R6.64] ;  /* 0x0000000c06408980 */ /* 0x000562000c101d00 */
[----:B-1----:R-:W-:-:S04]  /*bd60*/  IADD3 R2, R61, 0x10, RZ ;  /* 0x000000103d027810 */ /* 0x002fc80007ffe0ff */
[----:B------:R-:W-:Y:S01]  /*bd70*/  ISETP.GE.AND P0, PT, R2, c[0x0][0x27c], PT ;  /* 0x00009f0002007a0c */ /* 0x000fe20003f06270 */
[----:B------:R-:W-:-:S12]  /*bd80*/  CS2R R78, SRZ ;  /* 0x00000000004e7805 */ /* 0x000fd8000001ff00 */
[----:B------:R-:W-:-:S04]  /*bd90*/  @!P0 SHF.R.S32.HI R0, RZ, 0x1f, R2 ;  /* 0x0000001fff008819 */ /* 0x000fc80000011402 */
[----:B------:R-:W-:-:S04]  /*bda0*/  @!P0 LEA.HI R0, R0, R2, RZ, 0x3 ;  /* 0x0000000200008211 */ /* 0x000fc800078f18ff */
[----:B------:R-:W-:Y:S01]  /*bdb0*/  @!P0 LOP3.LUT R0, R0, 0xfffffff8, RZ, 0xc0, !PT ;  /* 0xfffffff800008812 */ /* 0x000fe200078ec0ff */
[----:B------:R-:W-:Y:S01]  /*bdc0*/  CS2R R76, SRZ ;  /* 0x00000000004c7805 */ /* 0x000fe2000001ff00 */
[----:B------:R-:W-:-:S03]  /*bdd0*/  CS2R R74, SRZ ;  /* 0x00000000004a7805 */ /* 0x000fc6000001ff00 */
[----:B------:R-:W-:Y:S01]  /*bde0*/  @!P0 IMAD.WIDE R2, R0, 0x2, R10 ;  /* 0x0000000200028825 */ /* 0x000fe200078e020a */
[----:B------:R-:W-:-:S03]  /*bdf0*/  CS2R R72, SRZ ;  /* 0x0000000000487805 */ /* 0x000fc6000001ff00 */
[----:B--2---:R-:W-:Y:S01]  /*be00*/  @!P0 IMAD.WIDE R6, R0, 0x2, R8 ;  /* 0x0000000200068825 */ /* 0x004fe200078e0208 */
        /* <DEDUP_REMOVED lines=9> */
[----:B------:R-:W-:Y:S01]  /*bea0*/  CS2R R82, SRZ ;  /* 0x0000000000527805 */ /* 0x000fe2000001ff00 */
[----:B------:R-:W-:Y:S02]  /*beb0*/  CS2R R80, SRZ ;  /* 0x0000000000507805 */ /* 0x000fe4000001ff00 */
[----:B--2---:R-:W-:-:S04]  /*bec0*/  @!P0 IMAD.WIDE R6, R0, 0x2, R8 ;  /* 0x0000000200068825 */ /* 0x004fc800078e0208 */
[----:B------:R-:W-:Y:S01]  /*bed0*/  @!P0 IMAD.WIDE R2, R0, 0x2, R10 ;  /* 0x0000000200028825 */ /* 0x000fe200078e020a */
[----:B------:R1:W5:Y:S04]  /*bee0*/  @!P0 LD.E.128 R84, [R6.64] ;  /* 0x0000000c06548980 */ /* 0x000368000c101d00 */
[----:B------:R1:W5:Y:S02]  /*bef0*/  @!P0 LD.E.128 R80, [R2.64] ;  /* 0x0000000c02508980 */ /* 0x000364000c101d00 */
.L_x_479:
[----:B--234-:R-:W-:Y:S05]  /*bf00*/  BSYNC B0 ;  /* 0x0000000000007941 */ /* 0x01cfea0003800000 */
.L_x_478:
[----:B-1---5:R-:W-:Y:S01]  /*bf10*/  IMAD.MOV.U32 R2, RZ, RZ, R87 ;  /* 0x000000ffff027224 */ /* 0x022fe200078e0057 */
[----:B------:R-:W-:-:S04]  /*bf20*/  DEPBAR.LE SB0, 0x1 ;  /* 0x000080400000791a */ /* 0x000fc80000000000 */
[----:B------:R-:W-:Y:S01]  /*bf30*/  IMAD.MOV.U32 R5, RZ, RZ, R85 ;  /* 0x000000ffff057224 */ /* 0x000fe200078e0055 */
[----:B------:R-:W-:Y:S01]  /*bf40*/  PRMT R106, R2, 0x7610, R106 ;  /* 0x00007610026a7816 */ /* 0x000fe2000000006a */
[----:B------:R-:W-:Y:S01]  /*bf50*/  IMAD.MOV.U32 R2, RZ, RZ, R75 ;  /* 0x000000ffff027224 */ /* 0x000fe200078e004b */
[----:B------:R-:W-:Y:S01]  /*bf60*/  BSSY B1, `(.L_x_480) ;  /* 0x0000187000017945 */ /* 0x000fe20003800000 */
[----:B------:R-:W-:Y:S01]  /*bf70*/  IMAD.MOV.U32 R3, RZ, RZ, R86 ;  /* 0x000000ffff037224 */ /* 0x000fe200078e0056 */
[----:B------:R-:W-:Y:S01]  /*bf80*/  PRMT R107, R5, 0x7610, R107 ;  /* 0x00007610056b7816 */ /* 0x000fe2000000006b */
[----:B------:R-:W-:Y:S01]  /*bf90*/  IMAD.MOV.U32 R5, RZ, RZ, R73 ;  /* 0x000000ffff057224 */ /* 0x000fe200078e0049 */
[----:B------:R-:W-:Y:S01]  /*bfa0*/  PRMT R101, R2, 0x7610, R101 ;  /* 0x0000761002657816 */ /* 0x000fe20000000065 */
[----:B------:R-:W-:Y:S02]  /*bfb0*/  IMAD.MOV.U32 R2, RZ, RZ, R67 ;  /* 0x000000ffff027224 */ /* 0x000fe400078e0043 */
        /* <DEDUP_REMOVED lines=10> */
[----:B------:R-:W-:-:S02]  /*c060*/  IMAD.MOV.U32 R5, RZ, RZ, R81 ;  /* 0x000000ffff057224 */ /* 0x000fc400078e0051 */
[----:B------:R-:W-:Y:S01]  /*c070*/  IMAD.MOV.U32 R2, RZ, RZ, R79 ;  /* 0x000000ffff027224 */ /* 0x000fe200078e004f */
[----:B------:R-:W-:Y:S01]  /*c080*/  PRMT R103, R0, 0x5410, R3 ;  /* 0x0000541000677816 */ /* 0x000fe20000000003 */
[----:B------:R-:W-:Y:S01]  /*c090*/  IMAD.MOV.U32 R0, RZ, RZ, R64 ;  /* 0x000000ffff007224 */ /* 0x000fe200078e0040 */
[----:B------:R-:W-:Y:S02]  /*c0a0*/  MOV R3, R66 ;  /* 0x0000004200037202 */ /* 0x000fe40000000f00 */
[----:B------:R-:W-:Y:S01]  /*c0b0*/  PRMT R105, R105, 0x5410, R5 ;  /* 0x0000541069697816 */ /* 0x000fe20000000005 */
[----:B------:R-:W-:Y:S01]  /*c0c0*/  IMAD.IADD R5, R31, 0x1, -R196 ;  /* 0x000000011f057824 */ /* 0x000fe200078e0ac4 */
[----:B------:R-:W-:Y:S01]  /*c0d0*/  PRMT R99, R0, 0x5410, R3 ;  /* 0x0000541000637816 */ /* 0x000fe20000000003 */
[----:B------:R-:W-:Y:S01]  /*c0e0*/  IMAD.MOV.U32 R3, RZ, RZ, R82 ;  /* 0x000000ffff037224 */ /* 0x000fe200078e0052 */
[----:B------:R-:W-:Y:S02]  /*c0f0*/  MOV R0, R80 ;  /* 0x0000005000007202 */ /* 0x000fe40000000f00 */
[----:B------:R-:W-:-:S02]  /*c100*/  IMNMX R62, R5, 0x80, PT ;  /* 0x00000080053e7817 */ /* 0x000fc40003800200 */
[----:B------:R-:W-:Y:S01]  /*c110*/  PRMT R106, R106, 0x5410, R0 ;  /* 0x000054106a6a7816 */ /* 0x000fe20000000000 */
[----:B------:R-:W-:Y:S01]  /*c120*/  IMAD.MOV.U32 R0, RZ, RZ, R76 ;  /* 0x000000ffff007224 */ /* 0x000fe200078e004c */
[----:B------:R-:W-:Y:S01]  /*c130*/  BAR.SYNC.DEFER_BLOCKING 0x0 ;  /* 0x0000000000007b1d */ /* 0x000fe20000010000 */
[----:B------:R-:W-:Y:S02]  /*c140*/  ISETP.GE.AND P0, PT, R60, R62, PT ;  /* 0x0000003e3c00720c */ /* 0x000fe40003f06270 */
[----:B------:R-:W-:Y:S01]  /*c150*/  PRMT R107, R107, 0x5410, R3 ;  /* 0x000054106b6b7816 */ /* 0x000fe20000000003 */
[----:B------:R-:W-:Y:S01]  /*c160*/  IMAD.MOV.U32 R3, RZ, RZ, R78 ;  /* 0x000000ffff037224 */ /* 0x000fe200078e004e */
[----:B------:R-:W-:Y:S01]  /*c170*/  PRMT R100, R2, 0x7610, R100 ;  /* 0x0000761002647816 */ /* 0x000fe20000000064 */
[----:B------:R-:W-:Y:S01]  /*c180*/  IMAD.MOV.U32 R2, RZ, RZ, R77 ;  /* 0x000000ffff027224 */ /* 0x000fe200078e004d */
[----:B------:R-:W-:Y:S02]  /*c190*/  PRMT R101, R101, 0x5410, R0 ;  /* 0x0000541065657816 */ /* 0x000fe40000000000 */
[----:B------:R-:W-:-:S02]  /*c1a0*/  MOV R0, R70 ;  /* 0x0000004600007202 */ /* 0x000fc40000000f00 */
[----:B------:R-:W-:Y:S01]  /*c1b0*/  PRMT R102, R102, 0x5410, R3 ;  /* 0x0000541066667816 */ /* 0x000fe20000000003 */
[----:B------:R-:W-:Y:S01]  /*c1c0*/  IMAD.MOV.U32 R3, RZ, RZ, R71 ;  /* 0x000000ffff037224 */ /* 0x000fe200078e0047 */
[----:B------:R-:W-:Y:S01]  /*c1d0*/  PRMT R100, R100, 0x5410, R2 ;  /* 0x0000541064647816 */ /* 0x000fe20000000002 */
[----:B------:R-:W-:Y:S01]  /*c1e0*/  IMAD.MOV.U32 R2, RZ, RZ, R68 ;  /* 0x000000ffff027224 */ /* 0x000fe200078e0044 */
[----:B------:R-:W-:Y:S01]  /*c1f0*/  PRMT R98, R98, 0x5410, R0 ;  /* 0x0000541062627816 */ /* 0x000fe20000000000 */
[----:B------:R-:W-:-:S03]  /*c200*/  IMAD.MOV.U32 R0, RZ, RZ, R69 ;  /* 0x000000ffff007224 */ /* 0x000fc600078e0045 */
[----:B------:R-:W-:Y:S02]  /*c210*/  PRMT R97, R2, 0x7610, R97 ;  /* 0x0000761002617816 */ /* 0x000fe40000000061 */
[----:B------:R-:W-:Y:S01]  /*c220*/  PRMT R96, R3, 0x5410, R0 ;  /* 0x0000541003607816 */ /* 0x000fe20000000000 */
[----:B------:R-:W-:Y:S05]  /*c230*/  @P0 BRA `(.L_x_481) ;  /* 0x0000159000000947 */ /* 0x000fea0003800000 */
[----:B------:R-:W-:Y:S01]  /*c240*/  ISETP.GE.AND P0, PT, R61, c[0x0][0x27c], PT ;  /* 0x00009f003d007a0c */ /* 0x000fe20003f06270 */
[----:B------:R-:W-:-:S12]  /*c250*/  BSSY B0, `(.L_x_482) ;  /* 0x000006d000007945 */ /* 0x000fd80003800000 */
[----:B------:R-:W-:Y:S05]  /*c260*/  @P0 BRA `(.L_x_483) ;  /* 0x000006b000000947 */ /* 0x000fea0003800000 */
[----:B------:R-:W-:Y:S02]  /*c270*/  LEA.HI R2, R60, R60, RZ, 0x1 ;  /* 0x0000003c3c027211 */ /* 0x000fe400078f08ff */
[----:B------:R-:W-:Y:S02]  /*c280*/  MOV R3, c[0x0][0x27c] ;  /* 0x00009f0000037a02 */ /* 0x000fe40000000f00 */
[----:B------:R-:W-:Y:S02]  /*c290*/  LOP3.LUT R2, R2, 0x7fffffe, RZ, 0xc0, !PT ;  /* 0x07fffffe02027812 */ /* 0x000fe400078ec0ff */
[----:B------:R-:W-:Y:S02]  /*c2a0*/  SHF.L.U32 R0, R118, 0x6, RZ ;  /* 0x0000000676007819 */ /* 0x000fe400000006ff */
[----:B------:R-:W-:Y:S01]  /*c2b0*/  LEA.HI R3, R3, R48, RZ, 0x1d ;  /* 0x0000003003037211 */ /* 0x000fe200078fe8ff */
[----:B------:R-:W-:Y:S01]  /*c2c0*/  IMAD.IADD R2, R60, 0x1, -R2 ;  /* 0x000000013c027824 */ /* 0x000fe200078e0a02 */
[----:B------:R-:W-:-:S02]  /*c2d0*/  LOP3.LUT R0, R0, 0xc0, RZ, 0xc0, !PT ;  /* 0x000000c000007812 */ /* 0x000fc400078ec0ff */
[----:B------:R-:W-:Y:S02]  /*c2e0*/  SHF.R.S32.HI R6, RZ, 0x1f, R3 ;  /* 0x0000001fff067819 */ /* 0x000fe40000011403 */
[----:B------:R-:W-:Y:S02]  /*c2f0*/  LOP3.LUT R5, R0, 0x18, R61, 0xf8, !PT ;  /* 0x0000001800057812 */ /* 0x000fe400078ef83d */
[----:B------:R-:W-:Y:S02]  /*c300*/  SHF.R.U32.HI R8, RZ, 0x3, R0 ;  /* 0x00000003ff087819 */ /* 0x000fe40000011600 */
[----:B------:R-:W-:Y:S01]  /*c310*/  LEA.HI R6, R6, R3, RZ, 0x2 ;  /* 0x0000000306067211 */ /* 0x000fe200078f10ff */
[----:B------:R-:W-:Y:S01]  /*c320*/  IMAD.SHL.U32 R3, R3, 0x8, RZ ;  /* 0x0000000803037824 */ /* 0x000fe200078e00ff */
[----:B------:R-:W-:Y:S02]  /*c330*/  LEA R2, R92, R2, 0x3 ;  /* 0x000000025c027211 */ /* 0x000fe400078e18ff */
[----:B------:R-:W-:-:S02]  /*c340*/  LOP3.LUT R7, R5, R8, RZ, 0x3c, !PT ;  /* 0x0000000805077212 */ /* 0x000fc400078e3cff */
[----:B------:R-:W-:Y:S02]  /*c350*/  SHF.L.U32 R5, R2, 0x5, RZ ;  /* 0x0000000502057819 */ /* 0x000fe400000006ff */
[----:B------:R-:W-:Y:S02]  /*c360*/  LOP3.LUT R0, R0, 0x18, R3, 0xf8, !PT ;  /* 0x0000001800007812 */ /* 0x000fe400078ef803 */
[----:B------:R-:W-:Y:S01]  /*c370*/  SHF.L.U32 R2, R6, 0xa, RZ ;  /* 0x0000000a06027819 */ /* 0x000fe200000006ff */
[----:B------:R-:W-:Y:S01]  /*c380*/  IMAD.IADD R3, R5, 0x1, R7 ;  /* 0x0000000105037824 */ /* 0x000fe200078e0207 */
[----:B------:R-:W-:Y:S02]  /*c390*/  LOP3.LUT R0, R0, R8, RZ, 0x3c, !PT ;  /* 0x0000000800007212 */ /* 0x000fe400078e3cff */
[----:B------:R-:W-:Y:S02]  /*c3a0*/  LOP3.LUT R2, R2, 0x7ffff000, RZ, 0xc0, !PT ;  /* 0x7ffff00002027812 */ /* 0x000fe400078ec0ff */
[----:B------:R-:W-:-:S02]  /*c3b0*/  SHF.L.U32 R35, R3, 0x1, RZ ;  /* 0x0000000103237819 */ /* 0x000fc400000006ff */
[----:B------:R-:W-:Y:S02]  /*c3c0*/  IADD3 R0, R0, R2, R5 ;  /* 0x0000000200007210 */ /* 0x000fe40007ffe005 */
[--C-:B------:R-:W-:Y:S01]  /*c3d0*/  SHF.R.U64 R45, R18, 0x10, R19.reuse ;  /* 0x00000010122d7819 */ /* 0x100fe20000001213 */
[----:B------:R-:W1:Y:S01]  /*c3e0*/  LDS.128 R8, [R35+0x6080] ;  /* 0x0060800023087984 */ /* 0x000e620000000c00 */
[----:B------:R-:W-:Y:S01]  /*c3f0*/  SHF.L.U32 R33, R0, 0x1, RZ ;  /* 0x0000000100217819 */ /* 0x000fe200000006ff */
[----:B------:R-:W-:Y:S01]  /*c400*/  HADD2.F32 R0, -RZ, R27.H0_H0 ;  /* 0x2000001bff007230 */ /* 0x000fe20000004100 */
[----:B------:R-:W-:Y:S02]  /*c410*/  SHF.R.U32.HI R2, RZ, 0x10, R19 ;  /* 0x00000010ff027819 */ /* 0x000fe40000011613 */
[----:B------:R-:W-:Y:S01]  /*c420*/  SHF.R.U64 R47, R22, 0x10, R23 ;  /* 0x00000010162f7819 */ /* 0x000fe20000001217 */
[----:B------:R-:W2:Y:S01]  /*c430*/  LDS.128 R12, [R33+0x6080] ;  /* 0x00608000210c7984 */ /* 0x000ea20000000c00 */
[----:B------:R-:W-:-:S02]  /*c440*/  SHF.R.U64 R46, R20, 0x10, R21 ;  /* 0x00000010142e7819 */ /* 0x000fc40000001215 */
[--C-:B------:R-:W-:Y:S01]  /*c450*/  SHF.R.U64 R29, R16, 0x10, R17.reuse ;  /* 0x00000010101d7819 */ /* 0x100fe20000001211 */
[----:B------:R-:W-:Y:S01]  /*c460*/  HADD2.F32 R47, -RZ, R47.H0_H0 ;  /* 0x2000002fff2f7230 */ /* 0x000fe20000004100 */
[----:B------:R-:W-:Y:S01]  /*c470*/  SHF.R.U32.HI R16, RZ, 0x10, R17 ;  /* 0x00000010ff107819 */ /* 0x000fe20000011611 */
[----:B------:R-:W-:Y:S01]  /*c480*/  HADD2.F32 R46, -RZ, R46.H0_H0 ;  /* 0x2000002eff2e7230 */ /* 0x000fe20000004100 */
[----:B------:R-:W-:Y:S02]  /*c490*/  SHF.R.U32.HI R25, RZ, 0x10, R23 ;  /* 0x00000010ff197819 */ /* 0x000fe40000011617 */
[----:B------:R-:W-:-:S03]  /*c4a0*/  SHF.R.U32.HI R26, RZ, 0x10, R21 ;  /* 0x00000010ff1a7819 */ /* 0x000fc60000011615 */
[----:B------:R-:W-:Y:S02]  /*c4b0*/  HADD2.F32 R50, -RZ, R25.H0_H0 ;  /* 0x20000019ff327230 */ /* 0x000fe40000004100 */
[----:B-1----:R-:W-:Y:S02]  /*c4c0*/  HADD2.F32 R18, -RZ, R11.H0_H0 ;  /* 0x2000000bff127230 */ /* 0x002fe40000004100 */
[--C-:B------:R-:W-:Y:S02]  /*c4d0*/  HADD2.F32 R22, -RZ, R8.reuse.H0_H0 ;  /* 0x20000008ff167230 */ /* 0x100fe40000004100 */
[----:B------:R-:W-:Y:S01]  /*c4e0*/  HADD2.F32 R24, -RZ, R8.H1_H1 ;  /* 0x30000008ff187230 */ /* 0x000fe20000004100 */
[----:B------:R-:W-:Y:S01]  /*c4f0*/  FMUL.FTZ R7, R18, R0 ;  /* 0x0000000012077220 */ /* 0x000fe20000410000 */
[--C-:B------:R-:W-:Y:S02]  /*c500*/  HADD2.F32 R20, -RZ, R9.reuse.H0_H0 ;  /* 0x20000009ff147230 */ /* 0x100fe40000004100 */
[----:B------:R-:W-:-:S02]  /*c510*/  HADD2.F32 R19, -RZ, R9.H1_H1 ;  /* 0x30000009ff137230 */ /* 0x000fc40000004100 */
[--C-:B--2---:R-:W-:Y:S02]  /*c520*/  HADD2.F32 R6, -RZ, R13.reuse.H0_H0 ;  /* 0x2000000dff067230 */ /* 0x104fe40000004100 */
[----:B------:R-:W-:Y:S02]  /*c530*/  HADD2.F32 R8, -RZ, R13.H1_H1 ;  /* 0x3000000dff087230 */ /* 0x000fe40000004100 */
[--C-:B------:R-:W-:Y:S02]  /*c540*/  HADD2.F32 R5, -RZ, R15.reuse.H0_H0 ;  /* 0x2000000fff057230 */ /* 0x100fe40000004100 */
[----:B------:R-:W-:Y:S02]  /*c550*/  HADD2.F32 R3, -RZ, R15.H1_H1 ;  /* 0x3000000fff037230 */ /* 0x000fe40000004100 */
[--C-:B------:R-:W-:Y:S01]  /*c560*/  HADD2.F32 R9, -RZ, R12.reuse.H0_H0 ;  /* 0x2000000cff097230 */ /* 0x100fe20000004100 */
[----:B------:R-:W-:Y:S01]  /*c570*/  FMUL.FTZ R31, R5, R0 ;  /* 0x00000000051f7220 */ /* 0x000fe20000410000 */
[----:B------:R-:W-:-:S02]  /*c580*/  HADD2.F32 R13, -RZ, R12.H1_H1 ;  /* 0x3000000cff0d7230 */ /* 0x000fc40000004100 */
[----:B------:R-:W-:Y:S02]  /*c590*/  HADD2.F32 R12, -RZ, R28.H1_H1 ;  /* 0x3000001cff0c7230 */ /* 0x000fe40000004100 */
[----:B------:R-:W-:Y:S02]  /*c5a0*/  HADD2.F32 R15, -RZ, R2.H0_H0 ;  /* 0x20000002ff0f7230 */ /* 0x000fe40000004100 */
[----:B------:R-:W-:Y:S01]  /*c5b0*/  HADD2.F32 R2, -RZ, R27.H1_H1 ;  /* 0x3000001bff027230 */ /* 0x000fe20000004100 */
[----:B------:R-:W-:Y:S01]  /*c5c0*/  FFMA.FTZ R44, R5, R12, R7 ;  /* 0x0000000c052c7223 */ /* 0x000fe20000010007 */
[----:B------:R-:W-:Y:S01]  /*c5d0*/  HADD2.F32 R17, -RZ, R11.H1_H1 ;  /* 0x3000000bff117230 */ /* 0x000fe20000004100 */
[-C--:B------:R-:W-:Y:S01]  /*c5e0*/  FMUL.FTZ R7, R3, R15.reuse ;  /* 0x0000000f03077220 */ /* 0x080fe20000410000 */
[----:B------:R-:W-:Y:S01]  /*c5f0*/  HADD2.F32 R11, -RZ, R32.H0_H0 ;  /* 0x20000020ff0b7230 */ /* 0x000fe20000004100 */
[-C--:B------:R-:W-:Y:S01]  /*c600*/  FMUL.FTZ R5, R20, R2.reuse ;  /* 0x0000000214057220 */ /* 0x080fe20000410000 */
[----:B------:R-:W-:Y:S01]  /*c610*/  HADD2.F32 R21, -RZ, R10.H0_H0 ;  /* 0x2000000aff157230 */ /* 0x000fe20000004100 */
[C---:B------:R-:W-:Y:S01]  /*c620*/  FMUL.FTZ R27, R6.reuse, R2 ;  /* 0x00000002061b7220 */ /* 0x040fe20000410000 */
[----:B------:R-:W-:Y:S01]  /*c630*/  HADD2.F32 R2, -RZ, R28.H0_H0 ;  /* 0x2000001cff027230 */ /* 0x000fe20000004100 */
[----:B------:R-:W-:Y:S01]  /*c640*/  FMUL.FTZ R0, R17, R15 ;  /* 0x0000000f11007220 */ /* 0x000fe20000410000 */
[----:B------:R-:W-:Y:S01]  /*c650*/  HADD2.F32 R15, -RZ, R16.H0_H0 ;  /* 0x20000010ff0f7230 */ /* 0x000fe20000004100 */
[----:B------:R-:W-:Y:S01]  /*c660*/  FFMA.FTZ R32, R6, R11, R5 ;  /* 0x0000000b06207223 */ /* 0x000fe20000010005 */
[----:B------:R-:W-:Y:S01]  /*c670*/  HADD2.F32 R6, -RZ, R49.H0_H0 ;  /* 0x20000031ff067230 */ /* 0x000fe20000004100 */
[----:B------:R-:W-:Y:S01]  /*c680*/  FMUL.FTZ R5, R22, R2 ;  /* 0x0000000216057220 */ /* 0x000fe20000410000 */
[----:B------:R-:W-:Y:S01]  /*c690*/  HADD2.F32 R49, -RZ, R26.H0_H0 ;  /* 0x2000001aff317230 */ /* 0x000fe20000004100 */
[----:B------:R-:W-:Y:S01]  /*c6a0*/  FFMA.FTZ R34, R3, R50, R0 ;  /* 0x0000003203227223 */ /* 0x000fe20000010000 */
[----:B------:R-:W-:Y:S01]  /*c6b0*/  HADD2.F32 R23, -RZ, R10.H1_H1 ;  /* 0x3000000aff177230 */ /* 0x000fe20000004100 */
[----:B------:R-:W-:Y:S01]  /*c6c0*/  FMUL.FTZ R3, R19, R15 ;  /* 0x0000000f13037220 */ /* 0x000fe20000410000 */
[--C-:B------:R-:W-:Y:S01]  /*c6d0*/  HADD2.F32 R10, -RZ, R14.reuse.H0_H0 ;  /* 0x2000000eff0a7230 */ /* 0x100fe20000004100 */
[C---:B------:R-:W-:Y:S01]  /*c6e0*/  FFMA.FTZ R28, R9.reuse, R6, R5 ;  /* 0x00000006091c7223 */ /* 0x040fe20000010005 */
[----:B------:R-:W-:Y:S01]  /*c6f0*/  HADD2.F32 R0, -RZ, R51.H0_H0 ;  /* 0x20000033ff007230 */ /* 0x000fe20000004100 */
[C---:B------:R-:W-:Y:S01]  /*c700*/  FFMA.FTZ R30, R8.reuse, R49, R3 ;  /* 0x00000031081e7223 */ /* 0x040fe20000010003 */
[----:B------:R-:W-:Y:S01]  /*c710*/  HADD2.F32 R5, -RZ, R29.H0_H0 ;  /* 0x2000001dff057230 */ /* 0x000fe20000004100 */
[----:B------:R-:W-:Y:S01]  /*c720*/  FMUL.FTZ R26, R8, R15 ;  /* 0x0000000f081a7220 */ /* 0x000fe20000410000 */
[----:B------:R-:W-:Y:S01]  /*c730*/  HADD2.F32 R3, -RZ, R51.H1_H1 ;  /* 0x30000033ff037230 */ /* 0x000fe20000004100 */
[----:B------:R-:W-:Y:S01]  /*c740*/  FMUL.FTZ R16, R9, R2 ;  /* 0x0000000209107220 */ /* 0x000fe20000410000 */
[----:B------:R-:W-:Y:S01]  /*c750*/  HADD2.F32 R9, -RZ, R45.H0_H0 ;  /* 0x2000002dff097230 */ /* 0x000fe20000004100 */
[-C--:B------:R-:W-:Y:S01]  /*c760*/  FMUL.FTZ R2, R21, R0.reuse ;  /* 0x0000000015027220 */ /* 0x080fe20000410000 */
[----:B------:R-:W-:Y:S01]  /*c770*/  HADD2.F32 R14, -RZ, R14.H1_H1 ;  /* 0x3000000eff0e7230 */ /* 0x000fe20000004100 */
[----:B------:R-:W-:-:S02]  /*c780*/  FMUL.FTZ R8, R10, R0 ;  /* 0x000000000a087220 */ /* 0x000fc40000410000 */
[----:B------:R-:W-:Y:S02]  /*c790*/  FMUL.FTZ R0, R24, R5 ;  /* 0x0000000518007220 */ /* 0x000fe40000410000 */
[----:B------:R-:W-:Y:S02]  /*c7a0*/  FFMA.FTZ R29, R10, R3, R2 ;  /* 0x000000030a1d7223 */ /* 0x000fe40000010002 */
[----:B------:R-:W-:Y:S02]  /*c7b0*/  FMUL.FTZ R2, R23, R9 ;  /* 0x0000000917027220 */ /* 0x000fe40000410000 */
[C---:B------:R-:W-:Y:S02]  /*c7c0*/  FFMA.FTZ R15, R13.reuse, R46, R0 ;  /* 0x0000002e0d0f7223 */ /* 0x040fe40000010000 */
[----:B------:R-:W-:Y:S02]  /*c7d0*/  FMUL.FTZ R5, R13, R5 ;  /* 0x000000050d057220 */ /* 0x000fe40000410000 */
[----:B------:R-:W-:Y:S01]  /*c7e0*/  FMUL.FTZ R0, R14, R9 ;  /* 0x000000090e007220 */ /* 0x000fe20000410000 */
[----:B------:R-:W-:Y:S01]  /*c7f0*/  F2FP.PACK_AB R9, R30, R32 ;  /* 0x000000201e09723e */ /* 0x000fe200000000ff */
[----:B------:R-:W-:-:S02]  /*c800*/  FFMA.FTZ R10, R18, R12, -R31 ;  /* 0x0000000c120a7223 */ /* 0x000fc4000001081f */
[----:B------:R-:W-:Y:S02]  /*c810*/  FFMA.FTZ R25, R14, R47, R2 ;  /* 0x0000002f0e197223 */ /* 0x000fe40000010002 */
[----:B------:R-:W-:Y:S01]  /*c820*/  FFMA.FTZ R12, R20, R11, -R27 ;  /* 0x0000000b140c7223 */ /* 0x000fe2000001081b */
[----:B------:R-:W-:Y:S01]  /*c830*/  F2FP.PACK_AB R11, R34, R44 ;  /* 0x0000002c220b723e */ /* 0x000fe200000000ff */
[----:B------:R-:W-:Y:S02]  /*c840*/  FFMA.FTZ R13, R19, R49, -R26 ;  /* 0x00000031130d7223 */ /* 0x000fe4000001081a */
        /* <DEDUP_REMOVED lines=8> */
[----:B------:R-:W-:-:S02]  /*c8d0*/  F2FP.PACK_AB R10, R25, R29 ;  /* 0x0000001d190a723e */ /* 0x000fc400000000ff */
[----:B------:R-:W-:Y:S02]  /*c8e0*/  F2FP.PACK_AB R12, R2, R6 ;  /* 0x00000006020c723e */ /* 0x000fe400000000ff */
[----:B------:R-:W-:-:S05]  /*c8f0*/  F2FP.PACK_AB R14, R0, R3 ;  /* 0x00000003000e723e */ /* 0x000fca00000000ff */
[----:B------:R1:W-:Y:S04]  /*c900*/  STS.128 [R35+0x6080], R12 ;  /* 0x0060800c23007388 */ /* 0x0003e80000000c00 */
[----:B------:R1:W-:Y:S02]  /*c910*/  STS.128 [R33+0x6080], R8 ;  /* 0x0060800821007388 */ /* 0x0003e40000000c00 */
.L_x_483:
[----:B------:R-:W-:Y:S05]  /*c920*/  BSYNC B0 ;  /* 0x0000000000007941 */ /* 0x000fea0003800000 */
.L_x_482:
[----:B------:R-:W-:Y:S01]  /*c930*/  IADD3 R0, R61, 0x10, RZ ;  /* 0x000000103d007810 */ /* 0x000fe20007ffe0ff */
[----:B------:R-:W-:Y:S03]  /*c940*/  BSSY B0, `(.L_x_484) ;  /* 0x0000074000007945 */ /* 0x000fe60003800000 */
[----:B------:R-:W-:-:S13]  /*c950*/  ISETP.GE.AND P0, PT, R0, c[0x0][0x27c], PT ;  /* 0x00009f0000007a0c */ /* 0x000fda0003f06270 */
[----:B------:R-:W-:Y:S05]  /*c960*/  @P0 BRA `(.L_x_485) ;  /* 0x0000071000000947 */ /* 0x000fea0003800000 */
[----:B------:R-:W-:Y:S01]  /*c970*/  SHF.R.S32.HI R6, RZ, 0x1f, R0 ;  /* 0x0000001fff067819 */ /* 0x000fe20000011400 */
[----:B------:R-:W-:Y:S01]  /*c980*/  IMAD.SHL.U32 R7, R118, 0x40, RZ ;  /* 0x0000004076077824 */ /* 0x000fe200078e00ff */
[----:B------:R-:W-:Y:S01]  /*c990*/  LEA.HI R5, R60, R60, RZ, 0x1 ;  /* 0x0000003c3c057211 */ /* 0x000fe200078f08ff */
[----:B-1----:R-:W-:Y:S01]  /*c9a0*/  IMAD.MOV.U32 R8, RZ, RZ, c[0x0][0x27c] ;  /* 0x00009f00ff087624 */ /* 0x002fe200078e00ff */
[CC--:B------:R-:W-:Y:S02]  /*c9b0*/  LEA.HI R3, R6.reuse, R0.reuse, RZ, 0x3 ;  /* 0x0000000006037211 */ /* 0x0c0fe400078f18ff */
[----:B------:R-:W-:Y:S02]  /*c9c0*/  LOP3.LUT R5, R5, 0x7fffffe, RZ, 0xc0, !PT ;  /* 0x07fffffe05057812 */ /* 0x000fe400078ec0ff */
[----:B------:R-:W-:Y:S02]  /*c9d0*/  LEA.HI R6, R6, R0, RZ, 0x5 ;  /* 0x0000000006067211 */ /* 0x000fe400078f28ff */
[----:B------:R-:W-:-:S02]  /*c9e0*/  SHF.R.S32.HI R2, RZ, 0x3, R3 ;  /* 0x00000003ff027819 */ /* 0x000fc40000011403 */
[----:B------:R-:W-:Y:S01]  /*c9f0*/  LOP3.LUT R0, R7, 0xc0, RZ, 0xc0, !PT ;  /* 0x000000c007007812 */ /* 0x000fe200078ec0ff */
[----:B------:R-:W-:Y:S01]  /*ca00*/  IMAD.SHL.U32 R6, R6, 0x80, RZ ;  /* 0x0000008006067824 */ /* 0x000fe200078e00ff */
[----:B------:R-:W-:Y:S02]  /*ca10*/  IADD3 R5, R60, -R5, RZ ;  /* 0x800000053c057210 */ /* 0x000fe40007ffe0ff */
[----:B------:R-:W-:Y:S02]  /*ca20*/  LEA.HI R2, R8, R2, RZ, 0x1d ;  /* 0x0000000208027211 */ /* 0x000fe400078fe8ff */
[----:B------:R-:W-:Y:S02]  /*ca30*/  LOP3.LUT R7, R0, 0x18, R3, 0xf8, !PT ;  /* 0x0000001800077812 */ /* 0x000fe400078ef803 */
[----:B------:R-:W-:Y:S02]  /*ca40*/  SHF.R.U32.HI R9, RZ, 0x3, R0 ;  /* 0x00000003ff097819 */ /* 0x000fe40000011600 */
[----:B------:R-:W-:-:S02]  /*ca50*/  LEA R3, R92, R5, 0x3 ;  /* 0x000000055c037211 */ /* 0x000fc400078e18ff */
[----:B------:R-:W-:Y:S02]  /*ca60*/  LOP3.LUT R8, R6, 0x7ffff000, RZ, 0xc0, !PT ;  /* 0x7ffff00006087812 */ /* 0x000fe400078ec0ff */
[----:B------:R-:W-:Y:S02]  /*ca70*/  SHF.R.S32.HI R5, RZ, 0x1f, R2 ;  /* 0x0000001fff057819 */ /* 0x000fe40000011402 */
[----:B------:R-:W-:Y:S01]  /*ca80*/  LOP3.LUT R6, R7, R9, RZ, 0x3c, !PT ;  /* 0x0000000907067212 */ /* 0x000fe200078e3cff */
[----:B------:R-:W-:Y:S01]  /*ca90*/  IMAD.SHL.U32 R7, R3, 0x20, RZ ;  /* 0x0000002003077824 */ /* 0x000fe200078e00ff */
[----:B------:R-:W-:Y:S02]  /*caa0*/  SHF.L.U32 R3, R2, 0x3, RZ ;  /* 0x0000000302037819 */ /* 0x000fe400000006ff */
[----:B------:R-:W-:Y:S02]  /*cab0*/  LEA.HI R2, R5, R2, RZ, 0x2 ;  /* 0x0000000205027211 */ /* 0x000fe400078f10ff */
[----:B------:R-:W-:-:S02]  /*cac0*/  LOP3.LUT R3, R0, 0x18, R3, 0xf8, !PT ;  /* 0x0000001800037812 */ /* 0x000fc400078ef803 */
[----:B------:R-:W-:Y:S01]  /*cad0*/  IADD3 R5, R6, R8, R7 ;  /* 0x0000000806057210 */ /* 0x000fe20007ffe007 */
[----:B------:R-:W-:Y:S01]  /*cae0*/  IMAD.SHL.U32 R0, R2, 0x400, RZ ;  /* 0x0000040002007824 */ /* 0x000fe200078e00ff */
[----:B------:R-:W-:Y:S01]  /*caf0*/  LOP3.LUT R3, R3, R9, RZ, 0x3c, !PT ;  /* 0x0000000903037212 */ /* 0x000fe200078e3cff */
[----:B------:R-:W-:Y:S01]  /*cb00*/  HADD2.F32 R2, -RZ, R63.H0_H0 ;  /* 0x2000003fff027230 */ /* 0x000fe20000004100 */
[----:B------:R-:W-:Y:S02]  /*cb10*/  SHF.L.U32 R44, R5, 0x1, RZ ;  /* 0x00000001052c7819 */ /* 0x000fe400000006ff */
[----:B------:R-:W-:Y:S02]  /*cb20*/  LOP3.LUT R0, R0, 0x7ffff000, RZ, 0xc0, !PT ;  /* 0x7ffff00000007812 */ /* 0x000fe400078ec0ff */
[----:B------:R-:W-:Y:S01]  /*cb30*/  SHF.R.U64 R45, R36, 0x10, R37 ;  /* 0x00000010242d7819 */ /* 0x000fe20000001225 */
[----:B------:R-:W1:Y:S01]  /*cb40*/  LDS.128 R8, [R44+0x6080] ;  /* 0x006080002c087984 */ /* 0x000e620000000c00 */
[----:B------:R-:W-:-:S02]  /*cb50*/  IADD3 R0, R3, R0, R7 ;  /* 0x0000000003007210 */ /* 0x000fc40007ffe007 */
[----:B------:R-:W-:Y:S02]  /*cb60*/  SHF.R.U32.HI R16, RZ, 0x10, R37 ;  /* 0x00000010ff107819 */ /* 0x000fe40000011625 */
[--C-:B------:R-:W-:Y:S01]  /*cb70*/  SHF.R.U64 R36, R40, 0x10, R41.reuse ;  /* 0x0000001028247819 */ /* 0x100fe20000001229 */
[----:B------:R-:W-:Y:S01]  /*cb80*/  IMAD.SHL.U32 R33, R0, 0x2, RZ ;  /* 0x0000000200217824 */ /* 0x000fe200078e00ff */
[----:B------:R-:W-:Y:S01]  /*cb90*/  SHF.R.U32.HI R0, RZ, 0x10, R41 ;  /* 0x00000010ff007819 */ /* 0x000fe20000011629 */
[----:B------:R-:W-:Y:S01]  /*cba0*/  HADD2.F32 R40, -RZ, R16.H0_H0 ;  /* 0x20000010ff287230 */ /* 0x000fe20000004100 */
[----:B------:R-:W-:Y:S02]  /*cbb0*/  SHF.R.U32.HI R17, RZ, 0x10, R43 ;  /* 0x00000010ff117819 */ /* 0x000fe4000001162b */
[----:B------:R-:W2:Y:S01]  /*cbc0*/  LDS.128 R12, [R33+0x6080] ;  /* 0x00608000210c7984 */ /* 0x000ea20000000c00 */
[--C-:B------:R-:W-:Y:S02]  /*cbd0*/  SHF.R.U32.HI R18, RZ, 0x10, R39.reuse ;  /* 0x00000010ff127819 */ /* 0x100fe40000011627 */
[----:B------:R-:W-:-:S02]  /*cbe0*/  SHF.R.U64 R38, R38, 0x10, R39 ;  /* 0x0000001026267819 */ /* 0x000fc40000001227 */
[----:B------:R-:W-:Y:S01]  /*cbf0*/  SHF.R.U64 R30, R42, 0x10, R43 ;  /* 0x000000102a1e7819 */ /* 0x000fe2000000122b */
[----:B------:R-:W-:Y:S02]  /*cc00*/  HADD2.F32 R39, -RZ, R18.H0_H0 ;  /* 0x20000012ff277230 */ /* 0x000fe40000004100 */
[----:B------:R-:W-:Y:S02]  /*cc10*/  HADD2.F32 R38, -RZ, R38.H0_H0 ;  /* 0x20000026ff267230 */ /* 0x000fe40000004100 */
[----:B-1----:R-:W-:Y:S02]  /*cc20*/  HADD2.F32 R20, -RZ, R9.H0_H0 ;  /* 0x20000009ff147230 */ /* 0x002fe40000004100 */
[--C-:B------:R-:W-:Y:S02]  /*cc30*/  HADD2.F32 R22, -RZ, R11.reuse.H0_H0 ;  /* 0x2000000bff167230 */ /* 0x100fe40000004100 */
[----:B------:R-:W-:Y:S01]  /*cc40*/  HADD2.F32 R21, -RZ, R11.H1_H1 ;  /* 0x3000000bff157230 */ /* 0x000fe20000004100 */
[----:B------:R-:W-:Y:S01]  /*cc50*/  FMUL.FTZ R7, R20, R2 ;  /* 0x0000000214077220 */ /* 0x000fe20000410000 */
[----:B------:R-:W-:-:S02]  /*cc60*/  HADD2.F32 R11, -RZ, R88.H1_H1 ;  /* 0x30000058ff0b7230 */ /* 0x000fc40000004100 */
[----:B------:R-:W-:Y:S02]  /*cc70*/  HADD2.F32 R19, -RZ, R9.H1_H1 ;  /* 0x30000009ff137230 */ /* 0x000fe40000004100 */
[----:B------:R-:W-:Y:S02]  /*cc80*/  HADD2.F32 R24, -RZ, R8.H0_H0 ;  /* 0x20000008ff187230 */ /* 0x000fe40000004100 */
[--C-:B--2---:R-:W-:Y:S02]  /*cc90*/  HADD2.F32 R6, -RZ, R13.reuse.H0_H0 ;  /* 0x2000000dff067230 */ /* 0x104fe40000004100 */
[----:B------:R-:W-:Y:S02]  /*cca0*/  HADD2.F32 R5, -RZ, R13.H1_H1 ;  /* 0x3000000dff057230 */ /* 0x000fe40000004100 */
[----:B------:R-:W-:Y:S01]  /*ccb0*/  HADD2.F32 R13, -RZ, R0.H0_H0 ;  /* 0x20000000ff0d7230 */ /* 0x000fe20000004100 */
[C---:B------:R-:W-:Y:S01]  /*ccc0*/  FFMA.FTZ R37, R6.reuse, R11, R7 ;  /* 0x0000000b06257223 */ /* 0x040fe20000010007 */
[----:B------:R-:W-:Y:S01]  /*ccd0*/  HADD2.F32 R0, -RZ, R63.H1_H1 ;  /* 0x3000003fff007230 */ /* 0x000fe20000004100 */
[----:B------:R-:W-:Y:S01]  /*cce0*/  FMUL.FTZ R34, R6, R2 ;  /* 0x0000000206227220 */ /* 0x000fe20000410000 */
[----:B------:R-:W-:Y:S01]  /*ccf0*/  HADD2.F32 R3, -RZ, R15.H0_H0 ;  /* 0x2000000fff037230 */ /* 0x000fe20000004100 */
[-C--:B------:R-:W-:Y:S01]  /*cd00*/  FMUL.FTZ R6, R19, R13.reuse ;  /* 0x0000000d13067220 */ /* 0x080fe20000410000 */
[----:B------:R-:W-:Y:S01]  /*cd10*/  HADD2.F32 R7, -RZ, R89.H1_H1 ;  /* 0x30000059ff077230 */ /* 0x000fe20000004100 */
[----:B------:R-:W-:Y:S01]  /*cd20*/  FMUL.FTZ R2, R22, R0 ;  /* 0x0000000016027220 */ /* 0x000fe20000410000 */
[----:B------:R-:W-:Y:S01]  /*cd30*/  HADD2.F32 R9, -RZ, R12.H0_H0 ;  /* 0x2000000cff097230 */ /* 0x000fe20000004100 */
[----:B------:R-:W-:Y:S01]  /*cd40*/  FMUL.FTZ R31, R5, R13 ;  /* 0x0000000d051f7220 */ /* 0x000fe20000410000 */
[----:B------:R-:W-:Y:S01]  /*cd50*/  HADD2.F32 R13, -RZ, R17.H0_H0 ;  /* 0x20000011ff0d7230 */ /* 0x000fe20000004100 */
[----:B------:R-:W-:Y:S01]  /*cd60*/  FFMA.FTZ R32, R3, R7, R2 ;  /* 0x0000000703207223 */ /* 0x000fe20000010002 */
[----:B------:R-:W-:Y:S01]  /*cd70*/  HADD2.F32 R2, -RZ, R88.H0_H0 ;  /* 0x20000058ff027230 */ /* 0x000fe20000004100 */
[----:B------:R-:W-:Y:S01]  /*cd80*/  FFMA.FTZ R35, R5, R40, R6 ;  /* 0x0000002805237223 */ /* 0x000fe20000010006 */
[----:B------:R-:W-:Y:S01]  /*cd90*/  HADD2.F32 R6, -RZ, R90.H0_H0 ;  /* 0x2000005aff067230 */ /* 0x000fe20000004100 */
[----:B------:R-:W-:Y:S01]  /*cda0*/  FMUL.FTZ R27, R3, R0 ;  /* 0x00000000031b7220 */ /* 0x000fe20000410000 */
[----:B------:R-:W-:Y:S01]  /*cdb0*/  HADD2.F32 R26, -RZ, R8.H1_H1 ;  /* 0x30000008ff1a7230 */ /* 0x000fe20000004100 */
[----:B------:R-:W-:Y:S01]  /*cdc0*/  FMUL.FTZ R5, R24, R2 ;  /* 0x0000000218057220 */ /* 0x000fe20000410000 */
[----:B------:R-:W-:Y:S01]  /*cdd0*/  HADD2.F32 R8, -RZ, R15.H1_H1 ;  /* 0x3000000fff087230 */ /* 0x000fe20000004100 */
[----:B------:R-:W-:Y:S01]  /*cde0*/  FMUL.FTZ R3, R21, R13 ;  /* 0x0000000d15037220 */ /* 0x000fe20000410000 */
[--C-:B------:R-:W-:Y:S01]  /*cdf0*/  HADD2.F32 R23, -RZ, R10.reuse.H0_H0 ;  /* 0x2000000aff177230 */ /* 0x100fe20000004100 */
[C---:B------:R-:W-:Y:S01]  /*ce00*/  FFMA.FTZ R28, R9.reuse, R6, R5 ;  /* 0x00000006091c7223 */ /* 0x040fe20000010005 */
[----:B------:R-:W-:Y:S01]  /*ce10*/  HADD2.F32 R25, -RZ, R10.H1_H1 ;  /* 0x3000000aff197230 */ /* 0x000fe20000004100 */
[C---:B------:R-:W-:Y:S01]  /*ce20*/  FFMA.FTZ R29, R8.reuse, R39, R3 ;  /* 0x00000027081d7223 */ /* 0x040fe20000010003 */
[----:B------:R-:W-:Y:S01]  /*ce30*/  HADD2.F32 R10, -RZ, R14.H0_H0 ;  /* 0x2000000eff0a7230 */ /* 0x000fe20000004100 */
[----:B------:R-:W-:Y:S01]  /*ce40*/  FMUL.FTZ R17, R8, R13 ;  /* 0x0000000d08117220 */ /* 0x000fe20000410000 */
[----:B------:R-:W-:Y:S01]  /*ce50*/  HADD2.F32 R0, -RZ, R89.H0_H0 ;  /* 0x20000059ff007230 */ /* 0x000fe20000004100 */
[----:B------:R-:W-:Y:S01]  /*ce60*/  FMUL.FTZ R16, R9, R2 ;  /* 0x0000000209107220 */ /* 0x000fe20000410000 */
[----:B------:R-:W-:Y:S01]  /*ce70*/  HADD2.F32 R5, -RZ, R36.H0_H0 ;  /* 0x20000024ff057230 */ /* 0x000fe20000004100 */
[----:B------:R-:W-:Y:S01]  /*ce80*/  FFMA.FTZ R13, R19, R40, -R31 ;  /* 0x00000028130d7223 */ /* 0x000fe2000001081f */
[----:B------:R-:W-:Y:S01]  /*ce90*/  HADD2.F32 R3, -RZ, R90.H1_H1 ;  /* 0x3000005aff037230 */ /* 0x000fe20000004100 */
[-C--:B------:R-:W-:Y:S01]  /*cea0*/  FMUL.FTZ R2, R23, R0.reuse ;  /* 0x0000000017027220 */ /* 0x080fe20000410000 */
[----:B------:R-:W-:Y:S01]  /*ceb0*/  HADD2.F32 R12, -RZ, R12.H1_H1 ;  /* 0x3000000cff0c7230 */ /* 0x000fe20000004100 */
[----:B------:R-:W-:Y:S01]  /*cec0*/  FMUL.FTZ R8, R10, R0 ;  /* 0x000000000a087220 */ /* 0x000fe20000410000 */
[----:B------:R-:W-:Y:S01]  /*ced0*/  HADD2.F32 R9, -RZ, R30.H0_H0 ;  /* 0x2000001eff097230 */ /* 0x000fe20000004100 */
[----:B------:R-:W-:Y:S01]  /*cee0*/  FMUL.FTZ R0, R26, R5 ;  /* 0x000000051a007220 */ /* 0x000fe20000410000 */
[----:B------:R-:W-:Y:S01]  /*cef0*/  HADD2.F32 R36, -RZ, R45.H0_H0 ;  /* 0x2000002dff247230 */ /* 0x000fe20000004100 */
[----:B------:R-:W-:Y:S01]  /*cf00*/  FFMA.FTZ R30, R10, R3, R2 ;  /* 0x000000030a1e7223 */ /* 0x000fe20000010002 */
[----:B------:R-:W-:Y:S01]  /*cf10*/  HADD2.F32 R14, -RZ, R14.H1_H1 ;  /* 0x3000000eff0e7230 */ /* 0x000fe20000004100 */
[----:B------:R-:W-:-:S02]  /*cf20*/  FMUL.FTZ R2, R25, R9 ;  /* 0x0000000919027220 */ /* 0x000fc40000410000 */
[C---:B------:R-:W-:Y:S02]  /*cf30*/  FFMA.FTZ R15, R12.reuse, R36, R0 ;  /* 0x000000240c0f7223 */ /* 0x040fe40000010000 */
[----:B------:R-:W-:Y:S02]  /*cf40*/  FMUL.FTZ R5, R12, R5 ;  /* 0x000000050c057220 */ /* 0x000fe40000410000 */
[C---:B------:R-:W-:Y:S01]  /*cf50*/  FMUL.FTZ R0, R14.reuse, R9 ;  /* 0x000000090e007220 */ /* 0x040fe20000410000 */
[----:B------:R-:W-:Y:S01]  /*cf60*/  F2FP.PACK_AB R9, R35, R37 ;  /* 0x000000252309723e */ /* 0x000fe200000000ff */
[----:B------:R-:W-:Y:S02]  /*cf70*/  FFMA.FTZ R18, R14, R38, R2 ;  /* 0x000000260e127223 */ /* 0x000fe40000010002 */
[----:B------:R-:W-:Y:S01]  /*cf80*/  FFMA.FTZ R12, R20, R11, -R34 ;  /* 0x0000000b140c7223 */ /* 0x000fe20000010822 */
[----:B------:R-:W-:Y:S01]  /*cf90*/  F2FP.PACK_AB R11, R29, R32 ;  /* 0x000000201d0b723e */ /* 0x000fe200000000ff */
[----:B------:R-:W-:-:S02]  /*cfa0*/  FFMA.FTZ R10, R22, R7, -R27 ;  /* 0x00000007160a7223 */ /* 0x000fc4000001081b */
[----:B------:R-:W-:Y:S01]  /*cfb0*/  FFMA.FTZ R7, R21, R39, -R17 ;  /* 0x0000002715077223 */ /* 0x000fe20000010811 */
[----:B------:R-:W-:Y:S01]  /*cfc0*/  F2FP.PACK_AB R13, R13, R12 ;  /* 0x0000000c0d0d723e */ /* 0x000fe200000000ff */
[----:B------:R-:W-:Y:S02]  /*cfd0*/  FFMA.FTZ R6, R24, R6, -R16 ;  /* 0x0000000618067223 */ /* 0x000fe40000010810 */
[----:B------:R-:W-:Y:S01]  /*cfe0*/  FFMA.FTZ R3, R23, R3, -R8 ;  /* 0x0000000317037223 */ /* 0x000fe20000010808 */
[----:B------:R-:W-:Y:S01]  /*cff0*/  F2FP.PACK_AB R8, R15, R28 ;  /* 0x0000001c0f08723e */ /* 0x000fe200000000ff */
[----:B------:R-:W-:Y:S01]  /*d000*/  FFMA.FTZ R2, R26, R36, -R5 ;  /* 0x000000241a027223 */ /* 0x000fe20000010805 */
[----:B------:R-:W-:Y:S01]  /*d010*/  F2FP.PACK_AB R15, R7, R10 ;  /* 0x0000000a070f723e */ /* 0x000fe200000000ff */
[----:B------:R-:W-:Y:S01]  /*d020*/  FFMA.FTZ R0, R25, R38, -R0 ;  /* 0x0000002619007223 */ /* 0x000fe20000010800 */
[----:B------:R-:W-:Y:S02]  /*d030*/  F2FP.PACK_AB R10, R18, R30 ;  /* 0x0000001e120a723e */ /* 0x000fe400000000ff */
[----:B------:R-:W-:-:S02]  /*d040*/  F2FP.PACK_AB R12, R2, R6 ;  /* 0x00000006020c723e */ /* 0x000fc400000000ff */
[----:B------:R-:W-:-:S05]  /*d050*/  F2FP.PACK_AB R14, R0, R3 ;  /* 0x00000003000e723e */ /* 0x000fca00000000ff */
[----:B------:R1:W-:Y:S04]  /*d060*/  STS.128 [R44+0x6080], R12 ;  /* 0x0060800c2c007388 */ /* 0x0003e80000000c00 */
[----:B------:R1:W-:Y:S02]  /*d070*/  STS.128 [R33+0x6080], R8 ;  /* 0x0060800821007388 */ /* 0x0003e40000000c00 */
.L_x_485:
[----:B------:R-:W-:Y:S05]  /*d080*/  BSYNC B0 ;  /* 0x0000000000007941 */ /* 0x000fea0003800000 */
.L_x_484:
[----:B------:R-:W-:-:S04]  /*d090*/  IADD3 R0, R61, 0x20, RZ ;  /* 0x000000203d007810 */ /* 0x000fc80007ffe0ff */
        /* <DEDUP_REMOVED lines=30> */
[----:B------:R-:W-:Y:S01]  /*d280*/  SHF.R.U32.HI R16, RZ, 0x10, R53 ;  /* 0x00000010ff107819 */ /* 0x000fe20000011635 */
[----:B------:R-:W1:Y:S01]  /*d290*/  LDS.128 R8, [R36+0x6080] ;  /* 0x0060800024087984 */ /* 0x000e620000000c00 */
[----:B------:R-:W-:-:S02]  /*d2a0*/  IADD3 R0, R3, R0, R7 ;  /* 0x0000000003007210 */ /* 0x000fc40007ffe007 */
[----:B------:R-:W-:Y:S01]  /*d2b0*/  SHF.R.U32.HI R17, RZ, 0x10, R59 ;  /* 0x00000010ff117819 */ /* 0x000fe2000001163b */
[----:B------:R-:W-:Y:S01]  /*d2c0*/  HADD2.F32 R42, -RZ, R16.H0_H0 ;  /* 0x20000010ff2a7230 */ /* 0x000fe20000004100 */
[----:B------:R-:W-:Y:S01]  /*d2d0*/  SHF.R.U32.HI R18, RZ, 0x10, R55 ;  /* 0x00000010ff127819 */ /* 0x000fe20000011637 */
[----:B------:R-:W-:Y:S01]  /*d2e0*/  IMAD.SHL.U32 R33, R0, 0x2, RZ ;  /* 0x0000000200217824 */ /* 0x000fe200078e00ff */
[--C-:B------:R-:W-:Y:S02]  /*d2f0*/  SHF.R.U32.HI R0, RZ, 0x10, R57.reuse ;  /* 0x00000010ff007819 */ /* 0x100fe40000011639 */
[----:B------:R-:W-:Y:S01]  /*d300*/  SHF.R.U64 R30, R56, 0x10, R57 ;  /* 0x00000010381e7819 */ /* 0x000fe20000001239 */
[----:B------:R-:W-:Y:S01]  /*d310*/  HADD2.F32 R41, -RZ, R18.H0_H0 ;  /* 0x20000012ff297230 */ /* 0x000fe20000004100 */
[----:B------:R-:W2:Y:S01]  /*d320*/  LDS.128 R12, [R33+0x6080] ;  /* 0x00608000210c7984 */ /* 0x000ea20000000c00 */
[----:B------:R-:W-:Y:S02]  /*d330*/  SHF.R.U64 R38, R52, 0x10, R53 ;  /* 0x0000001034267819 */ /* 0x000fe40000001235 */
[----:B------:R-:W-:-:S02]  /*d340*/  SHF.R.U64 R35, R58, 0x10, R59 ;  /* 0x000000103a237819 */ /* 0x000fc4000000123b */
[----:B------:R-:W-:Y:S01]  /*d350*/  SHF.R.U64 R39, R54, 0x10, R55 ;  /* 0x0000001036277819 */ /* 0x000fe20000001237 */
[----:B------:R-:W-:Y:S02]  /*d360*/  HADD2.F32 R38, -RZ, R38.H0_H0 ;  /* 0x20000026ff267230 */ /* 0x000fe40000004100 */
[----:B-1----:R-:W-:Y:S02]  /*d370*/  HADD2.F32 R20, -RZ, R9.H0_H0 ;  /* 0x20000009ff147230 */ /* 0x002fe40000004100 */
[--C-:B------:R-:W-:Y:S02]  /*d380*/  HADD2.F32 R22, -RZ, R11.reuse.H0_H0 ;  /* 0x2000000bff167230 */ /* 0x100fe40000004100 */
[----:B------:R-:W-:Y:S01]  /*d390*/  HADD2.F32 R21, -RZ, R11.H1_H1 ;  /* 0x3000000bff157230 */ /* 0x000fe20000004100 */
[----:B------:R-:W-:Y:S01]  /*d3a0*/  FMUL.FTZ R7, R20, R2 ;  /* 0x0000000214077220 */ /* 0x000fe20000410000 */
[----:B------:R-:W-:Y:S02]  /*d3b0*/  HADD2.F32 R11, -RZ, R93.H0_H0 ;  /* 0x2000005dff0b7230 */ /* 0x000fe40000004100 */
[----:B------:R-:W-:-:S02]  /*d3c0*/  HADD2.F32 R19, -RZ, R9.H1_H1 ;  /* 0x30000009ff137230 */ /* 0x000fc40000004100 */
        /* <DEDUP_REMOVED lines=39> */
[----:B------:R-:W-:Y:S01]  /*d640*/  HADD2.F32 R14, -RZ, R14.H1_H1 ;  /* 0x3000000eff0e7230 */ /* 0x000fe20000004100 */
[----:B------:R-:W-:Y:S01]  /*d650*/  FFMA.FTZ R30, R10, R3, R2 ;  /* 0x000000030a1e7223 */ /* 0x000fe20000010002 */
[----:B------:R-:W-:Y:S01]  /*d660*/  HADD2.F32 R35, -RZ, R39.H0_H0 ;  /* 0x20000027ff237230 */ /* 0x000fe20000004100 */
        /* <DEDUP_REMOVED lines=22> */
.L_x_481:
[----:B------:R-:W-:Y:S05]  /*d7d0*/  BSYNC B1 ;  /* 0x0000000000017941 */ /* 0x000fea0003800000 */
.L_x_480:
[----:B------:R-:W-:-:S04]  /*d7e0*/  IADD3 R16, R60, 0x40, RZ ;  /* 0x000000403c107810 */ /* 0x000fc80007ffe0ff */
[----:B------:R-:W-:-:S13]  /*d7f0*/  ISETP.GE.AND P0, PT, R16, R62, PT ;  /* 0x0000003e1000720c */ /* 0x000fda0003f06270 */
[----:B------:R-:W-:Y:S05]  /*d800*/  @P0 BRA `(.L_x_465) ;  /* 0x0000162000000947 */ /* 0x000fea0003800000 */
[----:B------:R-:W-:Y:S01]  /*d810*/  ISETP.GE.AND P0, PT, R61, c[0x0][0x27c], PT ;  /* 0x00009f003d007a0c */ /* 0x000fe20003f06270 */
[----:B------:R-:W-:-:S12]  /*d820*/  BSSY B0, `(.L_x_486) ;  /* 0x0000070000007945 */ /* 0x000fd80003800000 */
[----:B------:R-:W-:Y:S05]  /*d830*/  @P0 BRA `(.L_x_487) ;  /* 0x000006e000000947 */ /* 0x000fea0003800000 */
[----:B------:R-:W-:Y:S01]  /*d840*/  SHF.R.S32.HI R0, RZ, 0x1f, R16 ;  /* 0x0000001fff007819 */ /* 0x000fe20000011410 */
[----:B------:R-:W-:Y:S01]  /*d850*/  IMAD.MOV.U32 R6, RZ, RZ, c[0x0][0x27c] ;  /* 0x00009f00ff067624 */ /* 0x000fe200078e00ff */
[-C--:B------:R-:W-:Y:S02]  /*d860*/  LEA.HI R2, R16, R16.reuse, RZ, 0x1 ;  /* 0x0000001010027211 */ /* 0x080fe400078f08ff */
[----:B------:R-:W-:Y:S02]  /*d870*/  LEA.HI R0, R0, R16, RZ, 0x3 ;  /* 0x0000001000007211 */ /* 0x000fe400078f18ff */
[----:B------:R-:W-:Y:S01]  /*d880*/  LEA.HI R6, R6, R48, RZ, 0x1d ;  /* 0x0000003006067211 */ /* 0x000fe200078fe8ff */
[C---:B------:R-:W-:Y:S01]  /*d890*/  IMAD.SHL.U32 R3, R2.reuse, 0x20, RZ ;  /* 0x0000002002037824 */ /* 0x040fe200078e00ff */
[----:B------:R-:W-:Y:S02]  /*d8a0*/  LOP3.LUT R5, R2, 0x7fffffe, RZ, 0xc0, !PT ;  /* 0x07fffffe02057812 */ /* 0x000fe400078ec0ff */
[----:B------:R-:W-:-:S02]  /*d8b0*/  SHF.L.U32 R2, R0, 0x5, RZ ;  /* 0x0000000500027819 */ /* 0x000fc400000006ff */
[----:B------:R-:W-:Y:S02]  /*d8c0*/  SHF.R.S32.HI R7, RZ, 0x1f, R6 ;  /* 0x0000001fff077819 */ /* 0x000fe40000011406 */
[----:B------:R-:W-:Y:S01]  /*d8d0*/  LOP3.LUT R0, R3, 0xc0, RZ, 0xc0, !PT ;  /* 0x000000c003007812 */ /* 0x000fe200078ec0ff */
[----:B------:R-:W-:Y:S01]  /*d8e0*/  IMAD.IADD R3, R16, 0x1, -R5 ;  /* 0x0000000110037824 */ /* 0x000fe200078e0a05 */
[----:B------:R-:W-:Y:S02]  /*d8f0*/  LOP3.LUT R2, R2, 0xffffff00, RZ, 0xc0, !PT ;  /* 0xffffff0002027812 */ /* 0x000fe400078ec0ff */
[----:B------:R-:W-:Y:S02]  /*d900*/  LEA.HI R7, R7, R6, RZ, 0x2 ;  /* 0x0000000607077211 */ /* 0x000fe400078f10ff */
[----:B------:R-:W-:Y:S01]  /*d910*/  SHF.L.U32 R6, R6, 0x3, RZ ;  /* 0x0000000306067819 */ /* 0x000fe200000006ff */
[----:B------:R-:W-:Y:S01]  /*d920*/  IMAD R3, R3, 0x20, R2 ;  /* 0x0000002003037824 */ /* 0x000fe200078e0202 */
[----:B------:R-:W-:-:S02]  /*d930*/  LOP3.LUT R5, R0, 0x18, R61, 0xf8, !PT ;  /* 0x0000001800057812 */ /* 0x000fc400078ef83d */
[----:B-1----:R-:W-:Y:S02]  /*d940*/  SHF.R.U32.HI R8, RZ, 0x3, R0 ;  /* 0x00000003ff087819 */ /* 0x002fe40000011600 */
[----:B------:R-:W-:Y:S02]  /*d950*/  LOP3.LUT R2, R0, 0x18, R6, 0xf8, !PT ;  /* 0x0000001800027812 */ /* 0x000fe400078ef806 */
[-C--:B------:R-:W-:Y:S02]  /*d960*/  LOP3.LUT R5, R5, R8.reuse, RZ, 0x3c, !PT ;  /* 0x0000000805057212 */ /* 0x080fe400078e3cff */
[----:B------:R-:W-:Y:S02]  /*d970*/  SHF.L.U32 R0, R7, 0xa, RZ ;  /* 0x0000000a07007819 */ /* 0x000fe400000006ff */
[----:B------:R-:W-:Y:S01]  /*d980*/  LOP3.LUT R2, R2, R8, RZ, 0x3c, !PT ;  /* 0x0000000802027212 */ /* 0x000fe200078e3cff */
[----:B------:R-:W-:Y:S01]  /*d990*/  IMAD.IADD R5, R3, 0x1, R5 ;  /* 0x0000000103057824 */ /* 0x000fe200078e0205 */
[----:B------:R-:W-:-:S02]  /*d9a0*/  LOP3.LUT R0, R0, 0x7ffff000, RZ, 0xc0, !PT ;  /* 0x7ffff00000007812 */ /* 0x000fc400078ec0ff */
[----:B------:R-:W-:Y:S02]  /*d9b0*/  SHF.R.U32.HI R17, RZ, 0x10, R67 ;  /* 0x00000010ff117819 */ /* 0x000fe40000011643 */
[----:B------:R-:W-:Y:S02]  /*d9c0*/  IADD3 R0, R2, R0, R3 ;  /* 0x0000000002007210 */ /* 0x000fe40007ffe003 */
[----:B------:R-:W-:Y:S01]  /*d9d0*/  SHF.L.U32 R35, R5, 0x1, RZ ;  /* 0x0000000105237819 */ /* 0x000fe200000006ff */
[----:B------:R-:W-:Y:S01]  /*d9e0*/  HADD2.F32 R42, -RZ, R17.H0_H0 ;  /* 0x20000011ff2a7230 */ /* 0x000fe20000004100 */
[----:B------:R-:W-:Y:S01]  /*d9f0*/  SHF.L.U32 R32, R0, 0x1, RZ ;  /* 0x0000000100207819 */ /* 0x000fe200000006ff */
[----:B------:R-:W-:Y:S01]  /*da00*/  HADD2.F32 R0, -RZ, R96.H0_H0 ;  /* 0x20000060ff007230 */ /* 0x000fe20000004100 */
[----:B------:R-:W-:Y:S01]  /*da10*/  SHF.R.U32.HI R2, RZ, 0x10, R71 ;  /* 0x00000010ff027819 */ /* 0x000fe20000011647 */
[----:B------:R-:W1:Y:S01]  /*da20*/  LDS.128 R8, [R35+0x6080] ;  /* 0x0060800023087984 */ /* 0x000e620000000c00 */
[----:B------:R-:W-:-:S02]  /*da30*/  SHF.R.U32.HI R26, RZ, 0x10, R69 ;  /* 0x00000010ff1a7819 */ /* 0x000fc40000011645 */
[----:B------:R-:W-:Y:S01]  /*da40*/  SHF.R.U32.HI R27, RZ, 0x10, R65 ;  /* 0x00000010ff1b7819 */ /* 0x000fe20000011641 */
[----:B------:R-:W2:Y:S01]  /*da50*/  LDS.128 R12, [R32+0x6080] ;  /* 0x00608000200c7984 */ /* 0x000ea20000000c00 */
[----:B------:R-:W-:Y:S02]  /*da60*/  SHF.R.U64 R30, R68, 0x10, R69 ;  /* 0x00000010441e7819 */ /* 0x000fe40000001245 */
[----:B------:R-:W-:Y:S01]  /*da70*/  SHF.R.U64 R36, R70, 0x10, R71 ;  /* 0x0000001046247819 */ /* 0x000fe20000001247 */
[----:B------:R-:W-:Y:S01]  /*da80*/  HADD2.F32 R41, -RZ, R27.H0_H0 ;  /* 0x2000001bff297230 */ /* 0x000fe20000004100 */
[----:B------:R-:W-:Y:S02]  /*da90*/  SHF.R.U64 R38, R64, 0x10, R65 ;  /* 0x0000001040267819 */ /* 0x000fe40000001241 */
[----:B------:R-:W-:-:S03]  /*daa0*/  SHF.R.U64 R39, R66, 0x10, R67 ;  /* 0x0000001042277819 */ /* 0x000fc60000001243 */
[----:B------:R-:W-:Y:S02]  /*dab0*/  HADD2.F32 R38, -RZ, R38.H0_H0 ;  /* 0x20000026ff267230 */ /* 0x000fe40000004100 */
[----:B------:R-:W-:Y:S02]  /*dac0*/  HADD2.F32 R39, -RZ, R39.H0_H0 ;  /* 0x20000027ff277230 */ /* 0x000fe40000004100 */
[----:B-1----:R-:W-:Y:S02]  /*dad0*/  HADD2.F32 R19, -RZ, R11.H0_H0 ;  /* 0x2000000bff137230 */ /* 0x002fe40000004100 */
[--C-:B------:R-:W-:Y:S02]  /*dae0*/  HADD2.F32 R23, -RZ, R8.reuse.H0_H0 ;  /* 0x20000008ff177230 */ /* 0x100fe40000004100 */
[----:B------:R-:W-:Y:S01]  /*daf0*/  HADD2.F32 R25, -RZ, R8.H1_H1 ;  /* 0x30000008ff197230 */ /* 0x000fe20000004100 */
[----:B------:R-:W-:Y:S01]  /*db00*/  FMUL.FTZ R7, R19, R0 ;  /* 0x0000000013077220 */ /* 0x000fe20000410000 */
[----:B------:R-:W-:-:S02]  /*db10*/  HADD2.F32 R21, -RZ, R9.H0_H0 ;  /* 0x20000009ff157230 */ /* 0x000fc40000004100 */
[----:B------:R-:W-:Y:S02]  /*db20*/  HADD2.F32 R20, -RZ, R9.H1_H1 ;  /* 0x30000009ff147230 */ /* 0x000fe40000004100 */
        /* <DEDUP_REMOVED lines=16> */
[----:B------:R-:W-:Y:S01]  /*dc30*/  FMUL.FTZ R28, R6, R2 ;  /* 0x00000002061c7220 */ /* 0x000fe20000410000 */
[----:B------:R-:W-:Y:S01]  /*dc40*/  HADD2.F32 R2, -RZ, R97.H0_H0 ;  /* 0x20000061ff027230 */ /* 0x000fe20000004100 */
[----:B------:R-:W-:Y:S01]  /*dc50*/  FMUL.FTZ R0, R18, R15 ;  /* 0x0000000f12007220 */ /* 0x000fe20000410000 */
[----:B------:R-:W-:Y:S01]  /*dc60*/  HADD2.F32 R15, -RZ, R26.H0_H0 ;  /* 0x2000001aff0f7230 */ /* 0x000fe20000004100 */
[----:B------:R-:W-:Y:S01]  /*dc70*/  FFMA.FTZ R33, R6, R11, R5 ;  /* 0x0000000b06217223 */ /* 0x000fe20000010005 */
[--C-:B------:R-:W-:Y:S01]  /*dc80*/  HADD2.F32 R6, -RZ, R99.reuse.H0_H0 ;  /* 0x20000063ff067230 */ /* 0x100fe20000004100 */
[----:B------:R-:W-:Y:S01]  /*dc90*/  FMUL.FTZ R5, R23, R2 ;  /* 0x0000000217057220 */ /* 0x000fe20000410000 */
[----:B------:R-:W-:Y:S01]  /*dca0*/  HADD2.F32 R24, -RZ, R10.H1_H1 ;  /* 0x3000000aff187230 */ /* 0x000fe20000004100 */
[----:B------:R-:W-:Y:S01]  /*dcb0*/  FFMA.FTZ R37, R3, R42, R0 ;  /* 0x0000002a03257223 */ /* 0x000fe20000010000 */
[----:B------:R-:W-:Y:S01]  /*dcc0*/  HADD2.F32 R10, -RZ, R14.H0_H0 ;  /* 0x2000000eff0a7230 */ /* 0x000fe20000004100 */
[----:B------:R-:W-:Y:S01]  /*dcd0*/  FMUL.FTZ R3, R20, R15 ;  /* 0x0000000f14037220 */ /* 0x000fe20000410000 */
[----:B------:R-:W-:Y:S01]  /*dce0*/  HADD2.F32 R0, -RZ, R98.H1_H1 ;  /* 0x30000062ff007230 */ /* 0x000fe20000004100 */
[C---:B------:R-:W-:Y:S01]  /*dcf0*/  FFMA.FTZ R29, R9.reuse, R6, R5 ;  /* 0x00000006091d7223 */ /* 0x040fe20000010005 */
[----:B------:R-:W-:Y:S01]  /*dd00*/  HADD2.F32 R5, -RZ, R30.H0_H0 ;  /* 0x2000001eff057230 */ /* 0x000fe20000004100 */
[C---:B------:R-:W-:Y:S01]  /*dd10*/  FFMA.FTZ R31, R8.reuse, R41, R3 ;  /* 0x00000029081f7223 */ /* 0x040fe20000010003 */
[----:B------:R-:W-:Y:S01]  /*dd20*/  HADD2.F32 R3, -RZ, R99.H1_H1 ;  /* 0x30000063ff037230 */ /* 0x000fe20000004100 */
[----:B------:R-:W-:Y:S01]  /*dd30*/  FMUL.FTZ R27, R8, R15 ;  /* 0x0000000f081b7220 */ /* 0x000fe20000410000 */
[----:B------:R-:W-:Y:S01]  /*dd40*/  HADD2.F32 R14, -RZ, R14.H1_H1 ;  /* 0x3000000eff0e7230 */ /* 0x000fe20000004100 */
[----:B------:R-:W-:Y:S01]  /*dd50*/  FMUL.FTZ R17, R9, R2 ;  /* 0x0000000209117220 */ /* 0x000fe20000410000 */
[----:B------:R-:W-:Y:S01]  /*dd60*/  HADD2.F32 R9, -RZ, R36.H0_H0 ;  /* 0x20000024ff097230 */ /* 0x000fe20000004100 */
[----:B------:R-:W-:-:S02]  /*dd70*/  FMUL.FTZ R2, R22, R0 ;  /* 0x0000000016027220 */ /* 0x000fc40000410000 */
[C---:B------:R-:W-:Y:S02]  /*dd80*/  FMUL.FTZ R8, R10.reuse, R0 ;  /* 0x000000000a087220 */ /* 0x040fe40000410000 */
[----:B------:R-:W-:Y:S02]  /*dd90*/  FMUL.FTZ R0, R25, R5 ;  /* 0x0000000519007220 */ /* 0x000fe40000410000 */
[----:B------:R-:W-:Y:S02]  /*dda0*/  FFMA.FTZ R30, R10, R3, R2 ;  /* 0x000000030a1e7223 */ /* 0x000fe40000010002 */
[----:B------:R-:W-:Y:S02]  /*ddb0*/  FMUL.FTZ R2, R24, R9 ;  /* 0x0000000918027220 */ /* 0x000fe40000410000 */
[C---:B------:R-:W-:Y:S02]  /*ddc0*/  FFMA.FTZ R15, R13.reuse, R38, R0 ;  /* 0x000000260d0f7223 */ /* 0x040fe40000010000 */
[----:B------:R-:W-:-:S02]  /*ddd0*/  FMUL.FTZ R5, R13, R5 ;  /* 0x000000050d057220 */ /* 0x000fc40000410000 */
[C---:B------:R-:W-:Y:S01]  /*dde0*/  FMUL.FTZ R0, R14.reuse, R9 ;  /* 0x000000090e007220 */ /* 0x040fe20000410000 */
[----:B------:R-:W-:Y:S01]  /*ddf0*/  F2FP.PACK_AB R9, R31, R33 ;  /* 0x000000211f09723e */ /* 0x000fe200000000ff */
[----:B------:R-:W-:Y:S02]  /*de00*/  FFMA.FTZ R10, R19, R12, -R34 ;  /* 0x0000000c130a7223 */ /* 0x000fe40000010822 */
[----:B------:R-:W-:Y:S02]  /*de10*/  FFMA.FTZ R26, R14, R39, R2 ;  /* 0x000000270e1a7223 */ /* 0x000fe40000010002 */
[----:B------:R-:W-:Y:S01]  /*de20*/  FFMA.FTZ R12, R21, R11, -R28 ;  /* 0x0000000b150c7223 */ /* 0x000fe2000001081c */
[----:B------:R-:W-:Y:S01]  /*de30*/  F2FP.PACK_AB R11, R37, R40 ;  /* 0x00000028250b723e */ /* 0x000fe200000000ff */
[----:B------:R-:W-:Y:S02]  /*de40*/  FFMA.FTZ R13, R20, R41, -R27 ;  /* 0x00000029140d7223 */ /* 0x000fe4000001081b */
[----:B------:R-:W-:-:S02]  /*de50*/  FFMA.FTZ R7, R18, R42, -R7 ;  /* 0x0000002a12077223 */ /* 0x000fc40000010807 */
        /* <DEDUP_REMOVED lines=8> */
[----:B------:R-:W-:Y:S02]  /*dee0*/  F2FP.PACK_AB R12, R2, R6 ;  /* 0x00000006020c723e */ /* 0x000fe400000000ff */
[----:B------:R-:W-:-:S05]  /*def0*/  F2FP.PACK_AB R14, R0, R3 ;  /* 0x00000003000e723e */ /* 0x000fca00000000ff */
[----:B------:R1:W-:Y:S04]  /*df00*/  STS.128 [R35+0x6080], R12 ;  /* 0x0060800c23007388 */ /* 0x0003e80000000c00 */
[----:B------:R1:W-:Y:S02]  /*df10*/  STS.128 [R32+0x6080], R8 ;  /* 0x0060800820007388 */ /* 0x0003e40000000c00 */
.L_x_487:
[----:B------:R-:W-:Y:S05]  /*df20*/  BSYNC B0 ;  /* 0x0000000000007941 */ /* 0x000fea0003800000 */
.L_x_486:
[----:B------:R-:W-:Y:S01]  /*df30*/  IADD3 R0, R61, 0x10, RZ ;  /* 0x000000103d007810 */ /* 0x000fe20007ffe0ff */
[----:B------:R-:W-:Y:S03]  /*df40*/  BSSY B0, `(.L_x_488) ;  /* 0x0000077000007945 */ /* 0x000fe60003800000 */
[----:B------:R-:W-:-:S13]  /*df50*/  ISETP.GE.AND P0, PT, R0, c[0x0][0x27c], PT ;  /* 0x00009f0000007a0c */ /* 0x000fda0003f06270 */
[----:B------:R-:W-:Y:S05]  /*df60*/  @P0 BRA `(.L_x_489) ;  /* 0x0000074000000947 */ /* 0x000fea0003800000 */
[----:B------:R-:W-:Y:S01]  /*df70*/  SHF.R.S32.HI R2, RZ, 0x1f, R0 ;  /* 0x0000001fff027819 */ /* 0x000fe20000011400 */
[----:B-1----:R-:W-:Y:S01]  /*df80*/  IMAD.MOV.U32 R9, RZ, RZ, c[0x0][0x27c] ;  /* 0x00009f00ff097624 */ /* 0x002fe200078e00ff */
[----:B------:R-:W-:Y:S02]  /*df90*/  SHF.R.S32.HI R3, RZ, 0x1f, R16 ;  /* 0x0000001fff037819 */ /* 0x000fe40000011410 */
[CC--:B------:R-:W-:Y:S02]  /*dfa0*/  LEA.HI R7, R2.reuse, R0.reuse, RZ, 0x3 ;  /* 0x0000000002077211 */ /* 0x0c0fe400078f18ff */
[----:B------:R-:W-:Y:S02]  /*dfb0*/  LEA.HI R8, R2, R0, RZ, 0x5 ;  /* 0x0000000002087211 */ /* 0x000fe400078f28ff */
[-C--:B------:R-:W-:Y:S02]  /*dfc0*/  LEA.HI R6, R16, R16.reuse, RZ, 0x1 ;  /* 0x0000001010067211 */ /* 0x080fe400078f08ff */
[----:B------:R-:W-:-:S02]  /*dfd0*/  LEA.HI R0, R3, R16, RZ, 0x3 ;  /* 0x0000001003007211 */ /* 0x000fc400078f18ff */
[----:B------:R-:W-:Y:S01]  /*dfe0*/  SHF.R.S32.HI R2, RZ, 0x3, R7 ;  /* 0x00000003ff027819 */ /* 0x000fe20000011407 */
[C---:B------:R-:W-:Y:S01]  /*dff0*/  IMAD.SHL.U32 R5, R6.reuse, 0x20, RZ ;  /* 0x0000002006057824 */ /* 0x040fe200078e00ff */
[----:B------:R-:W-:Y:S01]  /*e000*/  LOP3.LUT R6, R6, 0x7fffffe, RZ, 0xc0, !PT ;  /* 0x07fffffe06067812 */ /* 0x000fe200078ec0ff */
[----:B------:R-:W-:Y:S01]  /*e010*/  IMAD.SHL.U32 R3, R0, 0x20, RZ ;  /* 0x0000002000037824 */ /* 0x000fe200078e00ff */
[----:B------:R-:W-:Y:S02]  /*e020*/  LEA.HI R2, R9, R2, RZ, 0x1d ;  /* 0x0000000209027211 */ /* 0x000fe400078fe8ff */
[----:B------:R-:W-:Y:S01]  /*e030*/  LOP3.LUT R0, R5, 0xc0, RZ, 0xc0, !PT ;  /* 0x000000c005007812 */ /* 0x000fe200078ec0ff */
[----:B------:R-:W-:Y:S01]  /*e040*/  IMAD.SHL.U32 R5, R8, 0x80, RZ ;  /* 0x0000008008057824 */ /* 0x000fe200078e00ff */
[----:B------:R-:W-:Y:S02]  /*e050*/  IADD3 R6, R16, -R6, RZ ;  /* 0x8000000610067210 */ /* 0x000fe40007ffe0ff */
[----:B------:R-:W-:-:S02]  /*e060*/  LOP3.LUT R3, R3, 0xffffff00, RZ, 0xc0, !PT ;  /* 0xffffff0003037812 */ /* 0x000fc400078ec0ff */
[----:B------:R-:W-:Y:S02]  /*e070*/  LOP3.LUT R7, R0, 0x18, R7, 0xf8, !PT ;  /* 0x0000001800077812 */ /* 0x000fe400078ef807 */
[----:B------:R-:W-:Y:S01]  /*e080*/  SHF.R.U32.HI R8, RZ, 0x3, R0 ;  /* 0x00000003ff087819 */ /* 0x000fe20000011600 */
[----:B------:R-:W-:Y:S01]  /*e090*/  IMAD R12, R6, 0x20, R3 ;  /* 0x00000020060c7824 */ /* 0x000fe200078e0203 */
[----:B------:R-:W-:Y:S02]  /*e0a0*/  SHF.R.S32.HI R3, RZ, 0x1f, R2 ;  /* 0x0000001fff037819 */ /* 0x000fe40000011402 */
[----:B------:R-:W-:Y:S02]  /*e0b0*/  LOP3.LUT R6, R7, R8, RZ, 0x3c, !PT ;  /* 0x0000000807067212 */ /* 0x000fe400078e3cff */
[----:B------:R-:W-:Y:S02]  /*e0c0*/  SHF.L.U32 R7, R2, 0x3, RZ ;  /* 0x0000000302077819 */ /* 0x000fe400000006ff */
[----:B------:R-:W-:-:S02]  /*e0d0*/  LEA.HI R2, R3, R2, RZ, 0x2 ;  /* 0x0000000203027211 */ /* 0x000fc400078f10ff */
[----:B------:R-:W-:Y:S02]  /*e0e0*/  LOP3.LUT R3, R0, 0x18, R7, 0xf8, !PT ;  /* 0x0000001800037812 */ /* 0x000fe400078ef807 */
[----:B------:R-:W-:Y:S01]  /*e0f0*/  LOP3.LUT R5, R5, 0x7ffff000, RZ, 0xc0, !PT ;  /* 0x7ffff00005057812 */ /* 0x000fe200078ec0ff */
[----:B------:R-:W-:Y:S01]  /*e100*/  IMAD.SHL.U32 R0, R2, 0x400, RZ ;  /* 0x0000040002007824 */ /* 0x000fe200078e00ff */
[----:B------:R-:W-:Y:S02]  /*e110*/  LOP3.LUT R3, R3, R8, RZ, 0x3c, !PT ;  /* 0x0000000803037212 */ /* 0x000fe400078e3cff */
[----:B------:R-:W-:Y:S02]  /*e120*/  IADD3 R5, R6, R12, R5 ;  /* 0x0000000c06057210 */ /* 0x000fe40007ffe005 */
[----:B------:R-:W-:Y:S02]  /*e130*/  LOP3.LUT R0, R0, 0x7ffff000, RZ, 0xc0, !PT ;  /* 0x7ffff00000007812 */ /* 0x000fe400078ec0ff */
[----:B------:R-:W-:Y:S01]  /*e140*/  SHF.R.U32.HI R2, RZ, 0x10, R79 ;  /* 0x00000010ff027819 */ /* 0x000fe2000001164f */
[----:B------:R-:W-:Y:S01]  /*e150*/  IMAD.SHL.U32 R36, R5, 0x2, RZ ;  /* 0x0000000205247824 */ /* 0x000fe200078e00ff */
[----:B------:R-:W-:-:S02]  /*e160*/  IADD3 R0, R3, R0, R12 ;  /* 0x0000000003007210 */ /* 0x000fc40007ffe00c */
[----:B------:R-:W-:Y:S02]  /*e170*/  SHF.R.U32.HI R17, RZ, 0x10, R75 ;  /* 0x00000010ff117819 */ /* 0x000fe4000001164b */
[----:B------:R-:W-:Y:S01]  /*e180*/  SHF.L.U32 R32, R0, 0x1, RZ ;  /* 0x0000000100207819 */ /* 0x000fe200000006ff */
[----:B------:R-:W1:Y:S01]  /*e190*/  LDS.128 R8, [R36+0x6080] ;  /* 0x0060800024087984 */ /* 0x000e620000000c00 */
[----:B------:R-:W-:Y:S01]  /*e1a0*/  HADD2.F32 R0, -RZ, R100.H0_H0 ;  /* 0x20000064ff007230 */ /* 0x000fe20000004100 */
[----:B------:R-:W-:Y:S01]  /*e1b0*/  SHF.R.U32.HI R26, RZ, 0x10, R77 ;  /* 0x00000010ff1a7819 */ /* 0x000fe2000001164d */
[----:B------:R-:W-:Y:S01]  /*e1c0*/  HADD2.F32 R42, -RZ, R17.H0_H0 ;  /* 0x20000011ff2a7230 */ /* 0x000fe20000004100 */
[----:B------:R-:W2:Y:S01]  /*e1d0*/  LDS.128 R12, [R32+0x6080] ;  /* 0x00608000200c7984 */ /* 0x000ea20000000c00 */
[----:B------:R-:W-:Y:S02]  /*e1e0*/  SHF.R.U32.HI R27, RZ, 0x10, R73 ;  /* 0x00000010ff1b7819 */ /* 0x000fe40000011649 */
[----:B------:R-:W-:-:S02]  /*e1f0*/  SHF.R.U64 R30, R76, 0x10, R77 ;  /* 0x000000104c1e7819 */ /* 0x000fc4000000124d */
[----:B------:R-:W-:Y:S01]  /*e200*/  SHF.R.U64 R35, R78, 0x10, R79 ;  /* 0x000000104e237819 */ /* 0x000fe2000000124f */
[----:B------:R-:W-:Y:S01]  /*e210*/  HADD2.F32 R41, -RZ, R27.H0_H0 ;  /* 0x2000001bff297230 */ /* 0x000fe20000004100 */
[----:B------:R-:W-:Y:S02]  /*e220*/  SHF.R.U64 R38, R72, 0x10, R73 ;  /* 0x0000001048267819 */ /* 0x000fe40000001249 */
[----:B------:R-:W-:-:S03]  /*e230*/  SHF.R.U64 R39, R74, 0x10, R75 ;  /* 0x000000104a277819 */ /* 0x000fc6000000124b */
        /* <DEDUP_REMOVED lines=14> */
[----:B------:R-:W-:Y:S02]  /*e320*/  HADD2.F32 R12, -RZ, R101.H0_H0 ;  /* 0x20000065ff0c7230 */ /* 0x000fe40000004100 */
        /* <DEDUP_REMOVED lines=9> */
[----:B------:R-:W-:Y:S01]  /*e3c0*/  HADD2.F32 R2, -RZ, R101.H1_H1 ;  /* 0x30000065ff027230 */ /* 0x000fe20000004100 */
        /* <DEDUP_REMOVED lines=18> */
[-C--:B------:R-:W-:Y:S01]  /*e4f0*/  FMUL.FTZ R2, R22, R0.reuse ;  /* 0x0000000016027220 */ /* 0x080fe20000410000 */
[----:B------:R-:W-:Y:S01]  /*e500*/  HADD2.F32 R35, -RZ, R39.H0_H0 ;  /* 0x20000027ff237230 */ /* 0x000fe20000004100 */
        /* <DEDUP_REMOVED lines=26> */
.L_x_489:
[----:B------:R-:W-:Y:S05]  /*e6b0*/  BSYNC B0 ;  /* 0x0000000000007941 */ /* 0x000fea0003800000 */
.L_x_488:
[----:B------:R-:W-:-:S04]  /*e6c0*/  IADD3 R0, R61, 0x20, RZ ;  /* 0x000000203d007810 */ /* 0x000fc80007ffe0ff */
[----:B------:R-:W-:-:S13]  /*e6d0*/  ISETP.GE.AND P0, PT, R0, c[0x0][0x27c], PT ;  /* 0x00009f0000007a0c */ /* 0x000fda0003f06270 */
[----:B------:R-:W-:Y:S05]  /*e6e0*/  @P0 BRA `(.L_x_465) ;  /* 0x0000074000000947 */ /* 0x000fea0003800000 */
[----:B------:R-:W-:Y:S01]  /*e6f0*/  SHF.R.S32.HI R2, RZ, 0x1f, R0 ;  /* 0x0000001fff027819 */ /* 0x000fe20000011400 */
[----:B-1----:R-:W-:Y:S01]  /*e700*/  IMAD.MOV.U32 R10, RZ, RZ, c[0x0][0x27c] ;  /* 0x00009f00ff0a7624 */ /* 0x002fe200078e00ff */
[----:B------:R-:W-:Y:S02]  /*e710*/  SHF.R.S32.HI R3, RZ, 0x1f, R16 ;  /* 0x0000001fff037819 */ /* 0x000fe40000011410 */
[----:B------:R-:W-:Y:S02]  /*e720*/  LEA.HI R5, R16, R16, RZ, 0x1 ;  /* 0x0000001010057211 */ /* 0x000fe400078f08ff */
[CC--:B------:R-:W-:Y:S02]  /*e730*/  LEA.HI R7, R2.reuse, R0.reuse, RZ, 0x3 ;  /* 0x0000000002077211 */ /* 0x0c0fe400078f18ff */
[----:B------:R-:W-:Y:S02]  /*e740*/  LEA.HI R9, R2, R0, RZ, 0x5 ;  /* 0x0000000002097211 */ /* 0x000fe400078f28ff */
[----:B------:R-:W-:Y:S01]  /*e750*/  LEA.HI R0, R3, R16, RZ, 0x3 ;  /* 0x0000001003007211 */ /* 0x000fe200078f18ff */
[C---:B------:R-:W-:Y:S01]  /*e760*/  IMAD.SHL.U32 R3, R5.reuse, 0x20, RZ ;  /* 0x0000002005037824 */ /* 0x040fe200078e00ff */
[----:B------:R-:W-:-:S02]  /*e770*/  LOP3.LUT R2, R5, 0x7fffffe, RZ, 0xc0, !PT ;  /* 0x07fffffe05027812 */ /* 0x000fc400078ec0ff */
[--C-:B------:R-:W-:Y:S01]  /*e780*/  SHF.R.S32.HI R6, RZ, 0x3, R7.reuse ;  /* 0x00000003ff067819 */ /* 0x100fe20000011407 */
[----:B------:R-:W-:Y:S01]  /*e790*/  IMAD.SHL.U32 R5, R0, 0x20, RZ ;  /* 0x0000002000057824 */ /* 0x000fe200078e00ff */
[----:B------:R-:W-:Y:S02]  /*e7a0*/  LOP3.LUT R0, R3, 0xc0, RZ, 0xc0, !PT ;  /* 0x000000c003007812 */ /* 0x000fe400078ec0ff */
[----:B------:R-:W-:Y:S02]  /*e7b0*/  IADD3 R8, R16, -R2, RZ ;  /* 0x8000000210087210 */ /* 0x000fe40007ffe0ff */
[----:B------:R-:W-:Y:S01]  /*e7c0*/  LOP3.LUT R3, R5, 0xffffff00, RZ, 0xc0, !PT ;  /* 0xffffff0005037812 */ /* 0x000fe200078ec0ff */
[----:B------:R-:W-:Y:S01]  /*e7d0*/  IMAD.SHL.U32 R5, R9, 0x80, RZ ;  /* 0x0000008009057824 */ /* 0x000fe200078e00ff */
[----:B------:R-:W-:Y:S02]  /*e7e0*/  LEA.HI R2, R10, R6, RZ, 0x1d ;  /* 0x000000060a027211 */ /* 0x000fe400078fe8ff */
[----:B------:R-:W-:Y:S01]  /*e7f0*/  LOP3.LUT R6, R0, 0x18, R7, 0xf8, !PT ;  /* 0x0000001800067812 */ /* 0x000fe200078ef807 */
[----:B------:R-:W-:Y:S01]  /*e800*/  IMAD R12, R8, 0x20, R3 ;  /* 0x00000020080c7824 */ /* 0x000fe200078e0203 */
[----:B------:R-:W-:-:S02]  /*e810*/  SHF.R.U32.HI R9, RZ, 0x3, R0 ;  /* 0x00000003ff097819 */ /* 0x000fc40000011600 */
[----:B------:R-:W-:Y:S02]  /*e820*/  SHF.R.S32.HI R3, RZ, 0x1f, R2 ;  /* 0x0000001fff037819 */ /* 0x000fe40000011402 */
[----:B------:R-:W-:Y:S02]  /*e830*/  LOP3.LUT R7, R5, 0x7ffff000, RZ, 0xc0, !PT ;  /* 0x7ffff00005077812 */ /* 0x000fe400078ec0ff */
[----:B------:R-:W-:Y:S02]  /*e840*/  LOP3.LUT R5, R6, R9, RZ, 0x3c, !PT ;  /* 0x0000000906057212 */ /* 0x000fe400078e3cff */
[----:B------:R-:W-:Y:S02]  /*e850*/  SHF.L.U32 R6, R2, 0x3, RZ ;  /* 0x0000000302067819 */ /* 0x000fe400000006ff */
[----:B------:R-:W-:Y:S02]  /*e860*/  LEA.HI R2, R3, R2, RZ, 0x2 ;  /* 0x0000000203027211 */ /* 0x000fe400078f10ff */
[----:B------:R-:W-:-:S02]  /*e870*/  LOP3.LUT R3, R0, 0x18, R6, 0xf8, !PT ;  /* 0x0000001800037812 */ /* 0x000fc400078ef806 */
[----:B------:R-:W-:Y:S01]  /*e880*/  IADD3 R5, R5, R12, R7 ;  /* 0x0000000c05057210 */ /* 0x000fe20007ffe007 */
[----:B------:R-:W-:Y:S01]  /*e890*/  IMAD.SHL.U32 R0, R2, 0x400, RZ ;  /* 0x0000040002007824 */ /* 0x000fe200078e00ff */
[----:B------:R-:W-:Y:S02]  /*e8a0*/  LOP3.LUT R3, R3, R9, RZ, 0x3c, !PT ;  /* 0x0000000903037212 */ /* 0x000fe400078e3cff */
[----:B------:R-:W-:Y:S01]  /*e8b0*/  SHF.R.U32.HI R2, RZ, 0x10, R83 ;  /* 0x00000010ff027819 */ /* 0x000fe20000011653 */
[----:B------:R-:W-:Y:S01]  /*e8c0*/  IMAD.SHL.U32 R35, R5, 0x2, RZ ;  /* 0x0000000205237824 */ /* 0x000fe200078e00ff */
[----:B------:R-:W-:Y:S02]  /*e8d0*/  LOP3.LUT R0, R0, 0x7ffff000, RZ, 0xc0, !PT ;  /* 0x7ffff00000007812 */ /* 0x000fe400078ec0ff */
[----:B------:R-:W-:Y:S02]  /*e8e0*/  SHF.R.U32.HI R16, RZ, 0x10, R87 ;  /* 0x00000010ff107819 */ /* 0x000fe40000011657 */
[----:B------:R-:W-:Y:S01]  /*e8f0*/  IADD3 R0, R3, R0, R12 ;  /* 0x0000000003007210 */ /* 0x000fe20007ffe00c */
[----:B------:R-:W1:Y:S01]  /*e900*/  LDS.128 R8, [R35+0x6080] ;  /* 0x0060800023087984 */ /* 0x000e620000000c00 */
[----:B------:R-:W-:Y:S01]  /*e910*/  SHF.R.U32.HI R17, RZ, 0x10, R81 ;  /* 0x00000010ff117819 */ /* 0x000fe20000011651 */
[----:B------:R-:W-:Y:S01]  /*e920*/  HADD2.F32 R41, -RZ, R16.H0_H0 ;  /* 0x20000010ff297230 */ /* 0x000fe20000004100 */
[----:B------:R-:W-:Y:S01]  /*e930*/  SHF.L.U32 R31, R0, 0x1, RZ ;  /* 0x00000001001f7819 */ /* 0x000fe200000006ff */
[----:B------:R-:W-:Y:S01]  /*e940*/  HADD2.F32 R0, -RZ, R105.H0_H0 ;  /* 0x20000069ff007230 */ /* 0x000fe20000004100 */
[----:B------:R-:W-:Y:S01]  /*e950*/  SHF.R.U32.HI R18, RZ, 0x10, R85 ;  /* 0x00000010ff127819 */ /* 0x000fe20000011655 */
[----:B------:R-:W-:Y:S01]  /*e960*/  HADD2.F32 R17, -RZ, R17.H0_H0 ;  /* 0x20000011ff117230 */ /* 0x000fe20000004100 */
[----:B------:R-:W-:Y:S01]  /*e970*/  SHF.R.U64 R29, R80, 0x10, R81 ;  /* 0x00000010501d7819 */ /* 0x000fe20000001251 */
[----:B------:R-:W2:Y:S01]  /*e980*/  LDS.128 R12, [R31+0x6080] ;  /* 0x006080001f0c7984 */ /* 0x000ea20000000c00 */
[----:B------:R-:W-:Y:S01]  /*e990*/  SHF.R.U64 R34, R82, 0x10, R83 ;  /* 0x0000001052227819 */ /* 0x000fe20000001253 */
[----:B------:R-:W-:Y:S01]  /*e9a0*/  HADD2.F32 R40, -RZ, R18.H0_H0 ;  /* 0x20000012ff287230 */ /* 0x000fe20000004100 */
[----:B------:R-:W-:-:S02]  /*e9b0*/  SHF.R.U64 R37, R84, 0x10, R85 ;  /* 0x0000001054257819 */ /* 0x000fc40000001255 */
[----:B------:R-:W-:Y:S01]  /*e9c0*/  SHF.R.U64 R38, R86, 0x10, R87 ;  /* 0x0000001056267819 */ /* 0x000fe20000001257 */
[----:B------:R-:W-:Y:S02]  /*e9d0*/  HADD2.F32 R34, -RZ, R34.H0_H0 ;  /* 0x20000022ff227230 */ /* 0x000fe40000004100 */
[----:B------:R-:W-:Y:S02]  /*e9e0*/  HADD2.F32 R37, -RZ, R37.H0_H0 ;  /* 0x20000025ff257230 */ /* 0x000fe40000004100 */
[----:B------:R-:W-:Y:S02]  /*e9f0*/  HADD2.F32 R38, -RZ, R38.H0_H0 ;  /* 0x20000026ff267230 */ /* 0x000fe40000004100 */
[--C-:B-1----:R-:W-:Y:S02]  /*ea00*/  HADD2.F32 R20, -RZ, R11.reuse.H0_H0 ;  /* 0x2000000bff147230 */ /* 0x102fe40000004100 */
[--C-:B------:R-:W-:Y:S02]  /*ea10*/  HADD2.F32 R23, -RZ, R10.reuse.H0_H0 ;  /* 0x2000000aff177230 */ /* 0x100fe40000004100 */
[----:B------:R-:W-:Y:S01]  /*ea20*/  HADD2.F32 R25, -RZ, R10.H1_H1 ;  /* 0x3000000aff197230 */ /* 0x000fe20000004100 */
[----:B------:R-:W-:Y:S01]  /*ea30*/  FMUL.FTZ R7, R20, R0 ;  /* 0x0000000014077220 */ /* 0x000fe20000410000 */
[----:B------:R-:W-:-:S02]  /*ea40*/  HADD2.F32 R19, -RZ, R11.H1_H1 ;  /* 0x3000000bff137230 */ /* 0x000fc40000004100 */
[----:B--2---:R-:W-:Y:S02]  /*ea50*/  HADD2.F32 R5, -RZ, R15.H0_H0 ;  /* 0x2000000fff057230 */ /* 0x004fe40000004100 */
[----:B------:R-:W-:Y:S02]  /*ea60*/  HADD2.F32 R10, -RZ, R106.H0_H0 ;  /* 0x2000006aff0a7230 */ /* 0x000fe40000004100 */
[----:B------:R-:W-:Y:S01]  /*ea70*/  HADD2.F32 R11, -RZ, R2.H0_H0 ;  /* 0x20000002ff0b7230 */ /* 0x000fe20000004100 */
[C---:B------:R-:W-:Y:S01]  /*ea80*/  FMUL.FTZ R33, R5.reuse, R0 ;  /* 0x0000000005217220 */ /* 0x040fe20000410000 */
[----:B------:R-:W-:Y:S01]  /*ea90*/  HADD2.F32 R22, -RZ, R9.H0_H0 ;  /* 0x20000009ff167230 */ /* 0x000fe20000004100 */
[----:B------:R-:W-:Y:S01]  /*eaa0*/  FFMA.FTZ R39, R5, R10, R7 ;  /* 0x0000000a05277223 */ /* 0x000fe20000010007 */
[----:B------:R-:W-:Y:S01]  /*eab0*/  HADD2.F32 R6, -RZ, R13.H0_H0 ;  /* 0x2000000dff067230 */ /* 0x000fe20000004100 */
[----:B------:R-:W-:Y:S01]  /*eac0*/  FMUL.FTZ R0, R19, R11 ;  /* 0x0000000b13007220 */ /* 0x000fe20000410000 */
[----:B------:R-:W-:-:S02]  /*ead0*/  HADD2.F32 R2, -RZ, R105.H1_H1 ;  /* 0x30000069ff027230 */ /* 0x000fc40000004100 */
[----:B------:R-:W-:Y:S02]  /*eae0*/  HADD2.F32 R7, -RZ, R107.H0_H0 ;  /* 0x2000006bff077230 */ /* 0x000fe40000004100 */
[----:B------:R-:W-:Y:S01]  /*eaf0*/  HADD2.F32 R24, -RZ, R8.H0_H0 ;  /* 0x20000008ff187230 */ /* 0x000fe20000004100 */
[-C--:B------:R-:W-:Y:S01]  /*eb00*/  FMUL.FTZ R5, R22, R2.reuse ;  /* 0x0000000216057220 */ /* 0x080fe20000410000 */
[----:B------:R-:W-:Y:S01]  /*eb10*/  HADD2.F32 R3, -RZ, R15.H1_H1 ;  /* 0x3000000fff037230 */ /* 0x000fe20000004100 */
[C---:B------:R-:W-:Y:S01]  /*eb20*/  FMUL.FTZ R27, R6.reuse, R2 ;  /* 0x00000002061b7220 */ /* 0x040fe20000410000 */
[----:B------:R-:W-:Y:S01]  /*eb30*/  HADD2.F32 R2, -RZ, R106.H1_H1 ;  /* 0x3000006aff027230 */ /* 0x000fe20000004100 */
[----:B------:R-:W-:Y:S01]  /*eb40*/  FFMA.FTZ R32, R6, R7, R5 ;  /* 0x0000000706207223 */ /* 0x000fe20000010005 */
[----:B------:R-:W-:Y:S01]  /*eb50*/  HADD2.F32 R21, -RZ, R9.H1_H1 ;  /* 0x30000009ff157230 */ /* 0x000fe20000004100 */
[C---:B------:R-:W-:Y:S01]  /*eb60*/  FMUL.FTZ R15, R3.reuse, R11 ;  /* 0x0000000b030f7220 */ /* 0x040fe20000410000 */
[----:B------:R-:W-:Y:S01]  /*eb70*/  HADD2.F32 R26, -RZ, R8.H1_H1 ;  /* 0x30000008ff1a7230 */ /* 0x000fe20000004100 */
[-C--:B------:R-:W-:Y:S01]  /*eb80*/  FMUL.FTZ R5, R24, R2.reuse ;  /* 0x0000000218057220 */ /* 0x080fe20000410000 */
[----:B------:R-:W-:Y:S01]  /*eb90*/  HADD2.F32 R8, -RZ, R12.H0_H0 ;  /* 0x2000000cff087230 */ /* 0x000fe20000004100 */
[----:B------:R-:W-:Y:S01]  /*eba0*/  FFMA.FTZ R36, R3, R41, R0 ;  /* 0x0000002903247223 */ /* 0x000fe20000010000 */
[----:B------:R-:W-:Y:S01]  /*ebb0*/  HADD2.F32 R6, -RZ, R108.H0_H0 ;  /* 0x2000006cff067230 */ /* 0x000fe20000004100 */
[-C--:B------:R-:W-:Y:S01]  /*ebc0*/  FMUL.FTZ R3, R21, R17.reuse ;  /* 0x0000001115037220 */ /* 0x080fe20000410000 */
[----:B------:R-:W-:Y:S01]  /*ebd0*/  HADD2.F32 R13, -RZ, R13.H1_H1 ;  /* 0x3000000dff0d7230 */ /* 0x000fe20000004100 */
[C---:B------:R-:W-:Y:S01]  /*ebe0*/  FMUL.FTZ R11, R8.reuse, R2 ;  /* 0x00000002080b7220 */ /* 0x040fe20000410000 */
[----:B------:R-:W-:Y:S01]  /*ebf0*/  HADD2.F32 R9, -RZ, R14.H0_H0 ;  /* 0x2000000eff097230 */ /* 0x000fe20000004100 */
[----:B------:R-:W-:Y:S01]  /*ec00*/  FFMA.FTZ R28, R8, R6, R5 ;  /* 0x00000006081c7223 */ /* 0x000fe20000010005 */
[----:B------:R-:W-:Y:S01]  /*ec10*/  HADD2.F32 R0, -RZ, R107.H1_H1 ;  /* 0x3000006bff007230 */ /* 0x000fe20000004100 */
[C---:B------:R-:W-:Y:S01]  /*ec20*/  FFMA.FTZ R30, R13.reuse, R40, R3 ;  /* 0x000000280d1e7223 */ /* 0x040fe20000010003 */
[----:B------:R-:W-:Y:S01]  /*ec30*/  HADD2.F32 R5, -RZ, R29.H0_H0 ;  /* 0x2000001dff057230 */ /* 0x000fe20000004100 */
[----:B------:R-:W-:Y:S01]  /*ec40*/  FMUL.FTZ R18, R13, R17 ;  /* 0x000000110d127220 */ /* 0x000fe20000410000 */
[----:B------:R-:W-:Y:S01]  /*ec50*/  HADD2.F32 R3, -RZ, R108.H1_H1 ;  /* 0x3000006cff037230 */ /* 0x000fe20000004100 */
[-C--:B------:R-:W-:Y:S01]  /*ec60*/  FMUL.FTZ R2, R23, R0.reuse ;  /* 0x0000000017027220 */ /* 0x080fe20000410000 */
[----:B------:R-:W-:Y:S01]  /*ec70*/  HADD2.F32 R12, -RZ, R12.H1_H1 ;  /* 0x3000000cff0c7230 */ /* 0x000fe20000004100 */
[----:B------:R-:W-:Y:S01]  /*ec80*/  FMUL.FTZ R8, R9, R0 ;  /* 0x0000000009087220 */ /* 0x000fe20000410000 */
[----:B------:R-:W-:Y:S01]  /*ec90*/  HADD2.F32 R14, -RZ, R14.H1_H1 ;  /* 0x3000000eff0e7230 */ /* 0x000fe20000004100 */
[----:B------:R-:W-:-:S02]  /*eca0*/  FMUL.FTZ R0, R26, R5 ;  /* 0x000000051a007220 */ /* 0x000fc40000410000 */
[----:B------:R-:W-:Y:S01]  /*ecb0*/  FFMA.FTZ R29, R9, R3, R2 ;  /* 0x00000003091d7223 */ /* 0x000fe20000010002 */
[----:B------:R-:W-:Y:S01]  /*ecc0*/  F2FP.PACK_AB R9, R30, R32 ;  /* 0x000000201e09723e */ /* 0x000fe200000000ff */
[-C--:B------:R-:W-:Y:S02]  /*ecd0*/  FMUL.FTZ R2, R25, R34.reuse ;  /* 0x0000002219027220 */ /* 0x080fe40000410000 */
[C---:B------:R-:W-:Y:S02]  /*ece0*/  FFMA.FTZ R16, R12.reuse, R37, R0 ;  /* 0x000000250c107223 */ /* 0x040fe40000010000 */
[----:B------:R-:W-:Y:S02]  /*ecf0*/  FMUL.FTZ R5, R12, R5 ;  /* 0x000000050c057220 */ /* 0x000fe40000410000 */
[C---:B------:R-:W-:Y:S02]  /*ed00*/  FMUL.FTZ R0, R14.reuse, R34 ;  /* 0x000000220e007220 */ /* 0x040fe40000410000 */
[----:B------:R-:W-:-:S02]  /*ed10*/  FFMA.FTZ R17, R14, R38, R2 ;  /* 0x000000260e117223 */ /* 0x000fc40000010002 */
[----:B------:R-:W-:Y:S02]  /*ed20*/  FFMA.FTZ R2, R20, R10, -R33 ;  /* 0x0000000a14027223 */ /* 0x000fe40000010821 */
        /* <DEDUP_REMOVED lines=10> */
[----:B------:R-:W-:Y:S01]  /*edd0*/  F2FP.PACK_AB R8, R16, R28 ;  /* 0x0000001c1008723e */ /* 0x000fe200000000ff */
[----:B------:R-:W-:-:S03]  /*ede0*/  FFMA.FTZ R0, R25, R38, -R0 ;  /* 0x0000002619007223 */ /* 0x000fc60000010800 */
[----:B------:R-:W-:Y:S02]  /*edf0*/  F2FP.PACK_AB R12, R5, R12 ;  /* 0x0000000c050c723e */ /* 0x000fe400000000ff */
[----:B------:R-:W-:-:S05]  /*ee00*/  F2FP.PACK_AB R14, R0, R14 ;  /* 0x0000000e000e723e */ /* 0x000fca00000000ff */
[----:B------:R1:W-:Y:S04]  /*ee10*/  STS.128 [R35+0x6080], R12 ;  /* 0x0060800c23007388 */ /* 0x0003e80000000c00 */
[----:B------:R1:W-:Y:S02]  /*ee20*/  STS.128 [R31+0x6080], R8 ;  /* 0x006080081f007388 */ /* 0x0003e40000000c00 */
.L_x_465:
[----:B------:R-:W-:Y:S05]  /*ee30*/  BSYNC B2 ;  /* 0x0000000000027941 */ /* 0x000fea0003800000 */
.L_x_447:
[----:B------:R-:W-:Y:S01]  /*ee40*/  IMAD R0, R110, c[0x0][0x208], RZ ;  /* 0x000082006e007a24 */ /* 0x000fe200078e02ff */
[----:B------:R-:W-:Y:S01]  /*ee50*/  LEA.HI R6, R92, R92, RZ, 0x1 ;  /* 0x0000005c5c067211 */ /* 0x000fe200078f08ff */
[----:B------:R-:W-:Y:S01]  /*ee60*/  IMAD.WIDE.U32 R2, R226, c[0x0][0x208], RZ ;  /* 0x00008200e2027a25 */ /* 0x000fe200078e00ff */
[----:B------:R-:W-:-:S04]  /*ee70*/  DEPBAR.LE SB0, 0x0 ;  /* 0x000080000000791a */ /* 0x000fc80000000000 */
[----:B------:R-:W-:Y:S01]  /*ee80*/  IMAD R0, R226, c[0x0][0x20c], R0 ;  /* 0x00008300e2007a24 */ /* 0x000fe200078e0200 */
[----:B------:R-:W-:Y:S01]  /*ee90*/  LOP3.LUT R6, R6, 0xfffffffe, RZ, 0xc0, !PT ;  /* 0xfffffffe06067812 */ /* 0x000fe200078ec0ff */
[----:B------:R-:W-:Y:S01]  /*eea0*/  IMAD R5, R111, c[0x0][0x218], RZ ;  /* 0x000086006f057a24 */ /* 0x000fe200078e02ff */
[----:B------:R-:W-:Y:S01]  /*eeb0*/  ISETP.GE.AND P3, PT, R227, c[0x0][0x1d4], PT ;  /* 0x00007500e3007a0c */ /* 0x000fe20003f66270 */
[----:B------:R-:W-:Y:S01]  /*eec0*/  IMAD.IADD R3, R3, 0x1, R0 ;  /* 0x0000000103037824 */ /* 0x000fe200078e0200 */
[----:B------:R-:W-:Y:S01]  /*eed0*/  ISETP.GE.AND P2, PT, R117, c[0x0][0x1d4], PT ;  /* 0x0000750075007a0c */ /* 0x000fe20003f46270 */
[C---:B------:R-:W-:Y:S01]  /*eee0*/  IMAD R5, R224.reuse, c[0x0][0x21c], R5 ;  /* 0x00008700e0057a24 */ /* 0x040fe200078e0205 */
[----:B------:R-:W-:Y:S01]  /*eef0*/  BAR.SYNC.DEFER_BLOCKING 0x0 ;  /* 0x0000000000007b1d */ /* 0x000fe20000010000 */
[----:B------:R-:W-:Y:S01]  /*ef00*/  IMAD.WIDE.U32 R2, R224, c[0x0][0x218], R2 ;  /* 0x00008600e0027a25 */ /* 0x000fe200078e0002 */
[----:B------:R-:W-:Y:S02]  /*ef10*/  ISETP.GE.AND P1, PT, R116, c[0x0][0x1d4], PT ;  /* 0x0000750074007a0c */ /* 0x000fe40003f26270 */
[----:B------:R-:W-:Y:S01]  /*ef20*/  ISETP.GT.AND P4, PT, R115, 0x3f, PT ;  /* 0x0000003f7300780c */ /* 0x000fe20003f84270 */
[----:B-1----:R-:W-:Y:S01]  /*ef30*/  IMAD.SHL.U32 R8, R113, 0x8, RZ ;  /* 0x0000000871087824 */ /* 0x002fe200078e00ff */
[----:B------:R-:W-:Y:S01]  /*ef40*/  IADD3 R0, P0, R128, R2, RZ ;  /* 0x0000000280007210 */ /* 0x000fe20007f1e0ff */
[----:B------:R-:W-:Y:S01]  /*ef50*/  IMAD.IADD R6, R92, 0x1, -R6 ;  /* 0x000000015c067824 */ /* 0x000fe200078e0a06 */
[----:B------:R-:W-:Y:S01]  /*ef60*/  BSSY B0, `(.L_x_490) ;  /* 0x0000070000007945 */ /* 0x000fe20003800000 */
[----:B------:R-:W-:Y:S01]  /*ef70*/  IMAD.SHL.U32 R222, R222, 0x2, RZ ;  /* 0x00000002dede7824 */ /* 0x000fe200078e00ff */
[----:B------:R-:W-:-:S02]  /*ef80*/  IADD3.X R2, R119, R3, R5, P0, !PT ;  /* 0x0000000377027210 */ /* 0x000fc400007fe405 */
[----:B------:R-:W-:-:S04]  /*ef90*/  LEA R29, P0, R0, c[0x0][0x1f8], 0x1 ;  /* 0x00007e00001d7a11 */ /* 0x000fc800078008ff */
[----:B------:R-:W-:Y:S02]  /*efa0*/  LEA.HI.X R28, R0, c[0x0][0x1fc], R2, 0x1, P0 ;  /* 0x00007f00001c7a11 */ /* 0x000fe400000f0c02 */
[----:B------:R-:W-:-:S05]  /*efb0*/  LOP3.LUT R2, R114, 0xfffffff8, RZ, 0xc0, !PT ;  /* 0xfffffff872027812 */ /* 0x000fca00078ec0ff */
[----:B------:R-:W-:-:S05]  /*efc0*/  IMAD.IADD R2, R115, 0x1, -R2 ;  /* 0x0000000173027824 */ /* 0x000fca00078e0a02 */
[----:B------:R-:W-:-:S04]  /*efd0*/  LEA.HI R0, R2, R2, RZ, 0x1 ;  /* 0x0000000202007211 */ /* 0x000fc800078f08ff */
[----:B------:R-:W-:Y:S02]  /*efe0*/  SHF.R.S32.HI R7, RZ, 0x1, R0 ;  /* 0x00000001ff077819 */ /* 0x000fe40000011400 */
[----:B------:R-:W-:Y:S02]  /*eff0*/  LOP3.LUT R3, R0, 0x3fffffe, RZ, 0xc0, !PT ;  /* 0x03fffffe00037812 */ /* 0x000fe400078ec0ff */
[C---:B------:R-:W-:Y:S01]  /*f000*/  LOP3.LUT P0, RZ, R7.reuse, 0x2, RZ, 0xc0, !PT ;  /* 0x0000000207ff7812 */ /* 0x040fe2000780c0ff */
[----:B------:R-:W-:Y:S02]  /*f010*/  IMAD.SHL.U32 R5, R7, 0x40, RZ ;  /* 0x0000004007057824 */ /* 0x000fe400078e00ff */
[----:B------:R-:W-:Y:S01]  /*f020*/  IMAD.IADD R2, R2, 0x1, -R3 ;  /* 0x0000000102027824 */ /* 0x000fe200078e0a03 */
[----:B------:R-:W-:Y:S02]  /*f030*/  SHFL.IDX PT, R7, R28, RZ, 0x1c1f ;  /* 0x001c1fff1c077589 */ /* 0x000fe400000e0000 */
[----:B------:R-:W-:Y:S01]  /*f040*/  LOP3.LUT R0, R5, 0xc0, RZ, 0xc0, !PT ;  /* 0x000000c005007812 */ /* 0x000fe200078ec0ff */
[----:B------:R-:W-:Y:S01]  /*f050*/  IMAD R2, R6, 0x8, R2 ;  /* 0x0000000806027824 */ /* 0x000fe200078e0202 */
[----:B------:R-:W-:-:S02]  /*f060*/  LOP3.LUT R5, R109, 0x7fffffe, RZ, 0xc0, !PT ;  /* 0x07fffffe6d057812 */ /* 0x000fc400078ec0ff */
[----:B------:R-:W-:Y:S02]  /*f070*/  LOP3.LUT R3, R0, 0x8, R8, 0xf8, !PT ;  /* 0x0000000800037812 */ /* 0x000fe400078ef808 */
[----:B------:R-:W-:Y:S01]  /*f080*/  SHF.R.U32.HI R0, RZ, 0x3, R0 ;  /* 0x00000003ff007819 */ /* 0x000fe20000011600 */
[----:B------:R-:W-:Y:S02]  /*f090*/  IMAD.IADD R25, R104, 0x1, -R5 ;  /* 0x0000000168197824 */ /* 0x000fe400078e0a05 */
[----:B------:R-:W-:Y:S01]  /*f0a0*/  IMAD.IADD R5, R122, 0x1, -R118 ;  /* 0x000000017a057824 */ /* 0x000fe200078e0a76 */
[----:B------:R-:W-:Y:S02]  /*f0b0*/  LOP3.LUT R0, R3, R0, RZ, 0x3c, !PT ;  /* 0x0000000003007212 */ /* 0x000fe400078e3cff */
[----:B------:R-:W-:-:S03]  /*f0c0*/  SHF.R.S32.HI R3, RZ, 0x1f, R104 ;  /* 0x0000001fff037819 */ /* 0x000fc60000011468 */
[----:B------:R-:W-:Y:S01]  /*f0d0*/  IMAD.U32 R0, R2, 0x20, R0 ;  /* 0x0000002002007824 */ /* 0x000fe200078e0000 */
[----:B------:R-:W-:Y:S01]  /*f0e0*/  LEA.HI R3, R3, R104, RZ, 0x3 ;  /* 0x0000006803037211 */ /* 0x000fe200078f18ff */
[----:B------:R-:W-:Y:S02]  /*f0f0*/  IMAD.SHL.U32 R2, R6, 0x8, RZ ;  /* 0x0000000806027824 */ /* 0x000fe400078e00ff */
[----:B------:R-:W-:Y:S01]  /*f100*/  IMAD.SHL.U32 R208, R0, 0x2, RZ ;  /* 0x0000000200d07824 */ /* 0x000fe200078e00ff */
[----:B------:R-:W1:Y:S01]  /*f110*/  SHFL.IDX PT, R6, R29, RZ, 0x1c1f ;  /* 0x001c1fff1d067589 */ /* 0x000e6200000e0000 */
[----:B------:R-:W-:-:S03]  /*f120*/  IMAD.SHL.U32 R3, R3, 0x20, RZ ;  /* 0x0000002003037824 */ /* 0x000fc600078e00ff */
[C---:B------:R-:W-:Y:S01]  /*f130*/  IADD3 R0, R208.reuse, 0x3c80, RZ ;  /* 0x00003c80d0007810 */ /* 0x040fe20007ffe0ff */
[----:B------:R2:W3:Y:S01]  /*f140*/  LDSM.16.M88.4 R48, [R208+0x3c80] ;  /* 0x003c8000d030783b */ /* 0x0004e20000000200 */
[----:B------:R-:W-:Y:S02]  /*f150*/  IADD3 R213, R208, 0x3ca0, RZ ;  /* 0x00003ca0d0d57810 */ /* 0x000fe40007ffe0ff */
[----:B------:R-:W-:Y:S01]  /*f160*/  @P0 IADD3 R213, R0, -0x20, RZ ;  /* 0xffffffe000d50810 */ /* 0x000fe20007ffe0ff */
[----:B------:R-:W-:Y:S01]  /*f170*/  IMAD.SHL.U32 R0, R112, 0x40, RZ ;  /* 0x0000004070007824 */ /* 0x000fe200078e00ff */
[----:B------:R-:W-:Y:S01]  /*f180*/  LOP3.LUT R24, R3, 0xffffff00, RZ, 0xc0, !PT ;  /* 0xffffff0003187812 */ /* 0x000fe200078ec0ff */
[----:B------:R2:W4:Y:S01]  /*f190*/  LDSM.16.M88.4 R44, [R208+0x4080] ;  /* 0x00408000d02c783b */ /* 0x0005220000000200 */
[----:B------:R-:W-:Y:S02]  /*f1a0*/  ISETP.LT.OR P0, PT, R5, 0x1, P3 ;  /* 0x000000010500780c */ /* 0x000fe40001f01670 */
[----:B------:R-:W-:Y:S01]  /*f1b0*/  LOP3.LUT R0, R0, 0xc0, RZ, 0xc0, !PT ;  /* 0x000000c000007812 */ /* 0x000fe200078ec0ff */
[----:B------:R2:W2:Y:S01]  /*f1c0*/  LDSM.16.M88.4 R40, [R208+0x4480] ;  /* 0x00448000d028783b */ /* 0x0004a20000000200 */
[----:B------:R-:W-:-:S02]  /*f1d0*/  IADD3 R221, R213, 0x400, RZ ;  /* 0x00000400d5dd7810 */ /* 0x000fc40007ffe0ff */
[----:B------:R-:W-:Y:S01]  /*f1e0*/  LOP3.LUT R3, R0, 0x8, R2, 0xf8, !PT ;  /* 0x0000000800037812 */ /* 0x000fe200078ef802 */
[----:B------:R2:W2:Y:S01]  /*f1f0*/  LDSM.16.M88.4 R60, [R213] ;  /* 0x00000000d53c783b */ /* 0x0004a20000000200 */
[----:B------:R-:W-:Y:S01]  /*f200*/  SHF.R.U32.HI R2, RZ, 0x3, R0 ;  /* 0x00000003ff027819 */ /* 0x000fe20000011600 */
[----:B------:R-:W-:Y:S01]  /*f210*/  IMAD R0, R124, 0x200, R24 ;  /* 0x000002007c007824 */ /* 0x000fe200078e0218 */
[----:B------:R-:W-:Y:S01]  /*f220*/  IADD3 R220, R213, 0x800, RZ ;  /* 0x00000800d5dc7810 */ /* 0x000fe20007ffe0ff */
[----:B------:R2:W2:Y:S01]  /*f230*/  LDSM.16.M88.4 R72, [R213+0x400] ;  /* 0x00040000d548783b */ /* 0x0004a20000000200 */
[----:B------:R-:W-:Y:S01]  /*f240*/  LOP3.LUT R2, R3, R2, RZ, 0x3c, !PT ;  /* 0x0000000203027212 */ /* 0x000fe200078e3cff */
[----:B------:R-:W-:Y:S02]  /*f250*/  IMAD R0, R25, 0x20, R0 ;  /* 0x0000002019007824 */ /* 0x000fe400078e0200 */
[----:B-1----:R-:W-:Y:S01]  /*f260*/  IMAD.WIDE R26, R227, 0x2, R6 ;  /* 0x00000002e31a7825 */ /* 0x002fe200078e0206 */
[----:B------:R1:W1:Y:S03]  /*f270*/  LDSM.16.M88.4 R80, [R213+0x800] ;  /* 0x00080000d550783b */ /* 0x0002660000000200 */
[----:B------:R-:W-:-:S04]  /*f280*/  IMAD.IADD R0, R2, 0x1, R0 ;  /* 0x0000000102007824 */ /* 0x000fc800078e0200 */
[----:B------:R-:W-:Y:S01]  /*f290*/  IMAD.SHL.U32 R211, R0, 0x2, RZ ;  /* 0x0000000200d37824 */ /* 0x000fe200078e00ff */
[----:B------:R-:W-:-:S03]  /*f2a0*/  SHF.R.S32.HI R0, RZ, 0x1f, R117 ;  /* 0x0000001fff007819 */ /* 0x000fc60000011475 */
[----:B------:R-:W-:Y:S01]  /*f2b0*/  IMAD R212, R4, 0x2, R211 ;  /* 0x0000000204d47824 */ /* 0x000fe200078e02d3 */
[----:B------:R1:W1:Y:S01]  /*f2c0*/  LDSM.16.M88.4 R16, [R211+0x6080] ;  /* 0x00608000d310783b */ /* 0x0002620000000200 */
[----:B------:R-:W-:-:S03]  /*f2d0*/  LEA.HI R0, R0, R117, RZ, 0x3 ;  /* 0x0000007500007211 */ /* 0x000fc600078f18ff */
[----:B----4-:R4:W1:Y:S01]  /*f2e0*/  LDSM.16.M88.4 R12, [R211+0x7080] ;  /* 0x00708000d30c783b */ /* 0x0108620000000200 */
[----:B------:R-:W-:Y:S02]  /*f2f0*/  LOP3.LUT R30, R0, 0xfffffff8, RZ, 0xc0, !PT ;  /* 0xfffffff8001e7812 */ /* 0x000fe400078ec0ff */
[----:B------:R-:W-:Y:S01]  /*f300*/  SHF.R.S32.HI R0, RZ, 0x1f, R116 ;  /* 0x0000001fff007819 */ /* 0x000fe20000011474 */
[----:B------:R4:W1:Y:S03]  /*f310*/  LDSM.16.M88.4 R20, [R212+0x6080] ;  /* 0x00608000d414783b */ /* 0x0008660000000200 */
[----:B------:R-:W-:Y:S01]  /*f320*/  LEA.HI R0, R0, R116, RZ, 0x3 ;  /* 0x0000007400007211 */ /* 0x000fe200078f18ff */
[----:B------:R4:W1:Y:S03]  /*f330*/  LDSM.16.M88.4 R8, [R212+0x7080] ;  /* 0x00708000d408783b */ /* 0x0008660000000200 */
[----:B------:R-:W-:Y:S01]  /*f340*/  LOP3.LUT R3, R0, 0xfffffff8, RZ, 0xc0, !PT ;  /* 0xfffffff800037812 */ /* 0x000fe200078ec0ff */
[----:B------:R-:W-:Y:S01]  /*f350*/  @!PT LDS RZ, [RZ] ;  /* 0x00000000fffff984 */ /* 0x000fe20000000800 */
[----:B------:R-:W-:Y:S01]  /*f360*/  @!PT LDS RZ, [RZ] ;  /* 0x00000000fffff984 */ /* 0x000fe20000000800 */
[----:B------:R-:W-:Y:S01]  /*f370*/  @!PT LDS RZ, [RZ] ;  /* 0x00000000fffff984 */ /* 0x000fe20000000800 */
[----:B------:R5:W-:Y:S01]  /*f380*/  LDGSTS.E.BYPASS.LTC128B.128 [R222+0x1880], [R26.64], !P0 ;  /* 0x018800001ade7fae */ /* 0x000be2000c101d4c */
[----:B------:R-:W-:Y:S01]  /*f390*/  ISETP.LT.OR P0, PT, R5, 0x1, P2 ;  /* 0x000000010500780c */ /* 0x000fe20001701670 */
[----:B------:R-:W-:-:S04]  /*f3a0*/  IMAD R0, R25, 0x20, R24 ;  /* 0x0000002019007824 */ /* 0x000fc800078e0218 */
[----:B------:R-:W-:Y:S01]  /*f3b0*/  IMAD.IADD R0, R2, 0x1, R0 ;  /* 0x0000000102007824 */ /* 0x000fe200078e0200 */
[----:B------:R-:W-:Y:S01]  /*f3c0*/  SHF.R.S32.HI R2, RZ, 0x1f, R3 ;  /* 0x0000001fff027819 */ /* 0x000fe20000011403 */
[----:B-----5:R-:W-:-:S04]  /*f3d0*/  IMAD.WIDE R26, R30, 0x2, R6 ;  /* 0x000000021e1a7825 */ /* 0x020fc800078e0206 */
[----:B------:R-:W-:Y:S02]  /*f3e0*/  IMAD.WIDE R6, R3, 0x2, R6 ;  /* 0x0000000203067825 */ /* 0x000fe400078e0206 */
[----:B------:R4:W-:Y:S01]  /*f3f0*/  LDGSTS.E.BYPASS.LTC128B.128 [R222+0x2480], [R26.64], !P0 ;  /* 0x024800001ade7fae */ /* 0x0009e2000c101d4c */
[----:B------:R-:W-:-:S13]  /*f400*/  ISETP.LT.OR P0, PT, R5, 0x1, P1 ;  /* 0x000000010500780c */ /* 0x000fda0000f01670 */
[----:B------:R5:W-:Y:S02]  /*f410*/  LDGSTS.E.BYPASS.LTC128B.128 [R222+0x3080], [R6.64], !P0 ;  /* 0x0308000006de7fae */ /* 0x000be4000c101d4c */
[----:B-----5:R-:W-:Y:S02]  /*f420*/  SHF.R.S32.HI R6, RZ, 0x1f, R30 ;  /* 0x0000001fff067819 */ /* 0x020fe4000001141e */
[----:B------:R-:W-:-:S03]  /*f430*/  SHF.R.S32.HI R7, RZ, 0x1f, R227 ;  /* 0x0000001fff077819 */ /* 0x000fc600000114e3 */
[----:B------:R4:W-:Y:S04]  /*f440*/  STL [R1+0x44], R6 ;  /* 0x0000440601007387 */ /* 0x0009e80000100800 */
[----:B------:R4:W-:Y:S01]  /*f450*/  STL [R1+0x40], R2 ;  /* 0x0000400201007387 */ /* 0x0009e20000100800 */
[----:B------:R-:W-:Y:S05]  /*f460*/  @P4 BRA `(.L_x_491) ;  /* 0x000001f000004947 */ /* 0x000fea0003800000 */
[----:B-123--:R-:W-:Y:S05]  /*f470*/  BRA.DIV ~URZ, `(.L_x_492) ;  /* 0x000132327f007947 */ /* 0x00efea000b800000 */
[----:B----4-:R1:W2:Y:S04]  /*f480*/  SHFL.IDX PT, R6, R28, 0x1, 0x1c1f ;  /* 0x003c1f001c067f89 */ /* 0x0102a800000e0000 */
[----:B------:R1:W3:Y:S02]  /*f490*/  SHFL.IDX PT, R2, R29, 0x1, 0x1c1f ;  /* 0x003c1f001d027f89 */ /* 0x0002e400000e0000 */
.L_x_586:
[----:B------:R-:W4:Y:S04]  /*f4a0*/  LDL R31, [R1+0x44] ;  /* 0x00004400011f7983 */ /* 0x000f280000100800 */
[----:B-1----:R-:W5:Y:S01]  /*f4b0*/  LDL R29, [R1+0x40] ;  /* 0x00004000011d7983 */ /* 0x002f620000100800 */
[----:B------:R-:W-:-:S02]  /*f4c0*/  IADD3 R3, R227, 0x20, RZ ;  /* 0x00000020e3037810 */ /* 0x000fc40007ffe0ff */
[C---:B------:R-:W-:Y:S02]  /*f4d0*/  IADD3 R30, R227.reuse, 0x20, RZ ;  /* 0x00000020e31e7810 */ /* 0x040fe40007ffe0ff */
        /* <DEDUP_REMOVED lines=24> */
.L_x_491:
[----:B-123--:R-:W-:Y:S05]  /*f660*/  BSYNC B0 ;  /* 0x0000000000007941 */ /* 0x00efea0003800000 */
.L_x_490:
        /* <DEDUP_REMOVED lines=11> */
[C---:B----4-:R-:W-:Y:S08]  /*f720*/  HMMA.16816.F32 R24, R12.reuse, R40, RZ ;  /* 0x000000280c18723c */ /* 0x050ff000000018ff */
        /* <DEDUP_REMOVED lines=9> */
[----:B------:R-:W-:Y:S07]  /*f7c0*/  LDSM.16.M88.4 R16, [R208+0x5080] ;  /* 0x00508000d010783b */ /* 0x000fee0000000200 */
[C---:B------:R-:W-:Y:S01]  /*f7d0*/  HMMA.16816.F32 R112, R8.reuse, R60, R52 ;  /* 0x0000003c0870723c */ /* 0x040fe20000001834 */
        /* <DEDUP_REMOVED lines=24> */
[C---:B------:R-:W-:Y:S08]  /*f960*/  HMMA.16816.F32 R104, R8.reuse, R16, R104 ;  /* 0x000000100868723c */ /* 0x040ff00000001868 */
[----:B------:R-:W-:Y:S08]  /*f970*/  HMMA.16816.F32 R92, R8, R34, R92 ;  /* 0x00000022085c723c */ /* 0x000ff0000000185c */
[C---:B---3--:R-:W-:Y:S08]  /*f980*/  HMMA.16816.F32 R76, R12.reuse, R36, R64 ;  /* 0x000000240c4c723c */ /* 0x048ff00000001840 */
[C---:B------:R-:W-:Y:S01]  /*f990*/  HMMA.16816.F32 R72, R12.reuse, R38, R48 ;  /* 0x000000260c48723c */ /* 0x040fe20000001830 */
[----:B------:R-:W-:Y:S07]  /*f9a0*/  LDSM.16.M88.4 R48, [R208+0x5480] ;  /* 0x00548000d030783b */ /* 0x000fee0000000200 */
        /* <DEDUP_REMOVED lines=44> */
[C---:B------:R-:W-:Y:S08]  /*fc70*/  HMMA.16816.F32 R68, R8.reuse, R32, R68 ;  /* 0x000000200844723c */ /* 0x040ff00000001844 */
[----:B------:R-:W-:Y:S08]  /*fc80*/  HMMA.16816.F32 R64, R8, R24, R60 ;  /* 0x000000180840723c */ /* 0x000ff0000000183c */
[C---:B------:R-:W-:Y:S08]  /*fc90*/  HMMA.16816.F32 R36, R12.reuse, R32, R28 ;  /* 0x000000200c24723c */ /* 0x040ff0000000181c */
[----:B------:R-:W-:Y:S08]  /*fca0*/  HMMA.16816.F32 R44, R12, R34, R44 ;  /* 0x000000220c2c723c */ /* 0x000ff0000000182c */
[----:B------:R-:W-:Y:S08]  /*fcb0*/  HMMA.16816.F32 R60, R8, R26, R56 ;  /* 0x0000001a083c723c */ /* 0x000ff00000001838 */
        /* <DEDUP_REMOVED lines=32> */
[----:B------:R-:W3:Y:S01]  /*fec0*/  S2R R8, SR_TID.X ;  /* 0x0000000000087919 */ /* 0x000ee20000002100 */
[----:B------:R-:W-:-:S03]  /*fed0*/  IMAD R226, R2, c[0x0][0x2b8], R3 ;  /* 0x0000ae0002e27a24 */ /* 0x000fc600078e0203 */
[----:B------:R-:W4:Y:S02]  /*fee0*/  S2R R128, SR_CTAID.Y ;  /* 0x0000000000807919 */ /* 0x000f240000002600 */
[----:B------:R-:W-:-:S05]  /*fef0*/  SHF.R.S32.HI R2, RZ, 0x1f, R226 ;  /* 0x0000001fff027819 */ /* 0x000fca00000114e2 */
[----:B------:R-:W-:Y:S02]  /*ff00*/  IMAD R5, R2, c[0x0][0x1e0], RZ ;  /* 0x0000780002057a24 */ /* 0x000fe400078e02ff */
[----:B------:R-:W-:-:S04]  /*ff10*/  IMAD.WIDE.U32 R2, R226, c[0x0][0x1e0], RZ ;  /* 0x00007800e2027a25 */ /* 0x000fc800078e00ff */
[----:B------:R-:W-:Y:S01]  /*ff20*/  IMAD R5, R226, c[0x0][0x1e4], R5 ;  /* 0x00007900e2057a24 */ /* 0x000fe200078e0205 */
[----:B-1----:R-:W-:-:S03]  /*ff30*/  SHF.R.S32.HI R127, RZ, 0x1f, R127 ;  /* 0x0000001fff7f7819 */ /* 0x002fc6000001147f */
[----:B------:R-:W-:Y:S02]  /*ff40*/  IMAD.IADD R3, R3, 0x1, R5 ;  /* 0x0000000103037824 */ /* 0x000fe400078e0205 */
[----:B------:R-:W-:Y:S01]  /*ff50*/  IMAD R127, R127, c[0x0][0x1e8], RZ ;  /* 0x00007a007f7f7a24 */ /* 0x000fe200078e02ff */
[----:B---3--:R-:W-:Y:S01]  /*ff60*/  SHF.R.S32.HI R11, RZ, 0x1f, R8 ;  /* 0x0000001fff0b7819 */ /* 0x008fe20000011408 */
[----:B----4-:R-:W-:-:S04]  /*ff70*/  IMAD.WIDE.U32 R130, R128, c[0x0][0x1e8], RZ ;  /* 0x00007a0080827a25 */ /* 0x010fc800078e00ff */
[----:B------:R-:W-:Y:S01]  /*ff80*/  IMAD R127, R128, c[0x0][0x1ec], R127 ;  /* 0x00007b00807f7a24 */ /* 0x000fe200078e027f */
[----:B------:R-:W-:-:S03]  /*ff90*/  LEA.HI R11, R11, R8, RZ, 0x2 ;  /* 0x000000080b0b7211 */ /* 0x000fc600078f10ff */
[----:B------:R-:W-:Y:S01]  /*ffa0*/  IMAD.IADD R127, R131, 0x1, R127 ;  /* 0x00000001837f7824 */ /* 0x000fe200078e027f */
[----:B------:R-:W-:-:S04]  /*ffb0*/  SHF.R.S32.HI R11, RZ, 0x2, R11 ;  /* 0x00000002ff0b7819 */ /* 0x000fc8000001140b */
[----:B------:R-:W-:Y:S02]  /*ffc0*/  IADD3 R11, -R11, 0x30, RZ ;  /* 0x000000300b0b7810 */ /* 0x000fe40007ffe1ff */
[C---:B------:R-:W-:Y:S02]  /*ffd0*/  IADD3 R128, R227.reuse, 0x40, RZ ;  /* 0x00000040e3807810 */ /* 0x040fe40007ffe0ff */
[C---:B------:R-:W-:Y:S01]  /*ffe0*/  IADD3 R131, R227.reuse, 0x20, RZ ;  /* 0x00000020e3837810 */ /* 0x040fe20007ffe0ff */
[----:B------:R-:W-:Y:S01]  /*fff0*/  BSSY B0, `(.L_x_494) ;  /* 0x0000025000007945 */ /* 0x000fe20003800000 */
[C---:B------:R-:W-:Y:S02]  /*10000*/  IADD3 R9, R227.reuse, 0x40, RZ ;  /* 0x00000040e3097810 */ /* 0x040fe40007ffe0ff */
[----:B------:R-:W-:Y:S02]  /*10010*/  IADD3 R8, R227, 0x20, RZ ;  /* 0x00000020e3087810 */ /* 0x000fe40007ffe0ff */
[----:B------:R-:W-:-:S02]  /*10020*/  ISETP.GE.AND P1, PT, R9, c[0x0][0x1d4], PT ;  /* 0x0000750009007a0c */ /* 0x000fc40003f26270 */
[----:B------:R-:W-:Y:S02]  /*10030*/  ISETP.GE.AND P2, PT, R8, c[0x0][0x1d4], PT ;  /* 0x0000750008007a0c */ /* 0x000fe40003f46270 */
        /* <DEDUP_REMOVED lines=32> */
.L_x_495:
[----:B------:R-:W-:Y:S05]  /*10240*/  BSYNC B0 ;  /* 0x0000000000007941 */ /* 0x000fea0003800000 */
.L_x_494:
        /* <DEDUP_REMOVED lines=15> */
.L_x_496:
[----:B------:R-:W-:Y:S05]  /*10340*/  BSYNC B0 ;  /* 0x0000000000007941 */ /* 0x000fea0003800000 */
.L_x_493:
[----:B------:R-:W5:Y:S01]  /*10350*/  LDL R58, [R1+0x18] ;  /* 0x00001800013a7983 */ /* 0x000f620000100800 */
[----:B---34-:R-:W-:Y:S01]  /*10360*/  FMUL.FTZ R2, R36, c[0x0][0x320] ;  /* 0x0000c80024027a20 */ /* 0x018fe20000410000 */
[----:B-12---:R-:W-:Y:S01]  /*10370*/  SHF.R.S32.HI R5, RZ, 0x1f, R124 ;  /* 0x0000001fff057819 */ /* 0x006fe2000001147c */
[----:B------:R-:W-:Y:S01]  /*10380*/  FMUL.FTZ R3, R45, c[0x0][0x320] ;  /* 0x0000c8002d037a20 */ /* 0x000fe20000410000 */
[----:B------:R-:W2:Y:S01]  /*10390*/  LDL R59, [R1+0x14] ;  /* 0x00001400013b7983 */ /* 0x000ea20000100800 */
[----:B------:R1:W3:Y:S03]  /*103a0*/  MUFU.TANH R23, R2 ;  /* 0x0000000200177308 */ /* 0x0002e60000002400 */
[----:B------:R-:W4:Y:S01]  /*103b0*/  S2R R6, SR_TID.X ;  /* 0x0000000000067919 */ /* 0x000f220000002100 */
[----:B------:R-:W-:-:S03]  /*103c0*/  MOV R251, c[0x0][0x2c4] ;  /* 0x0000b10000fb7a02 */ /* 0x000fc60000000f00 */
[----:B------:R-:W0:Y:S01]  /*103d0*/  LDGDEPBAR ;  /* 0x00000000000079af */ /* 0x000e220000000000 */
[----:B-1----:R-:W-:-:S04]  /*103e0*/  FMUL.FTZ R2, R37, c[0x0][0x320] ;  /* 0x0000c80025027a20 */ /* 0x002fc80000410000 */
[----:B------:R1:W1:Y:S01]  /*103f0*/  MUFU.TANH R21, R2 ;  /* 0x0000000200157308 */ /* 0x0002620000002400 */
[----:B------:R-:W-:Y:S01]  /*10400*/  LEA.HI R5, R5, R124, RZ, 0x2 ;  /* 0x0000007c05057211 */ /* 0x000fe200078f10ff */
[----:B-1----:R-:W-:-:S06]  /*10410*/  FMUL.FTZ R2, R44, c[0x0][0x320] ;  /* 0x0000c8002c027a20 */ /* 0x002fcc0000410000 */
[----:B------:R1:W1:Y:S02]  /*10420*/  MUFU.TANH R20, R2 ;  /* 0x0000000200147308 */ /* 0x0002640000002400 */
[----:B-1----:R-:W-:-:S05]  /*10430*/  LOP3.LUT R2, R126, 0xffffffe0, RZ, 0xc0, !PT ;  /* 0xffffffe07e027812 */ /* 0x002fca00078ec0ff */
[----:B----4-:R-:W-:Y:S01]  /*10440*/  IMAD.IADD R2, R6, 0x1, -R2 ;  /* 0x0000000106027824 */ /* 0x010fe200078e0a02 */
[----:B------:R1:W4:Y:S01]  /*10450*/  MUFU.TANH R17, R3 ;  /* 0x0000000300117308 */ /* 0x0003220000002400 */
[----:B------:R-:W-:-:S03]  /*10460*/  LOP3.LUT R6, R5, 0xffffffc, RZ, 0xc0, !PT ;  /* 0x0ffffffc05067812 */ /* 0x000fc600078ec0ff */
[----:B------:R-:W-:-:S04]  /*10470*/  SHF.R.S32.HI R7, RZ, 0x1f, R2 ;  /* 0x0000001fff077819 */ /* 0x000fc80000011402 */
[----:B------:R-:W-:Y:S01]  /*10480*/  LEA.HI R5, R7, R2, RZ, 0x2 ;  /* 0x0000000207057211 */ /* 0x000fe200078f10ff */
[----:B------:R-:W-:Y:S02]  /*10490*/  IMAD.IADD R9, R124, 0x1, -R6 ;  /* 0x000000017c097824 */ /* 0x000fe400078e0a06 */
[----:B-1----:R-:W-:Y:S01]  /*104a0*/  FMUL.FTZ R3, R32, c[0x0][0x320] ;  /* 0x0000c80020037a20 */ /* 0x002fe20000410000 */
[----:B------:R-:W-:-:S03]  /*104b0*/  LEA.HI.SX32 R6, R5, R196, 0x1e ;  /* 0x000000c405067211 */ /* 0x000fc600078ff2ff */
[----:B------:R1:W1:Y:S01]  /*104c0*/  MUFU.TANH R16, R3 ;  /* 0x0000000300107308 */ /* 0x0002620000002400 */
[----:B------:R-:W-:Y:S01]  /*104d0*/  FMUL.FTZ R7, R33, c[0x0][0x320] ;  /* 0x0000c80021077a20 */ /* 0x000fe20000410000 */
[----:B------:R-:W-:Y:S01]  /*104e0*/  ISETP.NE.AND P0, PT, R251, 0x1, PT ;  /* 0x00000001fb00780c */ /* 0x000fe20003f05270 */
[----:B------:R-:W-:Y:S01]  /*104f0*/  IMAD R9, R9, 0x10, R6 ;  /* 0x0000001009097824 */ /* 0x000fe200078e0206 */
[----:B-1----:R-:W-:-:S04]  /*10500*/  LEA.HI R3, R121, R121, RZ, 0x1 ;  /* 0x0000007979037211 */ /* 0x002fc800078f08ff */
[C---:B------:R-:W-:Y:S02]  /*10510*/  SHF.L.U32 R8, R3.reuse, 0x5, RZ ;  /* 0x0000000503087819 */ /* 0x040fe400000006ff */
[----:B------:R-:W-:Y:S02]  /*10520*/  LOP3.LUT R3, R3, 0x1ffffffe, RZ, 0xc0, !PT ;  /* 0x1ffffffe03037812 */ /* 0x000fe400078ec0ff */
[----:B------:R-:W-:Y:S01]  /*10530*/  LOP3.LUT R6, R8, 0xffffffc0, RZ, 0xc0, !PT ;  /* 0xffffffc008067812 */ /* 0x000fe200078ec0ff */
[----:B------:R1:W1:Y:S04]  /*10540*/  MUFU.TANH R14, R7 ;  /* 0x00000007000e7308 */ /* 0x0002680000002400 */
[----:B------:R-:W-:Y:S02]  /*10550*/  IMAD.IADD R6, R6, 0x1, R9 ;  /* 0x0000000106067824 */ /* 0x000fe400078e0209 */
[----:B-1----:R-:W-:-:S02]  /*10560*/  IMAD.IADD R7, R121, 0x1, -R3 ;  /* 0x0000000179077824 */ /* 0x002fc400078e0a03 */
[----:B------:R-:W-:Y:S02]  /*10570*/  FMUL.FTZ R3, R29, c[0x0][0x320] ;  /* 0x0000c8001d037a20 */ /* 0x000fe40000410000 */
[----:B------:R-:W-:Y:S02]  /*10580*/  IMAD R10, R7, 0x8, R6 ;  /* 0x00000008070a7824 */ /* 0x000fe400078e0206 */
[----:B------:R1:W1:Y:S02]  /*10590*/  MUFU.TANH R13, R3 ;  /* 0x00000003000d7308 */ /* 0x0002640000002400 */
[----:B------:R-:W-:Y:S01]  /*105a0*/  @P0 IMAD.HI.U32 R6, R10, c[0x0][0x2c8], RZ ;  /* 0x0000b2000a060a27 */ /* 0x000fe200078e00ff */
[----:B------:R3:W-:Y:S03]  /*105b0*/  STL [R1+0x20], R10 ;  /* 0x0000200a01007387 */ /* 0x0007e60000100800 */
[----:B-1----:R-:W-:-:S04]  /*105c0*/  FMUL.FTZ R3, R52, c[0x0][0x320] ;  /* 0x0000c80034037a20 */ /* 0x002fc80000410000 */
[----:B------:R1:W1:Y:S01]  /*105d0*/  MUFU.TANH R12, R3 ;  /* 0x00000003000c7308 */ /* 0x0002620000002400 */
[----:B---3--:R-:W-:Y:S01]  /*105e0*/  @P0 SHF.R.U32.HI R10, RZ, c[0x0][0x2cc], R6 ;  /* 0x0000b300ff0a0a19 */ /* 0x008fe20000011606 */
[----:B-1----:R-:W-:-:S06]  /*105f0*/  FMUL.FTZ R3, R53, c[0x0][0x320] ;  /* 0x0000c80035037a20 */ /* 0x002fcc0000410000 */
[----:B------:R1:W3:Y:S01]  /*10600*/  MUFU.TANH R11, R3 ;  /* 0x00000003000b7308 */ /* 0x0002e20000002400 */
[----:B------:R-:W-:Y:S01]  /*10610*/  IMAD.MOV.U32 R250, RZ, RZ, c[0x0][0x32c] ;  /* 0x0000cb00fffa7624 */ /* 0x000fe200078e00ff */
[----:B-1----:R-:W-:Y:S02]  /*10620*/  LOP3.LUT R3, R5, 0x7ffffffc, RZ, 0xc0, !PT ;  /* 0x7ffffffc05037812 */ /* 0x002fe400078ec0ff */
[----:B------:R-:W1:Y:S02]  /*10630*/  SHFL.IDX PT, R5, R10, RZ, 0x1c1f ;  /* 0x001c1fff0a057589 */ /* 0x000e6400000e0000 */
[----:B------:R-:W-:Y:S01]  /*10640*/  IADD3 R3, R2, -R3, RZ ;  /* 0x8000000302037210 */ /* 0x000fe20007ffe0ff */
[----:B------:R-:W-:-:S04]  /*10650*/  FMUL.FTZ R2, R28, c[0x0][0x320] ;  /* 0x0000c8001c027a20 */ /* 0x000fc80000410000 */
[----:B------:R-:W-:Y:S01]  /*10660*/  IMAD.SHL.U32 R22, R3, 0x2, RZ ;  /* 0x0000000203167824 */ /* 0x000fe200078e00ff */
[----:B------:R1:W1:Y:S01]  /*10670*/  MUFU.TANH R8, R2 ;  /* 0x0000000200087308 */ /* 0x0002620000002400 */
[----:B------:R-:W-:Y:S01]  /*10680*/  FMUL.FTZ R6, R48, c[0x0][0x320] ;  /* 0x0000c80030067a20 */ /* 0x000fe20000410000 */
[----:B------:R-:W-:Y:S01]  /*10690*/  ISETP.GE.AND P0, PT, R250, 0x1, PT ;  /* 0x00000001fa00780c */ /* 0x000fe20003f06270 */
[----:B------:R-:W-:Y:S01]  /*106a0*/  ULDC UR4, c[0x0][0x324] ;  /* 0x0000c90000047ab9 */ /* 0x000fe20000000800 */
[----:B------:R-:W-:Y:S01]  /*106b0*/  FMUL.FTZ R3, R49, c[0x0][0x320] ;  /* 0x0000c80031037a20 */ /* 0x000fe20000410000 */
[----:B------:R-:W-:-:S03]  /*106c0*/  ULOP3.LUT UR4, URZ, UR4, URZ, 0x33, !UPT ;  /* 0x000000043f047292 */ /* 0x000fc6000f8e333f */
[----:B------:R-:W2:Y:S01]  /*106d0*/  MUFU.TANH R9, R6 ;  /* 0x0000000600097308 */ /* 0x000ea20000002400 */
[----:B-1----:R-:W-:-:S07]  /*106e0*/  IADD3 R2, -R22, 0x1, R122 ;  /* 0x0000000116027810 */ /* 0x002fce0007ffe17a */
[----:B------:R1:W1:Y:S01]  /*106f0*/  MUFU.TANH R7, R3 ;  /* 0x0000000300077308 */ /* 0x0002620000002400 */
[----:B------:R1:W-:Y:S01]  /*10700*/  STL [R1], R22 ;  /* 0x0000001601007387 */ /* 0x0003e20000100800 */
[----:B-----5:R-:W-:-:S04]  /*10710*/  IADD3 R2, R2, -R58, RZ ;  /* 0x8000003a02027210 */ /* 0x020fc80007ffe0ff */
[----:B------:R-:W-:Y:S02]  /*10720*/  IADD3 R15, R2, c[0x0][0x328], RZ ;  /* 0x0000ca00020f7a10 */ /* 0x000fe40007ffe0ff */
[----:B--2---:R-:W-:Y:S02]  /*10730*/  IADD3 R18, -R22, R59, R120 ;  /* 0x0000003b16127210 */ /* 0x004fe40007ffe178 */
[----:B------:R-:W-:Y:S02]  /*10740*/  IADD3 R19, R2, UR4, RZ ;  /* 0x0000000402137c10 */ /* 0x000fe4000fffe0ff */
[-C--:B-1----:R-:W-:Y:S01]  /*10750*/  IADD3 R3, R15, R5.reuse, RZ ;  /* 0x000000050f037210 */ /* 0x082fe20007ffe0ff */
[----:B------:R-:W-:Y:S01]  /*10760*/  IMAD.IADD R22, R120, 0x1, -R22 ;  /* 0x0000000178167824 */ /* 0x000fe200078e0a16 */
        /* <DEDUP_REMOVED lines=14> */
.L_x_499:
[----:B------:R-:W-:-:S04]  /*10850*/  MOV R6, 0x1 ;  /* 0x0000000100067802 */ /* 0x000fc80000000f00 */
[----:B------:R-:W-:-:S13]  /*10860*/  ISETP.NE.AND P0, PT, R6, c[0x0][0x32c], PT ;  /* 0x0000cb0006007a0c */ /* 0x000fda0003f05270 */
[----:B------:R-:W-:-:S05]  /*10870*/  @P0 IMAD.HI.U32 R6, R5, c[0x0][0x330], RZ ;  /* 0x0000cc0005060a27 */ /* 0x000fca00078e00ff */
[----:B------:R-:W-:Y:S02]  /*10880*/  @P0 SHF.R.U32.HI R5, RZ, c[0x0][0x334], R6 ;  /* 0x0000cd00ff050a19 */ /* 0x000fe40000011606 */
.L_x_500:
[----:B------:R-:W-:Y:S05]  /*10890*/  BSYNC B0 ;  /* 0x0000000000007941 */ /* 0x000fea0003800000 */
.L_x_498:
[----:B------:R-:W-:-:S05]  /*108a0*/  IMAD R5, R5, c[0x0][0x32c], R22 ;  /* 0x0000cb0005057a24 */ /* 0x000fca00078e0216 */
[----:B------:R-:W-:Y:S02]  /*108b0*/  IADD3 R6, R5, c[0x0][0x32c], RZ ;  /* 0x0000cb0005067a10 */ /* 0x000fe40007ffe0ff */
[----:B------:R-:W-:Y:S02]  /*108c0*/  IMNMX R2, R2, R5, !PT ;  /* 0x0000000502027217 */ /* 0x000fe40007800200 */
[----:B------:R-:W-:Y:S02]  /*108d0*/  IMNMX R3, R3, R6, PT ;  /* 0x0000000603037217 */ /* 0x000fe40003800200 */
.L_x_497:
        /* <DEDUP_REMOVED lines=95> */
.L_x_503:
[----:B------:R-:W-:-:S04]  /*10ed0*/  MOV R6, 0x1 ;  /* 0x0000000100067802 */ /* 0x000fc80000000f00 */
[----:B------:R-:W-:-:S13]  /*10ee0*/  ISETP.NE.AND P0, PT, R6, c[0x0][0x32c], PT ;  /* 0x0000cb0006007a0c */ /* 0x000fda0003f05270 */
[----:B------:R-:W-:-:S05]  /*10ef0*/  @P0 IMAD.HI.U32 R6, R5, c[0x0][0x330], RZ ;  /* 0x0000cc0005060a27 */ /* 0x000fca00078e00ff */
[----:B------:R-:W-:Y:S02]  /*10f00*/  @P0 SHF.R.U32.HI R5, RZ, c[0x0][0x334], R6 ;  /* 0x0000cd00ff050a19 */ /* 0x000fe40000011606 */
.L_x_504:
[----:B------:R-:W-:Y:S05]  /*10f10*/  BSYNC B0 ;  /* 0x0000000000007941 */ /* 0x000fea0003800000 */
.L_x_502:
[----:B------:R-:W-:-:S05]  /*10f20*/  IMAD R5, R5, c[0x0][0x32c], R22 ;  /* 0x0000cb0005057a24 */ /* 0x000fca00078e0216 */
[----:B------:R-:W-:Y:S02]  /*10f30*/  IADD3 R6, R5, c[0x0][0x32c], RZ ;  /* 0x0000cb0005067a10 */ /* 0x000fe40007ffe0ff */
[----:B------:R-:W-:Y:S02]  /*10f40*/  IMNMX R2, R2, R5, !PT ;  /* 0x0000000502027217 */ /* 0x000fe40007800200 */
[----:B------:R-:W-:Y:S02]  /*10f50*/  IMNMX R3, R3, R6, PT ;  /* 0x0000000603037217 */ /* 0x000fe40003800200 */
.L_x_501:
        /* <DEDUP_REMOVED lines=83> */
.L_x_507:
[----:B------:R-:W-:-:S04]  /*11490*/  MOV R6, 0x1 ;  /* 0x0000000100067802 */ /* 0x000fc80000000f00 */
[----:B------:R-:W-:-:S13]  /*114a0*/  ISETP.NE.AND P0, PT, R6, c[0x0][0x32c], PT ;  /* 0x0000cb0006007a0c */ /* 0x000fda0003f05270 */
[----:B------:R-:W-:-:S05]  /*114b0*/  @P0 IMAD.HI.U32 R6, R5, c[0x0][0x330], RZ ;  /* 0x0000cc0005060a27 */ /* 0x000fca00078e00ff */
[----:B------:R-:W-:Y:S02]  /*114c0*/  @P0 SHF.R.U32.HI R5, RZ, c[0x0][0x334], R6 ;  /* 0x0000cd00ff050a19 */ /* 0x000fe40000011606 */
.L_x_508:
[----:B------:R-:W-:Y:S05]  /*114d0*/  BSYNC B0 ;  /* 0x0000000000007941 */ /* 0x000fea0003800000 */
.L_x_506:
[----:B------:R-:W-:-:S05]  /*114e0*/  IMAD R5, R5, c[0x0][0x32c], R22 ;  /* 0x0000cb0005057a24 */ /* 0x000fca00078e0216 */
[----:B------:R-:W-:Y:S02]  /*114f0*/  IADD3 R6, R5, c[0x0][0x32c], RZ ;  /* 0x0000cb0005067a10 */ /* 0x000fe40007ffe0ff */
[----:B------:R-:W-:Y:S02]  /*11500*/  IMNMX R2, R2, R5, !PT ;  /* 0x0000000502027217 */ /* 0x000fe40007800200 */
[----:B------:R-:W-:Y:S02]  /*11510*/  IMNMX R3, R3, R6, PT ;  /* 0x0000000603037217 */ /* 0x000fe40003800200 */
.L_x_505:
        /* <DEDUP_REMOVED lines=83> */
.L_x_511:
[----:B------:R-:W-:-:S04]  /*11a50*/  MOV R6, 0x1 ;  /* 0x0000000100067802 */ /* 0x000fc80000000f00 */
[----:B------:R-:W-:-:S13]  /*11a60*/  ISETP.NE.AND P0, PT, R6, c[0x0][0x32c], PT ;  /* 0x0000cb0006007a0c */ /* 0x000fda0003f05270 */
[----:B------:R-:W-:-:S05]  /*11a70*/  @P0 IMAD.HI.U32 R6, R5, c[0x0][0x330], RZ ;  /* 0x0000cc0005060a27 */ /* 0x000fca00078e00ff */
[----:B------:R-:W-:Y:S02]  /*11a80*/  @P0 SHF.R.U32.HI R5, RZ, c[0x0][0x334], R6 ;  /* 0x0000cd00ff050a19 */ /* 0x000fe40000011606 */
.L_x_512:
[----:B------:R-:W-:Y:S05]  /*11a90*/  BSYNC B0 ;  /* 0x0000000000007941 */ /* 0x000fea0003800000 */
.L_x_510:
[----:B------:R-:W-:-:S05]  /*11aa0*/  IMAD R5, R5, c[0x0][0x32c], R22 ;  /* 0x0000cb0005057a24 */ /* 0x000fca00078e0216 */
[----:B------:R-:W-:Y:S02]  /*11ab0*/  IADD3 R6, R5, c[0x0][0x32c], RZ ;  /* 0x0000cb0005067a10 */ /* 0x000fe40007ffe0ff */
[----:B------:R-:W-:Y:S02]  /*11ac0*/  IMNMX R2, R2, R5, !PT ;  /* 0x0000000502027217 */ /* 0x000fe40007800200 */
[----:B------:R-:W-:Y:S02]  /*11ad0*/  IMNMX R3, R3, R6, PT ;  /* 0x0000000603037217 */ /* 0x000fe40003800200 */
.L_x_509:
        /* <DEDUP_REMOVED lines=35> */
[----:B------:R-:W-:-:S04]  /*11d10*/  ISETP.LT.OR P0, PT, R3, 0x11, P0 ;  /* 0x000000110300780c */ /* 0x000fc80000701670 */
[----:B------:R-:W-:Y:S02]  /*11d20*/  FSEL R87, R12, -INF , !P0 ;  /* 0xff8000000c577808 */ /* 0x000fe40004000000 */
[----:B------:R-:W-:Y:S02]  /*11d30*/  ISETP.GT.AND P0, PT, R2, 0x11, !P6 ;  /* 0x000000110200780c */ /* 0x000fe40007704270 */
        /* <DEDUP_REMOVED lines=23> */
[----:B------:R-:W-:Y:S01]  /*11eb0*/  ISETP.GT.AND P0, PT, R2, 0x29, !P6 ;  /* 0x000000290200780c */ /* 0x000fe20007704270 */
[----:B------:R-:W-:Y:S01]  /*11ec0*/  LDSM.16.MT88.4 R16, [R209+0x1880] ;  /* 0x00188000d110783b */ /* 0x000fe20000004200 */
[----:B------:R-:W-:Y:S02]  /*11ed0*/  ISETP.NE.AND P6, PT, R251, 0x1, PT ;  /* 0x00000001fb00780c */ /* 0x000fe40003fc5270 */
[----:B------:R-:W-:Y:S01]  /*11ee0*/  ISETP.LT.OR P0, PT, R3, 0x2a, P0 ;  /* 0x0000002a0300780c */ /* 0x000fe20000701670 */
[----:B------:R-:W1:Y:S03]  /*11ef0*/  SHFL.BFLY PT, R2, R106, 0x2, 0x1f ;  /* 0x0c401f006a027f89 */ /* 0x000e6600000e0000 */
[----:B------:R-:W-:-:S02]  /*11f00*/  FSEL R188, R20, -INF , !P0 ;  /* 0xff80000014bc7808 */ /* 0x000fc40004000000 */
[----:B------:R-:W-:Y:S01]  /*11f10*/  LDSM.16.MT88.4 R20, [R210+0x1880] ;  /* 0x00188000d214783b */ /* 0x000fe20000004200 */
        /* <DEDUP_REMOVED lines=42> */
[----:B--2---:R-:W-:-:S03]  /*121c0*/  FFMA.FTZ R0, R33, c[0x0][0x2d0], -R2 ;  /* 0x0000b40021007a23 */ /* 0x004fc60000010802 */
[----:B------:R-:W-:Y:S01]  /*121d0*/  LDSM.16.MT88.4 R32, [R209+0x3080] ;  /* 0x00308000d120783b */ /* 0x000fe20000004200 */
        /* <DEDUP_REMOVED lines=50> */
[----:B-1----:R-:W-:-:S07]  /*12500*/  FFMA.FTZ R5, R41, c[0x0][0x2d0], -R3 ;  /* 0x0000b40029057a23 */ /* 0x002fce0000010803 */
        /* <DEDUP_REMOVED lines=61> */
[----:B--2---:R-:W-:Y:S01]  /*128e0*/  FFMA.FTZ R3, R113, c[0x0][0x2d0], -R2 ;  /* 0x0000b40071037a23 */ /* 0x004fe20000010802 */
[----:B---3--:R-:W-:-:S04]  /*128f0*/  F2FP.PACK_AB R98, R199, R203 ;  /* 0x000000cbc762723e */ /* 0x008fc800000000ff */
[----:B------:R-:W-:Y:S02]  /*12900*/  F2FP.PACK_AB R4, R225, R230 ;  /* 0x000000e6e104723e */ /* 0x000fe400000000ff */
[----:B------:R2:W-:Y:S01]  /*12910*/  MUFU.EX2 R107, R3 ;  /* 0x00000003006b7308 */ /* 0x0005e20000000800 */
[----:B------:R-:W-:Y:S02]  /*12920*/  F2FP.PACK_AB R6, R229, R228 ;  /* 0x000000e4e506723e */ /* 0x000fe400000000ff */
[----:B------:R-:W-:Y:S02]  /*12930*/  F2FP.PACK_AB R5, R207, R102 ;  /* 0x00000066cf05723e */ /* 0x000fe400000000ff */
[----:B------:R-:W-:Y:S01]  /*12940*/  F2FP.PACK_AB R7, R206, R223 ;  /* 0x000000dfce07723e */ /* 0x000fe200000000ff */
[----:B-1----:R-:W-:-:S04]  /*12950*/  FFMA.FTZ R0, R97, c[0x0][0x2d0], -R13 ;  /* 0x0000b40061007a23 */ /* 0x002fc8000001080d */
[----:B------:R1:W3:Y:S02]  /*12960*/  MUFU.EX2 R201, R0 ;  /* 0x0000000000c97308 */ /* 0x0002e40000000800 */
[----:B------:R-:W-:Y:S01]  /*12970*/  HMMA.16816.F32 R40, R4, R28, RZ ;  /* 0x0000001c0428723c */ /* 0x000fe200000018ff */
[----:B--2---:R-:W-:-:S07]  /*12980*/  @P6 IMAD.HI.U32 R3, R196, c[0x0][0x2c8], RZ ;  /* 0x0000b200c4036a27 */ /* 0x004fce00078e00ff */
[----:B------:R-:W-:Y:S01]  /*12990*/  HMMA.16816.F32 R172, R4, R30, RZ ;  /* 0x0000001e04ac723c */ /* 0x000fe200000018ff */
[----:B------:R-:W-:Y:S02]  /*129a0*/  @P6 SHF.R.U32.HI R196, RZ, c[0x0][0x2cc], R3 ;  /* 0x0000b300ffc46a19 */ /* 0x000fe40000011603 */
[----:B------:R-:W-:-:S03]  /*129b0*/  ISETP.GE.AND P6, PT, R250, 0x1, PT ;  /* 0x00000001fa00780c */ /* 0x000fc60003fc6270 */
[----:B------:R-:W-:Y:S02]  /*129c0*/  IMAD.IADD R3, R248, 0x1, R196 ;  /* 0x00000001f8037824 */ /* 0x000fe400078e02c4 */
[--C-:B-1----:R-:W-:Y:S01]  /*129d0*/  FFMA.FTZ R0, R101, c[0x0][0x2d0], -R13.reuse ;  /* 0x0000b40065007a23 */ /* 0x102fe2000001080d */
[C---:B------:R-:W-:Y:S03]  /*129e0*/  HMMA.16816.F32 R8, R4.reuse, R16, RZ ;  /* 0x000000100408723c */ /* 0x040fe600000018ff */
[----:B------:R1:W-:Y:S05]  /*129f0*/  MUFU.EX2 R200, R0 ;  /* 0x0000000000c87308 */ /* 0x0003ea0000000800 */
[C---:B------:R-:W-:Y:S01]  /*12a00*/  HMMA.16816.F32 R180, R4.reuse, R18, RZ ;  /* 0x0000001204b4723c */ /* 0x040fe200000018ff */
[----:B------:R-:W-:Y:S07]  /*12a10*/  LDSM.16.MT88.4 R16, [R210+0x3880] ;  /* 0x00388000d210783b */ /* 0x000fee0000004200 */
        /* <DEDUP_REMOVED lines=11> */
[----:B------:R1:W4:Y:S03]  /*12ad0*/  MUFU.EX2 R28, R0 ;  /* 0x00000000001c7308 */ /* 0x0003260000000800 */
[----:B------:R-:W-:Y:S01]  /*12ae0*/  HMMA.16816.F32 R32, R4, R34, RZ ;  /* 0x000000220420723c */ /* 0x000fe200000018ff */
[----:B-1----:R-:W-:-:S04]  /*12af0*/  FFMA.FTZ R0, R93, c[0x0][0x2d0], -R12 ;  /* 0x0000b4005d007a23 */ /* 0x002fc8000001080c */
        /* <DEDUP_REMOVED lines=11> */
[C---:B------:R-:W-:Y:S01]  /*12bb0*/  HMMA.16816.F32 R36, R4.reuse, R164, R20 ;  /* 0x000000a40424723c */ /* 0x040fe20000001814 */
[--C-:B-1----:R-:W-:Y:S01]  /*12bc0*/  FFMA.FTZ R0, R120, c[0x0][0x2d0], -R2.reuse ;  /* 0x0000b40078007a23 */ /* 0x102fe20000010802 */
[----:B--2---:R-:W-:Y:S01]  /*12bd0*/  F2FP.PACK_AB R97, R197, R107 ;  /* 0x0000006bc561723e */ /* 0x004fe200000000ff */
[----:B------:R-:W1:Y:S01]  /*12be0*/  LDSM.16.MT88.4 R120, [R209+0x2080] ;  /* 0x00208000d178783b */ /* 0x000e620000004200 */
[----:B------:R-:W-:Y:S01]  /*12bf0*/  FFMA.FTZ R2, R115, c[0x0][0x2d0], -R2 ;  /* 0x0000b40073027a23 */ /* 0x000fe20000010802 */
[----:B------:R2:W-:Y:S03]  /*12c00*/  MUFU.EX2 R101, R0 ;  /* 0x0000000000657308 */ /* 0x0005e60000000800 */
[C---:B------:R-:W-:Y:S05]  /*12c10*/  HMMA.16816.F32 R132, R4.reuse, R108, R132 ;  /* 0x0000006c0484723c */ /* 0x040fea0000001884 */
[----:B------:R-:W3:Y:S03]  /*12c20*/  MUFU.EX2 R103, R2 ;  /* 0x0000000200677308 */ /* 0x000ee60000000800 */
        /* <DEDUP_REMOVED lines=49> */
[----:B------:R-:W-:Y:S01]  /*12f40*/  FADD.FTZ R4, R223, R4 ;  /* 0x00000004df047221 */ /* 0x000fe20000010000 */
[----:B------:R-:W-:Y:S01]  /*12f50*/  IADD3 R223, R247, -0x2, RZ ;  /* 0xfffffffef7df7810 */ /* 0x000fe20007ffe0ff */
[----:B------:R-:W-:-:S02]  /*12f60*/  FADD.FTZ R5, R243, R5 ;  /* 0x00000005f3057221 */ /* 0x000fc40000010000 */
[----:B------:R-:W-:Y:S02]  /*12f70*/  FADD.FTZ R7, R235, R7 ;  /* 0x00000007eb077221 */ /* 0x000fe40000010000 */
        /* <DEDUP_REMOVED lines=62> */
.L_x_514:
[----:B------:R-:W-:-:S04]  /*13360*/  MOV R3, 0x1 ;  /* 0x0000000100037802 */ /* 0x000fc80000000f00 */
[----:B------:R-:W-:-:S13]  /*13370*/  ISETP.NE.AND P0, PT, R3, c[0x0][0x32c], PT ;  /* 0x0000cb0003007a0c */ /* 0x000fda0003f05270 */
[----:B------:R-:W-:-:S05]  /*13380*/  @P0 IMAD.HI.U32 R3, R0, c[0x0][0x330], RZ ;  /* 0x0000cc0000030a27 */ /* 0x000fca00078e00ff */
[----:B------:R-:W-:Y:S02]  /*13390*/  @P0 SHF.R.U32.HI R0, RZ, c[0x0][0x334], R3 ;  /* 0x0000cd00ff000a19 */ /* 0x000fe40000011603 */
.L_x_515:
[----:B------:R-:W-:-:S05]  /*133a0*/  MOV R3, c[0x0][0x32c] ;  /* 0x0000cb0000037a02 */ /* 0x000fca0000000f00 */
[----:B------:R-:W-:-:S05]  /*133b0*/  IMAD R0, R0, R3, c[0x0][0x32c] ;  /* 0x0000cb0000007624 */ /* 0x000fca00078e0203 */
[----:B------:R-:W-:-:S05]  /*133c0*/  IMNMX R2, R2, R0, PT ;  /* 0x0000000002027217 */ /* 0x000fca0003800200 */
.L_x_513:
        /* <DEDUP_REMOVED lines=31> */
.L_x_537:
        /* <DEDUP_REMOVED lines=22> */
[C---:B------:R-:W-:Y:S01]  /*13720*/  IADD3 R13, R227.reuse, 0x20, RZ ;  /* 0x00000020e30d7810 */ /* 0x040fe20007ffe0ff */
        /* <DEDUP_REMOVED lines=38> */
.L_x_587:
        /* <DEDUP_REMOVED lines=18> */
.L_x_518:
[----:B------:R-:W-:Y:S05]  /*13ab0*/  BSYNC B0 ;  /* 0x0000000000007941 */ /* 0x000fea0003800000 */
.L_x_517:
        /* <DEDUP_REMOVED lines=203> */
[----:B------:R-:W1:Y:S04]  /*14770*/  S2R R7, SR_TID.X ;  /* 0x0000000000077919 */ /* 0x000e680000002100 */
[----:B------:R-:W2:Y:S01]  /*14780*/  S2R R229, SR_CTAID.Y ;  /* 0x0000000000e57919 */ /* 0x000ea20000002600 */
[----:B-1----:R-:W-:Y:S04]  /*14790*/  SHF.R.S32.HI R6, RZ, 0x1f, R7 ;  /* 0x0000001fff067819 */ /* 0x002fe80000011407 */
[----:B------:R-:W-:Y:S04]  /*147a0*/  LEA.HI R6, R6, R7, RZ, 0x2 ;  /* 0x0000000706067211 */ /* 0x000fe800078f10ff */
[----:B------:R-:W-:Y:S01]  /*147b0*/  SHF.R.S32.HI R6, RZ, 0x2, R6 ;  /* 0x00000002ff067819 */ /* 0x000fe20000011406 */
[----:B--2---:R-:W-:Y:S01]  /*147c0*/  IMAD R2, R204, 0x30, R2 ;  /* 0x00000030cc027824 */ /* 0x004fe200078e0202 */
[----:B---3--:R-:W-:Y:S04]  /*147d0*/  ISETP.GT.AND P1, PT, R0, 0x2f, PT ;  /* 0x0000002f0000780c */ /* 0x008fe80003f24270 */
[----:B------:R-:W-:Y:S05]  /*147e0*/  IADD3 R2, R2, -0x30, R0 ;  /* 0xffffffd002027810 */ /* 0x000fea0007ffe000 */
[----:B------:R-:W-:Y:S04]  /*147f0*/  @P2 IMAD.HI.U32 R3, R2, c[0x0][0x2bc], RZ ;  /* 0x0000af0002032a27 */ /* 0x000fe800078e00ff */
[----:B------:R-:W-:Y:S01]  /*14800*/  IMAD.MOV.U32 R0, RZ, RZ, R2 ;  /* 0x000000ffff007224 */ /* 0x000fe200078e0002 */
[----:B------:R-:W-:Y:S04]  /*14810*/  @P2 SHF.R.U32.HI R0, RZ, c[0x0][0x2c0], R3 ;  /* 0x0000b000ff002a19 */ /* 0x000fe80000011603 */
[C---:B----4-:R-:W-:Y:S01]  /*14820*/  @!P1 IADD3 R3, P0, R0.reuse, R230, RZ ;  /* 0x000000e600039210 */ /* 0x050fe20007f1e0ff */
[----:B------:R-:W-:Y:S03]  /*14830*/  IMAD.WIDE.U32 R230, R229, c[0x0][0x1e8], RZ ;  /* 0x00007a00e5e67a25 */ /* 0x000fe600078e00ff */
        /* <DEDUP_REMOVED lines=8> */
[----:B------:R2:W3:Y:S03]  /*148c0*/  @!P1 LDG.E R224, [R4.64] ;  /* 0x0000000c04e09981 */ /* 0x0004e6000c1e1900 */
[----:B------:R-:W-:Y:S04]  /*148d0*/  IMAD R0, R0, c[0x0][0x1e0], RZ ;  /* 0x0000780000007a24 */ /* 0x000fe800078e02ff */
[----:B------:R-:W-:Y:S04]  /*148e0*/  IMAD R0, R226, c[0x0][0x1e4], R0 ;  /* 0x00007900e2007a24 */ /* 0x000fe800078e0200 */
[----:B------:R-:W-:Y:S01]  /*148f0*/  IMAD.IADD R3, R3, 0x1, R0 ;  /* 0x0000000103037824 */ /* 0x000fe200078e0200 */
[----:B-1----:R-:W-:Y:S05]  /*14900*/  SHF.R.S32.HI R223, RZ, 0x1f, R223 ;  /* 0x0000001fffdf7819 */ /* 0x002fea00000114df */
[----:B------:R-:W-:Y:S04]  /*14910*/  IMAD R223, R223, c[0x0][0x1e8], RZ ;  /* 0x00007a00dfdf7a24 */ /* 0x000fe800078e02ff */
[----:B------:R-:W-:Y:S01]  /*14920*/  IMAD R223, R229, c[0x0][0x1ec], R223 ;  /* 0x00007b00e5df7a24 */ /* 0x000fe200078e02df */
[----:B------:R-:W-:Y:S02]  /*14930*/  IADD3 R229, R227, 0x20, RZ ;  /* 0x00000020e3e57810 */ /* 0x000fe40007ffe0ff */
[----:B--2---:R-:W-:Y:S01]  /*14940*/  IADD3 R5, -R6, 0x30, RZ ;  /* 0x0000003006057810 */ /* 0x004fe20007ffe1ff */
[----:B------:R-:W-:Y:S01]  /*14950*/  IMAD.IADD R223, R231, 0x1, R223 ;  /* 0x00000001e7df7824 */ /* 0x000fe200078e02df */
[----:B------:R-:W-:Y:S02]  /*14960*/  ISETP.GE.AND P4, PT, R229, c[0x0][0x1d4], PT ;  /* 0x00007500e5007a0c */ /* 0x000fe40003f86270 */
[----:B------:R-:W-:Y:S02]  /*14970*/  ISETP.GE.AND P1, PT, R5, 0x1, PT ;  /* 0x000000010500780c */ /* 0x000fe40003f26270 */
[----:B---3--:R-:W-:Y:S01]  /*14980*/  SHF.R.S32.HI R4, RZ, 0x1f, R224 ;  /* 0x0000001fff047819 */ /* 0x008fe200000114e0 */
[----:B------:R-:W-:Y:S04]  /*14990*/  IMAD.WIDE.U32 R2, R224, c[0x0][0x1f0], R2 ;  /* 0x00007c00e0027a25 */ /* 0x000fe800078e0002 */
[----:B------:R-:W-:Y:S01]  /*149a0*/  IMAD R4, R4, c[0x0][0x1f0], RZ ;  /* 0x00007c0004047a24 */ /* 0x000fe200078e02ff */
[----:B------:R-:W-:Y:S03]  /*149b0*/  IADD3 R0, P0, R230, R2, RZ ;  /* 0x00000002e6007210 */ /* 0x000fe60007f1e0ff */
[----:B------:R-:W-:Y:S05]  /*149c0*/  IMAD R4, R224, c[0x0][0x1f4], R4 ;  /* 0x00007d00e0047a24 */ /* 0x000fea00078e0204 */
[----:B------:R-:W-:Y:S01]  /*149d0*/  IADD3.X R3, R223, R3, R4, P0, !PT ;  /* 0x00000003df037210 */ /* 0x000fe200007fe404 */
[----:B------:R-:W-:Y:S01]  /*149e0*/  IMAD.SHL.U32 R223, R227, 0x2, RZ ;  /* 0x00000002e3df7824 */ /* 0x000fe200078e00ff */
[C---:B------:R-:W-:Y:S04]  /*149f0*/  LEA R4, P0, R0.reuse, c[0x0][0x1c8], 0x1 ;  /* 0x0000720000047a11 */ /* 0x040fe800078008ff */
[----:B------:R-:W-:Y:S02]  /*14a00*/  LEA.HI.X R3, R0, c[0x0][0x1cc], R3, 0x1, P0 ;  /* 0x0000730000037a11 */ /* 0x000fe400000f0c03 */
[----:B------:R-:W1:Y:S04]  /*14a10*/  SHFL.IDX PT, R0, R4, RZ, 0x1c1f ;  /* 0x001c1fff04007589 */ /* 0x000e6800000e0000 */
[----:B------:R-:W2:Y:S01]  /*14a20*/  SHFL.IDX PT, R2, R3, RZ, 0x1c1f ;  /* 0x001c1fff03027589 */ /* 0x000ea200000e0000 */
[----:B-1----:R-:W-:Y:S05]  /*14a30*/  @P1 IADD3 R14, P0, R0, R223, RZ ;  /* 0x000000df000e1210 */ /* 0x002fea0007f1e0ff */
[----:B--2---:R-:W-:Y:S01]  /*14a40*/  @P1 IMAD.X R15, R2, 0x1, R205, P0 ;  /* 0x00000001020f1824 */ /* 0x004fe200000e06cd */
[----:B------:R-:W-:Y:S04]  /*14a50*/  @P1 IADD3 R12, P0, R0, R207, RZ ;  /* 0x000000cf000c1210 */ /* 0x000fe80007f1e0ff */
[----:B------:R-:W-:Y:S01]  /*14a60*/  @!PT LDS RZ, [RZ] ;  /* 0x00000000fffff984 */ /* 0x000fe20000000800 */
[----:B------:R1:W-:Y:S01]  /*14a70*/  @P1 LDGSTS.E.BYPASS.LTC128B.128 [R222+0x3c80], [R14.64], !P5 ;  /* 0x03c800000ede1fae */ /* 0x0003e2000e901d4c */
[--C-:B------:R-:W-:Y:S01]  /*14a80*/  @P1 IMAD.X R13, R2, 0x1, R206.reuse, P0 ;  /* 0x00000001020d1824 */ /* 0x100fe200000e06ce */
[-C--:B------:R-:W-:Y:S02]  /*14a90*/  @P1 IADD3 R10, P0, R0, R228.reuse, RZ ;  /* 0x000000e4000a1210 */ /* 0x080fe40007f1e0ff */
        /* <DEDUP_REMOVED lines=17> */
.L_x_520:
[----:B--234-:R-:W2:Y:S01]  /*14bb0*/  LDL R2, [R1+0x20] ;  /* 0x0000200001027983 */ /* 0x01cea20000100800 */
[----:B------:R-:W-:Y:S02]  /*14bc0*/  IMAD.MOV.U32 R0, RZ, RZ, c[0x0][0x2c4] ;  /* 0x0000b100ff007624 */ /* 0x000fe400078e00ff */
[----:B------:R-:W-:Y:S01]  /*14bd0*/  IMAD.MOV.U32 R51, RZ, RZ, c[0x0][0x32c] ;  /* 0x0000cb00ff337624 */ /* 0x000fe200078e00ff */
[----:B------:R-:W3:Y:S02]  /*14be0*/  LDL R36, [R1] ;  /* 0x0000000001247983 */ /* 0x000ee40000100800 */
[----:B------:R-:W-:Y:S02]  /*14bf0*/  ISETP.NE.AND P0, PT, R0, 0x1, PT ;  /* 0x000000010000780c */ /* 0x000fe40003f05270 */
[----:B------:R-:W4:Y:S04]  /*14c00*/  LDL R50, [R1+0x14] ;  /* 0x0000140001327983 */ /* 0x000f280000100800 */
[----:B------:R-:W4:Y:S04]  /*14c10*/  LDL R37, [R1+0x18] ;  /* 0x0000180001257983 */ /* 0x000f280000100800 */
[----:B------:R-:W0:Y:S03]  /*14c20*/  LDGDEPBAR ;  /* 0x00000000000079af */ /* 0x000e260000000000 */
[----:B--2---:R-:W-:Y:S04]  /*14c30*/  @P0 IMAD.HI.U32 R0, R2, c[0x0][0x2c8], RZ ;  /* 0x0000b20002000a27 */ /* 0x004fe800078e00ff */
[----:B-1----:R-:W-:Y:S01]  /*14c40*/  IMAD.MOV.U32 R5, RZ, RZ, R2 ;  /* 0x000000ffff057224 */ /* 0x002fe200078e0002 */
[----:B------:R-:W-:Y:S01]  /*14c50*/  @P0 SHF.R.U32.HI R5, RZ, c[0x0][0x2cc], R0 ;  /* 0x0000b300ff050a19 */ /* 0x000fe20000011600 */
[----:B------:R-:W-:Y:S01]  /*14c60*/  IMAD R0, R204, -0x30, RZ ;  /* 0xffffffd0cc007824 */ /* 0x000fe200078e02ff */
[----:B------:R-:W-:Y:S03]  /*14c70*/  ISETP.GE.AND P0, PT, R51, 0x1, PT ;  /* 0x000000013300780c */ /* 0x000fe60003f06270 */
[----:B------:R-:W1:Y:S01]  /*14c80*/  SHFL.IDX PT, R4, R5, RZ, 0x1c1f ;  /* 0x001c1fff05047589 */ /* 0x000e6200000e0000 */
[----:B---3--:R-:W-:Y:S04]  /*14c90*/  IADD3 R7, -R36, 0x1, R0 ;  /* 0x0000000124077810 */ /* 0x008fe80007ffe100 */
[----:B----4-:R-:W-:Y:S04]  /*14ca0*/  IADD3 R7, -R37, R7, R50 ;  /* 0x0000000725077210 */ /* 0x010fe80007ffe132 */
        /* <DEDUP_REMOVED lines=18> */
.L_x_523:
[----:B------:R-:W-:Y:S04]  /*14dd0*/  MOV R8, c[0x0][0x32c] ;  /* 0x0000cb0000087a02 */ /* 0x000fe80000000f00 */
[----:B------:R-:W-:Y:S11]  /*14de0*/  ISETP.NE.AND P0, PT, R8, 0x1, PT ;  /* 0x000000010800780c */ /* 0x000ff60003f05270 */
[----:B------:R-:W-:Y:S02]  /*14df0*/  @!UPT UIADD3 URZ, URZ, URZ, URZ ;  /* 0x0000003f3f3ff290 */ /* 0x000fe4000fffe03f */
[----:B------:R-:W-:Y:S05]  /*14e00*/  @P0 IMAD.HI.U32 R8, R4, c[0x0][0x330], RZ ;  /* 0x0000cc0004080a27 */ /* 0x000fea00078e00ff */
[----:B------:R-:W-:Y:S02]  /*14e10*/  @P0 SHF.R.U32.HI R4, RZ, c[0x0][0x334], R8 ;  /* 0x0000cd00ff040a19 */ /* 0x000fe40000011608 */
.L_x_524:
[----:B------:R-:W-:Y:S05]  /*14e20*/  BSYNC B0 ;  /* 0x0000000000007941 */ /* 0x000fea0003800000 */
.L_x_522:
[----:B------:R-:W-:Y:S04]  /*14e30*/  IMAD.IADD R8, R0, 0x1, -R36 ;  /* 0x0000000100087824 */ /* 0x000fe800078e0a24 */
[----:B------:R-:W-:Y:S05]  /*14e40*/  IMAD R4, R4, c[0x0][0x32c], R8 ;  /* 0x0000cb0004047a24 */ /* 0x000fea00078e0208 */
[----:B------:R-:W-:Y:S02]  /*14e50*/  IADD3 R8, R4, c[0x0][0x32c], RZ ;  /* 0x0000cb0004087a10 */ /* 0x000fe40007ffe0ff */
[----:B------:R-:W-:Y:S02]  /*14e60*/  IMNMX R2, R2, R4, !PT ;  /* 0x0000000402027217 */ /* 0x000fe40007800200 */
[----:B------:R-:W-:Y:S02]  /*14e70*/  IMNMX R3, R3, R8, PT ;  /* 0x0000000803037217 */ /* 0x000fe40003800200 */
.L_x_521:
        /* <DEDUP_REMOVED lines=73> */
.L_x_527:
[----:B------:R-:W-:Y:S04]  /*15310*/  MOV R14, c[0x0][0x32c] ;  /* 0x0000cb00000e7a02 */ /* 0x000fe80000000f00 */
[----:B------:R-:W-:Y:S11]  /*15320*/  ISETP.NE.AND P0, PT, R14, 0x1, PT ;  /* 0x000000010e00780c */ /* 0x000ff60003f05270 */
[----:B------:R-:W-:Y:S02]  /*15330*/  @!UPT UIADD3 URZ, URZ, URZ, URZ ;  /* 0x0000003f3f3ff290 */ /* 0x000fe4000fffe03f */
[----:B------:R-:W-:Y:S05]  /*15340*/  @P0 IMAD.HI.U32 R14, R4, c[0x0][0x330], RZ ;  /* 0x0000cc00040e0a27 */ /* 0x000fea00078e00ff */
[----:B------:R-:W-:Y:S02]  /*15350*/  @P0 SHF.R.U32.HI R4, RZ, c[0x0][0x334], R14 ;  /* 0x0000cd00ff040a19 */ /* 0x000fe4000001160e */
.L_x_528:
[----:B------:R-:W-:Y:S05]  /*15360*/  BSYNC B0 ;  /* 0x0000000000007941 */ /* 0x000fea0003800000 */
.L_x_526:
[----:B------:R-:W-:Y:S04]  /*15370*/  IMAD.IADD R14, R0, 0x1, -R36 ;  /* 0x00000001000e7824 */ /* 0x000fe800078e0a24 */
[----:B------:R-:W-:Y:S05]  /*15380*/  IMAD R4, R4, c[0x0][0x32c], R14 ;  /* 0x0000cb0004047a24 */ /* 0x000fea00078e020e */
[----:B------:R-:W-:Y:S02]  /*15390*/  IADD3 R14, R4, c[0x0][0x32c], RZ ;  /* 0x0000cb00040e7a10 */ /* 0x000fe40007ffe0ff */
[----:B------:R-:W-:Y:S02]  /*153a0*/  IMNMX R2, R2, R4, !PT ;  /* 0x0000000402027217 */ /* 0x000fe40007800200 */
[----:B------:R-:W-:Y:S02]  /*153b0*/  IMNMX R3, R3, R14, PT ;  /* 0x0000000e03037217 */ /* 0x000fe40003800200 */
.L_x_525:
        /* <DEDUP_REMOVED lines=61> */
.L_x_531:
[----:B------:R-:W-:Y:S04]  /*15790*/  MOV R14, c[0x0][0x32c] ;  /* 0x0000cb00000e7a02 */ /* 0x000fe80000000f00 */
[----:B------:R-:W-:Y:S11]  /*157a0*/  ISETP.NE.AND P0, PT, R14, 0x1, PT ;  /* 0x000000010e00780c */ /* 0x000ff60003f05270 */
[----:B------:R-:W-:Y:S02]  /*157b0*/  @!UPT UIADD3 URZ, URZ, URZ, URZ ;  /* 0x0000003f3f3ff290 */ /* 0x000fe4000fffe03f */
[----:B------:R-:W-:Y:S05]  /*157c0*/  @P0 IMAD.HI.U32 R14, R4, c[0x0][0x330], RZ ;  /* 0x0000cc00040e0a27 */ /* 0x000fea00078e00ff */
[----:B------:R-:W-:Y:S02]  /*157d0*/  @P0 SHF.R.U32.HI R4, RZ, c[0x0][0x334], R14 ;  /* 0x0000cd00ff040a19 */ /* 0x000fe4000001160e */
.L_x_532:
[----:B------:R-:W-:Y:S05]  /*157e0*/  BSYNC B0 ;  /* 0x0000000000007941 */ /* 0x000fea0003800000 */
.L_x_530:
[----:B------:R-:W-:Y:S04]  /*157f0*/  IMAD.IADD R14, R0, 0x1, -R36 ;  /* 0x00000001000e7824 */ /* 0x000fe800078e0a24 */
[----:B------:R-:W-:Y:S05]  /*15800*/  IMAD R4, R4, c[0x0][0x32c], R14 ;  /* 0x0000cb0004047a24 */ /* 0x000fea00078e020e */
[----:B------:R-:W-:Y:S02]  /*15810*/  IADD3 R14, R4, c[0x0][0x32c], RZ ;  /* 0x0000cb00040e7a10 */ /* 0x000fe40007ffe0ff */
[----:B------:R-:W-:Y:S02]  /*15820*/  IMNMX R2, R2, R4, !PT ;  /* 0x0000000402027217 */ /* 0x000fe40007800200 */
[----:B------:R-:W-:Y:S02]  /*15830*/  IMNMX R3, R3, R14, PT ;  /* 0x0000000e03037217 */ /* 0x000fe40003800200 */
.L_x_529:
        /* <DEDUP_REMOVED lines=61> */
.L_x_535:
[----:B------:R-:W-:Y:S04]  /*15c10*/  MOV R5, c[0x0][0x32c] ;  /* 0x0000cb0000057a02 */ /* 0x000fe80000000f00 */
[----:B------:R-:W-:Y:S11]  /*15c20*/  ISETP.NE.AND P0, PT, R5, 0x1, PT ;  /* 0x000000010500780c */ /* 0x000ff60003f05270 */
[----:B------:R-:W-:Y:S02]  /*15c30*/  @!UPT UIADD3 URZ, URZ, URZ, URZ ;  /* 0x0000003f3f3ff290 */ /* 0x000fe4000fffe03f */
[----:B------:R-:W-:Y:S05]  /*15c40*/  @P0 IMAD.HI.U32 R5, R4, c[0x0][0x330], RZ ;  /* 0x0000cc0004050a27 */ /* 0x000fea00078e00ff */
[----:B------:R-:W-:Y:S02]  /*15c50*/  @P0 SHF.R.U32.HI R4, RZ, c[0x0][0x334], R5 ;  /* 0x0000cd00ff040a19 */ /* 0x000fe40000011605 */
.L_x_536:
[----:B------:R-:W-:Y:S05]  /*15c60*/  BSYNC B0 ;  /* 0x0000000000007941 */ /* 0x000fea0003800000 */
.L_x_534:
[----:B------:R-:W-:Y:S04]  /*15c70*/  IMAD.IADD R0, R0, 0x1, -R36 ;  /* 0x0000000100007824 */ /* 0x000fe800078e0a24 */
[----:B------:R-:W-:Y:S05]  /*15c80*/  IMAD R4, R4, c[0x0][0x32c], R0 ;  /* 0x0000cb0004047a24 */ /* 0x000fea00078e0200 */
[----:B------:R-:W-:Y:S02]  /*15c90*/  IADD3 R0, R4, c[0x0][0x32c], RZ ;  /* 0x0000cb0004007a10 */ /* 0x000fe40007ffe0ff */
[----:B------:R-:W-:Y:S02]  /*15ca0*/  IMNMX R2, R2, R4, !PT ;  /* 0x0000000402027217 */ /* 0x000fe40007800200 */
[----:B------:R-:W-:Y:S02]  /*15cb0*/  IMNMX R3, R3, R0, PT ;  /* 0x0000000003037217 */ /* 0x000fe40003800200 */
.L_x_533:
        /* <DEDUP_REMOVED lines=374> */
[--C-:B---3--:R-:W-:Y:S02]  /*17420*/  FFMA.FTZ R2, R195, c[0x0][0x2d0], -R110.reuse ;  /* 0x0000b400c3027a23 */ /* 0x108fe4000001086e */
[----:B------:R-:W2:Y:S01]  /*17430*/  LDL R195, [R1+0x28] ;  /* 0x0000280001c37983 */ /* 0x000ea20000100800 */
[----:B------:R-:W-:Y:S01]  /*17440*/  FFMA.FTZ R110, R196, c[0x0][0x2d0], -R110 ;  /* 0x0000b400c46e7a23 */ /* 0x000fe2000001086e */
[----:B------:R3:W-:Y:S02]  /*17450*/  MUFU.EX2 R190, R2 ;  /* 0x0000000200be7308 */ /* 0x0007e40000000800 */
[----:B------:R-:W5:Y:S01]  /*17460*/  LDL.LU R196, [R1+0x10] ;  /* 0x0000100001c47983 */ /* 0x000f620000300800 */
[C---:B------:R-:W-:Y:S07]  /*17470*/  HMMA.16816.F32 R64, R112.reuse, R118, R64 ;  /* 0x000000767040723c */ /* 0x040fee0000001840 */
[----:B------:R-:W4:Y:S01]  /*17480*/  MUFU.EX2 R189, R110 ;  /* 0x0000006e00bd7308 */ /* 0x000f220000000800 */
[-C--:B-1----:R-:W-:Y:S08]  /*17490*/  HMMA.16816.F32 R68, R112, R124.reuse, R68 ;  /* 0x0000007c7044723c */ /* 0x082ff00000001844 */
[C---:B------:R-:W-:Y:S01]  /*174a0*/  HMMA.16816.F32 R72, R120.reuse, R124, R72 ;  /* 0x0000007c7848723c */ /* 0x040fe20000001848 */
[--C-:B---3--:R-:W-:Y:S02]  /*174b0*/  FFMA.FTZ R2, R192, c[0x0][0x2d0], -R111.reuse ;  /* 0x0000b400c0027a23 */ /* 0x108fe4000001086f */
[----:B------:R-:W3:Y:S05]  /*174c0*/  LDL.LU R192, [R1+0xc] ;  /* 0x00000c0001c07983 */ /* 0x000eea0000300800 */
[-C--:B------:R-:W-:Y:S01]  /*174d0*/  HMMA.16816.F32 R76, R120, R126.reuse, R76 ;  /* 0x0000007e784c723c */ /* 0x080fe2000000184c */
[----:B------:R1:W-:Y:S03]  /*174e0*/  MUFU.EX2 R186, R2 ;  /* 0x0000000200ba7308 */ /* 0x0003e60000000800 */
[----:B------:R-:W-:Y:S02]  /*174f0*/  FFMA.FTZ R111, R193, c[0x0][0x2d0], -R111 ;  /* 0x0000b400c16f7a23 */ /* 0x000fe4000001086f */
[----:B------:R-:W5:Y:S01]  /*17500*/  LDL.LU R193, [R1+0x4] ;  /* 0x0000040001c17983 */ /* 0x000f620000300800 */
[----:B----4-:R-:W-:Y:S01]  /*17510*/  F2FP.PACK_AB R110, R189, R190 ;  /* 0x000000bebd6e723e */ /* 0x010fe200000000ff */
[C---:B------:R-:W-:Y:S03]  /*17520*/  HMMA.16816.F32 R80, R112.reuse, R126, R80 ;  /* 0x0000007e7050723c */ /* 0x040fe60000001850 */
[----:B------:R-:W4:Y:S05]  /*17530*/  MUFU.EX2 R185, R111 ;  /* 0x0000006f00b97308 */ /* 0x000f2a0000000800 */
[-C--:B------:R-:W-:Y:S08]  /*17540*/  HMMA.16816.F32 R84, R112, R128.reuse, R84 ;  /* 0x000000807054723c */ /* 0x080ff00000001854 */
[C---:B------:R-:W-:Y:S01]  /*17550*/  HMMA.16816.F32 R88, R120.reuse, R128, R88 ;  /* 0x000000807858723c */ /* 0x040fe20000001858 */
[--C-:B-1----:R-:W-:Y:S02]  /*17560*/  FFMA.FTZ R2, R187, c[0x0][0x2d0], -R164.reuse ;  /* 0x0000b400bb027a23 */ /* 0x102fe400000108a4 */
[----:B------:R-:W5:Y:S02]  /*17570*/  LDL.LU R187, [R1+0x8] ;  /* 0x0000080001bb7983 */ /* 0x000f640000300800 */
[----:B------:R1:W-:Y:S03]  /*17580*/  MUFU.EX2 R184, R2 ;  /* 0x0000000200b87308 */ /* 0x0003e60000000800 */
[-C--:B------:R-:W-:Y:S01]  /*17590*/  HMMA.16816.F32 R92, R120, R130.reuse, R92 ;  /* 0x00000082785c723c */ /* 0x080fe2000000185c */
[----:B----4-:R-:W-:Y:S07]  /*175a0*/  F2FP.PACK_AB R111, R185, R186 ;  /* 0x000000bab96f723e */ /* 0x010fee00000000ff */
[----:B------:R-:W-:Y:S01]  /*175b0*/  HMMA.16816.F32 R96, R112, R130, R96 ;  /* 0x000000827060723c */ /* 0x000fe20000001860 */
[--C-:B-1----:R-:W-:Y:S04]  /*175c0*/  FFMA.FTZ R2, R191, c[0x0][0x2d0], -R164.reuse ;  /* 0x0000b400bf027a23 */ /* 0x102fe800000108a4 */
[----:B------:R1:W4:Y:S02]  /*175d0*/  MUFU.EX2 R179, R2 ;  /* 0x0000000200b37308 */ /* 0x0003240000000800 */
[--C-:B-1----:R-:W-:Y:S01]  /*175e0*/  FFMA.FTZ R2, R194, c[0x0][0x2d0], -R164.reuse ;  /* 0x0000b400c2027a23 */ /* 0x102fe200000108a4 */
[----:B----4-:R-:W-:Y:S01]  /*175f0*/  F2FP.PACK_AB R160, R179, R184 ;  /* 0x000000b8b3a0723e */ /* 0x010fe200000000ff */
[----:B------:R-:W-:Y:S06]  /*17600*/  FFMA.FTZ R164, R188, c[0x0][0x2d0], -R164 ;  /* 0x0000b400bca47a23 */ /* 0x000fec00000108a4 */
[----:B------:R1:W-:Y:S10]  /*17610*/  MUFU.EX2 R181, R2 ;  /* 0x0000000200b57308 */ /* 0x0003f40000000800 */
[----:B------:R-:W4:Y:S01]  /*17620*/  MUFU.EX2 R178, R164 ;  /* 0x000000a400b27308 */ /* 0x000f220000000800 */
[--C-:B-1----:R-:W-:Y:S09]  /*17630*/  FFMA.FTZ R2, R180, c[0x0][0x2d0], -R165.reuse ;  /* 0x0000b400b4027a23 */ /* 0x102ff200000108a5 */
[----:B------:R1:W-:Y:S01]  /*17640*/  MUFU.EX2 R173, R2 ;  /* 0x0000000200ad7308 */ /* 0x0003e20000000800 */
[----:B----4-:R-:W-:Y:S01]  /*17650*/  F2FP.PACK_AB R162, R178, R181 ;  /* 0x000000b5b2a2723e */ /* 0x010fe200000000ff */
[--C-:B-1----:R-:W-:Y:S08]  /*17660*/  FFMA.FTZ R2, R182, c[0x0][0x2d0], -R165.reuse ;  /* 0x0000b400b6027a23 */ /* 0x102ff000000108a5 */
[----:B------:R1:W4:Y:S02]  /*17670*/  MUFU.EX2 R172, R2 ;  /* 0x0000000200ac7308 */ /* 0x0003240000000800 */
[--C-:B-1----:R-:W-:Y:S01]  /*17680*/  FFMA.FTZ R2, R183, c[0x0][0x2d0], -R165.reuse ;  /* 0x0000b400b7027a23 */ /* 0x102fe200000108a5 */
[----:B----4-:R-:W-:Y:S01]  /*17690*/  F2FP.PACK_AB R161, R172, R173 ;  /* 0x000000adaca1723e */ /* 0x010fe200000000ff */
        /* <DEDUP_REMOVED lines=15> */
[-C--:B------:R-:W-:Y:S01]  /*17790*/  HMMA.16816.F32 R144, R108, R156.reuse, R36 ;  /* 0x0000009c6c90723c */ /* 0x080fe20000001824 */
[----:B--2---:R-:W-:Y:S07]  /*177a0*/  ISETP.GT.AND P0, PT, R204, R195, PT ;  /* 0x000000c3cc00720c */ /* 0x004fee0003f04270 */
[C---:B------:R-:W-:Y:S08]  /*177b0*/  HMMA.16816.F32 R148, R160.reuse, R156, R40 ;  /* 0x0000009ca094723c */ /* 0x040ff00000001828 */
[-C--:B------:R-:W-:Y:S08]  /*177c0*/  HMMA.16816.F32 R152, R160, R158.reuse, R44 ;  /* 0x0000009ea098723c */ /* 0x080ff0000000182c */
[C---:B------:R-:W-:Y:S08]  /*177d0*/  HMMA.16816.F32 R156, R108.reuse, R158, R48 ;  /* 0x0000009e6c9c723c */ /* 0x040ff00000001830 */
[-C--:B-1----:R-:W-:Y:S01]  /*177e0*/  HMMA.16816.F32 R52, R108, R164.reuse, R52 ;  /* 0x000000a46c34723c */ /* 0x082fe20000001834 */
[----:B---3--:R-:W-:Y:S04]  /*177f0*/  FFMA.FTZ R3, R3, R192, R241 ;  /* 0x000000c003037223 */ /* 0x008fe800000100f1 */
[----:B------:R-:W-:Y:S02]  /*17800*/  FADD.FTZ R3, R242, R3 ;  /* 0x00000003f2037221 */ /* 0x000fe40000010000 */
[----:B-----5:R-:W-:Y:S01]  /*17810*/  FFMA.FTZ R100, R100, R193, R245 ;  /* 0x000000c164647223 */ /* 0x020fe200000100f5 */
        /* <DEDUP_REMOVED lines=10> */
[----:B------:R-:W-:Y:S02]  /*178c0*/  FFMA.FTZ R101, R101, R187, R249 ;  /* 0x000000bb65657223 */ /* 0x000fe400000100f9 */
[----:B------:R-:W-:Y:S01]  /*178d0*/  FADD.FTZ R8, R223, R0 ;  /* 0x00000000df087221 */ /* 0x000fe20000010000 */
[----:B------:R-:W-:Y:S01]  /*178e0*/  IADD3 R223, R204, -0x1, RZ ;  /* 0xffffffffccdf7810 */ /* 0x000fe20007ffe0ff */
[----:B------:R-:W-:Y:S02]  /*178f0*/  FADD.FTZ R2, R250, R101 ;  /* 0x00000065fa027221 */ /* 0x000fe40000010000 */
[-C--:B------:R-:W-:Y:S01]  /*17900*/  HMMA.16816.F32 R68, R108, R168.reuse, R68 ;  /* 0x000000a86c44723c */ /* 0x080fe20000001844 */
[----:B------:R-:W-:Y:S03]  /*17910*/  FADD.FTZ R3, R240, R3 ;  /* 0x00000003f0037221 */ /* 0x000fe60000010000 */
[----:B------:R-:W-:Y:S01]  /*17920*/  FADD.FTZ R2, R251, R2 ;  /* 0x00000002fb027221 */ /* 0x000fe20000010000 */
[----:B------:R-:W-:Y:S01]  /*17930*/  MOV R204, R223 ;  /* 0x000000df00cc7202 */ /* 0x000fe20000000f00 */
[----:B------:R-:W-:Y:S01]  /*17940*/  FADD.FTZ R3, R177, R3 ;  /* 0x00000003b1037221 */ /* 0x000fe20000010000 */
[----:B------:R-:W-:Y:S01]  /*17950*/  MOV R101, R106 ;  /* 0x0000006a00657202 */ /* 0x000fe20000000f00 */
        /* <DEDUP_REMOVED lines=48> */
.L_x_516:
[----:B-1----:R-:W2:Y:S04]  /*17c60*/  LDL R3, [R1+0x18] ;  /* 0x0000180001037983 */ /* 0x002ea80000100800 */
[----:B------:R-:W3:Y:S01]  /*17c70*/  LDL R2, [R1+0x14] ;  /* 0x0000140001027983 */ /* 0x000ee20000100800 */
[----:B------:R-:W-:-:S02]  /*17c80*/  IMAD.MOV.U32 R0, RZ, RZ, c[0x0][0x2c4] ;  /* 0x0000b100ff007624 */ /* 0x000fc400078e00ff */
[----:B------:R-:W-:-:S03]  /*17c90*/  IMAD.MOV.U32 R4, RZ, RZ, c[0x0][0x32c] ;  /* 0x0000cb00ff047624 */ /* 0x000fc600078e00ff */
[----:B------:R-:W-:Y:S02]  /*17ca0*/  ISETP.NE.AND P1, PT, R0, 0x1, PT ;  /* 0x000000010000780c */ /* 0x000fe40003f25270 */
[----:B------:R-:W1:Y:S01]  /*17cb0*/  S2R R0, SR_CTAID.X ;  /* 0x0000000000007919 */ /* 0x000e620000002500 */
[----:B------:R-:W-:Y:S02]  /*17cc0*/  ISETP.GE.AND P0, PT, R4, 0x1, PT ;  /* 0x000000010400780c */ /* 0x000fe40003f06270 */
[----:B-1----:R-:W-:Y:S01]  /*17cd0*/  LEA R0, R0, 0x7f, 0x7 ;  /* 0x0000007f00007811 */ /* 0x002fe200078e38ff */
[----:B--2---:R-:W-:-:S07]  /*17ce0*/  IMAD.MOV.U32 R5, RZ, RZ, R3 ;  /* 0x000000ffff057224 */ /* 0x004fce00078e0003 */
[----:B------:R-:W-:Y:S01]  /*17cf0*/  @P1 IMAD.HI.U32 R3, R0, c[0x0][0x2c8], RZ ;  /* 0x0000b20000031a27 */ /* 0x000fe200078e00ff */
[----:B---3--:R-:W-:-:S04]  /*17d00*/  IADD3 R2, R2, 0x1, -R5 ;  /* 0x0000000102027810 */ /* 0x008fc80007ffe805 */
        /* <DEDUP_REMOVED lines=13> */
.L_x_539:
[----:B------:R-:W-:-:S04]  /*17de0*/  MOV R3, 0x1 ;  /* 0x0000000100037802 */ /* 0x000fc80000000f00 */
[----:B------:R-:W-:-:S13]  /*17df0*/  ISETP.NE.AND P0, PT, R3, c[0x0][0x32c], PT ;  /* 0x0000cb0003007a0c */ /* 0x000fda0003f05270 */
[----:B------:R-:W-:-:S05]  /*17e00*/  @P0 IMAD.HI.U32 R3, R0, c[0x0][0x330], RZ ;  /* 0x0000cc0000030a27 */ /* 0x000fca00078e00ff */
[----:B------:R-:W-:-:S05]  /*17e10*/  @P0 SHF.R.U32.HI R0, RZ, c[0x0][0x334], R3 ;  /* 0x0000cd00ff000a19 */ /* 0x000fca0000011603 */
.L_x_540:
[----:B------:R-:W-:-:S05]  /*17e20*/  IMAD R0, R0, c[0x0][0x32c], RZ ;  /* 0x0000cb0000007a24 */ /* 0x000fca00078e02ff */
[----:B------:R-:W-:-:S03]  /*17e30*/  IMNMX R2, R2, R0, !PT ;  /* 0x0000000002027217 */ /* 0x000fc60007800200 */
.L_x_538:
[----:B------:R-:W2:Y:S01]  /*17e40*/  LDL R0, [R1+0x1c] ;  /* 0x00001c0001007983 */ /* 0x000ea20000100800 */
[----:B------:R-:W-:-:S05]  /*17e50*/  IADD3 R2, R2, 0x2f, RZ ;  /* 0x0000002f02027810 */ /* 0x000fca0007ffe0ff */
[----:B------:R-:W-:-:S05]  /*17e60*/  IMAD.HI R2, R2, 0x2aaaaaab, RZ ;  /* 0x2aaaaaab02027827 */ /* 0x000fca00078e02ff */
[----:B------:R-:W-:-:S04]  /*17e70*/  SHF.R.U32.HI R252, RZ, 0x1f, R2 ;  /* 0x0000001ffffc7819 */ /* 0x000fc80000011602 */
[----:B------:R-:W-:-:S04]  /*17e80*/  LEA.HI.SX32 R252, R2, R252, 0x1d ;  /* 0x000000fc02fc7211 */ /* 0x000fc800078feaff */
[----:B--2---:R-:W-:-:S04]  /*17e90*/  IMNMX R252, R0, R252, !PT ;  /* 0x000000fc00fc7217 */ /* 0x004fc80007800200 */
[----:B------:R-:W-:-:S13]  /*17ea0*/  ISETP.GE.AND P0, PT, R223, R252, PT ;  /* 0x000000fcdf00720c */ /* 0x000fda0003f06270 */
[----:B------:R-:W-:Y:S05]  /*17eb0*/  @!P0 BRA `(.L_x_541) ;  /* 0x0000335000008947 */ /* 0x000fea0003800000 */
[----:B------:R-:W2:Y:S01]  /*17ec0*/  LDL R7, [R1+0x44] ;  /* 0x0000440001077983 */ /* 0x000ea20000100800 */
[----:B------:R-:W-:-:S03]  /*17ed0*/  SHF.R.S32.HI R0, RZ, 0x1f, R227 ;  /* 0x0000001fff007819 */ /* 0x000fc600000114e3 */
        /* <DEDUP_REMOVED lines=17> */
.L_x_546:
        /* <DEDUP_REMOVED lines=64> */
.L_x_588:
        /* <DEDUP_REMOVED lines=18> */
.L_x_543:
[----:B------:R-:W-:Y:S05]  /*18510*/  BSYNC B0 ;  /* 0x0000000000007941 */ /* 0x000fea0003800000 */
.L_x_542:
        /* <DEDUP_REMOVED lines=202> */
[----:B----4-:R-:W4:Y:S04]  /*191c0*/  LDL R103, [R1+0x38] ;  /* 0x0000380001677983 */ /* 0x010f280000100800 */
        /* <DEDUP_REMOVED lines=11> */
[C---:B-----5:R-:W-:Y:S01]  /*19280*/  @!P1 IADD3 R3, P0, R0.reuse, R206, RZ ;  /* 0x000000ce00039210 */ /* 0x060fe20007f1e0ff */
[----:B------:R-:W-:Y:S03]  /*19290*/  IMAD.WIDE.U32 R206, R225, c[0x0][0x1e8], RZ ;  /* 0x00007a00e1ce7a25 */ /* 0x000fe600078e00ff */
[----:B----4-:R-:W-:Y:S01]  /*192a0*/  @!P1 LEA.HI.X.SX32 R5, R0, R103, 0x1, P0 ;  /* 0x0000006700059211 */ /* 0x010fe200000f0eff */
        /* <DEDUP_REMOVED lines=14> */
[----:B--2---:R-:W-:Y:S03]  /*19390*/  IADD3 R5, -R6, 0x30, RZ ;  /* 0x0000003006057810 */ /* 0x004fe60007ffe1ff */
[----:B------:R-:W-:Y:S01]  /*193a0*/  IMAD.IADD R103, R207, 0x1, R103 ;  /* 0x00000001cf677824 */ /* 0x000fe200078e0267 */
[----:B------:R-:W-:Y:S02]  /*193b0*/  ISETP.GE.AND P1, PT, R5, 0x1, PT ;  /* 0x000000010500780c */ /* 0x000fe40003f26270 */
[----:B---3--:R-:W-:Y:S01]  /*193c0*/  SHF.R.S32.HI R4, RZ, 0x1f, R224 ;  /* 0x0000001fff047819 */ /* 0x008fe200000114e0 */
[----:B------:R-:W-:Y:S04]  /*193d0*/  IMAD.WIDE.U32 R2, R224, c[0x0][0x1f0], R2 ;  /* 0x00007c00e0027a25 */ /* 0x000fe800078e0002 */
[----:B------:R-:W-:Y:S01]  /*193e0*/  IMAD R4, R4, c[0x0][0x1f0], RZ ;  /* 0x00007c0004047a24 */ /* 0x000fe200078e02ff */
[----:B------:R-:W-:Y:S02]  /*193f0*/  IADD3 R0, P0, R206, R2, RZ ;  /* 0x00000002ce007210 */ /* 0x000fe40007f1e0ff */
[----:B------:R-:W-:Y:S01]  /*19400*/  IADD3 R206, R227, 0x20, RZ ;  /* 0x00000020e3ce7810 */ /* 0x000fe20007ffe0ff */
[----:B------:R-:W-:Y:S03]  /*19410*/  IMAD R4, R224, c[0x0][0x1f4], R4 ;  /* 0x00007d00e0047a24 */ /* 0x000fe600078e0204 */
[----:B------:R-:W-:Y:S02]  /*19420*/  ISETP.GE.AND P4, PT, R206, c[0x0][0x1d4], PT ;  /* 0x00007500ce007a0c */ /* 0x000fe40003f86270 */
[----:B------:R-:W-:Y:S01]  /*19430*/  IADD3.X R3, R103, R3, R4, P0, !PT ;  /* 0x0000000367037210 */ /* 0x000fe200007fe404 */
[----:B------:R-:W-:Y:S01]  /*19440*/  IMAD.SHL.U32 R103, R227, 0x2, RZ ;  /* 0x00000002e3677824 */ /* 0x000fe200078e00ff */
[C---:B------:R-:W-:Y:S04]  /*19450*/  LEA R4, P0, R0.reuse, c[0x0][0x1c8], 0x1 ;  /* 0x0000720000047a11 */ /* 0x040fe800078008ff */
[----:B------:R-:W-:Y:S02]  /*19460*/  LEA.HI.X R3, R0, c[0x0][0x1cc], R3, 0x1, P0 ;  /* 0x0000730000037a11 */ /* 0x000fe400000f0c03 */
[----:B------:R-:W1:Y:S04]  /*19470*/  SHFL.IDX PT, R0, R4, RZ, 0x1c1f ;  /* 0x001c1fff04007589 */ /* 0x000e6800000e0000 */
[----:B------:R-:W2:Y:S01]  /*19480*/  SHFL.IDX PT, R2, R3, RZ, 0x1c1f ;  /* 0x001c1fff03027589 */ /* 0x000ea200000e0000 */
[----:B-1----:R-:W-:Y:S05]  /*19490*/  @P1 IADD3 R14, P0, R0, R103, RZ ;  /* 0x00000067000e1210 */ /* 0x002fea0007f1e0ff */
[--C-:B--2---:R-:W-:Y:S01]  /*194a0*/  @P1 IMAD.X R15, R2, 0x1, R205.reuse, P0 ;  /* 0x00000001020f1824 */ /* 0x104fe200000e06cd */
[----:B------:R-:W-:Y:S04]  /*194b0*/  @P1 IADD3 R12, P0, R0, R203, RZ ;  /* 0x000000cb000c1210 */ /* 0x000fe80007f1e0ff */
[----:B------:R-:W-:Y:S01]  /*194c0*/  @!PT LDS RZ, [RZ] ;  /* 0x00000000fffff984 */ /* 0x000fe20000000800 */
[----:B------:R1:W-:Y:S01]  /*194d0*/  @P1 LDGSTS.E.BYPASS.LTC128B.128 [R222+0x3c80], [R14.64], !P5 ;  /* 0x03c800000ede1fae */ /* 0x0003e2000e901d4c */
[----:B------:R-:W-:Y:S01]  /*194e0*/  @P1 IMAD.X R13, R2, 0x1, R204, P0 ;  /* 0x00000001020d1824 */ /* 0x000fe200000e06cc */
        /* <DEDUP_REMOVED lines=18> */
.L_x_545:
[----:B--234-:R-:W-:Y:S01]  /*19610*/  FMNMX.FTZ R0, R162, R106, !PT ;  /* 0x0000006aa2007209 */ /* 0x01cfe20007810000 */
[----:B------:R-:W-:Y:S01]  /*19620*/  LDSM.16.MT88.4 R20, [R209+0x1880] ;  /* 0x00188000d114783b */ /* 0x000fe20000004200 */
[----:B------:R-:W-:Y:S02]  /*19630*/  ISETP.GT.AND P0, PT, R223, R252, PT ;  /* 0x000000fcdf00720c */ /* 0x000fe40003f04270 */
        /* <DEDUP_REMOVED lines=95> */
[----:B------:R-:W-:Y:S01]  /*19c30*/  LDSM.16.MT88.4 R140, [R210+0x2080] ;  /* 0x00208000d28c783b */ /* 0x000fe20000004200 */
[C---:B------:R-:W-:Y:S02]  /*19c40*/  FMUL.FTZ R50, R102.reuse, R158 ;  /* 0x0000009e66327220 */ /* 0x040fe40000410000 */
[C---:B------:R-:W-:Y:S02]  /*19c50*/  FMUL.FTZ R51, R102.reuse, R159 ;  /* 0x0000009f66337220 */ /* 0x040fe40000410000 */
[C---:B------:R-:W-:Y:S02]  /*19c60*/  FMUL.FTZ R54, R102.reuse, R54 ;  /* 0x0000003666367220 */ /* 0x040fe40000410000 */
        /* <DEDUP_REMOVED lines=18> */
[C---:B--2---:R-:W-:Y:S01]  /*19d90*/  FMUL.FTZ R40, R101.reuse, R148 ;  /* 0x0000009465287220 */ /* 0x044fe20000410000 */
[----:B------:R2:W-:Y:S01]  /*19da0*/  MUFU.EX2 R233, R44 ;  /* 0x0000002c00e97308 */ /* 0x0005e20000000800 */
[----:B------:R-:W-:Y:S02]  /*19db0*/  FMUL.FTZ R41, R101, R149 ;  /* 0x0000009565297220 */ /* 0x000fe40000410000 */
[----:B-1----:R-:W-:Y:S02]  /*19dc0*/  FFMA.FTZ R2, R163, c[0x0][0x2d0], -R161 ;  /* 0x0000b400a3027a23 */ /* 0x002fe400000108a1 */
[C---:B------:R-:W-:Y:S02]  /*19dd0*/  FMUL.FTZ R45, R101.reuse, R153 ;  /* 0x00000099652d7220 */ /* 0x040fe40000410000 */
[C---:B------:R-:W-:Y:S02]  /*19de0*/  FMUL.FTZ R56, R101.reuse, R56 ;  /* 0x0000003865387220 */ /* 0x040fe40000410000 */
[C---:B------:R-:W-:Y:S01]  /*19df0*/  FMUL.FTZ R57, R101.reuse, R57 ;  /* 0x0000003965397220 */ /* 0x040fe20000410000 */
[----:B------:R1:W4:Y:S01]  /*19e00*/  MUFU.EX2 R246, R2 ;  /* 0x0000000200f67308 */ /* 0x0003220000000800 */
        /* <DEDUP_REMOVED lines=8> */
[C---:B--2---:R-:W-:Y:S02]  /*19e90*/  FMUL.FTZ R44, R101.reuse, R152 ;  /* 0x00000098652c7220 */ /* 0x044fe40000410000 */
[C---:B------:R-:W-:Y:S02]  /*19ea0*/  FMUL.FTZ R72, R101.reuse, R72 ;  /* 0x0000004865487220 */ /* 0x040fe40000410000 */
[C---:B------:R-:W-:Y:S01]  /*19eb0*/  FMUL.FTZ R73, R101.reuse, R73 ;  /* 0x0000004965497220 */ /* 0x040fe20000410000 */
[----:B------:R2:W-:Y:S01]  /*19ec0*/  MUFU.EX2 R232, R48 ;  /* 0x0000003000e87308 */ /* 0x0005e20000000800 */
[C---:B------:R-:W-:Y:S02]  /*19ed0*/  FMUL.FTZ R76, R101.reuse, R76 ;  /* 0x0000004c654c7220 */ /* 0x040fe40000410000 */
[----:B------:R-:W-:Y:S01]  /*19ee0*/  FMUL.FTZ R77, R101, R77 ;  /* 0x0000004d654d7220 */ /* 0x000fe20000410000 */
[----:B-1----:R-:W1:Y:S01]  /*19ef0*/  SHFL.BFLY PT, R2, R0, 0x1, 0x1f ;  /* 0x0c201f0000027f89 */ /* 0x002e6200000e0000 */
[----:B----4-:R-:W-:Y:S01]  /*19f00*/  F2FP.PACK_AB R113, R247, R246 ;  /* 0x000000f6f771723e */ /* 0x010fe200000000ff */
[C---:B------:R-:W-:Y:S02]  /*19f10*/  FMUL.FTZ R82, R102.reuse, R82 ;  /* 0x0000005266527220 */ /* 0x040fe40000410000 */
[C---:B------:R-:W-:Y:S02]  /*19f20*/  FMUL.FTZ R83, R102.reuse, R83 ;  /* 0x0000005366537220 */ /* 0x040fe40000410000 */
[C---:B------:R-:W-:Y:S02]  /*19f30*/  FMUL.FTZ R86, R102.reuse, R86 ;  /* 0x0000005666567220 */ /* 0x040fe40000410000 */
[----:B------:R-:W-:Y:S02]  /*19f40*/  FMUL.FTZ R87, R102, R87 ;  /* 0x0000005766577220 */ /* 0x000fe40000410000 */
[----:B---3--:R-:W-:Y:S02]  /*19f50*/  FFMA.FTZ R3, R17, c[0x0][0x2d0], -R109 ;  /* 0x0000b40011037a23 */ /* 0x008fe4000001086d */
[----:B------:R-:W-:Y:S02]  /*19f60*/  FMUL.FTZ R17, R103, R125 ;  /* 0x0000007d67117220 */ /* 0x000fe40000410000 */
[----:B------:R3:W4:Y:S01]  /*19f70*/  MUFU.EX2 R249, R3 ;  /* 0x0000000300f97308 */ /* 0x0007220000000800 */
[C---:B------:R-:W-:Y:S02]  /*19f80*/  FMUL.FTZ R88, R101.reuse, R88 ;  /* 0x0000005865587220 */ /* 0x040fe40000410000 */
[C---:B------:R-:W-:Y:S02]  /*19f90*/  FMUL.FTZ R89, R101.reuse, R89 ;  /* 0x0000005965597220 */ /* 0x040fe40000410000 */
[----:B------:R-:W-:Y:S02]  /*19fa0*/  FMUL.FTZ R92, R101, R92 ;  /* 0x0000005c655c7220 */ /* 0x000fe40000410000 */
[----:B--2---:R-:W-:Y:S02]  /*19fb0*/  FMUL.FTZ R48, R103, R156 ;  /* 0x0000009c67307220 */ /* 0x004fe40000410000 */
        /* <DEDUP_REMOVED lines=9> */
[----:B---3--:R-:W-:Y:S01]  /*1a050*/  FFMA.FTZ R3, R16, c[0x0][0x2d0], -R161 ;  /* 0x0000b40010037a23 */ /* 0x008fe200000108a1 */
[----:B----4-:R-:W-:Y:S01]  /*1a060*/  F2FP.PACK_AB R114, R249, R248 ;  /* 0x000000f8f972723e */ /* 0x010fe200000000ff */
        /* <DEDUP_REMOVED lines=72> */
[--C-:B-1----:R-:W-:Y:S02]  /*1a4f0*/  FFMA.FTZ R100, R191, c[0x0][0x2d0], -R110.reuse ;  /* 0x0000b400bf647a23 */ /* 0x102fe4000001086e */
[----:B------:R-:W5:Y:S07]  /*1a500*/  LDL.LU R191, [R1+0x10] ;  /* 0x0000100001bf7983 */ /* 0x000f6e0000300800 */
        /* <DEDUP_REMOVED lines=15> */
[----:B------:R-:W3:Y:S01]  /*1a600*/  LDL.LU R193, [R1+0x4] ;  /* 0x0000040001c17983 */ /* 0x000ee20000300800 */
        /* <DEDUP_REMOVED lines=9> */
[----:B------:R-:W3:Y:S01]  /*1a6a0*/  LDL.LU R194, [R1+0x8] ;  /* 0x0000080001c27983 */ /* 0x000ee20000300800 */
[C---:B------:R-:W-:Y:S01]  /*1a6b0*/  FMUL.FTZ R37, R103.reuse, R145 ;  /* 0x0000009167257220 */ /* 0x040fe20000410000 */
[C---:B------:R-:W-:Y:S05]  /*1a6c0*/  HMMA.16816.F32 R32, R112.reuse, R38, R32 ;  /* 0x000000267020723c */ /* 0x040fea0000001820 */
[----:B------:R1:W1:Y:S02]  /*1a6d0*/  MUFU.EX2 R186, R100 ;  /* 0x0000006400ba7308 */ /* 0x0002640000000800 */
[C---:B------:R-:W-:Y:S02]  /*1a6e0*/  FMUL.FTZ R38, R102.reuse, R146 ;  /* 0x0000009266267220 */ /* 0x040fe40000410000 */
[----:B------:R-:W-:Y:S03]  /*1a6f0*/  FMUL.FTZ R39, R102, R147 ;  /* 0x0000009366277220 */ /* 0x000fe60000410000 */
[----:B--2---:R-:W-:Y:S07]  /*1a700*/  FMUL.FTZ R36, R103, R144 ;  /* 0x0000009067247220 */ /* 0x004fee0000410000 */
[-C--:B------:R-:W-:Y:S03]  /*1a710*/  HMMA.16816.F32 R36, R112, R120.reuse, R36 ;  /* 0x000000787024723c */ /* 0x080fe60000001824 */
[--C-:B-1----:R-:W-:Y:S04]  /*1a720*/  FFMA.FTZ R100, R195, c[0x0][0x2d0], -R109.reuse ;  /* 0x0000b400c3647a23 */ /* 0x102fe8000001086d */
[----:B------:R1:W-:Y:S01]  /*1a730*/  MUFU.EX2 R185, R100 ;  /* 0x0000006400b97308 */ /* 0x0003e20000000800 */
[C---:B------:R-:W-:Y:S08]  /*1a740*/  HMMA.16816.F32 R40, R116.reuse, R120, R40 ;  /* 0x000000787428723c */ /* 0x040ff00000001828 */
[-C--:B------:R-:W-:Y:S08]  /*1a750*/  HMMA.16816.F32 R44, R116, R122.reuse, R44 ;  /* 0x0000007a742c723c */ /* 0x080ff0000000182c */
[C---:B------:R-:W-:Y:S01]  /*1a760*/  HMMA.16816.F32 R48, R112.reuse, R122, R48 ;  /* 0x0000007a7030723c */ /* 0x040fe20000001830 */
[----:B------:R-:W2:Y:S03]  /*1a770*/  LDSM.16.MT88.4 R120, [R209+0x3080] ;  /* 0x00308000d178783b */ /* 0x000ea60000004200 */
        /* <DEDUP_REMOVED lines=9> */
[-C--:B--2---:R-:W-:Y:S08]  /*1a810*/  HMMA.16816.F32 R68, R112, R120.reuse, R68 ;  /* 0x000000787044723c */ /* 0x084ff00000001844 */
[C---:B------:R-:W-:Y:S08]  /*1a820*/  HMMA.16816.F32 R72, R116.reuse, R120, R72 ;  /* 0x000000787448723c */ /* 0x040ff00000001848 */
[-C--:B------:R-:W-:Y:S04]  /*1a830*/  HMMA.16816.F32 R76, R116, R122.reuse, R76 ;  /* 0x0000007a744c723c */ /* 0x080fe8000000184c */
[----:B-1----:R-:W-:Y:S04]  /*1a840*/  FFMA.FTZ R100, R198, c[0x0][0x2d0], -R161 ;  /* 0x0000b400c6647a23 */ /* 0x002fe800000108a1 */
[C---:B------:R-:W-:Y:S01]  /*1a850*/  HMMA.16816.F32 R80, R112.reuse, R122, R80 ;  /* 0x0000007a7050723c */ /* 0x040fe20000001850 */
[----:B------:R-:W1:Y:S01]  /*1a860*/  LDSM.16.MT88.4 R120, [R209+0x1c80] ;  /* 0x001c8000d178783b */ /* 0x000e620000004200 */
[----:B------:R2:W1:Y:S06]  /*1a870*/  MUFU.EX2 R182, R100 ;  /* 0x0000006400b67308 */ /* 0x00046c0000000800 */
[-C--:B----4-:R-:W-:Y:S08]  /*1a880*/  HMMA.16816.F32 R84, R112, R124.reuse, R84 ;  /* 0x0000007c7054723c */ /* 0x090ff00000001854 */
[C---:B------:R-:W-:Y:S08]  /*1a890*/  HMMA.16816.F32 R88, R116.reuse, R124, R88 ;  /* 0x0000007c7458723c */ /* 0x040ff00000001858 */
[-C--:B------:R-:W-:Y:S04]  /*1a8a0*/  HMMA.16816.F32 R92, R116, R126.reuse, R92 ;  /* 0x0000007e745c723c */ /* 0x080fe8000000185c */
[--C-:B--2---:R-:W-:Y:S02]  /*1a8b0*/  FFMA.FTZ R100, R164, c[0x0][0x2d0], -R109.reuse ;  /* 0x0000b400a4647a23 */ /* 0x104fe4000001086d */
[----:B------:R-:W-:Y:S01]  /*1a8c0*/  FFMA.FTZ R109, R165, c[0x0][0x2d0], -R109 ;  /* 0x0000b400a56d7a23 */ /* 0x000fe2000001086d */
[----:B------:R-:W-:Y:S01]  /*1a8d0*/  F2FP.PACK_AB R116, R207, R225 ;  /* 0x000000e1cf74723e */ /* 0x000fe200000000ff */
[----:B------:R-:W-:Y:S01]  /*1a8e0*/  HMMA.16816.F32 R96, R112, R126, R96 ;  /* 0x0000007e7060723c */ /* 0x000fe20000001860 */
[----:B------:R2:W-:Y:S01]  /*1a8f0*/  MUFU.EX2 R181, R100 ;  /* 0x0000006400b57308 */ /* 0x0005e20000000800 */
[----:B------:R-:W4:Y:S02]  /*1a900*/  LDSM.16.MT88.4 R124, [R209+0x2880] ;  /* 0x00288000d17c783b */ /* 0x000f240000004200 */
        /* <DEDUP_REMOVED lines=9> */
[--C-:B--2---:R-:W-:Y:S04]  /*1a9a0*/  FFMA.FTZ R100, R166, c[0x0][0x2d0], -R161.reuse ;  /* 0x0000b400a6647a23 */ /* 0x104fe800000108a1 */
[----:B------:R1:W-:Y:S01]  /*1a9b0*/  MUFU.EX2 R179, R100 ;  /* 0x0000006400b37308 */ /* 0x0003e20000000800 */
[C---:B------:R-:W-:Y:S04]  /*1a9c0*/  HMMA.16816.F32 R8, R116.reuse, R120, R8 ;  /* 0x000000787408723c */ /* 0x040fe80000001808 */
[----:B----4-:R-:W-:Y:S04]  /*1a9d0*/  FFMA.FTZ R109, R169, c[0x0][0x2d0], -R110 ;  /* 0x0000b400a96d7a23 */ /* 0x010fe8000001086e */
[-C--:B------:R-:W-:Y:S01]  /*1a9e0*/  HMMA.16816.F32 R12, R116, R122.reuse, R12 ;  /* 0x0000007a740c723c */ /* 0x080fe2000000180c */
[----:B------:R2:W-:Y:S07]  /*1a9f0*/  MUFU.EX2 R176, R109 ;  /* 0x0000006d00b07308 */ /* 0x0005ee0000000800 */
[C---:B------:R-:W-:Y:S01]  /*1aa00*/  HMMA.16816.F32 R16, R112.reuse, R122, R16 ;  /* 0x0000007a7010723c */ /* 0x040fe20000001810 */
[----:B------:R-:W4:Y:S03]  /*1aa10*/  LDSM.16.MT88.4 R120, [R210+0x2880] ;  /* 0x00288000d278783b */ /* 0x000f260000004200 */
[----:B-1----:R-:W-:Y:S04]  /*1aa20*/  FFMA.FTZ R100, R167, c[0x0][0x2d0], -R161 ;  /* 0x0000b400a7647a23 */ /* 0x002fe800000108a1 */
[-C--:B------:R-:W-:Y:S01]  /*1aa30*/  HMMA.16816.F32 R20, R112, R128.reuse, R20 ;  /* 0x000000807014723c */ /* 0x080fe20000001814 */
[----:B------:R-:W-:Y:S01]  /*1aa40*/  LDSM.16.MT88.4 R164, [R210+0x2c80] ;  /* 0x002c8000d2a4783b */ /* 0x000fe20000004200 */
[----:B------:R1:W1:Y:S02]  /*1aa50*/  MUFU.EX2 R178, R100 ;  /* 0x0000006400b27308 */ /* 0x0002640000000800 */
[----:B-----5:R-:W-:Y:S04]  /*1aa60*/  FFMA.FTZ R0, R0, R191, R236 ;  /* 0x000000bf00007223 */ /* 0x020fe800000100ec */
[C---:B------:R-:W-:Y:S04]  /*1aa70*/  HMMA.16816.F32 R24, R116.reuse, R128, R24 ;  /* 0x000000807418723c */ /* 0x040fe80000001818 */
[----:B--2---:R-:W-:Y:S01]  /*1aa80*/  F2FP.PACK_AB R109, R182, R183 ;  /* 0x000000b7b66d723e */ /* 0x004fe200000000ff */
[----:B------:R-:W-:Y:S03]  /*1aa90*/  FADD.FTZ R0, R237, R0 ;  /* 0x00000000ed007221 */ /* 0x000fe60000010000 */
[-C--:B------:R-:W-:Y:S04]  /*1aaa0*/  HMMA.16816.F32 R28, R116, R130.reuse, R28 ;  /* 0x00000082741c723c */ /* 0x080fe8000000181c */
[----:B------:R-:W-:Y:S04]  /*1aab0*/  FADD.FTZ R0, R238, R0 ;  /* 0x00000000ee007221 */ /* 0x000fe80000010000 */
[C---:B------:R-:W-:Y:S01]  /*1aac0*/  HMMA.16816.F32 R32, R112.reuse, R130, R32 ;  /* 0x000000827020723c */ /* 0x040fe20000001820 */
[----:B------:R-:W2:Y:S03]  /*1aad0*/  LDSM.16.MT88.4 R128, [R209+0x3480] ;  /* 0x00348000d180783b */ /* 0x000ea60000004200 */
[----:B-1----:R-:W-:Y:S01]  /*1aae0*/  FFMA.FTZ R100, R199, c[0x0][0x2d0], -R110 ;  /* 0x0000b400c7647a23 */ /* 0x002fe2000001086e */
[----:B------:R-:W-:Y:S01]  /*1aaf0*/  F2FP.PACK_AB R111, R178, R179 ;  /* 0x000000b3b26f723e */ /* 0x000fe200000000ff */
[----:B------:R-:W-:Y:S02]  /*1ab00*/  FADD.FTZ R0, R239, R0 ;  /* 0x00000000ef007221 */ /* 0x000fe40000010000 */
[-C--:B------:R-:W-:Y:S01]  /*1ab10*/  HMMA.16816.F32 R36, R112, R124.reuse, R36 ;  /* 0x0000007c7024723c */ /* 0x080fe20000001824 */
[----:B------:R1:W5:Y:S03]  /*1ab20*/  MUFU.EX2 R177, R100 ;  /* 0x0000006400b17308 */ /* 0x0003660000000800 */
[----:B---3--:R-:W-:Y:S04]  /*1ab30*/  FFMA.FTZ R101, R101, R192, R240 ;  /* 0x000000c065657223 */ /* 0x008fe800000100f0 */
[C---:B------:R-:W-:Y:S08]  /*1ab40*/  HMMA.16816.F32 R40, R116.reuse, R124, R40 ;  /* 0x0000007c7428723c */ /* 0x040ff00000001828 */
[-C--:B------:R-:W-:Y:S08]  /*1ab50*/  HMMA.16816.F32 R44, R116, R126.reuse, R44 ;  /* 0x0000007e742c723c */ /* 0x080ff0000000182c */
[C---:B------:R-:W-:Y:S01]  /*1ab60*/  HMMA.16816.F32 R48, R112.reuse, R126, R48 ;  /* 0x0000007e7030723c */ /* 0x040fe20000001830 */
[----:B------:R-:W3:Y:S03]  /*1ab70*/  LDSM.16.MT88.4 R124, [R210+0x3480] ;  /* 0x00348000d27c783b */ /* 0x000ee60000004200 */
[--C-:B-1----:R-:W-:Y:S01]  /*1ab80*/  FFMA.FTZ R100, R171, c[0x0][0x2d0], -R3.reuse ;  /* 0x0000b400ab647a23 */ /* 0x102fe20000010803 */
[----:B-----5:R-:W-:Y:S03]  /*1ab90*/  F2FP.PACK_AB R160, R176, R177 ;  /* 0x000000b1b0a0723e */ /* 0x020fe600000000ff */
[-C--:B----4-:R-:W-:Y:S01]  /*1aba0*/  HMMA.16816.F32 R52, R112, R120.reuse, R52 ;  /* 0x000000787034723c */ /* 0x090fe20000001834 */
[----:B------:R1:W-:Y:S03]  /*1abb0*/  MUFU.EX2 R175, R100 ;  /* 0x0000006400af7308 */ /* 0x0003e60000000800 */
[----:B------:R-:W-:Y:S04]  /*1abc0*/  FFMA.FTZ R102, R102, R193, R246 ;  /* 0x000000c166667223 */ /* 0x000fe800000100f6 */
[C---:B------:R-:W-:Y:S08]  /*1abd0*/  HMMA.16816.F32 R56, R116.reuse, R120, R56 ;  /* 0x000000787438723c */ /* 0x040ff00000001838 */
[-C--:B------:R-:W-:Y:S08]  /*1abe0*/  HMMA.16816.F32 R60, R116, R122.reuse, R60 ;  /* 0x0000007a743c723c */ /* 0x080ff0000000183c */
[C---:B------:R-:W-:Y:S04]  /*1abf0*/  HMMA.16816.F32 R64, R112.reuse, R122, R64 ;  /* 0x0000007a7040723c */ /* 0x040fe80000001840 */
[--C-:B-1----:R-:W-:Y:S02]  /*1ac00*/  FFMA.FTZ R100, R200, c[0x0][0x2d0], -R3.reuse ;  /* 0x0000b400c8647a23 */ /* 0x102fe40000010803 */
[----:B------:R-:W-:Y:S01]  /*1ac10*/  FFMA.FTZ R3, R108, c[0x0][0x2d0], -R3 ;  /* 0x0000b4006c037a23 */ /* 0x000fe20000010803 */
[----:B------:R-:W-:Y:S01]  /*1ac20*/  F2FP.PACK_AB R108, R184, R185 ;  /* 0x000000b9b86c723e */ /* 0x000fe200000000ff */
[-C--:B--2---:R-:W-:Y:S01]  /*1ac30*/  HMMA.16816.F32 R68, R112, R128.reuse, R68 ;  /* 0x000000807044723c */ /* 0x084fe20000001844 */
[----:B------:R1:W2:Y:S03]  /*1ac40*/  MUFU.EX2 R174, R100 ;  /* 0x0000006400ae7308 */ /* 0x0002a60000000800 */
[----:B------:R-:W-:Y:S04]  /*1ac50*/  FFMA.FTZ R103, R103, R194, R250 ;  /* 0x000000c267677223 */ /* 0x000fe800000100fa */
[C---:B------:R-:W-:Y:S08]  /*1ac60*/  HMMA.16816.F32 R72, R116.reuse, R128, R72 ;  /* 0x000000807448723c */ /* 0x040ff00000001848 */
[-C--:B------:R-:W-:Y:S08]  /*1ac70*/  HMMA.16816.F32 R76, R116, R130.reuse, R76 ;  /* 0x00000082744c723c */ /* 0x080ff0000000184c */
[C---:B------:R-:W-:Y:S04]  /*1ac80*/  HMMA.16816.F32 R80, R112.reuse, R130, R80 ;  /* 0x000000827050723c */ /* 0x040fe80000001850 */
[--C-:B-1----:R-:W-:Y:S01]  /*1ac90*/  FFMA.FTZ R100, R168, c[0x0][0x2d0], -R110.reuse ;  /* 0x0000b400a8647a23 */ /* 0x102fe2000001086e */
[----:B--2---:R-:W-:Y:S03]  /*1aca0*/  F2FP.PACK_AB R161, R174, R175 ;  /* 0x000000afaea1723e */ /* 0x004fe600000000ff */
[-C--:B---3--:R-:W-:Y:S01]  /*1acb0*/  HMMA.16816.F32 R84, R112, R124.reuse, R84 ;  /* 0x0000007c7054723c */ /* 0x088fe20000001854 */
[----:B------:R1:W-:Y:S07]  /*1acc0*/  MUFU.EX2 R173, R100 ;  /* 0x0000006400ad7308 */ /* 0x0003ee0000000800 */
        /* <DEDUP_REMOVED lines=79> */
[----:B------:R-:W-:Y:S02]  /*1b1c0*/  IADD3 R0, R223, -0x1, RZ ;  /* 0xffffffffdf007810 */ /* 0x000fe40007ffe0ff */
[----:B------:R-:W-:Y:S02]  /*1b1d0*/  MOV R100, R2 ;  /* 0x0000000200647202 */ /* 0x000fe40000000f00 */
[----:B------:R1:W-:Y:S01]  /*1b1e0*/  STL [R1+0x10], R3 ;  /* 0x0000100301007387 */ /* 0x0003e20000100800 */
[----:B------:R-:W-:Y:S01]  /*1b1f0*/  MOV R223, R0 ;  /* 0x0000000000df7202 */ /* 0x000fe20000000f00 */
[----:B-1----:R-:W-:-:S05]  /*1b200*/  @P0 BRA `(.L_x_546) ;  /* 0xffffcde000000947 */ /* 0x002fca000383ffff */
.L_x_541:
[----:B------:R-:W2:Y:S02]  /*1b210*/  LDL R0, [R1+0x1c] ;  /* 0x00001c0001007983 */ /* 0x000ea40000100800 */
[----:B--2---:R-:W-:-:S13]  /*1b220*/  ISETP.GE.AND P0, PT, R223, R0, PT ;  /* 0x00000000df00720c */ /* 0x004fda0003f06270 */
[----:B------:R-:W-:Y:S05]  /*1b230*/  @!P0 BRA `(.L_x_547) ;  /* 0x0000475000008947 */ /* 0x000fea0003800000 */
[----:B------:R-:W1:Y:S01]  /*1b240*/  S2R R0, SR_TID.X ;  /* 0x0000000000007919 */ /* 0x000e620000002100 */
[----:B------:R-:W-:Y:S02]  /*1b250*/  IMAD.SHL.U32 R250, R227, 0x2, RZ ;  /* 0x00000002e3fa7824 */ /* 0x000fe400078e00ff */
[----:B------:R-:W-:Y:S02]  /*1b260*/  IMAD.MOV.U32 R103, RZ, RZ, R105 ;  /* 0x000000ffff677224 */ /* 0x000fe400078e0069 */
[----:B------:R-:W-:Y:S02]  /*1b270*/  IMAD.MOV.U32 R101, RZ, RZ, R106 ;  /* 0x000000ffff657224 */ /* 0x000fe400078e006a */
[----:B------:R-:W-:Y:S02]  /*1b280*/  IMAD.MOV.U32 R108, RZ, RZ, R100 ;  /* 0x000000ffff6c7224 */ /* 0x000fe400078e0064 */
[----:B------:R-:W-:Y:S01]  /*1b290*/  IMAD.MOV.U32 R107, RZ, RZ, R104 ;  /* 0x000000ffff6b7224 */ /* 0x000fe200078e0068 */
[----:B-1----:R-:W-:-:S04]  /*1b2a0*/  SHF.R.S32.HI R2, RZ, 0x1f, R0 ;  /* 0x0000001fff027819 */ /* 0x002fc80000011400 */
[----:B------:R-:W-:Y:S02]  /*1b2b0*/  LEA.HI R2, R2, R0, RZ, 0x2 ;  /* 0x0000000002027211 */ /* 0x000fe400078f10ff */
[----:B------:R-:W-:Y:S02]  /*1b2c0*/  SHF.R.S32.HI R0, RZ, 0x1f, R227 ;  /* 0x0000001fff007819 */ /* 0x000fe400000114e3 */
[----:B------:R-:W-:Y:S02]  /*1b2d0*/  SHF.R.S32.HI R2, RZ, 0x2, R2 ;  /* 0x00000002ff027819 */ /* 0x000fe40000011402 */
[----:B------:R-:W-:Y:S02]  /*1b2e0*/  SHF.L.U64.HI R228, R227, 0x1, R0 ;  /* 0x00000001e3e47819 */ /* 0x000fe40000010200 */
[----:B------:R-:W-:Y:S02]  /*1b2f0*/  IADD3 R225, -R2, 0x30, RZ ;  /* 0x0000003002e17810 */ /* 0x000fe40007ffe1ff */
.L_x_568:
[----:B------:R-:W2:Y:S01]  /*1b300*/  LDL R13, [R1+0x44] ;  /* 0x00004400010d7983 */ /* 0x000ea20000100800 */
[----:B------:R-:W-:Y:S04]  /*1b310*/  DEPBAR.LE SB0, 0x0 ;  /* 0x000080000000791a */ /* 0x000fe80000000000 */
[----:B------:R-:W3:Y:S01]  /*1b320*/  LDL R12, [R1+0x40] ;  /* 0x00004000010c7983 */ /* 0x000ee20000100800 */
[C---:B------:R-:W-:Y:S01]  /*1b330*/  ISETP.GE.AND P1, PT, R227.reuse, c[0x0][0x1d4], PT ;  /* 0x00007500e3007a0c */ /* 0x040fe20003f26270 */
[----:B------:R-:W-:Y:S01]  /*1b340*/  IMAD.WIDE.U32 R2, R226, c[0x0][0x208], RZ ;  /* 0x00008200e2027a25 */ /* 0x000fe200078e00ff */
        /* <DEDUP_REMOVED lines=33> */
[C---:B------:R-:W-:Y:S02]  /*1b560*/  LEA R10, P0, R0.reuse, c[0x0][0x1f8], 0x1 ;  /* 0x00007e00000a7a11 */ /* 0x040fe400078008ff */
        /* <DEDUP_REMOVED lines=33> */
.L_x_589:
        /* <DEDUP_REMOVED lines=17> */
.L_x_549:
[----:B------:R-:W-:Y:S05]  /*1b890*/  BSYNC B0 ;  /* 0x0000000000007941 */ /* 0x000fea0003800000 */
.L_x_548:
        /* <DEDUP_REMOVED lines=210> */
[----:B----4-:R-:W-:Y:S01]  /*1c5c0*/  @!P1 IADD3 R3, P0, R0, R230, RZ ;  /* 0x000000e600039210 */ /* 0x010fe20007f1e0ff */
        /* <DEDUP_REMOVED lines=16> */
[----:B------:R-:W-:Y:S04]  /*1c6d0*/  IMAD R229, R232, c[0x0][0x1ec], R229 ;  /* 0x00007b00e8e57a24 */ /* 0x000fe800078e02e5 */
[----:B------:R-:W-:Y:S01]  /*1c6e0*/  IMAD.IADD R229, R231, 0x1, R229 ;  /* 0x00000001e7e57824 */ /* 0x000fe200078e02e5 */
[----:B--2---:R-:W-:Y:S01]  /*1c6f0*/  SHF.R.S32.HI R4, RZ, 0x1f, R224 ;  /* 0x0000001fff047819 */ /* 0x004fe200000114e0 */
[----:B------:R-:W-:Y:S04]  /*1c700*/  IMAD.WIDE.U32 R2, R224, c[0x0][0x1f0], R2 ;  /* 0x00007c00e0027a25 */ /* 0x000fe800078e0002 */
[----:B------:R-:W-:Y:S01]  /*1c710*/  IMAD R4, R4, c[0x0][0x1f0], RZ ;  /* 0x00007c0004047a24 */ /* 0x000fe200078e02ff */
[----:B------:R-:W-:Y:S02]  /*1c720*/  IADD3 R0, P0, R230, R2, RZ ;  /* 0x00000002e6007210 */ /* 0x000fe40007f1e0ff */
[----:B------:R-:W-:Y:S01]  /*1c730*/  IADD3 R230, R227, 0x20, RZ ;  /* 0x00000020e3e67810 */ /* 0x000fe20007ffe0ff */
[----:B------:R-:W-:Y:S03]  /*1c740*/  IMAD R4, R224, c[0x0][0x1f4], R4 ;  /* 0x00007d00e0047a24 */ /* 0x000fe600078e0204 */
[----:B------:R-:W-:Y:S02]  /*1c750*/  ISETP.GE.AND P4, PT, R230, c[0x0][0x1d4], PT ;  /* 0x00007500e6007a0c */ /* 0x000fe40003f86270 */
[----:B------:R-:W-:Y:S02]  /*1c760*/  IADD3.X R3, R229, R3, R4, P0, !PT ;  /* 0x00000003e5037210 */ /* 0x000fe400007fe404 */
[C---:B------:R-:W-:Y:S02]  /*1c770*/  LEA R4, P0, R0.reuse, c[0x0][0x1c8], 0x1 ;  /* 0x0000720000047a11 */ /* 0x040fe400078008ff */
        /* <DEDUP_REMOVED lines=27> */
.L_x_551:
        /* <DEDUP_REMOVED lines=16> */
[----:B----4-:R-:W-:Y:S04]  /*1ca30*/  IADD3 R7, -R33, R7, R36 ;  /* 0x0000000721077210 */ /* 0x010fe80007ffe124 */
        /* <DEDUP_REMOVED lines=18> */
.L_x_554:
[----:B------:R-:W-:Y:S04]  /*1cb60*/  MOV R9, 0x1 ;  /* 0x0000000100097802 */ /* 0x000fe80000000f00 */
[----:B------:R-:W-:Y:S11]  /*1cb70*/  ISETP.NE.AND P0, PT, R9, c[0x0][0x32c], PT ;  /* 0x0000cb0009007a0c */ /* 0x000ff60003f05270 */
[----:B------:R-:W-:Y:S02]  /*1cb80*/  @!UPT UIADD3 URZ, URZ, URZ, URZ ;  /* 0x0000003f3f3ff290 */ /* 0x000fe4000fffe03f */
[----:B------:R-:W-:Y:S05]  /*1cb90*/  @P0 IMAD.HI.U32 R9, R4, c[0x0][0x330], RZ ;  /* 0x0000cc0004090a27 */ /* 0x000fea00078e00ff */
[----:B------:R-:W-:Y:S02]  /*1cba0*/  @P0 SHF.R.U32.HI R4, RZ, c[0x0][0x334], R9 ;  /* 0x0000cd00ff040a19 */ /* 0x000fe40000011609 */
.L_x_555:
[----:B------:R-:W-:Y:S05]  /*1cbb0*/  BSYNC B0 ;  /* 0x0000000000007941 */ /* 0x000fea0003800000 */
.L_x_553:
[----:B------:R-:W-:Y:S05]  /*1cbc0*/  IMAD R4, R4, c[0x0][0x32c], R8 ;  /* 0x0000cb0004047a24 */ /* 0x000fea00078e0208 */
[----:B------:R-:W-:Y:S02]  /*1cbd0*/  IADD3 R9, R4, c[0x0][0x32c], RZ ;  /* 0x0000cb0004097a10 */ /* 0x000fe40007ffe0ff */
[----:B------:R-:W-:Y:S02]  /*1cbe0*/  IMNMX R0, R0, R4, !PT ;  /* 0x0000000400007217 */ /* 0x000fe40007800200 */
[----:B------:R-:W-:Y:S02]  /*1cbf0*/  IMNMX R3, R3, R9, PT ;  /* 0x0000000903037217 */ /* 0x000fe40003800200 */
.L_x_552:
        /* <DEDUP_REMOVED lines=72> */
.L_x_558:
[----:B------:R-:W-:Y:S04]  /*1d080*/  MOV R14, 0x1 ;  /* 0x00000001000e7802 */ /* 0x000fe80000000f00 */
[----:B------:R-:W-:Y:S11]  /*1d090*/  ISETP.NE.AND P0, PT, R14, c[0x0][0x32c], PT ;  /* 0x0000cb000e007a0c */ /* 0x000ff60003f05270 */
[----:B------:R-:W-:Y:S02]  /*1d0a0*/  @!UPT UIADD3 URZ, URZ, URZ, URZ ;  /* 0x0000003f3f3ff290 */ /* 0x000fe4000fffe03f */
[----:B------:R-:W-:Y:S05]  /*1d0b0*/  @P0 IMAD.HI.U32 R14, R3, c[0x0][0x330], RZ ;  /* 0x0000cc00030e0a27 */ /* 0x000fea00078e00ff */
[----:B------:R-:W-:Y:S02]  /*1d0c0*/  @P0 SHF.R.U32.HI R3, RZ, c[0x0][0x334], R14 ;  /* 0x0000cd00ff030a19 */ /* 0x000fe4000001160e */
.L_x_559:
[----:B------:R-:W-:Y:S05]  /*1d0d0*/  BSYNC B0 ;  /* 0x0000000000007941 */ /* 0x000fea0003800000 */
.L_x_557:
[----:B------:R-:W-:Y:S05]  /*1d0e0*/  IMAD R3, R3, c[0x0][0x32c], R8 ;  /* 0x0000cb0003037a24 */ /* 0x000fea00078e0208 */
[----:B------:R-:W-:Y:S02]  /*1d0f0*/  IADD3 R14, R3, c[0x0][0x32c], RZ ;  /* 0x0000cb00030e7a10 */ /* 0x000fe40007ffe0ff */
[----:B------:R-:W-:Y:S02]  /*1d100*/  IMNMX R0, R0, R3, !PT ;  /* 0x0000000300007217 */ /* 0x000fe40007800200 */
[----:B------:R-:W-:Y:S02]  /*1d110*/  IMNMX R2, R2, R14, PT ;  /* 0x0000000e02027217 */ /* 0x000fe40003800200 */
.L_x_556:
        /* <DEDUP_REMOVED lines=61> */
.L_x_562:
[----:B------:R-:W-:Y:S04]  /*1d4f0*/  MOV R14, 0x1 ;  /* 0x00000001000e7802 */ /* 0x000fe80000000f00 */
[----:B------:R-:W-:Y:S11]  /*1d500*/  ISETP.NE.AND P0, PT, R14, c[0x0][0x32c], PT ;  /* 0x0000cb000e007a0c */ /* 0x000ff60003f05270 */
[----:B------:R-:W-:Y:S02]  /*1d510*/  @!UPT UIADD3 URZ, URZ, URZ, URZ ;  /* 0x0000003f3f3ff290 */ /* 0x000fe4000fffe03f */
[----:B------:R-:W-:Y:S05]  /*1d520*/  @P0 IMAD.HI.U32 R14, R3, c[0x0][0x330], RZ ;  /* 0x0000cc00030e0a27 */ /* 0x000fea00078e00ff */
[----:B------:R-:W-:Y:S02]  /*1d530*/  @P0 SHF.R.U32.HI R3, RZ, c[0x0][0x334], R14 ;  /* 0x0000cd00ff030a19 */ /* 0x000fe4000001160e */
.L_x_563:
[----:B------:R-:W-:Y:S05]  /*1d540*/  BSYNC B0 ;  /* 0x0000000000007941 */ /* 0x000fea0003800000 */
.L_x_561:
[----:B------:R-:W-:Y:S05]  /*1d550*/  IMAD R3, R3, c[0x0][0x32c], R8 ;  /* 0x0000cb0003037a24 */ /* 0x000fea00078e0208 */
[----:B------:R-:W-:Y:S02]  /*1d560*/  IADD3 R14, R3, c[0x0][0x32c], RZ ;  /* 0x0000cb00030e7a10 */ /* 0x000fe40007ffe0ff */
[----:B------:R-:W-:Y:S02]  /*1d570*/  IMNMX R0, R0, R3, !PT ;  /* 0x0000000300007217 */ /* 0x000fe40007800200 */
[----:B------:R-:W-:Y:S02]  /*1d580*/  IMNMX R2, R2, R14, PT ;  /* 0x0000000e02027217 */ /* 0x000fe40003800200 */
.L_x_560:
        /* <DEDUP_REMOVED lines=61> */
.L_x_566:
[----:B------:R-:W-:Y:S04]  /*1d960*/  MOV R5, 0x1 ;  /* 0x0000000100057802 */ /* 0x000fe80000000f00 */
[----:B------:R-:W-:Y:S11]  /*1d970*/  ISETP.NE.AND P0, PT, R5, c[0x0][0x32c], PT ;  /* 0x0000cb0005007a0c */ /* 0x000ff60003f05270 */
[----:B------:R-:W-:Y:S02]  /*1d980*/  @!UPT UIADD3 URZ, URZ, URZ, URZ ;  /* 0x0000003f3f3ff290 */ /* 0x000fe4000fffe03f */
[----:B------:R-:W-:Y:S05]  /*1d990*/  @P0 IMAD.HI.U32 R5, R3, c[0x0][0x330], RZ ;  /* 0x0000cc0003050a27 */ /* 0x000fea00078e00ff */
[----:B------:R-:W-:Y:S02]  /*1d9a0*/  @P0 SHF.R.U32.HI R3, RZ, c[0x0][0x334], R5 ;  /* 0x0000cd00ff030a19 */ /* 0x000fe40000011605 */
.L_x_567:
[----:B------:R-:W-:Y:S05]  /*1d9b0*/  BSYNC B0 ;  /* 0x0000000000007941 */ /* 0x000fea0003800000 */
.L_x_565:
[----:B------:R-:W-:Y:S05]  /*1d9c0*/  IMAD R8, R3, c[0x0][0x32c], R8 ;  /* 0x0000cb0003087a24 */ /* 0x000fea00078e0208 */
[----:B------:R-:W-:Y:S02]  /*1d9d0*/  IADD3 R3, R8, c[0x0][0x32c], RZ ;  /* 0x0000cb0008037a10 */ /* 0x000fe40007ffe0ff */
[----:B------:R-:W-:Y:S02]  /*1d9e0*/  IMNMX R0, R0, R8, !PT ;  /* 0x0000000800007217 */ /* 0x000fe40007800200 */
[----:B------:R-:W-:Y:S02]  /*1d9f0*/  IMNMX R2, R2, R3, PT ;  /* 0x0000000302027217 */ /* 0x000fe40003800200 */
.L_x_564:
        /* <DEDUP_REMOVED lines=80> */
[----:B------:R-:W3:Y:S02]  /*1df00*/  SHFL.BFLY PT, R2, R0, 0x2, 0x1f ;  /* 0x0c401f0000027f89 */ /* 0x000ee400000e0000 */
[----:B---3--:R-:W-:Y:S06]  /*1df10*/  FMNMX.FTZ R0, R0, R2, !PT ;  /* 0x0000000200007209 */ /* 0x008fec0007810000 */
[----:B------:R-:W3:Y:S02]  /*1df20*/  SHFL.BFLY PT, R105, R0, 0x1, 0x1f ;  /* 0x0c201f0000697f89 */ /* 0x000ee400000e0000 */
[----:B---3--:R-:W-:Y:S02]  /*1df30*/  FMNMX.FTZ R105, R0, R105, !PT ;  /* 0x0000006900697209 */ /* 0x008fe40007810000 */
        /* <DEDUP_REMOVED lines=41> */
[----:B---3--:R-:W-:Y:S01]  /*1e1d0*/  FMNMX.FTZ R102, R2, R0, !PT ;  /* 0x0000000002667209 */ /* 0x008fe20007810000 */
[--C-:B------:R-:W-:Y:S03]  /*1e1e0*/  FFMA.FTZ R0, R19, c[0x0][0x2d0], -R110.reuse ;  /* 0x0000b40013007a23 */ /* 0x100fe6000001086e */
[C---:B------:R-:W-:Y:S01]  /*1e1f0*/  FSETP.NEU.FTZ.AND P0, PT, R102.reuse, -INF , PT ;  /* 0xff8000006600780b */ /* 0x040fe20003f1d000 */
[----:B------:R3:W4:Y:S01]  /*1e200*/  MUFU.EX2 R246, R0 ;  /* 0x0000000000f67308 */ /* 0x0007220000000800 */
[C---:B------:R-:W-:Y:S02]  /*1e210*/  FMUL.FTZ R165, R102.reuse, c[0x0][0x2d0] ;  /* 0x0000b40066a57a20 */ /* 0x040fe40000410000 */
[----:B------:R-:W-:Y:S03]  /*1e220*/  FSEL R2, R102, RZ, P0 ;  /* 0x000000ff66027208 */ /* 0x000fe60000000000 */
[----:B------:R-:W-:Y:S02]  /*1e230*/  FSEL R165, R165, RZ, P0 ;  /* 0x000000ffa5a57208 */ /* 0x000fe40000000000 */
[----:B------:R-:W-:Y:S03]  /*1e240*/  ISETP.GT.AND P0, PT, R223, R251, PT ;  /* 0x000000fbdf00720c */ /* 0x000fe60003f04270 */
[----:B-1----:R-:W-:Y:S04]  /*1e250*/  FFMA.FTZ R6, R12, c[0x0][0x2d0], -R165 ;  /* 0x0000b4000c067a23 */ /* 0x002fe800000108a5 */
[----:B------:R-:W-:Y:S01]  /*1e260*/  MUFU.EX2 R236, R6 ;  /* 0x0000000600ec7308 */ /* 0x000fe20000000800 */
[----:B---3--:R-:W-:Y:S01]  /*1e270*/  FFMA.FTZ R0, R25, c[0x0][0x2d0], -R110 ;  /* 0x0000b40019007a23 */ /* 0x008fe2000001086e */
[----:B----4-:R-:W-:Y:S08]  /*1e280*/  F2FP.PACK_AB R160, R247, R246 ;  /* 0x000000f6f7a0723e */ /* 0x010ff000000000ff */
[----:B------:R1:W3:Y:S02]  /*1e290*/  MUFU.EX2 R249, R0 ;  /* 0x0000000000f97308 */ /* 0x0002e40000000800 */
[--C-:B-1----:R-:W-:Y:S01]  /*1e2a0*/  FFMA.FTZ R0, R15, c[0x0][0x2d0], -R111.reuse ;  /* 0x0000b4000f007a23 */ /* 0x102fe2000001086f */
[----:B---3--:R-:W-:Y:S07]  /*1e2b0*/  F2FP.PACK_AB R162, R249, R248 ;  /* 0x000000f8f9a2723e */ /* 0x008fee00000000ff */
[----:B------:R1:W-:Y:S02]  /*1e2c0*/  MUFU.EX2 R242, R0 ;  /* 0x0000000000f27308 */ /* 0x0003e40000000800 */
[--C-:B-1----:R-:W-:Y:S08]  /*1e2d0*/  FFMA.FTZ R0, R20, c[0x0][0x2d0], -R111.reuse ;  /* 0x0000b40014007a23 */ /* 0x102ff0000001086f */
[----:B------:R1:W3:Y:S02]  /*1e2e0*/  MUFU.EX2 R243, R0 ;  /* 0x0000000000f37308 */ /* 0x0002e40000000800 */
[--C-:B-1----:R-:W-:Y:S01]  /*1e2f0*/  FFMA.FTZ R0, R21, c[0x0][0x2d0], -R111.reuse ;  /* 0x0000b40015007a23 */ /* 0x102fe2000001086f */
[----:B---3--:R-:W-:Y:S07]  /*1e300*/  F2FP.PACK_AB R161, R243, R242 ;  /* 0x000000f2f3a1723e */ /* 0x008fee00000000ff */
[----:B------:R1:W-:Y:S02]  /*1e310*/  MUFU.EX2 R244, R0 ;  /* 0x0000000000f47308 */ /* 0x0003e40000000800 */
[----:B-1----:R-:W-:Y:S02]  /*1e320*/  FFMA.FTZ R0, R22, c[0x0][0x2d0], -R111 ;  /* 0x0000b40016007a23 */ /* 0x002fe4000001086f */
[----:B------:R-:W1:Y:S06]  /*1e330*/  LDSM.16.MT88.4 R20, [R209+0x1880] ;  /* 0x00188000d114783b */ /* 0x000e6c0000004200 */
[----:B------:R3:W4:Y:S02]  /*1e340*/  MUFU.EX2 R245, R0 ;  /* 0x0000000000f57308 */ /* 0x0007240000000800 */
[--C-:B---3--:R-:W-:Y:S01]  /*1e350*/  FFMA.FTZ R0, R14, c[0x0][0x2d0], -R164.reuse ;  /* 0x0000b4000e007a23 */ /* 0x108fe200000108a4 */
[----:B----4-:R-:W-:Y:S07]  /*1e360*/  F2FP.PACK_AB R163, R245, R244 ;  /* 0x000000f4f5a3723e */ /* 0x010fee00000000ff */
[----:B------:R3:W-:Y:S02]  /*1e370*/  MUFU.EX2 R238, R0 ;  /* 0x0000000000ee7308 */ /* 0x0007e40000000800 */
[--C-:B---3--:R-:W-:Y:S08]  /*1e380*/  FFMA.FTZ R0, R16, c[0x0][0x2d0], -R164.reuse ;  /* 0x0000b40010007a23 */ /* 0x108ff000000108a4 */
[----:B------:R3:W-:Y:S02]  /*1e390*/  MUFU.EX2 R239, R0 ;  /* 0x0000000000ef7308 */ /* 0x0007e40000000800 */
[----:B---3--:R-:W-:Y:S08]  /*1e3a0*/  FFMA.FTZ R0, R18, c[0x0][0x2d0], -R164 ;  /* 0x0000b40012007a23 */ /* 0x008ff000000108a4 */
[----:B------:R3:W-:Y:S02]  /*1e3b0*/  MUFU.EX2 R241, R0 ;  /* 0x0000000000f17308 */ /* 0x0007e40000000800 */
[----:B---3--:R-:W-:Y:S04]  /*1e3c0*/  FADD.FTZ R0, -R3, R101 ;  /* 0x0000006503007221 */ /* 0x008fe80000010100 */
[----:B------:R-:W-:Y:S04]  /*1e3d0*/  FMUL.FTZ R0, R0, c[0x0][0x2d0] ;  /* 0x0000b40000007a20 */ /* 0x000fe80000410000 */
[----:B------:R3:W4:Y:S02]  /*1e3e0*/  MUFU.EX2 R101, R0 ;  /* 0x0000000000657308 */ /* 0x0007240000000800 */
[----:B---3--:R-:W-:Y:S02]  /*1e3f0*/  FADD.FTZ R0, -R4, R103 ;  /* 0x0000006704007221 */ /* 0x008fe40000010100 */
[----:B------:R-:W-:Y:S02]  /*1e400*/  FFMA.FTZ R4, R13, c[0x0][0x2d0], -R165 ;  /* 0x0000b4000d047a23 */ /* 0x000fe400000108a5 */
[----:B------:R-:W-:Y:S04]  /*1e410*/  FMUL.FTZ R0, R0, c[0x0][0x2d0] ;  /* 0x0000b40000007a20 */ /* 0x000fe80000410000 */
[----:B------:R3:W-:Y:S01]  /*1e420*/  MUFU.EX2 R235, R4 ;  /* 0x0000000400eb7308 */ /* 0x0007e20000000800 */
[C---:B----4-:R-:W-:Y:S02]  /*1e430*/  FMUL.FTZ R16, R101.reuse, R124 ;  /* 0x0000007c65107220 */ /* 0x050fe40000410000 */
[C---:B------:R-:W-:Y:S02]  /*1e440*/  FMUL.FTZ R17, R101.reuse, R125 ;  /* 0x0000007d65117220 */ /* 0x040fe40000410000 */
[C---:B------:R-:W-:Y:S02]  /*1e450*/  FMUL.FTZ R32, R101.reuse, R140 ;  /* 0x0000008c65207220 */ /* 0x040fe40000410000 */
[C---:B------:R-:W-:Y:S02]  /*1e460*/  FMUL.FTZ R33, R101.reuse, R141 ;  /* 0x0000008d65217220 */ /* 0x040fe40000410000 */
[C---:B------:R-:W-:Y:S01]  /*1e470*/  FMUL.FTZ R52, R101.reuse, R52 ;  /* 0x0000003465347220 */ /* 0x040fe20000410000 */
[----:B------:R4:W5:Y:S01]  /*1e480*/  MUFU.EX2 R100, R0 ;  /* 0x0000000000647308 */ /* 0x0009620000000800 */
[C---:B------:R-:W-:Y:S02]  /*1e490*/  FMUL.FTZ R53, R101.reuse, R53 ;  /* 0x0000003565357220 */ /* 0x040fe40000410000 */
[C---:B------:R-:W-:Y:S02]  /*1e4a0*/  FMUL.FTZ R64, R101.reuse, R64 ;  /* 0x0000004065407220 */ /* 0x040fe40000410000 */
[C---:B------:R-:W-:Y:S02]  /*1e4b0*/  FMUL.FTZ R65, R101.reuse, R65 ;  /* 0x0000004165417220 */ /* 0x040fe40000410000 */
[C---:B------:R-:W-:Y:S02]  /*1e4c0*/  FMUL.FTZ R68, R101.reuse, R68 ;  /* 0x0000004465447220 */ /* 0x040fe40000410000 */
[C---:B------:R-:W-:Y:S02]  /*1e4d0*/  FMUL.FTZ R69, R101.reuse, R69 ;  /* 0x0000004565457220 */ /* 0x040fe40000410000 */
[C---:B------:R-:W-:Y:S02]  /*1e4e0*/  FMUL.FTZ R80, R101.reuse, R80 ;  /* 0x0000005065507220 */ /* 0x040fe40000410000 */
[C---:B------:R-:W-:Y:S02]  /*1e4f0*/  FMUL.FTZ R81, R101.reuse, R81 ;  /* 0x0000005165517220 */ /* 0x040fe40000410000 */
[----:B---3--:R-:W-:Y:S01]  /*1e500*/  FMUL.FTZ R4, R101, R112 ;  /* 0x0000007065047220 */ /* 0x008fe20000410000 */
[----:B------:R-:W-:Y:S01]  /*1e510*/  F2FP.PACK_AB R112, R239, R238 ;  /* 0x000000eeef70723e */ /* 0x000fe200000000ff */
[C---:B------:R-:W-:Y:S02]  /*1e520*/  FMUL.FTZ R96, R101.reuse, R96 ;  /* 0x0000006065607220 */ /* 0x040fe40000410000 */
[C---:B------:R-:W-:Y:S02]  /*1e530*/  FMUL.FTZ R97, R101.reuse, R97 ;  /* 0x0000006165617220 */ /* 0x040fe40000410000 */
[C---:B------:R-:W-:Y:S02]  /*1e540*/  FMUL.FTZ R84, R101.reuse, R84 ;  /* 0x0000005465547220 */ /* 0x040fe40000410000 */
[----:B------:R-:W-:Y:S02]  /*1e550*/  FMUL.FTZ R85, R101, R85 ;  /* 0x0000005565557220 */ /* 0x000fe40000410000 */
[----:B----4-:R-:W-:Y:S02]  /*1e560*/  FADD.FTZ R0, -R5, R107 ;  /* 0x0000006b05007221 */ /* 0x010fe40000010100 */
[--C-:B------:R-:W-:Y:S02]  /*1e570*/  FFMA.FTZ R5, R8, c[0x0][0x2d0], -R165.reuse ;  /* 0x0000b40008057a23 */ /* 0x100fe400000108a5 */
[----:B------:R-:W-:Y:S02]  /*1e580*/  FMUL.FTZ R0, R0, c[0x0][0x2d0] ;  /* 0x0000b40000007a20 */ /* 0x000fe40000410000 */
[----:B------:R3:W4:Y:S01]  /*1e590*/  MUFU.EX2 R179, R5 ;  /* 0x0000000500b37308 */ /* 0x0007220000000800 */
[C---:B-----5:R-:W-:Y:S01]  /*1e5a0*/  FMUL.FTZ R6, R100.reuse, R114 ;  /* 0x0000007264067220 */ /* 0x060fe20000410000 */
[----:B------:R-:W-:Y:S01]  /*1e5b0*/  F2FP.PACK_AB R114, R241, R240 ;  /* 0x000000f0f172723e */ /* 0x000fe200000000ff */
[C---:B------:R-:W-:Y:S02]  /*1e5c0*/  FMUL.FTZ R7, R100.reuse, R115 ;  /* 0x0000007364077220 */ /* 0x040fe40000410000 */
[C---:B------:R-:W-:Y:S02]  /*1e5d0*/  FMUL.FTZ R18, R100.reuse, R126 ;  /* 0x0000007e64127220 */ /* 0x040fe40000410000 */
[C---:B------:R-:W-:Y:S02]  /*1e5e0*/  FMUL.FTZ R19, R100.reuse, R127 ;  /* 0x0000007f64137220 */ /* 0x040fe40000410000 */
[----:B------:R-:W-:Y:S01]  /*1e5f0*/  LDSM.16.MT88.4 R124, [R210+0x1c80] ;  /* 0x001c8000d27c783b */ /* 0x000fe20000004200 */
[----:B------:R5:W2:Y:S01]  /*1e600*/  MUFU.EX2 R3, R0 ;  /* 0x0000000000037308 */ /* 0x000aa20000000800 */
[C---:B------:R-:W-:Y:S02]  /*1e610*/  FMUL.FTZ R34, R100.reuse, R142 ;  /* 0x0000008e64227220 */ /* 0x040fe40000410000 */
[C---:B------:R-:W-:Y:S02]  /*1e620*/  FMUL.FTZ R35, R100.reuse, R143 ;  /* 0x0000008f64237220 */ /* 0x040fe40000410000 */
[C---:B------:R-:W-:Y:S02]  /*1e630*/  FMUL.FTZ R50, R100.reuse, R158 ;  /* 0x0000009e64327220 */ /* 0x040fe40000410000 */
[----:B------:R-:W-:Y:S01]  /*1e640*/  LDSM.16.MT88.4 R140, [R210+0x2080] ;  /* 0x00208000d28c783b */ /* 0x000fe20000004200 */
[C---:B------:R-:W-:Y:S02]  /*1e650*/  FMUL.FTZ R51, R100.reuse, R159 ;  /* 0x0000009f64337220 */ /* 0x040fe40000410000 */
[C---:B------:R-:W-:Y:S02]  /*1e660*/  FMUL.FTZ R54, R100.reuse, R54 ;  /* 0x0000003664367220 */ /* 0x040fe40000410000 */
[C---:B------:R-:W-:Y:S02]  /*1e670*/  FMUL.FTZ R55, R100.reuse, R55 ;  /* 0x0000003764377220 */ /* 0x040fe40000410000 */
[----:B---3--:R-:W-:Y:S01]  /*1e680*/  FMUL.FTZ R5, R101, R113 ;  /* 0x0000007165057220 */ /* 0x008fe20000410000 */
[----:B----4-:R-:W-:Y:S01]  /*1e690*/  F2FP.PACK_AB R113, R235, R179 ;  /* 0x000000b3eb71723e */ /* 0x010fe200000000ff */
[C---:B------:R-:W-:Y:S02]  /*1e6a0*/  FMUL.FTZ R66, R100.reuse, R66 ;  /* 0x0000004264427220 */ /* 0x040fe40000410000 */
[C---:B------:R-:W-:Y:S02]  /*1e6b0*/  FMUL.FTZ R67, R100.reuse, R67 ;  /* 0x0000004364437220 */ /* 0x040fe40000410000 */
[C---:B------:R-:W-:Y:S01]  /*1e6c0*/  FMUL.FTZ R70, R100.reuse, R70 ;  /* 0x0000004664467220 */ /* 0x040fe20000410000 */
[-C--:B-1----:R-:W-:Y:S01]  /*1e6d0*/  HMMA.16816.F32 R4, R160, R20.reuse, R4 ;  /* 0x00000014a004723c */ /* 0x082fe20000001804 */
[----:B------:R-:W-:Y:S02]  /*1e6e0*/  FMUL.FTZ R71, R100, R71 ;  /* 0x0000004764477220 */ /* 0x000fe40000410000 */
[----:B-----5:R-:W-:Y:S02]  /*1e6f0*/  FFMA.FTZ R0, R11, c[0x0][0x2d0], -R165 ;  /* 0x0000b4000b007a23 */ /* 0x020fe400000108a5 */
[C---:B--2---:R-:W-:Y:S02]  /*1e700*/  FMUL.FTZ R8, R3.reuse, R116 ;  /* 0x0000007403087220 */ /* 0x044fe40000410000 */
        /* <DEDUP_REMOVED lines=168> */
[----:B------:R-:W2:Y:S01]  /*1f190*/  LDL.LU R196, [R1+0xc] ;  /* 0x00000c0001c47983 */ /* 0x000ea20000300800 */
        /* <DEDUP_REMOVED lines=11> */
[----:B------:R-:W-:Y:S01]  /*1f250*/  FFMA.FTZ R111, R192, c[0x0][0x2d0], -R111 ;  /* 0x0000b400c06f7a23 */ /* 0x000fe2000001086f */
[----:B----4-:R-:W-:Y:S03]  /*1f260*/  F2FP.PACK_AB R110, R188, R189 ;  /* 0x000000bdbc6e723e */ /* 0x010fe600000000ff */
[C---:B------:R-:W-:Y:S03]  /*1f270*/  HMMA.16816.F32 R80, R112.reuse, R126, R80 ;  /* 0x0000007e7050723c */ /* 0x040fe60000001850 */
[----:B------:R-:W4:Y:S05]  /*1f280*/  MUFU.EX2 R184, R111 ;  /* 0x0000006f00b87308 */ /* 0x000f2a0000000800 */
[-C--:B------:R-:W-:Y:S08]  /*1f290*/  HMMA.16816.F32 R84, R112, R128.reuse, R84 ;  /* 0x000000807054723c */ /* 0x080ff00000001854 */
[C---:B------:R-:W-:Y:S01]  /*1f2a0*/  HMMA.16816.F32 R88, R120.reuse, R128, R88 ;  /* 0x000000807858723c */ /* 0x040fe20000001858 */
[--C-:B-1----:R-:W-:Y:S04]  /*1f2b0*/  FFMA.FTZ R2, R186, c[0x0][0x2d0], -R164.reuse ;  /* 0x0000b400ba027a23 */ /* 0x102fe800000108a4 */
        /* <DEDUP_REMOVED lines=34> */
[----:B--2---:R-:W-:Y:S07]  /*1f4e0*/  FFMA.FTZ R3, R3, R196, R238 ;  /* 0x000000c403037223 */ /* 0x004fee00000100ee */
[C---:B------:R-:W-:Y:S01]  /*1f4f0*/  HMMA.16816.F32 R148, R160.reuse, R156, R40 ;  /* 0x0000009ca094723c */ /* 0x040fe20000001828 */
[----:B------:R-:W-:Y:S03]  /*1f500*/  FADD.FTZ R3, R239, R3 ;  /* 0x00000003ef037221 */ /* 0x000fe60000010000 */
[----:B-----5:R-:W-:Y:S02]  /*1f510*/  FFMA.FTZ R100, R100, R195, R242 ;  /* 0x000000c364647223 */ /* 0x020fe400000100f2 */
[----:B------:R-:W-:Y:S02]  /*1f520*/  FADD.FTZ R8, R240, R3 ;  /* 0x00000003f0087221 */ /* 0x000fe40000010000 */
[-C--:B------:R-:W-:Y:S01]  /*1f530*/  HMMA.16816.F32 R152, R160, R158.reuse, R44 ;  /* 0x0000009ea098723c */ /* 0x080fe2000000182c */
[----:B------:R-:W-:Y:S03]  /*1f540*/  FFMA.FTZ R3, R0, R252, R179 ;  /* 0x000000fc00037223 */ /* 0x000fe600000100b3 */
[----:B------:R-:W-:Y:S02]  /*1f550*/  FADD.FTZ R0, R241, R8 ;  /* 0x00000008f1007221 */ /* 0x000fe40000010000 */
[----:B------:R-:W-:Y:S02]  /*1f560*/  FADD.FTZ R100, R243, R100 ;  /* 0x00000064f3647221 */ /* 0x000fe40000010000 */
[C---:B------:R-:W-:Y:S01]  /*1f570*/  HMMA.16816.F32 R156, R108.reuse, R158, R48 ;  /* 0x0000009e6c9c723c */ /* 0x040fe20000001830 */
[----:B------:R-:W-:Y:S03]  /*1f580*/  FADD.FTZ R8, R205, R0 ;  /* 0x00000000cd087221 */ /* 0x000fe60000010000 */
[----:B------:R-:W-:Y:S02]  /*1f590*/  FADD.FTZ R100, R244, R100 ;  /* 0x00000064f4647221 */ /* 0x000fe40000010000 */
[----:B------:R-:W-:Y:S02]  /*1f5a0*/  FADD.FTZ R3, R235, R3 ;  /* 0x00000003eb037221 */ /* 0x000fe40000010000 */
[-C--:B-1----:R-:W-:Y:S01]  /*1f5b0*/  HMMA.16816.F32 R52, R108, R164.reuse, R52 ;  /* 0x000000a46c34723c */ /* 0x082fe20000001834 */
[----:B---3--:R-:W-:Y:S03]  /*1f5c0*/  FFMA.FTZ R101, R101, R191, R246 ;  /* 0x000000bf65657223 */ /* 0x008fe600000100f6 */
[----:B------:R-:W-:Y:S02]  /*1f5d0*/  FADD.FTZ R3, R236, R3 ;  /* 0x00000003ec037221 */ /* 0x000fe40000010000 */
[----:B------:R-:W-:Y:S01]  /*1f5e0*/  FADD.FTZ R2, R247, R101 ;  /* 0x00000065f7027221 */ /* 0x000fe20000010000 */
[----:B------:R-:W-:Y:S01]  /*1f5f0*/  MOV R101, R106 ;  /* 0x0000006a00657202 */ /* 0x000fe20000000f00 */
[C---:B------:R-:W-:Y:S01]  /*1f600*/  HMMA.16816.F32 R56, R160.reuse, R164, R56 ;  /* 0x000000a4a038723c */ /* 0x040fe20000001838 */
[----:B------:R-:W-:Y:S03]  /*1f610*/  FADD.FTZ R3, R237, R3 ;  /* 0x00000003ed037221 */ /* 0x000fe60000010000 */
[----:B------:R-:W-:Y:S02]  /*1f620*/  FADD.FTZ R2, R248, R2 ;  /* 0x00000002f8027221 */ /* 0x000fe40000010000 */
[----:B------:R-:W-:Y:S02]  /*1f630*/  FADD.FTZ R3, R201, R3 ;  /* 0x00000003c9037221 */ /* 0x000fe40000010000 */
[-C--:B------:R-:W-:Y:S01]  /*1f640*/  HMMA.16816.F32 R60, R160, R166.reuse, R60 ;  /* 0x000000a6a03c723c */ /* 0x080fe2000000183c */
[----:B------:R-:W-:Y:S03]  /*1f650*/  FADD.FTZ R9, R249, R2 ;  /* 0x00000002f9097221 */ /* 0x000fe60000010000 */
[----:B------:R-:W-:Y:S02]  /*1f660*/  FADD.FTZ R3, R176, R3 ;  /* 0x00000003b0037221 */ /* 0x000fe40000010000 */
[----:B------:R-:W-:Y:S01]  /*1f670*/  FADD.FTZ R2, R245, R100 ;  /* 0x00000064f5027221 */ /* 0x000fe20000010000 */
[-C--:B------:R-:W-:Y:S01]  /*1f680*/  MOV R100, R102.reuse ;  /* 0x0000006600647202 */ /* 0x080fe20000000f00 */
[C---:B------:R-:W-:Y:S01]  /*1f690*/  HMMA.16816.F32 R64, R108.reuse, R166, R64 ;  /* 0x000000a66c40723c */ /* 0x040fe20000001840 */
[----:B------:R-:W-:Y:S03]  /*1f6a0*/  FADD.FTZ R3, R174, R3 ;  /* 0x00000003ae037221 */ /* 0x000fe60000010000 */
[----:B------:R-:W-:Y:S02]  /*1f6b0*/  FADD.FTZ R10, R232, R2 ;  /* 0x00000002e80a7221 */ /* 0x000fe40000010000 */
[----:B------:R-:W-:Y:S02]  /*1f6c0*/  FADD.FTZ R3, R175, R3 ;  /* 0x00000003af037221 */ /* 0x000fe40000010000 */
[-C--:B------:R-:W-:Y:S01]  /*1f6d0*/  HMMA.16816.F32 R68, R108, R168.reuse, R68 ;  /* 0x000000a86c44723c */ /* 0x080fe20000001844 */
[----:B------:R-:W-:Y:S03]  /*1f6e0*/  FADD.FTZ R0, R231, R10 ;  /* 0x0000000ae7007221 */ /* 0x000fe60000010000 */
[----:B------:R-:W-:Y:S04]  /*1f6f0*/  FADD.FTZ R9, R234, R9 ;  /* 0x00000009ea097221 */ /* 0x000fe80000010000 */
        /* <DEDUP_REMOVED lines=41> */
.L_x_547:
[----:B------:R-:W2:Y:S04]  /*1f990*/  LDL.LU R0, [R1+0x8] ;  /* 0x0000080001007983 */ /* 0x000ea80000300800 */
[----:B------:R-:W3:Y:S04]  /*1f9a0*/  LDL.LU R3, [R1+0x4] ;  /* 0x0000040001037983 */ /* 0x000ee80000300800 */
        /* <DEDUP_REMOVED lines=151> */
.L_x_439:
[----:B-1----:R-:W-:Y:S05]  /*20320*/  @P4 BRA `(.L_x_569) ;  /* 0x0000176000004947 */ /* 0x002fea0003800000 */
[----:B------:R-:W3:Y:S01]  /*20330*/  LDL R63, [R1+0x48] ;  /* 0x00004800013f7983 */ /* 0x000ee20000100800 */
        /* <DEDUP_REMOVED lines=80> */
[----:B--2---:R-:W-:-:S02]  /*20840*/  F2FP.PACK_AB R8, R87, R86 ;  /* 0x000000565708723e */ /* 0x004fc400000000ff */
        /* <DEDUP_REMOVED lines=54> */
[----:B---3--:R-:W-:-:S03]  /*20bb0*/  IMAD.WIDE R6, R63, R2, c[0x0][0x500] ;  /* 0x000140003f067625 */ /* 0x008fc600078e0202 */
[----:B------:R-:W-:Y:S06]  /*20bc0*/  BAR.SYNC.DEFER_BLOCKING 0x1, 0x80 ;  /* 0x0042000000007b1d */ /* 0x000fec0000010000 */
[----:B------:R-:W3:Y:S01]  /*20bd0*/  @P1 LDG.E R0, [R6.64] ;  /* 0x0000000c06001981 */ /* 0x000ee2000c1e1900 */
[----:B------:R-:W-:Y:S02]  /*20be0*/  IMAD.MOV.U32 R24, RZ, RZ, c[0x0][0x388] ;  /* 0x0000e200ff187624 */ /* 0x000fe400078e00ff */
[----:B--2---:R-:W-:-:S05]  /*20bf0*/  @P0 IMAD.WIDE R2, R63, R2, c[0x0][0x508] ;  /* 0x000142003f020625 */ /* 0x004fca00078e0202 */
[----:B------:R2:W5:Y:S02]  /*20c00*/  @P0 LDG.E R24, [R2.64] ;  /* 0x0000000c02180981 */ /* 0x000564000c1e1900 */
[----:B--2---:R-:W-:Y:S02]  /*20c10*/  CS2R R2, SRZ ;  /* 0x0000000000027805 */ /* 0x004fe4000001ff00 */
[--C-:B---3--:R-:W-:Y:S01]  /*20c20*/  @P1 SHF.R.S32.HI R3, RZ, 0x1f, R0.reuse ;  /* 0x0000001fff031819 */ /* 0x108fe20000011400 */
[----:B------:R-:W-:Y:S01]  /*20c30*/  @P1 IMAD.MOV.U32 R2, RZ, RZ, R0 ;  /* 0x000000ffff021224 */ /* 0x000fe200078e0000 */
[----:B------:R-:W-:Y:S05]  /*20c40*/  @P0 BRA `(.L_x_570) ;  /* 0x0000004000000947 */ /* 0x000fea0003800000 */
[----:B-1----:R-:W-:Y:S05]  /*20c50*/  @!P1 BRA `(.L_x_570) ;  /* 0x0000003000009947 */ /* 0x002fea0003800000 */
[----:B------:R-:W2:Y:S04]  /*20c60*/  LDG.E R4, [R6.64] ;  /* 0x0000000c06047981 */ /* 0x000ea8000c1e1900 */
[----:B------:R-:W2:Y:S02]  /*20c70*/  LDG.E R0, [R6.64+0x4] ;  /* 0x0000040c06007981 */ /* 0x000ea4000c1e1900 */
[----:B--2--5:R-:W-:-:S02]  /*20c80*/  IADD3 R24, -R4, R0, RZ ;  /* 0x0000000004187210 */ /* 0x024fc40007ffe1ff */
.L_x_570:
        /* <DEDUP_REMOVED lines=151> */
.L_x_572:
[----:B---3--:R-:W-:Y:S05]  /*21600*/  BSYNC B0 ;  /* 0x0000000000007941 */ /* 0x008fea0003800000 */
.L_x_571:
        /* <DEDUP_REMOVED lines=23> */
.L_x_574:
[----:B------:R-:W-:Y:S05]  /*21780*/  BSYNC B0 ;  /* 0x0000000000007941 */ /* 0x000fea0003800000 */
.L_x_573:
        /* <DEDUP_REMOVED lines=23> */
.L_x_576:
[----:B------:R-:W-:Y:S05]  /*21900*/  BSYNC B0 ;  /* 0x0000000000007941 */ /* 0x000fea0003800000 */
.L_x_575:
        /* <DEDUP_REMOVED lines=24> */
.L_x_569:
[----:B--2---:R-:W2:Y:S01]  /*21a90*/  LDL R8, [R1+0x48] ;  /* 0x0000480001087983 */ /* 0x004ea20000100800 */
        /* <DEDUP_REMOVED lines=18> */
.L_x_577:
        /* <DEDUP_REMOVED lines=43> */
.L_x_579:
[----:B---3--:R-:W-:Y:S05]  /*21e70*/  BSYNC B0 ;  /* 0x0000000000007941 */ /* 0x008fea0003800000 */
.L_x_578:
        /* <DEDUP_REMOVED lines=64> */
.L_x_581:
[----:B------:R-:W-:Y:S05]  /*22280*/  BSYNC B0 ;  /* 0x0000000000007941 */ /* 0x000fea0003800000 */
.L_x_580:
        /* <DEDUP_REMOVED lines=21> */
.L_x_583:
[----:B------:R-:W-:Y:S05]  /*223e0*/  BSYNC B0 ;  /* 0x0000000000007941 */ /* 0x000fea0003800000 */
.L_x_582:
        /* <DEDUP_REMOVED lines=21> */
.L_x_585:
[----:B------:R-:W-:Y:S05]  /*22540*/  BSYNC B0 ;  /* 0x0000000000007941 */ /* 0x000fea0003800000 */
.L_x_584:
        /* <DEDUP_REMOVED lines=22> */
.L_x_492:
[----:B------:R-:W-:Y:S01]  /*226b0*/  IMAD.MOV.U32 R3, RZ, RZ, R28 ;  /* 0x000000ffff037224 */ /* 0x000fe200078e001c */
[----:B------:R-:W-:Y:S02]  /*226c0*/  MOV R7, 0x1 ;  /* 0x0000000100077802 */ /* 0x000fe40000000f00 */
[----:B----4-:R-:W-:Y:S02]  /*226d0*/  MOV R2, 0x226f0 ;  /* 0x000226f000027802 */ /* 0x010fe40000000f00 */
[----:B------:R-:W-:Y:S05]  /*226e0*/  CALL.REL.NOINC `($__internal_2_$__cuda_sm70_shflsync_idx_p) ;  /* 0x0000025000007944 */ /* 0x000fea0003c00000 */
[----:B------:R-:W-:Y:S01]  /*226f0*/  IMAD.MOV.U32 R6, RZ, RZ, R7 ;  /* 0x000000ffff067224 */ /* 0x000fe200078e0007 */
[----:B------:R-:W-:Y:S01]  /*22700*/  MOV R3, R29 ;  /* 0x0000001d00037202 */ /* 0x000fe20000000f00 */
[----:B------:R-:W-:Y:S01]  /*22710*/  IMAD.MOV.U32 R7, RZ, RZ, 0x1 ;  /* 0x00000001ff077424 */ /* 0x000fe200078e00ff */
[----:B------:R-:W-:Y:S02]  /*22720*/  MOV R2, 0x22740 ;  /* 0x0002274000027802 */ /* 0x000fe40000000f00 */
[----:B------:R-:W-:Y:S05]  /*22730*/  CALL.REL.NOINC `($__internal_2_$__cuda_sm70_shflsync_idx_p) ;  /* 0x0000020000007944 */ /* 0x000fea0003c00000 */
[----:B------:R-:W-:Y:S01]  /*22740*/  MOV R2, R7 ;  /* 0x0000000700027202 */ /* 0x000fe20000000f00 */
[----:B------:R-:W-:Y:S05]  /*22750*/  BRA `(.L_x_586) ;  /* 0xfffecd4000007947 */ /* 0x000fea000383ffff */
.L_x_519:
[----:B-1----:R-:W-:Y:S02]  /*22760*/  MOV R7, 0x1 ;  /* 0x0000000100077802 */ /* 0x002fe40000000f00 */
[----:B------:R-:W-:Y:S02]  /*22770*/  MOV R2, 0x22790 ;  /* 0x0002279000027802 */ /* 0x000fe40000000f00 */
[----:B------:R-:W-:Y:S05]  /*22780*/  CALL.REL.NOINC `($__internal_2_$__cuda_sm70_shflsync_idx_p) ;  /* 0x000001b000007944 */ /* 0x000fea0003c00000 */
[----:B------:R-:W-:Y:S01]  /*22790*/  MOV R3, R10 ;  /* 0x0000000a00037202 */ /* 0x000fe20000000f00 */
[----:B------:R-:W-:Y:S01]  /*227a0*/  IMAD.MOV.U32 R4, RZ, RZ, R7 ;  /* 0x000000ffff047224 */ /* 0x000fe200078e0007 */
[----:B------:R-:W-:Y:S01]  /*227b0*/  MOV R2, 0x227e0 ;  /* 0x000227e000027802 */ /* 0x000fe20000000f00 */
[----:B------:R-:W-:Y:S02]  /*227c0*/  IMAD.MOV.U32 R7, RZ, RZ, 0x1 ;  /* 0x00000001ff077424 */ /* 0x000fe400078e00ff */
[----:B------:R-:W-:Y:S05]  /*227d0*/  CALL.REL.NOINC `($__internal_2_$__cuda_sm70_shflsync_idx_p) ;  /* 0x0000016000007944 */ /* 0x000fea0003c00000 */
[----:B------:R-:W-:Y:S01]  /*227e0*/  MOV R0, R7 ;  /* 0x0000000700007202 */ /* 0x000fe20000000f00 */
[----:B------:R-:W-:-:S05]  /*227f0*/  BRA `(.L_x_587) ;  /* 0xffff119000007947 */ /* 0x000fca000383ffff */
.L_x_544:
        /* <DEDUP_REMOVED lines=10> */
.L_x_550:
        /* <DEDUP_REMOVED lines=10> */
        .weak           $__internal_2_$__cuda_sm70_shflsync_idx_p
        .type           $__internal_2_$__cuda_sm70_shflsync_idx_p,@function
        .size           $__internal_2_$__cuda_sm70_shflsync_idx_p,(.L_x_1717 - $__internal_2_$__cuda_sm70_shflsync_idx_p)
$__internal_2_$__cuda_sm70_shflsync_idx_p:
[----:B------:R-:W-:Y:S02]  /*22940*/  MOV R25, 0xffffffff ;  /* 0xffffffff00197802 */ /* 0x000fe40000000f00 */
[----:B------:R-:W-:-:S02]  /*22950*/  MOV R24, 0x1c1f ;  /* 0x00001c1f00187802 */ /* 0x000fc40000000f00 */
[----:B------:R-:W-:Y:S04]  /*22960*/  WARPSYNC R25 ;  /* 0x0000001900007348 */ /* 0x000fe80003800000 */
[----:B------:R1:W2:Y:S02]  /*22970*/  SHFL.IDX PT, R7, R3, R7, R24 ;  /* 0x0000000703077389 */ /* 0x0002a400000e0018 */
[----:B-1----:R-:W-:-:S04]  /*22980*/  MOV R3, 0x0 ;  /* 0x0000000000037802 */ /* 0x002fc80000000f00 */
[----:B--2---:R-:W-:Y:S05]  /*22990*/  RET.REL.NODEC R2 `(_ZN7cutlass13device_kernelIN5flash19enable_sm80_to_sm89INS1_16FlashAttnFwdSm80INS1_25CollectiveMainloopFwdSm80ILi4ELi1ELb0EN4cute5tupleIJNS5_1CILi128EEENS7_ILi48EEENS7_ILi96EEEEEELi96ENS_6half_tEfNS_4arch4Sm80ELb0ELb1ELb1ELb1ELb1ELb1ELb1ELb0EEENS1_21CollectiveEpilogueFwdINS6_IJS8_SA_S9_EEENS6_IJNS7_ILi1EEESI_SI_EEESC_SE_Li128ELb1ELb1ELb0ELb0EEENS1_19SingleTileSchedulerILb1ELb0ELb1ELi128EEEEEEEEEvNT_6ParamsE) ;  /* 0xfffdd66002007950 */ /* 0x004fea0003c3ffff */
.L_x_590:
        /* <DEDUP_REMOVED lines=14> */
.L_x_1717:


//--------------------- .text._ZN7cutlass13device_kernelIN5flash19enable_sm80_to_sm89INS1_16FlashAttnFwdSm80INS1_25CollectiveMainloopFwdSm80ILi4ELi1ELb0EN4cute5tupleIJNS5_1CILi128EEENS7_ILi64EEENS7_ILi96EEEEEELi96ENS_6half_tEfNS_4arch4Sm80ELb1ELb0ELb1ELb0ELb1ELb0ELb1ELb0EEENS1_21CollectiveEpilogueFwdINS6_IJS8_SA_S9_EEENS6_IJNS7_ILi1EEESI_SI_EEESC_SE_Li128ELb0ELb1ELb0ELb0EEENS1_30DynamicPersistentTileSchedulerILi128ELi128ELb0ELb1ELb0EEEEEEEEEvNT_6ParamsE --------------------------
	.section	.text._ZN7cutlass13device_kernelIN5flash19enable_sm80_to_sm89INS1_16FlashAttnFwdSm80INS1_25CollectiveMainloopFwdSm80ILi4ELi1ELb0EN4cute5tupleIJNS5_1CILi128EEENS7_ILi64EEENS7_ILi96EEEEEELi96ENS_6half_tEfNS_4arch4Sm80ELb1ELb0ELb1ELb0ELb1ELb0ELb1ELb0EEENS1_21CollectiveEpilogueFwdINS6_IJS8_SA_S9_EEENS6_IJNS7_ILi1EEESI_SI_EEESC_SE_Li128ELb0ELb1ELb0ELb0EEENS1_30DynamicPersistentTileSchedulerILi128ELi128ELb0ELb1ELb0EEEEEEEEEvNT_6ParamsE,"ax",@progbits
	.sectioninfo	@"SHI_REGISTERS=255"
	.align	128
.text._ZN7cutlass13device_kernelIN5flash19enable_sm80_to_sm89INS1_16FlashAttnFwdSm80INS1_25CollectiveMainloopFwdSm80ILi4ELi1ELb0EN4cute5tupleIJNS5_1CILi128EEENS7_ILi64EEENS7_ILi96EEEEEELi96ENS_6half_tEfNS_4arch4Sm80ELb1ELb0ELb1ELb0ELb1ELb0ELb1ELb0EEENS1_21CollectiveEpilogueFwdINS6_IJS8_SA_S9_EEENS6_IJNS7_ILi1EEESI_SI_EEESC_SE_Li128ELb0ELb1ELb0ELb0EEENS1_30DynamicPersistentTileSchedulerILi128ELi128ELb0ELb1ELb0EEEEEEEEEvNT_6ParamsE:
        .type           _ZN7cutlass13device_kernelIN5flash19enable_sm80_to_sm89INS1_16FlashAttnFwdSm80INS1_25CollectiveMainloopFwdSm80ILi4ELi1ELb0EN4cute5tupleIJNS5_1CILi128EEENS7_ILi64EEENS7_ILi96EEEEEELi96ENS_6half_tEfNS_4arch4Sm80ELb1ELb0ELb1ELb0ELb1ELb0ELb1ELb0EEENS1_21CollectiveEpilogueFwdINS6_IJS8_SA_S9_EEENS6_IJNS7_ILi1EEESI_SI_EEESC_SE_Li128ELb0ELb1ELb0ELb0EEENS1_30DynamicPersistentTileSchedulerILi128ELi128ELb0ELb1ELb0EEEEEEEEEvNT_6ParamsE,@function
        .size           _ZN7cutlass13device_kernelIN5flash19enable_sm80_to_sm89INS1_16FlashAttnFwdSm80INS1_25CollectiveMainloopFwdSm80ILi4ELi1ELb0EN4cute5tupleIJNS5_1CILi128EEENS7_ILi64EEENS7_ILi96EEEEEELi96ENS_6half_tEfNS_4arch4Sm80ELb1ELb0ELb1ELb0ELb1ELb0ELb1ELb0EEENS1_21CollectiveEpilogueFwdINS6_IJS8_SA_S9_EEENS6_IJNS7_ILi1EEESI_SI_EEESC_SE_Li128ELb0ELb1ELb0ELb0EEENS1_30DynamicPersistentTileSchedulerILi128ELi128ELb0ELb1ELb0EEEEEEEEEvNT_6ParamsE,(.L_x_1719 - _ZN7cutlass13device_kernelIN5flash19enable_sm80_to_sm89INS1_16FlashAttnFwdSm80INS1_25CollectiveMainloopFwdSm80ILi4ELi1ELb0EN4cute5tupleIJNS5_1CILi128EEENS7_ILi64EEENS7_ILi96EEEEEELi96ENS_6half_tEfNS_4arch4Sm80ELb1ELb0ELb1ELb0ELb1ELb0ELb1ELb0EEENS1_21CollectiveEpilogueFwdINS6_IJS8_SA_S9_EEENS6_IJNS7_ILi1EEESI_SI_EEESC_SE_Li128ELb0ELb1ELb0ELb0EEENS1_30DynamicPersistentTileSchedulerILi128ELi128ELb0ELb1ELb0EEEEEEEEEvNT_6ParamsE)
        .other          _ZN7cutlass13device_kernelIN5flash19enable_sm80_to_sm89INS1_16FlashAttnFwdSm80INS1_25CollectiveMainloopFwdSm80ILi4ELi1ELb0EN4cute5tupleIJNS5_1CILi128EEENS7_ILi64EEENS7_ILi96EEEEEELi96ENS_6half_tEfNS_4arch4Sm80ELb1ELb0ELb1ELb0ELb1ELb0ELb1ELb0EEENS1_21CollectiveEpilogueFwdINS6_IJS8_SA_S9_EEENS6_IJNS7_ILi1EEESI_SI_EEESC_SE_Li128ELb0ELb1ELb0ELb0EEENS1_30DynamicPersistentTileSchedulerILi128ELi128ELb0ELb1ELb0EEEEEEEEEvNT_6ParamsE,@"STO_CUDA_ENTRY STV_DEFAULT"
_ZN7cutlass13device_kernelIN5flash19enable_sm80_to_sm89INS1_16FlashAttnFwdSm80INS1_25CollectiveMainloopFwdSm80ILi4ELi1ELb0EN4cute5tupleIJNS5_1CILi128EEENS7_ILi64EEENS7_ILi96EEEEEELi96ENS_6half_tEfNS_4arch4Sm80ELb1ELb0ELb1ELb0ELb1ELb0ELb1ELb0EEENS1_21CollectiveEpilogueFwdINS6_IJS8_SA_S9_EEENS6_IJNS7_ILi1EEESI_SI_EEESC_SE_Li128ELb0ELb1ELb0ELb0EEENS1_30DynamicPersistentTileSchedulerILi128ELi128ELb0ELb1ELb0EEEEEEEEEvNT_6ParamsE:
[----:B------:R-:W-:-:S03]  /*0000*/  MOV R1, c[0x0][0x28] ;  /* 0x00000a0000017a02 */ /* 0x000fc60000000f00 */
[----:B------:R-:W1:Y:S01]  /*0010*/  S2R R24, SR_TID.X ;  /* 0x0000000000187919 */ /* 0x000e620000002100 */
[----:B------:R-:W-:-:S03]  /*0020*/  IADD3 R1, R1, -0x90, RZ ;  /* 0xffffff7001017810 */ /* 0x000fc60007ffe0ff */
[----:B------:R-:W2:Y:S01]  /*0030*/  S2R R18, SR_CTAID.X ;  /* 0x0000000000127919 */ /* 0x000ea20000002500 */
[----:B-1----:R-:W-:-:S05]  /*0040*/  SHF.R.U32.HI R2, RZ, 0x5, R24 ;  /* 0x00000005ff027819 */ /* 0x002fca0000011618 */
[----:B------:R-:W1:Y:S02]  /*0050*/  SHFL.IDX PT, R0, R2, RZ, 0x1f ;  /* 0x00001fff02007589 */ /* 0x000e6400000e0000 */
[----:B-1----:R-:W-:Y:S02]  /*0060*/  ISETP.GE.AND P0, PT, R0, 0x1, PT ;  /* 0x000000010000780c */ /* 0x002fe40003f06270 */
[----:B------:R1:W-:Y:S11]  /*0070*/  STL [R1+0x84], R0 ;  /* 0x0000840001007387 */ /* 0x0003f60000100800 */
[----:B------:R-:W-:Y:S06]  /*0080*/  @P0 BAR.ARV 0x4, 0x80 ;  /* 0x0102000000000b1d */ /* 0x000fec0000002000 */
[----:B--2---:R-:W-:-:S13]  /*0090*/  ISETP.GE.AND P0, PT, R18, c[0x0][0x538], PT ;  /* 0x00014e0012007a0c */ /* 0x004fda0003f06270 */
[----:B------:R-:W-:Y:S05]  /*00a0*/  @P0 EXIT ;  /* 0x000000000000094d */ /* 0x000fea0003800000 */
[----:B-1----:R-:W-:Y:S01]  /*00b0*/  SHF.R.S32.HI R17, RZ, 0x1f, R24 ;  /* 0x0000001fff117819 */ /* 0x002fe20000011418 */
[----:B------:R-:W-:Y:S01]  /*00c0*/  IMAD.MOV.U32 R202, RZ, RZ, 0x20 ;  /* 0x00000020ffca7424 */ /* 0x000fe200078e00ff */
[----:B------:R-:W-:Y:S02]  /*00d0*/  ULDC.64 UR6, c[0x0][0x118] ;  /* 0x0000460000067ab9 */ /* 0x000fe40000000a00 */
[CC--:B------:R-:W-:Y:S02]  /*00e0*/  LEA.HI R16, R17.reuse, R24.reuse, RZ, 0x3 ;  /* 0x0000001811107211 */ /* 0x0c0fe400078f18ff */
[----:B------:R-:W-:Y:S02]  /*00f0*/  LEA.HI R8, R17, R24, RZ, 0x2 ;  /* 0x0000001811087211 */ /* 0x000fe400078f10ff */
[----:B------:R-:W-:Y:S02]  /*0100*/  SHF.R.S32.HI R0, RZ, 0x3, R16 ;  /* 0x00000003ff007819 */ /* 0x000fe40000011410 */
[----:B------:R-:W-:-:S02]  /*0110*/  LOP3.LUT R2, R8, 0xfffffffc, RZ, 0xc0, !PT ;  /* 0xfffffffc08027812 */ /* 0x000fc400078ec0ff */
[----:B------:R-:W-:Y:S01]  /*0120*/  LEA.HI R4, R17, R24, RZ, 0x4 ;  /* 0x0000001811047211 */ /* 0x000fe200078f20ff */
[----:B------:R-:W-:Y:S01]  /*0130*/  IMAD.SHL.U32 R0, R0, 0x40, RZ ;  /* 0x0000004000007824 */ /* 0x000fe200078e00ff */
[----:B------:R-:W-:Y:S01]  /*0140*/  SHF.R.S32.HI R23, RZ, 0x2, R8 ;  /* 0x00000002ff177819 */ /* 0x000fe20000011408 */
[----:B------:R-:W-:Y:S01]  /*0150*/  IMAD.IADD R10, R24, 0x1, -R2 ;  /* 0x00000001180a7824 */ /* 0x000fe200078e0a02 */
[----:B------:R-:W-:Y:S02]  /*0160*/  SHF.R.S32.HI R5, RZ, 0x4, R4 ;  /* 0x00000004ff057819 */ /* 0x000fe40000011404 */
[----:B------:R-:W-:Y:S01]  /*0170*/  LOP3.LUT R0, R0, 0xc0, RZ, 0xc0, !PT ;  /* 0x000000c000007812 */ /* 0x000fe200078ec0ff */
[----:B------:R-:W-:Y:S01]  /*0180*/  IMAD.SHL.U32 R217, R10, 0x8, RZ ;  /* 0x000000080ad97824 */ /* 0x000fe200078e00ff */
[----:B------:R-:W-:Y:S02]  /*0190*/  LEA.HI R3, R4, R5, RZ, 0x1 ;  /* 0x0000000504037211 */ /* 0x000fe400078f08ff */
[----:B------:R-:W-:-:S02]  /*01a0*/  SHF.R.U32.HI R2, RZ, 0x3, R0 ;  /* 0x00000003ff027819 */ /* 0x000fc40000011600 */
[----:B------:R-:W-:Y:S02]  /*01b0*/  LOP3.LUT R0, R0, 0x18, R217, 0xf8, !PT ;  /* 0x0000001800007812 */ /* 0x000fe400078ef8d9 */
[----:B------:R-:W-:Y:S02]  /*01c0*/  LOP3.LUT R3, R3, 0xfffffffe, RZ, 0xc0, !PT ;  /* 0xfffffffe03037812 */ /* 0x000fe400078ec0ff */
[----:B------:R-:W-:Y:S02]  /*01d0*/  LOP3.LUT R7, R0, R2, RZ, 0x3c, !PT ;  /* 0x0000000200077212 */ /* 0x000fe400078e3cff */
[----:B------:R-:W-:Y:S01]  /*01e0*/  LOP3.LUT R0, R4, 0xfffffff0, RZ, 0xc0, !PT ;  /* 0xfffffff004007812 */ /* 0x000fe200078ec0ff */
[----:B------:R-:W-:Y:S01]  /*01f0*/  IMAD.IADD R12, R5, 0x1, -R3 ;  /* 0x00000001050c7824 */ /* 0x000fe200078e0a03 */
[----:B------:R-:W-:Y:S02]  /*0200*/  LOP3.LUT R3, R16, 0xfffffff8, RZ, 0xc0, !PT ;  /* 0xfffffff810037812 */ /* 0x000fe400078ec0ff */
[----:B------:R-:W-:Y:S01]  /*0210*/  LEA.HI R2, R8, R23, RZ, 0x1 ;  /* 0x0000001708027211 */ /* 0x000fe200078f08ff */
[C---:B------:R-:W-:Y:S01]  /*0220*/  IMAD.IADD R0, R24.reuse, 0x1, -R0 ;  /* 0x0000000118007824 */ /* 0x040fe200078e0a00 */
[----:B------:R-:W-:Y:S01]  /*0230*/  LEA.HI R11, R17, R24, RZ, 0x5 ;  /* 0x00000018110b7211 */ /* 0x000fe200078f28ff */
[----:B------:R-:W-:Y:S01]  /*0240*/  IMAD.IADD R3, R24, 0x1, -R3 ;  /* 0x0000000118037824 */ /* 0x000fe200078e0a03 */
[----:B------:R-:W-:-:S02]  /*0250*/  LOP3.LUT R2, R2, 0x7fffffe, RZ, 0xc0, !PT ;  /* 0x07fffffe02027812 */ /* 0x000fc400078ec0ff */
[-C--:B------:R-:W-:Y:S02]  /*0260*/  LEA.HI R6, R0, R0.reuse, RZ, 0x1 ;  /* 0x0000000000067211 */ /* 0x080fe400078f08ff */
[----:B------:R-:W-:Y:S01]  /*0270*/  SHF.R.S32.HI R5, RZ, 0x1f, R0 ;  /* 0x0000001fff057819 */ /* 0x000fe20000011400 */
[----:B------:R-:W-:Y:S01]  /*0280*/  IMAD.IADD R2, R23, 0x1, -R2 ;  /* 0x0000000117027824 */ /* 0x000fe200078e0a02 */
[----:B------:R-:W-:Y:S02]  /*0290*/  LEA.HI R9, R3, R3, RZ, 0x1 ;  /* 0x0000000303097211 */ /* 0x000fe400078f08ff */
[----:B------:R-:W-:Y:S02]  /*02a0*/  SHF.R.S32.HI R203, RZ, 0x5, R11 ;  /* 0x00000005ffcb7819 */ /* 0x000fe4000001140b */
[----:B------:R-:W-:Y:S02]  /*02b0*/  LOP3.LUT R4, R6, 0x7fffffe, RZ, 0xc0, !PT ;  /* 0x07fffffe06047812 */ /* 0x000fe400078ec0ff */
[----:B------:R-:W-:Y:S01]  /*02c0*/  LEA.HI R14, R5, R0, RZ, 0x3 ;  /* 0x00000000050e7211 */ /* 0x000fe200078f18ff */
[----:B------:R-:W-:Y:S01]  /*02d0*/  IMAD R2, R203, 0x8, R2 ;  /* 0x00000008cb027824 */ /* 0x000fe200078e0202 */
[----:B------:R-:W-:Y:S01]  /*02e0*/  LOP3.LUT R5, R9, 0x3fffffe, RZ, 0xc0, !PT ;  /* 0x03fffffe09057812 */ /* 0x000fe200078ec0ff */
[----:B------:R-:W-:Y:S01]  /*02f0*/  IMAD.IADD R13, R0, 0x1, -R4 ;  /* 0x00000001000d7824 */ /* 0x000fe200078e0a04 */
[----:B------:R-:W-:-:S02]  /*0300*/  LEA.HI R0, R10, R10, RZ, 0x1 ;  /* 0x0000000a0a007211 */ /* 0x000fc400078f08ff */
[----:B------:R-:W-:Y:S01]  /*0310*/  SHF.R.S32.HI R4, RZ, 0x1f, R11 ;  /* 0x0000001fff047819 */ /* 0x000fe2000001140b */
[----:B------:R-:W-:Y:S01]  /*0320*/  IMAD.IADD R200, R3, 0x1, -R5 ;  /* 0x0000000103c87824 */ /* 0x000fe200078e0a05 */
[----:B------:R-:W-:Y:S01]  /*0330*/  SHF.R.S32.HI R5, RZ, 0x1f, R8 ;  /* 0x0000001fff057819 */ /* 0x000fe20000011408 */
[----:B------:R-:W-:Y:S01]  /*0340*/  IMAD.U32 R3, R2, 0x20, R7 ;  /* 0x0000002002037824 */ /* 0x000fe200078e0007 */
[C---:B------:R-:W-:Y:S01]  /*0350*/  LOP3.LUT R2, R0.reuse, 0x1ffffffe, RZ, 0xc0, !PT ;  /* 0x1ffffffe00027812 */ /* 0x040fe200078ec0ff */
[----:B------:R-:W-:Y:S01]  /*0360*/  IMAD.SHL.U32 R0, R0, 0x20, RZ ;  /* 0x0000002000007824 */ /* 0x000fe200078e00ff */
[----:B------:R-:W-:Y:S01]  /*0370*/  LOP3.LUT R7, R11, 0xffffffe0, RZ, 0xc0, !PT ;  /* 0xffffffe00b077812 */ /* 0x000fe200078ec0ff */
[----:B------:R-:W-:Y:S01]  /*0380*/  IMAD R200, R12, 0x8, R200 ;  /* 0x000000080cc87824 */ /* 0x000fe200078e02c8 */
[----:B------:R1:W-:Y:S01]  /*0390*/  STL [R1+0x80], R3 ;  /* 0x0000800301007387 */ /* 0x0003e20000100800 */
[----:B------:R-:W-:Y:S02]  /*03a0*/  LEA.HI R4, R4, R203, RZ, 0x2 ;  /* 0x000000cb04047211 */ /* 0x000fe400078f10ff */
[----:B------:R-:W-:Y:S01]  /*03b0*/  LOP3.LUT R0, R0, 0xffffffc0, RZ, 0xc0, !PT ;  /* 0xffffffc000007812 */ /* 0x000fe200078ec0ff */
[----:B------:R-:W-:Y:S01]  /*03c0*/  IMAD.IADD R22, R24, 0x1, -R7 ;  /* 0x0000000118167824 */ /* 0x000fe200078e0a07 */
[----:B------:R-:W-:-:S02]  /*03d0*/  SHF.R.S32.HI R8, RZ, 0x1, R6 ;  /* 0x00000001ff087819 */ /* 0x000fc40000011406 */
[----:B------:R-:W-:Y:S01]  /*03e0*/  SHF.R.S32.HI R7, RZ, 0x1f, R6 ;  /* 0x0000001fff077819 */ /* 0x000fe20000011406 */
[----:B-1----:R-:W-:Y:S01]  /*03f0*/  IMAD.IADD R3, R10, 0x1, -R2 ;  /* 0x000000010a037824 */ /* 0x002fe200078e0a02 */
[----:B------:R-:W-:-:S03]  /*0400*/  LEA.HI R2, R5, R23, RZ, 0x3 ;  /* 0x0000001705027211 */ /* 0x000fc600078f18ff */
[----:B------:R-:W-:Y:S01]  /*0410*/  IMAD R15, R3, 0x8, R0 ;  /* 0x00000008030f7824 */ /* 0x000fe200078e0200 */
[----:B------:R-:W-:Y:S02]  /*0420*/  LOP3.LUT R0, R2, 0xfffffff8, RZ, 0xc0, !PT ;  /* 0xfffffff802007812 */ /* 0x000fe400078ec0ff */
[----:B------:R-:W-:Y:S02]  /*0430*/  SHF.R.S32.HI R2, RZ, 0x1f, R22 ;  /* 0x0000001fff027819 */ /* 0x000fe40000011416 */
[----:B------:R-:W-:Y:S01]  /*0440*/  LOP3.LUT R3, R4, 0xffffffc, RZ, 0xc0, !PT ;  /* 0x0ffffffc04037812 */ /* 0x000fe200078ec0ff */
[----:B------:R-:W-:Y:S01]  /*0450*/  IMAD.IADD R4, R23, 0x1, -R0 ;  /* 0x0000000117047824 */ /* 0x000fe200078e0a00 */
[----:B------:R-:W-:Y:S02]  /*0460*/  LEA.HI R11, R2, R22, RZ, 0x2 ;  /* 0x00000016020b7211 */ /* 0x000fe400078f10ff */
[----:B------:R-:W-:Y:S01]  /*0470*/  SHF.R.S32.HI R0, RZ, 0x1, R9 ;  /* 0x00000001ff007819 */ /* 0x000fe20000011409 */
[C---:B------:R-:W-:Y:S01]  /*0480*/  IMAD.IADD R3, R203.reuse, 0x1, -R3 ;  /* 0x00000001cb037824 */ /* 0x040fe200078e0a03 */
[----:B------:R-:W-:Y:S01]  /*0490*/  SHF.R.S32.HI R2, RZ, 0x2, R11 ;  /* 0x00000002ff027819 */ /* 0x000fe2000001140b */
[----:B------:R-:W-:Y:S01]  /*04a0*/  IMAD.SHL.U32 R203, R203, 0x200, RZ ;  /* 0x00000200cbcb7824 */ /* 0x000fe200078e00ff */
[----:B------:R-:W-:-:S02]  /*04b0*/  LEA.HI R6, R4, R4, RZ, 0x1 ;  /* 0x0000000404067211 */ /* 0x000fc400078f08ff */
[C---:B------:R-:W-:Y:S01]  /*04c0*/  LOP3.LUT P2, RZ, R0.reuse, 0x2, RZ, 0xc0, !PT ;  /* 0x0000000200ff7812 */ /* 0x040fe2000784c0ff */
[----:B------:R-:W-:Y:S01]  /*04d0*/  IMAD.SHL.U32 R0, R0, 0x40, RZ ;  /* 0x0000004000007824 */ /* 0x000fe200078e00ff */
[----:B------:R-:W-:Y:S01]  /*04e0*/  LOP3.LUT R5, R6, 0x3fffffe, RZ, 0xc0, !PT ;  /* 0x03fffffe06057812 */ /* 0x000fe200078ec0ff */
[----:B------:R-:W-:Y:S01]  /*04f0*/  IMAD R21, R3, 0x10, R2 ;  /* 0x0000001003157824 */ /* 0x000fe200078e0202 */
[----:B------:R-:W-:Y:S01]  /*0500*/  LEA.HI R2, R7, R8, RZ, 0x2 ;  /* 0x0000000807027211 */ /* 0x000fe200078f10ff */
[----:B------:R-:W-:Y:S01]  /*0510*/  IMAD R7, R10, 0x2, R203 ;  /* 0x000000020a077824 */ /* 0x000fe200078e02cb */
[----:B------:R-:W-:Y:S01]  /*0520*/  LOP3.LUT R0, R0, 0xc0, RZ, 0xc0, !PT ;  /* 0x000000c000007812 */ /* 0x000fe200078ec0ff */
[----:B------:R-:W-:Y:S01]  /*0530*/  IMAD.IADD R5, R4, 0x1, -R5 ;  /* 0x0000000104057824 */ /* 0x000fe200078e0a05 */
[----:B------:R-:W-:Y:S01]  /*0540*/  LOP3.LUT R2, R2, 0xfffffffc, RZ, 0xc0, !PT ;  /* 0xfffffffc02027812 */ /* 0x000fe200078ec0ff */
[----:B------:R-:W-:Y:S01]  /*0550*/  STL [R1+0x88], R21 ;  /* 0x0000881501007387 */ /* 0x000fe20000100800 */
[----:B------:R-:W-:-:S02]  /*0560*/  LOP3.LUT R4, R0, 0x8, R16, 0xf8, !PT ;  /* 0x0000000800047812 */ /* 0x000fc400078ef810 */
[----:B------:R-:W-:Y:S01]  /*0570*/  SHF.R.U32.HI R3, RZ, 0x3, R0 ;  /* 0x00000003ff037819 */ /* 0x000fe20000011600 */
[----:B------:R-:W-:Y:S01]  /*0580*/  IMAD.IADD R2, R8, 0x1, -R2 ;  /* 0x0000000108027824 */ /* 0x000fe200078e0a02 */
[----:B------:R-:W-:Y:S01]  /*0590*/  SHF.R.S32.HI R0, RZ, 0x1, R6 ;  /* 0x00000001ff007819 */ /* 0x000fe20000011406 */
[----:B------:R-:W-:Y:S01]  /*05a0*/  IMAD R6, R5, 0x20, R7 ;  /* 0x0000002005067824 */ /* 0x000fe200078e0207 */
[----:B------:R-:W-:Y:S01]  /*05b0*/  LOP3.LUT R8, R4, R3, RZ, 0x3c, !PT ;  /* 0x0000000304087212 */ /* 0x000fe200078e3cff */
[----:B------:R-:W-:Y:S01]  /*05c0*/  IMAD.SHL.U32 R5, R14, 0x20, RZ ;  /* 0x000000200e057824 */ /* 0x000fe200078e00ff */
[C---:B------:R-:W-:Y:S01]  /*05d0*/  LOP3.LUT R4, R0.reuse, 0x1, RZ, 0xc0, !PT ;  /* 0x0000000100047812 */ /* 0x040fe200078ec0ff */
[----:B------:R-:W-:Y:S01]  /*05e0*/  IMAD.SHL.U32 R3, R0, 0x40, RZ ;  /* 0x0000004000037824 */ /* 0x000fe200078e00ff */
[C---:B------:R-:W-:Y:S01]  /*05f0*/  LOP3.LUT P3, RZ, R2.reuse, 0x2, RZ, 0xc0, !PT ;  /* 0x0000000202ff7812 */ /* 0x040fe2000786c0ff */
[----:B------:R-:W-:Y:S01]  /*0600*/  IMAD.SHL.U32 R2, R2, 0x40, RZ ;  /* 0x0000004002027824 */ /* 0x000fe200078e00ff */
[----:B------:R-:W-:Y:S01]  /*0610*/  ISETP.NE.U32.AND P1, PT, R4, 0x1, PT ;  /* 0x000000010400780c */ /* 0x000fe20003f25070 */
[----:B------:R-:W-:Y:S01]  /*0620*/  IMAD.SHL.U32 R7, R12, 0x8, RZ ;  /* 0x000000080c077824 */ /* 0x000fe200078e00ff */
[----:B------:R-:W-:Y:S01]  /*0630*/  LOP3.LUT R3, R3, 0xc0, RZ, 0xc0, !PT ;  /* 0x000000c003037812 */ /* 0x000fe200078ec0ff */
[----:B------:R-:W-:Y:S01]  /*0640*/  IMAD.U32 R200, R200, 0x20, R8 ;  /* 0x00000020c8c87824 */ /* 0x000fe200078e0008 */
[----:B------:R-:W-:-:S02]  /*0650*/  LOP3.LUT P0, RZ, R0, 0x2, RZ, 0xc0, !PT ;  /* 0x0000000200ff7812 */ /* 0x000fc4000780c0ff */
[----:B------:R-:W-:Y:S02]  /*0660*/  LEA.HI R3, R3, R3, RZ, 0x1d ;  /* 0x0000000303037211 */ /* 0x000fe400078fe8ff */
[----:B------:R-:W-:Y:S02]  /*0670*/  LOP3.LUT R0, R5, 0xffffff00, RZ, 0xc0, !PT ;  /* 0xffffff0005007812 */ /* 0x000fe400078ec0ff */
[----:B------:R-:W-:Y:S01]  /*0680*/  LOP3.LUT R2, R2, 0xc0, RZ, 0xc0, !PT ;  /* 0x000000c002027812 */ /* 0x000fe200078ec0ff */
[----:B------:R-:W-:Y:S01]  /*0690*/  IMAD.IADD R3, R3, 0x1, R6 ;  /* 0x0000000103037824 */ /* 0x000fe200078e0206 */
[----:B------:R-:W-:Y:S01]  /*06a0*/  LEA R200, R200, 0x3100, 0x1 ;  /* 0x00003100c8c87811 */ /* 0x000fe200078e08ff */
[----:B------:R-:W-:Y:S01]  /*06b0*/  IMAD.IADD R203, R0, 0x1, R203 ;  /* 0x0000000100cb7824 */ /* 0x000fe200078e02cb */
[----:B------:R-:W-:Y:S01]  /*06c0*/  LOP3.LUT R4, R2, 0x8, R7, 0xf8, !PT ;  /* 0x0000000802047812 */ /* 0x000fe200078ef807 */
[----:B------:R-:W-:Y:S01]  /*06d0*/  IMAD.SHL.U32 R20, R3, 0x2, RZ ;  /* 0x0000000203147824 */ /* 0x000fe200078e00ff */
[----:B------:R-:W-:Y:S01]  /*06e0*/  SHF.R.U32.HI R201, RZ, 0x3, R2 ;  /* 0x00000003ffc97819 */ /* 0x000fe20000011602 */
[----:B------:R-:W-:Y:S01]  /*06f0*/  IMAD R2, R13, 0x20, R0 ;  /* 0x000000200d027824 */ /* 0x000fe200078e0200 */
[----:B------:R-:W-:Y:S01]  /*0700*/  IADD3 R3, R217, 0x20, RZ ;  /* 0x00000020d9037810 */ /* 0x000fe20007ffe0ff */
[----:B------:R-:W-:Y:S01]  /*0710*/  IMAD R203, R13, 0x20, R203 ;  /* 0x000000200dcb7824 */ /* 0x000fe200078e02cb */
[C---:B------:R-:W-:Y:S01]  /*0720*/  IADD3 R0, R20.reuse, 0x80, RZ ;  /* 0x0000008014007810 */ /* 0x040fe20007ffe0ff */
[----:B------:R-:W-:Y:S01]  /*0730*/  STL [R1+0x6c], R20 ;  /* 0x00006c1401007387 */ /* 0x000fe20000100800 */
[----:B------:R-:W-:-:S02]  /*0740*/  IADD3 R19, R20, 0x70, RZ ;  /* 0x0000007014137810 */ /* 0x000fc40007ffe0ff */
[----:B------:R-:W-:Y:S01]  /*0750*/  LOP3.LUT R201, R4, R201, RZ, 0x3c, !PT ;  /* 0x000000c904c97212 */ /* 0x000fe200078e3cff */
[----:B------:R-:W-:Y:S01]  /*0760*/  STL [R1+0x7c], R18 ;  /* 0x00007c1201007387 */ /* 0x000fe20000100800 */
[----:B------:R-:W-:Y:S01]  /*0770*/  @P1 IADD3 R19, R0, 0x10, RZ ;  /* 0x0000001000131810 */ /* 0x000fe20007ffe0ff */
[----:B------:R-:W-:Y:S01]  /*0780*/  IMAD R0, R10, 0x20, R23 ;  /* 0x000000200a007824 */ /* 0x000fe200078e0217 */
[----:B------:R-:W-:Y:S01]  /*0790*/  SHF.R.S32.HI R3, RZ, 0x1f, R3 ;  /* 0x0000001fff037819 */ /* 0x000fe20000011403 */
[C---:B------:R-:W-:Y:S01]  /*07a0*/  IMAD.IADD R203, R201.reuse, 0x1, R203 ;  /* 0x00000001c9cb7824 */ /* 0x040fe200078e02cb */
[----:B------:R-:W-:Y:S01]  /*07b0*/  IADD3 R205, R200, 0x20, RZ ;  /* 0x00000020c8cd7810 */ /* 0x000fe20007ffe0ff */
[----:B------:R-:W-:Y:S01]  /*07c0*/  STL [R1+0x70], R19 ;  /* 0x0000701301007387 */ /* 0x000fe20000100800 */
[----:B------:R-:W-:Y:S01]  /*07d0*/  IMAD.IADD R201, R201, 0x1, R2 ;  /* 0x00000001c9c97824 */ /* 0x000fe200078e0202 */
[----:B------:R-:W-:Y:S01]  /*07e0*/  LEA.HI R2, R17, R24, RZ, 0x7 ;  /* 0x0000001811027211 */ /* 0x000fe200078f38ff */
[----:B------:R-:W-:Y:S01]  /*07f0*/  IMAD.IADD R3, R21, 0x1, R15 ;  /* 0x0000000115037824 */ /* 0x000fe200078e020f */
[----:B------:R1:W-:Y:S01]  /*0800*/  STL [R1+0x18], R0 ;  /* 0x0000180001007387 */ /* 0x0003e20000100800 */
[----:B------:R-:W-:-:S02]  /*0810*/  LEA R203, R203, 0x6100, 0x1 ;  /* 0x00006100cbcb7811 */ /* 0x000fc400078e08ff */
[----:B------:R-:W-:Y:S01]  /*0820*/  SHF.R.S32.HI R2, RZ, 0x7, R2 ;  /* 0x00000007ff027819 */ /* 0x000fe20000011402 */
[----:B------:R-:W-:Y:S01]  /*0830*/  STL [R1+0x68], R3 ;  /* 0x0000680301007387 */ /* 0x000fe20000100800 */
[----:B------:R-:W-:Y:S02]  /*0840*/  IADD3 R2, R217, 0x40, RZ ;  /* 0x00000040d9027810 */ /* 0x000fe40007ffe0ff */
[----:B------:R-:W-:Y:S02]  /*0850*/  LEA R201, R201, 0x100, 0x1 ;  /* 0x00000100c9c97811 */ /* 0x000fe400078e08ff */
[----:B------:R-:W-:Y:S02]  /*0860*/  SHF.R.S32.HI R2, RZ, 0x1f, R2 ;  /* 0x0000001fff027819 */ /* 0x000fe40000011402 */
[C---:B------:R-:W-:Y:S02]  /*0870*/  SEL R2, R202.reuse, 0xffffffe0, !P0 ;  /* 0xffffffe0ca027807 */ /* 0x040fe40004000000 */
[----:B------:R-:W-:-:S02]  /*0880*/  SEL R202, R202, 0xffffffe0, !P3 ;  /* 0xffffffe0caca7807 */ /* 0x000fc40005800000 */
[----:B------:R-:W-:Y:S02]  /*0890*/  @P2 IADD3 R205, R200, -0x20, RZ ;  /* 0xffffffe0c8cd2810 */ /* 0x000fe40007ffe0ff */
[----:B------:R-:W-:Y:S01]  /*08a0*/  SHF.R.S32.HI R4, RZ, 0x1f, R217 ;  /* 0x0000001fff047819 */ /* 0x000fe200000114d9 */
[----:B------:R-:W-:Y:S01]  /*08b0*/  IMAD.IADD R204, R203, 0x1, R202 ;  /* 0x00000001cbcc7824 */ /* 0x000fe200078e02ca */
[C---:B------:R-:W-:Y:S01]  /*08c0*/  IADD3 R216, R205.reuse, 0x400, RZ ;  /* 0x00000400cdd87810 */ /* 0x040fe20007ffe0ff */
[----:B------:R-:W-:Y:S01]  /*08d0*/  IMAD.IADD R202, R202, 0x1, R201 ;  /* 0x00000001caca7824 */ /* 0x000fe200078e02c9 */
[C---:B------:R-:W-:Y:S02]  /*08e0*/  IADD3 R215, R205.reuse, 0x800, RZ ;  /* 0x00000800cdd77810 */ /* 0x040fe40007ffe0ff */
[----:B------:R-:W-:Y:S02]  /*08f0*/  IADD3 R214, R205, 0xc00, RZ ;  /* 0x00000c00cdd67810 */ /* 0x000fe40007ffe0ff */
[----:B-1----:R-:W-:-:S02]  /*0900*/  LOP3.LUT R0, R11, 0x7ffffffc, RZ, 0xc0, !PT ;  /* 0x7ffffffc0b007812 */ /* 0x002fc400078ec0ff */
[C---:B------:R-:W-:Y:S02]  /*0910*/  IADD3 R213, R205.reuse, 0x1000, RZ ;  /* 0x00001000cdd57810 */ /* 0x040fe40007ffe0ff */
[C---:B------:R-:W-:Y:S01]  /*0920*/  IADD3 R212, R205.reuse, 0x1400, RZ ;  /* 0x00001400cdd47810 */ /* 0x040fe20007ffe0ff */
[----:B------:R-:W-:Y:S01]  /*0930*/  IMAD.IADD R0, R22, 0x1, -R0 ;  /* 0x0000000116007824 */ /* 0x000fe200078e0a00 */
[C---:B------:R-:W-:Y:S02]  /*0940*/  IADD3 R211, R205.reuse, 0x1800, RZ ;  /* 0x00001800cdd37810 */ /* 0x040fe40007ffe0ff */
[C---:B------:R-:W-:Y:S01]  /*0950*/  IADD3 R210, R205.reuse, 0x1c00, RZ ;  /* 0x00001c00cdd27810 */ /* 0x040fe20007ffe0ff */
[----:B------:R-:W-:Y:S01]  /*0960*/  IMAD.SHL.U32 R0, R0, 0x2, RZ ;  /* 0x0000000200007824 */ /* 0x000fe200078e00ff */
[C---:B------:R-:W-:Y:S02]  /*0970*/  IADD3 R209, R205.reuse, 0x2000, RZ ;  /* 0x00002000cdd17810 */ /* 0x040fe40007ffe0ff */
[----:B------:R-:W-:-:S02]  /*0980*/  IADD3 R208, R205, 0x2400, RZ ;  /* 0x00002400cdd07810 */ /* 0x000fc40007ffe0ff */
[----:B------:R1:W-:Y:S01]  /*0990*/  STL [R1+0x64], R0 ;  /* 0x0000640001007387 */ /* 0x0003e20000100800 */
[C---:B------:R-:W-:Y:S02]  /*09a0*/  IADD3 R207, R205.reuse, 0x2800, RZ ;  /* 0x00002800cdcf7810 */ /* 0x040fe40007ffe0ff */
[----:B------:R-:W-:Y:S01]  /*09b0*/  IADD3 R206, R205, 0x2c00, RZ ;  /* 0x00002c00cdce7810 */ /* 0x000fe20007ffe0ff */
[----:B-1----:R-:W-:-:S05]  /*09c0*/  IMAD.IADD R0, R20, 0x1, R2 ;  /* 0x0000000114007824 */ /* 0x002fca00078e0202 */
[----:B------:R1:W-:Y:S02]  /*09d0*/  STL [R1+0x78], R0 ;  /* 0x0000780001007387 */ /* 0x0003e40000100800 */
[----:B-1----:R-:W-:-:S05]  /*09e0*/  IMAD.IADD R0, R2, 0x1, R19 ;  /* 0x0000000102007824 */ /* 0x002fca00078e0213 */
[----:B------:R1:W-:Y:S02]  /*09f0*/  STL [R1+0x74], R0 ;  /* 0x0000740001007387 */ /* 0x0003e40000100800 */
.L_x_664:
[----:B------:R-:W2:Y:S01]  /*0a00*/  LDL R4, [R1+0x7c] ;  /* 0x00007c0001047983 */ /* 0x000ea20000100800 */
[----:B-1----:R-:W-:Y:S01]  /*0a10*/  IMAD.MOV.U32 R0, RZ, RZ, c[0x0][0x560] ;  /* 0x00015800ff007624 */ /* 0x002fe200078e00ff */
[----:B------:R-:W-:Y:S01]  /*0a20*/  YIELD ;  /* 0x0000000000007946 */ /* 0x000fe20003800000 */
[----:B------:R-:W-:Y:S03]  /*0a30*/  BSSY B0, `(.L_x_591) ;  /* 0x0000016000007945 */ /* 0x000fe60003800000 */
[----:B------:R-:W-:-:S13]  /*0a40*/  ISETP.NE.AND P0, PT, R0, 0x1, PT ;  /* 0x000000010000780c */ /* 0x000fda0003f05270 */
[----:B--2---:R-:W-:Y:S01]  /*0a50*/  @P0 IMAD.HI.U32 R0, R4, c[0x0][0x564], RZ ;  /* 0x0001590004000a27 */ /* 0x004fe200078e00ff */
[----:B------:R-:W-:-:S04]  /*0a60*/  MOV R3, R4 ;  /* 0x0000000400037202 */ /* 0x000fc80000000f00 */
[----:B------:R-:W-:-:S04]  /*0a70*/  @P0 SHF.R.U32.HI R3, RZ, c[0x0][0x568], R0 ;  /* 0x00015a00ff030a19 */ /* 0x000fc80000011600 */
[----:B------:R-:W-:Y:S01]  /*0a80*/  ISETP.GE.AND P0, PT, R3, c[0x0][0x578], PT ;  /* 0x00015e0003007a0c */ /* 0x000fe20003f06270 */
[----:B------:R-:W-:-:S04]  /*0a90*/  IMAD.MOV R2, RZ, RZ, -R3 ;  /* 0x000000ffff027224 */ /* 0x000fc800078e0a03 */
[----:B------:R-:W-:-:S08]  /*0aa0*/  IMAD R2, R2, c[0x0][0x560], R4 ;  /* 0x0001580002027a24 */ /* 0x000fd000078e0204 */
[----:B------:R-:W-:Y:S05]  /*0ab0*/  @!P0 BRA `(.L_x_592) ;  /* 0x0000007000008947 */ /* 0x000fea0003800000 */
[----:B------:R-:W-:-:S04]  /*0ac0*/  MOV R0, c[0x0][0x56c] ;  /* 0x00015b0000007a02 */ /* 0x000fc80000000f00 */
[----:B------:R-:W-:Y:S02]  /*0ad0*/  ISETP.NE.AND P0, PT, R0, 0x1, PT ;  /* 0x000000010000780c */ /* 0x000fe40003f05270 */
[----:B------:R-:W-:-:S11]  /*0ae0*/  MOV R0, R2 ;  /* 0x0000000200007202 */ /* 0x000fd60000000f00 */
[----:B------:R-:W-:-:S05]  /*0af0*/  @P0 IMAD.HI.U32 R4, R2, c[0x0][0x570], RZ ;  /* 0x00015c0002040a27 */ /* 0x000fca00078e00ff */
[----:B------:R-:W-:-:S05]  /*0b00*/  @P0 SHF.R.U32.HI R0, RZ, c[0x0][0x574], R4 ;  /* 0x00015d00ff000a19 */ /* 0x000fca0000011604 */
[----:B------:R-:W-:Y:S01]  /*0b10*/  IMAD R4, R0, c[0x0][0x56c], RZ ;  /* 0x00015b0000047a24 */ /* 0x000fe200078e02ff */
[----:B------:R-:W-:Y:S05]  /*0b20*/  BRA `(.L_x_593) ;  /* 0x0000006000007947 */ /* 0x000fea0003800000 */
.L_x_592:
[----:B------:R-:W-:-:S04]  /*0b30*/  MOV R0, c[0x0][0x554] ;  /* 0x0001550000007a02 */ /* 0x000fc80000000f00 */
[----:B------:R-:W-:Y:S02]  /*0b40*/  ISETP.NE.AND P0, PT, R0, 0x1, PT ;  /* 0x000000010000780c */ /* 0x000fe40003f05270 */
[----:B------:R-:W-:-:S11]  /*0b50*/  MOV R0, R2 ;  /* 0x0000000200007202 */ /* 0x000fd60000000f00 */
[----:B------:R-:W-:-:S05]  /*0b60*/  @P0 IMAD.HI.U32 R4, R2, c[0x0][0x558], RZ ;  /* 0x0001560002040a27 */ /* 0x000fca00078e00ff */
[----:B------:R-:W-:-:S05]  /*0b70*/  @P0 SHF.R.U32.HI R0, RZ, c[0x0][0x55c], R4 ;  /* 0x00015700ff000a19 */ /* 0x000fca0000011604 */
[----:B------:R-:W-:Y:S02]  /*0b80*/  IMAD R4, R0, c[0x0][0x554], RZ ;  /* 0x0001550000047a24 */ /* 0x000fe400078e02ff */
.L_x_593:
[----:B------:R-:W-:Y:S05]  /*0b90*/  BSYNC B0 ;  /* 0x0000000000007941 */ /* 0x000fea0003800000 */
.L_x_591:
[----:B------:R-:W-:Y:S01]  /*0ba0*/  IMAD.MOV.U32 R5, RZ, RZ, c[0x0][0x548] ;  /* 0x00015200ff057624 */ /* 0x000fe200078e00ff */
[----:B------:R-:W-:Y:S01]  /*0bb0*/  ISETP.NE.U32.AND P0, PT, RZ, c[0x0][0x370], PT ;  /* 0x0000dc00ff007a0c */ /* 0x000fe20003f05070 */
[----:B------:R-:W-:Y:S02]  /*0bc0*/  IMAD.IADD R2, R2, 0x1, -R4 ;  /* 0x0000000102027824 */ /* 0x000fe400078e0a04 */
[----:B------:R-:W-:Y:S01]  /*0bd0*/  IMAD.MOV.U32 R6, RZ, RZ, RZ ;  /* 0x000000ffff067224 */ /* 0x000fe200078e00ff */
[----:B------:R-:W-:Y:S01]  /*0be0*/  ISETP.NE.AND P1, PT, R5, 0x1, PT ;  /* 0x000000010500780c */ /* 0x000fe20003f25270 */
[----:B------:R-:W-:Y:S01]  /*0bf0*/  IMAD R2, R3, c[0x0][0x554], R2 ;  /* 0x0001550003027a24 */ /* 0x000fe200078e0202 */
[----:B------:R-:W-:-:S04]  /*0c00*/  ISETP.NE.AND.EX P0, PT, RZ, c[0x0][0x374], PT, P0 ;  /* 0x0000dd00ff007a0c */ /* 0x000fc80003f05300 */
[----:B------:R-:W-:-:S07]  /*0c10*/  MOV R8, R2 ;  /* 0x0000000200087202 */ /* 0x000fce0000000f00 */
[----:B------:R-:W-:-:S04]  /*0c20*/  @P1 IMAD.HI.U32 R3, R2, c[0x0][0x54c], RZ ;  /* 0x0001530002031a27 */ /* 0x000fc800078e00ff */
[----:B------:R-:W-:Y:S01]  /*0c30*/  @P0 IMAD.MOV.U32 R4, RZ, RZ, 0x4 ;  /* 0x00000004ff040424 */ /* 0x000fe200078e00ff */
[----:B------:R-:W-:-:S05]  /*0c40*/  @P1 SHF.R.U32.HI R8, RZ, c[0x0][0x550], R3 ;  /* 0x00015400ff081a19 */ /* 0x000fca0000011603 */
[----:B------:R-:W-:Y:S01]  /*0c50*/  @P0 IMAD.WIDE R4, R8, R4, c[0x0][0x370] ;  /* 0x0000dc0008040625 */ /* 0x000fe200078e0204 */
[----:B------:R-:W-:Y:S01]  /*0c60*/  LOP3.LUT R0, R0, 0x1ffffff, RZ, 0x3c, !PT ;  /* 0x01ffffff00007812 */ /* 0x000fe200078e3cff */
[----:B------:R-:W-:Y:S04]  /*0c70*/  STL [R1+0x5c], R8 ;  /* 0x00005c0801007387 */ /* 0x000fe80000100800 */
[----:B------:R1:W2:Y:S01]  /*0c80*/  @P0 LDG.E R6, [R4.64] ;  /* 0x0000000604060981 */ /* 0x0002a2000c1e1900 */
[----:B------:R-:W-:Y:S01]  /*0c90*/  MOV R3, c[0x0][0x2c4] ;  /* 0x0000b10000037a02 */ /* 0x000fe20000000f00 */
[----:B------:R-:W-:Y:S01]  /*0ca0*/  CS2R R94, SRZ ;  /* 0x00000000005e7805 */ /* 0x000fe2000001ff00 */
[----:B------:R-:W-:Y:S01]  /*0cb0*/  IADD3 R0, R0, c[0x0][0x53c], RZ ;  /* 0x00014f0000007a10 */ /* 0x000fe20007ffe0ff */
[----:B------:R-:W-:Y:S01]  /*0cc0*/  CS2R R92, SRZ ;  /* 0x00000000005c7805 */ /* 0x000fe2000001ff00 */
[----:B------:R-:W-:Y:S01]  /*0cd0*/  ISETP.NE.AND P5, PT, R3, 0x1, PT ;  /* 0x000000010300780c */ /* 0x000fe20003fa5270 */
[----:B------:R-:W-:Y:S01]  /*0ce0*/  CS2R R98, SRZ ;  /* 0x0000000000627805 */ /* 0x000fe2000001ff00 */
[----:B------:R-:W-:Y:S01]  /*0cf0*/  MOV R3, c[0x0][0x2ac] ;  /* 0x0000ab0000037a02 */ /* 0x000fe20000000f00 */
[----:B------:R-:W-:Y:S01]  /*0d00*/  IMAD.SHL.U32 R48, R0, 0x80, RZ ;  /* 0x0000008000307824 */ /* 0x000fe200078e00ff */
[----:B------:R-:W-:Y:S01]  /*0d10*/  CS2R R96, SRZ ;  /* 0x0000000000607805 */ /* 0x000fe2000001ff00 */
[----:B------:R-:W-:Y:S01]  /*0d20*/  IMAD.MOV.U32 R90, RZ, RZ, RZ ;  /* 0x000000ffff5a7224 */ /* 0x000fe200078e00ff */
[----:B------:R-:W-:Y:S01]  /*0d30*/  CS2R R88, SRZ ;  /* 0x0000000000587805 */ /* 0x000fe2000001ff00 */
[----:B------:R-:W-:Y:S01]  /*0d40*/  CS2R R86, SRZ ;  /* 0x0000000000567805 */ /* 0x000fe2000001ff00 */
[----:B------:R-:W-:Y:S01]  /*0d50*/  IADD3 R0, R48, 0x7f, RZ ;  /* 0x0000007f30007810 */ /* 0x000fe20007ffe0ff */
[----:B------:R-:W-:Y:S01]  /*0d60*/  STL [R1+0x58], R48 ;  /* 0x0000583001007387 */ /* 0x000fe20000100800 */
[----:B------:R-:W-:Y:S01]  /*0d70*/  CS2R R84, SRZ ;  /* 0x0000000000547805 */ /* 0x000fe2000001ff00 */
[----:B------:R-:W-:Y:S01]  /*0d80*/  IMAD.MOV.U32 R9, RZ, RZ, RZ ;  /* 0x000000ffff097224 */ /* 0x000fe200078e00ff */
[----:B------:R-:W-:Y:S01]  /*0d90*/  MOV R78, RZ ;  /* 0x000000ff004e7202 */ /* 0x000fe20000000f00 */
[----:B------:R-:W-:Y:S01]  /*0da0*/  CS2R R10, SRZ ;  /* 0x00000000000a7805 */ /* 0x000fe2000001ff00 */
[----:B------:R-:W-:Y:S01]  /*0db0*/  IMAD.MOV.U32 R76, RZ, RZ, RZ ;  /* 0x000000ffff4c7224 */ /* 0x000fe200078e00ff */
[----:B------:R-:W-:Y:S01]  /*0dc0*/  CS2R R12, SRZ ;  /* 0x00000000000c7805 */ /* 0x000fe2000001ff00 */
[----:B------:R-:W-:Y:S01]  /*0dd0*/  IMAD.MOV.U32 R82, RZ, RZ, RZ ;  /* 0x000000ffff527224 */ /* 0x000fe200078e00ff */
[----:B------:R-:W-:Y:S01]  /*0de0*/  MOV R80, RZ ;  /* 0x000000ff00507202 */ /* 0x000fe20000000f00 */
[----:B------:R-:W-:Y:S01]  /*0df0*/  IMAD.MOV.U32 R74, RZ, RZ, RZ ;  /* 0x000000ffff4a7224 */ /* 0x000fe200078e00ff */
[----:B------:R-:W-:Y:S01]  /*0e00*/  CS2R R14, SRZ ;  /* 0x00000000000e7805 */ /* 0x000fe2000001ff00 */
[----:B-1----:R-:W-:Y:S01]  /*0e10*/  IMAD.MOV.U32 R5, RZ, RZ, 0x40 ;  /* 0x00000040ff057424 */ /* 0x002fe200078e00ff */
[----:B------:R-:W-:Y:S01]  /*0e20*/  MOV R70, RZ ;  /* 0x000000ff00467202 */ /* 0x000fe20000000f00 */
[----:B------:R-:W-:Y:S01]  /*0e30*/  @P5 IMAD.HI.U32 R4, R0, c[0x0][0x2c8], RZ ;  /* 0x0000b20000045a27 */ /* 0x000fe200078e00ff */
[----:B------:R-:W-:Y:S01]  /*0e40*/  CS2R R16, SRZ ;  /* 0x0000000000107805 */ /* 0x000fe2000001ff00 */
[----:B------:R-:W-:Y:S01]  /*0e50*/  CS2R R18, SRZ ;  /* 0x0000000000127805 */ /* 0x000fe2000001ff00 */
[----:B------:R-:W-:Y:S01]  /*0e60*/  IADD3 R5, R5, -c[0x0][0x168], RZ ;  /* 0x80005a0005057a10 */ /* 0x000fe20007ffe0ff */
[----:B------:R-:W-:Y:S01]  /*0e70*/  IMAD.MOV.U32 R72, RZ, RZ, RZ ;  /* 0x000000ffff487224 */ /* 0x000fe200078e00ff */
[----:B------:R-:W-:Y:S01]  /*0e80*/  @P5 SHF.R.U32.HI R0, RZ, c[0x0][0x2cc], R4 ;  /* 0x0000b300ff005a19 */ /* 0x000fe20000011604 */
[----:B------:R-:W-:Y:S01]  /*0e90*/  IMAD.MOV.U32 R68, RZ, RZ, RZ ;  /* 0x000000ffff447224 */ /* 0x000fe200078e00ff */
[----:B------:R-:W-:Y:S01]  /*0ea0*/  MOV R164, RZ ;  /* 0x000000ff00a47202 */ /* 0x000fe20000000f00 */
[----:B------:R-:W-:Y:S01]  /*0eb0*/  IMAD.MOV.U32 R166, RZ, RZ, RZ ;  /* 0x000000ffffa67224 */ /* 0x000fe200078e00ff */
[----:B------:R-:W-:Y:S01]  /*0ec0*/  CS2R R20, SRZ ;  /* 0x0000000000147805 */ /* 0x000fe2000001ff00 */
[----:B------:R-:W-:Y:S01]  /*0ed0*/  IMAD.MOV.U32 R170, RZ, RZ, RZ ;  /* 0x000000ffffaa7224 */ /* 0x000fe200078e00ff */
[----:B------:R-:W-:Y:S01]  /*0ee0*/  MOV R162, RZ ;  /* 0x000000ff00a27202 */ /* 0x000fe20000000f00 */
[----:B------:R-:W-:Y:S01]  /*0ef0*/  IMAD.MOV.U32 R168, RZ, RZ, RZ ;  /* 0x000000ffffa87224 */ /* 0x000fe200078e00ff */
[----:B------:R-:W-:Y:S01]  /*0f00*/  CS2R R22, SRZ ;  /* 0x0000000000167805 */ /* 0x000fe2000001ff00 */
        /* <DEDUP_REMOVED lines=39> */
[----:B--2---:R1:W-:Y:S02]  /*1180*/  STL [R1+0x38], R6 ;  /* 0x0000380601007387 */ /* 0x0043e40000100800 */
[----:B-1----:R-:W-:-:S02]  /*1190*/  IMAD R6, R3, c[0x0][0x1d0], RZ ;  /* 0x0000740003067a24 */ /* 0x002fc400078e02ff */
[----:B------:R-:W-:-:S03]  /*11a0*/  IMAD R3, R3, c[0x0][0x1d0], R5 ;  /* 0x0000740003037a24 */ /* 0x000fc600078e0205 */
[----:B------:R-:W-:Y:S01]  /*11b0*/  IADD3 R5, R6, 0x3f, RZ ;  /* 0x0000003f06057810 */ /* 0x000fe20007ffe0ff */
[----:B------:R-:W-:-:S03]  /*11c0*/  IMAD.IADD R0, R3, 0x1, R0 ;  /* 0x0000000103007824 */ /* 0x000fc600078e0200 */
[----:B------:R-:W-:Y:S02]  /*11d0*/  SHF.R.S32.HI R3, RZ, 0x1f, R5 ;  /* 0x0000001fff037819 */ /* 0x000fe40000011405 */
[----:B------:R-:W-:Y:S02]  /*11e0*/  SHF.R.S32.HI R4, RZ, 0x1f, R0 ;  /* 0x0000001fff047819 */ /* 0x000fe40000011400 */
[----:B------:R-:W-:Y:S02]  /*11f0*/  LEA.HI R3, R3, R5, RZ, 0x6 ;  /* 0x0000000503037211 */ /* 0x000fe400078f30ff */
[----:B------:R-:W-:Y:S01]  /*1200*/  LEA.HI R4, R4, R0, RZ, 0x6 ;  /* 0x0000000004047211 */ /* 0x000fe200078f30ff */
[----:B------:R-:W-:Y:S01]  /*1210*/  IMAD.MOV R0, RZ, RZ, -R8 ;  /* 0x000000ffff007224 */ /* 0x000fe200078e0a08 */
[----:B------:R-:W-:Y:S02]  /*1220*/  SHF.R.S32.HI R3, RZ, 0x6, R3 ;  /* 0x00000006ff037819 */ /* 0x000fe40000011403 */
[----:B------:R-:W-:Y:S01]  /*1230*/  SHF.R.S32.HI R4, RZ, 0x6, R4 ;  /* 0x00000006ff047819 */ /* 0x000fe20000011404 */
[----:B------:R-:W-:Y:S01]  /*1240*/  IMAD R6, R0, c[0x0][0x548], R2 ;  /* 0x0001520000067a24 */ /* 0x000fe200078e0202 */
[----:B------:R-:W-:-:S02]  /*1250*/  PRMT R0, RZ, 0x7610, R0 ;  /* 0x00007610ff007816 */ /* 0x000fc40000000000 */
[----:B------:R-:W-:Y:S02]  /*1260*/  IMNMX R183, R3, R4, PT ;  /* 0x0000000403b77217 */ /* 0x000fe40003800200 */
[----:B------:R1:W-:Y:S01]  /*1270*/  STL [R1+0x60], R6 ;  /* 0x0000600601007387 */ /* 0x0003e20000100800 */
[----:B------:R-:W-:Y:S02]  /*1280*/  MOV R5, RZ ;  /* 0x000000ff00057202 */ /* 0x000fe40000000f00 */
[----:B------:R-:W-:-:S13]  /*1290*/  ISETP.GE.AND P0, PT, R183, 0x1, PT ;  /* 0x00000001b700780c */ /* 0x000fda0003f06270 */
[----:B------:R-:W-:Y:S05]  /*12a0*/  @!P0 BRA `(.L_x_594) ;  /* 0x0000e56000008947 */ /* 0x000fea0003800000 */
[----:B------:R-:W2:Y:S01]  /*12b0*/  LDL R7, [R1+0x18] ;  /* 0x0000180001077983 */ /* 0x000ea20000100800 */
[----:B------:R-:W-:-:S04]  /*12c0*/  ISETP.NE.U32.AND P1, PT, RZ, c[0x0][0x340], PT ;  /* 0x0000d000ff007a0c */ /* 0x000fc80003f25070 */
[----:B------:R-:W-:-:S13]  /*12d0*/  ISETP.NE.AND.EX P1, PT, RZ, c[0x0][0x344], PT, P1 ;  /* 0x0000d100ff007a0c */ /* 0x000fda0003f25310 */
[----:B------:R-:W-:-:S05]  /*12e0*/  @P1 MOV R2, 0x4 ;  /* 0x0000000400021802 */ /* 0x000fca0000000f00 */
[----:B------:R-:W-:-:S05]  /*12f0*/  @P1 IMAD.WIDE R2, R8, R2, c[0x0][0x340] ;  /* 0x0000d00008021625 */ /* 0x000fca00078e0202 */
[----:B------:R3:W5:Y:S01]  /*1300*/  @P1 LDG.E R13, [R2.64] ;  /* 0x00000006020d1981 */ /* 0x000762000c1e1900 */
[----:B------:R-:W-:Y:S02]  /*1310*/  SHF.R.S32.HI R18, RZ, 0x1f, R6 ;  /* 0x0000001fff127819 */ /* 0x000fe40000011406 */
[C---:B------:R-:W-:Y:S02]  /*1320*/  IADD3 R49, R217.reuse, 0x20, RZ ;  /* 0x00000020d9317810 */ /* 0x040fe40007ffe0ff */
[----:B------:R-:W-:Y:S01]  /*1330*/  ISETP.GE.AND P6, PT, R217, c[0x0][0x198], PT ;  /* 0x00006600d9007a0c */ /* 0x000fe20003fc6270 */
[----:B------:R-:W-:Y:S01]  /*1340*/  IMAD R0, R18, c[0x0][0x1b8], RZ ;  /* 0x00006e0012007a24 */ /* 0x000fe200078e02ff */
[----:B------:R-:W-:-:S03]  /*1350*/  ISETP.GE.AND P4, PT, R49, c[0x0][0x198], PT ;  /* 0x0000660031007a0c */ /* 0x000fc60003f86270 */
[C---:B------:R-:W-:Y:S02]  /*1360*/  IMAD R5, R6.reuse, c[0x0][0x1bc], R0 ;  /* 0x00006f0006057a24 */ /* 0x040fe400078e0200 */
[----:B---3--:R-:W-:Y:S01]  /*1370*/  IMAD.WIDE.U32 R2, R6, c[0x0][0x1b8], RZ ;  /* 0x00006e0006027a25 */ /* 0x008fe200078e00ff */
[----:B-1----:R-:W-:-:S04]  /*1380*/  SHF.R.S32.HI R6, RZ, 0x1f, R8 ;  /* 0x0000001fff067819 */ /* 0x002fc80000011408 */
[----:B------:R-:W-:Y:S01]  /*1390*/  IADD3 R3, R3, R5, RZ ;  /* 0x0000000503037210 */ /* 0x000fe20007ffe0ff */
[----:B------:R-:W-:-:S04]  /*13a0*/  IMAD R5, R6, c[0x0][0x1c0], RZ ;  /* 0x0000700006057a24 */ /* 0x000fc800078e02ff */
[C---:B------:R-:W-:Y:S02]  /*13b0*/  IMAD R5, R8.reuse, c[0x0][0x1c4], R5 ;  /* 0x0000710008057a24 */ /* 0x040fe400078e0205 */
[----:B------:R-:W-:-:S05]  /*13c0*/  IMAD.WIDE.U32 R2, R8, c[0x0][0x1c0], R2 ;  /* 0x0000700008027a25 */ /* 0x000fca00078e0002 */
[----:B------:R-:W-:Y:S02]  /*13d0*/  IADD3 R3, R3, R5, RZ ;  /* 0x0000000503037210 */ /* 0x000fe40007ffe0ff */
[----:B--2---:R-:W-:Y:S02]  /*13e0*/  IADD3 R4, R7, R48, RZ ;  /* 0x0000003007047210 */ /* 0x004fe40007ffe0ff */
[----:B------:R-:W-:-:S03]  /*13f0*/  IADD3 R48, R217, 0x40, RZ ;  /* 0x00000040d9307810 */ /* 0x000fc60007ffe0ff */
[----:B------:R-:W-:Y:S01]  /*1400*/  @P5 IMAD.HI.U32 R7, R4, c[0x0][0x2c8], RZ ;  /* 0x0000b20004075a27 */ /* 0x000fe200078e00ff */
[----:B------:R-:W-:-:S03]  /*1410*/  ISETP.GE.AND P3, PT, R48, c[0x0][0x198], PT ;  /* 0x0000660030007a0c */ /* 0x000fc60003f66270 */
[----:B------:R-:W-:Y:S01]  /*1420*/  IMAD.MOV.U32 R0, RZ, RZ, R4 ;  /* 0x000000ffff007224 */ /* 0x000fe200078e0004 */
[----:B------:R-:W-:-:S04]  /*1430*/  @P5 SHF.R.U32.HI R0, RZ, c[0x0][0x2cc], R7 ;  /* 0x0000b300ff005a19 */ /* 0x000fc80000011607 */
[--C-:B------:R-:W-:Y:S01]  /*1440*/  SHF.R.S32.HI R6, RZ, 0x1f, R0.reuse ;  /* 0x0000001fff067819 */ /* 0x100fe20000011400 */
[----:B------:R-:W-:Y:S02]  /*1450*/  IMAD.MOV R7, RZ, RZ, -R0 ;  /* 0x000000ffff077224 */ /* 0x000fe400078e0a00 */
[----:B------:R-:W-:-:S04]  /*1460*/  IMAD.WIDE.U32 R2, R0, c[0x0][0x1b0], R2 ;  /* 0x00006c0000027a25 */ /* 0x000fc800078e0002 */
[----:B------:R-:W-:Y:S02]  /*1470*/  IMAD R5, R6, c[0x0][0x1b0], RZ ;  /* 0x00006c0006057a24 */ /* 0x000fe400078e02ff */
[----:B------:R-:W-:Y:S02]  /*1480*/  IMAD R4, R7, c[0x0][0x2c4], R4 ;  /* 0x0000b10007047a24 */ /* 0x000fe400078e0204 */
[----:B------:R-:W-:-:S03]  /*1490*/  IMAD R5, R0, c[0x0][0x1b4], R5 ;  /* 0x00006d0000057a24 */ /* 0x000fc600078e0205 */
[----:B------:R-:W-:Y:S01]  /*14a0*/  SHF.R.S32.HI R0, RZ, 0x1f, R4 ;  /* 0x0000001fff007819 */ /* 0x000fe20000011404 */
[----:B------:R-:W-:Y:S02]  /*14b0*/  IMAD.IADD R3, R3, 0x1, R5 ;  /* 0x0000000103037824 */ /* 0x000fe400078e0205 */
[----:B------:R-:W-:Y:S02]  /*14c0*/  @!P1 IMAD.MOV.U32 R13, RZ, RZ, R8 ;  /* 0x000000ffff0d9224 */ /* 0x000fe400078e0008 */
[----:B------:R-:W-:Y:S02]  /*14d0*/  IMAD R0, R0, c[0x0][0x1a8], RZ ;  /* 0x00006a0000007a24 */ /* 0x000fe400078e02ff */
[----:B------:R-:W-:-:S04]  /*14e0*/  IMAD.WIDE.U32 R2, R4, c[0x0][0x1a8], R2 ;  /* 0x00006a0004027a25 */ /* 0x000fc800078e0002 */
[----:B------:R-:W-:Y:S01]  /*14f0*/  IMAD R4, R4, c[0x0][0x1ac], R0 ;  /* 0x00006b0004047a24 */ /* 0x000fe200078e0200 */
[----:B------:R-:W-:-:S04]  /*1500*/  LEA R12, P0, R2, c[0x0][0x160], 0x1 ;  /* 0x00005800020c7a11 */ /* 0x000fc800078008ff */
[----:B------:R-:W-:-:S04]  /*1510*/  IADD3 R4, R3, R4, RZ ;  /* 0x0000000403047210 */ /* 0x000fc80007ffe0ff */
[----:B------:R-:W-:Y:S01]  /*1520*/  LEA.HI.X R10, R2, c[0x0][0x164], R4, 0x1, P0 ;  /* 0x00005900020a7a11 */ /* 0x000fe200000f0c04 */
[----:B------:R-:W-:Y:S05]  /*1530*/  BRA.DIV ~URZ, `(.L_x_595) ;  /* 0x000104627f007947 */ /* 0x000fea000b800000 */
[----:B------:R1:W2:Y:S02]  /*1540*/  SHFL.IDX PT, R5, R10, RZ, 0x1c1f ;  /* 0x001c1fff0a057589 */ /* 0x0002a400000e0000 */
.L_x_665:
[----:B------:R-:W-:Y:S05]  /*1550*/  BRA.DIV ~URZ, `(.L_x_596) ;  /* 0x000104b27f007947 */ /* 0x000fea000b800000 */
[----:B------:R3:W4:Y:S02]  /*1560*/  SHFL.IDX PT, R0, R12, RZ, 0x1c1f ;  /* 0x001c1fff0c007589 */ /* 0x00072400000e0000 */
.L_x_666:
[----:B---3--:R-:W3:Y:S04]  /*1570*/  LDL R3, [R1+0x58] ;  /* 0x0000580001037983 */ /* 0x008ee80000100800 */
[----:B------:R-:W1:Y:S01]  /*1580*/  S2R R4, SR_TID.X ;  /* 0x0000000000047919 */ /* 0x000e620000002100 */
[----:B------:R-:W-:-:S04]  /*1590*/  IMAD.MOV.U32 R14, RZ, RZ, c[0x0][0x2c4] ;  /* 0x0000b100ff0e7624 */ /* 0x000fc800078e00ff */
[----:B------:R-:W-:Y:S01]  /*15a0*/  IMAD R14, R14, c[0x0][0x168], RZ ;  /* 0x00005a000e0e7a24 */ /* 0x000fe200078e02ff */
[----:B-1----:R-:W-:-:S04]  /*15b0*/  SHF.R.S32.HI R2, RZ, 0x1f, R4 ;  /* 0x0000001fff027819 */ /* 0x002fc80000011404 */
[----:B------:R-:W-:-:S04]  /*15c0*/  LEA.HI R2, R2, R4, RZ, 0x2 ;  /* 0x0000000402027211 */ /* 0x000fc800078f10ff */
[----:B------:R-:W-:Y:S01]  /*15d0*/  SHF.R.S32.HI R2, RZ, 0x2, R2 ;  /* 0x00000002ff027819 */ /* 0x000fe20000011402 */
[----:B------:R-:W-:Y:S04]  /*15e0*/  BSSY B0, `(.L_x_597) ;  /* 0x0000019000007945 */ /* 0x000fe80003800000 */
[----:B---3--:R-:W-:-:S05]  /*15f0*/  IMAD.IADD R11, R2, 0x1, R3 ;  /* 0x00000001020b7824 */ /* 0x008fca00078e0203 */
[----:B------:R-:W-:-:S13]  /*1600*/  ISETP.GE.AND P0, PT, R11, R14, PT ;  /* 0x0000000e0b00720c */ /* 0x000fda0003f06270 */
[----:B------:R-:W-:Y:S05]  /*1610*/  @P0 BRA `(.L_x_598) ;  /* 0x0000015000000947 */ /* 0x000fea0003800000 */
[----:B------:R-:W3:Y:S01]  /*1620*/  LDL R4, [R1+0x80] ;  /* 0x0000800001047983 */ /* 0x000ee20000100800 */
[C---:B------:R-:W-:Y:S02]  /*1630*/  IADD3 R17, R217.reuse, 0x20, RZ ;  /* 0x00000020d9117810 */ /* 0x040fe40007ffe0ff */
[C---:B------:R-:W-:Y:S02]  /*1640*/  IADD3 R19, R217.reuse, 0x20, RZ ;  /* 0x00000020d9137810 */ /* 0x040fe40007ffe0ff */
[C---:B------:R-:W-:Y:S02]  /*1650*/  IADD3 R15, R217.reuse, 0x40, RZ ;  /* 0x00000040d90f7810 */ /* 0x040fe40007ffe0ff */
[C---:B------:R-:W-:Y:S02]  /*1660*/  IADD3 R16, R217.reuse, 0x40, RZ ;  /* 0x00000040d9107810 */ /* 0x040fe40007ffe0ff */
[----:B----4-:R-:W-:Y:S02]  /*1670*/  LEA R8, P2, R217, R0, 0x1 ;  /* 0x00000000d9087211 */ /* 0x010fe400078408ff */
[----:B------:R-:W-:-:S02]  /*1680*/  SHF.R.S32.HI R20, RZ, 0x1f, R217 ;  /* 0x0000001fff147819 */ /* 0x000fc400000114d9 */
[-C--:B------:R-:W-:Y:S02]  /*1690*/  LEA R6, P1, R17, R0.reuse, 0x1 ;  /* 0x0000000011067211 */ /* 0x080fe400078208ff */
[----:B------:R-:W-:Y:S02]  /*16a0*/  SHF.R.S32.HI R19, RZ, 0x1f, R19 ;  /* 0x0000001fff137819 */ /* 0x000fe40000011413 */
[----:B------:R-:W-:Y:S02]  /*16b0*/  SHF.R.S32.HI R16, RZ, 0x1f, R16 ;  /* 0x0000001fff107819 */ /* 0x000fe40000011410 */
[----:B------:R-:W-:Y:S02]  /*16c0*/  LEA R2, P0, R15, R0, 0x1 ;  /* 0x000000000f027211 */ /* 0x000fe400078008ff */
[-C--:B--2---:R-:W-:Y:S02]  /*16d0*/  LEA.HI.X R9, R217, R5.reuse, R20, 0x1, P2 ;  /* 0x00000005d9097211 */ /* 0x084fe400010f0c14 */
[----:B------:R-:W-:-:S02]  /*16e0*/  LEA.HI.X R7, R17, R5, R19, 0x1, P1 ;  /* 0x0000000511077211 */ /* 0x000fc400008f0c13 */
[----:B------:R-:W-:Y:S01]  /*16f0*/  LEA.HI.X R3, R15, R5, R16, 0x1, P0 ;  /* 0x000000050f037211 */ /* 0x000fe200000f0c10 */
[----:B---3--:R-:W-:-:S05]  /*1700*/  IMAD.SHL.U32 R0, R4, 0x2, RZ ;  /* 0x0000000204007824 */ /* 0x008fca00078e00ff */
[----:B------:R-:W-:Y:S01]  /*1710*/  @!PT LDS RZ, [RZ] ;  /* 0x00000000fffff984 */ /* 0x000fe20000000800 */
[----:B------:R-:W-:Y:S01]  /*1720*/  @!PT LDS RZ, [RZ] ;  /* 0x00000000fffff984 */ /* 0x000fe20000000800 */
[----:B------:R-:W-:Y:S01]  /*1730*/  @!PT LDS RZ, [RZ] ;  /* 0x00000000fffff984 */ /* 0x000fe20000000800 */
[----:B------:R1:W-:Y:S04]  /*1740*/  LDGSTS.E.BYPASS.LTC128B.128 [R0+0x6100], [R8.64], !P6 ;  /* 0x0610000008007fae */ /* 0x0003e8000f101d46 */
[----:B------:R1:W-:Y:S04]  /*1750*/  LDGSTS.E.BYPASS.LTC128B.128 [R0+0x8100], [R6.64], !P4 ;  /* 0x0810000006007fae */ /* 0x0003e8000e101d46 */
[----:B------:R1:W-:Y:S02]  /*1760*/  LDGSTS.E.BYPASS.LTC128B.128 [R0+0xa100], [R2.64], !P3 ;  /* 0x0a10000002007fae */ /* 0x0003e4000d901d46 */
.L_x_598:
[----:B------:R-:W-:Y:S05]  /*1770*/  BSYNC B0 ;  /* 0x0000000000007941 */ /* 0x000fea0003800000 */
.L_x_597:
[----:B------:R-:W-:Y:S05]  /*1780*/  BRA.DIV ~URZ, `(.L_x_599) ;  /* 0x000102f27f007947 */ /* 0x000fea000b800000 */
[----:B--2---:R2:W3:Y:S04]  /*1790*/  SHFL.IDX PT, R5, R10, 0x1, 0x1c1f ;  /* 0x003c1f000a057f89 */ /* 0x0044e800000e0000 */
[----:B-1--4-:R2:W1:Y:S02]  /*17a0*/  SHFL.IDX PT, R0, R12, 0x1, 0x1c1f ;  /* 0x003c1f000c007f89 */ /* 0x01246400000e0000 */
.L_x_667:
[----:B------:R-:W-:Y:S01]  /*17b0*/  IADD3 R2, R11, 0x20, RZ ;  /* 0x000000200b027810 */ /* 0x000fe20007ffe0ff */
[----:B------:R-:W-:Y:S03]  /*17c0*/  BSSY B0, `(.L_x_600) ;  /* 0x0000018000007945 */ /* 0x000fe60003800000 */
[----:B------:R-:W-:-:S13]  /*17d0*/  ISETP.GE.AND P0, PT, R2, R14, PT ;  /* 0x0000000e0200720c */ /* 0x000fda0003f06270 */
[----:B------:R-:W-:Y:S05]  /*17e0*/  @P0 BRA `(.L_x_601) ;  /* 0x0000015000000947 */ /* 0x000fea0003800000 */
[----:B------:R-:W4:Y:S01]  /*17f0*/  LDL R4, [R1+0x80] ;  /* 0x0000800001047983 */ /* 0x000f220000100800 */
[C---:B------:R-:W-:Y:S02]  /*1800*/  IADD3 R17, R217.reuse, 0x20, RZ ;  /* 0x00000020d9117810 */ /* 0x040fe40007ffe0ff */
[C---:B------:R-:W-:Y:S02]  /*1810*/  IADD3 R19, R217.reuse, 0x20, RZ ;  /* 0x00000020d9137810 */ /* 0x040fe40007ffe0ff */
[C---:B------:R-:W-:Y:S02]  /*1820*/  IADD3 R15, R217.reuse, 0x40, RZ ;  /* 0x00000040d90f7810 */ /* 0x040fe40007ffe0ff */
[C---:B------:R-:W-:Y:S02]  /*1830*/  IADD3 R16, R217.reuse, 0x40, RZ ;  /* 0x00000040d9107810 */ /* 0x040fe40007ffe0ff */
[----:B-1----:R-:W-:Y:S02]  /*1840*/  LEA R8, P2, R217, R0, 0x1 ;  /* 0x00000000d9087211 */ /* 0x002fe400078408ff */
[----:B------:R-:W-:-:S02]  /*1850*/  SHF.R.S32.HI R20, RZ, 0x1f, R217 ;  /* 0x0000001fff147819 */ /* 0x000fc400000114d9 */
[-C--:B------:R-:W-:Y:S02]  /*1860*/  LEA R6, P1, R17, R0.reuse, 0x1 ;  /* 0x0000000011067211 */ /* 0x080fe400078208ff */
[----:B------:R-:W-:Y:S02]  /*1870*/  SHF.R.S32.HI R19, RZ, 0x1f, R19 ;  /* 0x0000001fff137819 */ /* 0x000fe40000011413 */
[----:B------:R-:W-:Y:S02]  /*1880*/  SHF.R.S32.HI R16, RZ, 0x1f, R16 ;  /* 0x0000001fff107819 */ /* 0x000fe40000011410 */
[----:B------:R-:W-:Y:S02]  /*1890*/  LEA R2, P0, R15, R0, 0x1 ;  /* 0x000000000f027211 */ /* 0x000fe400078008ff */
[-C--:B---3--:R-:W-:Y:S02]  /*18a0*/  LEA.HI.X R9, R217, R5.reuse, R20, 0x1, P2 ;  /* 0x00000005d9097211 */ /* 0x088fe400010f0c14 */
[----:B------:R-:W-:-:S02]  /*18b0*/  LEA.HI.X R7, R17, R5, R19, 0x1, P1 ;  /* 0x0000000511077211 */ /* 0x000fc400008f0c13 */
[----:B------:R-:W-:Y:S01]  /*18c0*/  LEA.HI.X R3, R15, R5, R16, 0x1, P0 ;  /* 0x000000050f037211 */ /* 0x000fe200000f0c10 */
[----:B----4-:R-:W-:-:S05]  /*18d0*/  IMAD.SHL.U32 R0, R4, 0x2, RZ ;  /* 0x0000000204007824 */ /* 0x010fca00078e00ff */
[----:B------:R-:W-:Y:S01]  /*18e0*/  @!PT LDS RZ, [RZ] ;  /* 0x00000000fffff984 */ /* 0x000fe20000000800 */
[----:B------:R-:W-:Y:S01]  /*18f0*/  @!PT LDS RZ, [RZ] ;  /* 0x00000000fffff984 */ /* 0x000fe20000000800 */
[----:B------:R-:W-:Y:S01]  /*1900*/  @!PT LDS RZ, [RZ] ;  /* 0x00000000fffff984 */ /* 0x000fe20000000800 */
[----:B------:R1:W-:Y:S04]  /*1910*/  LDGSTS.E.BYPASS.LTC128B.128 [R0+0x6900], [R8.64], !P6 ;  /* 0x0690000008007fae */ /* 0x0003e8000f101d46 */
[----:B------:R1:W-:Y:S04]  /*1920*/  LDGSTS.E.BYPASS.LTC128B.128 [R0+0x8900], [R6.64], !P4 ;  /* 0x0890000006007fae */ /* 0x0003e8000e101d46 */
[----:B------:R1:W-:Y:S02]  /*1930*/  LDGSTS.E.BYPASS.LTC128B.128 [R0+0xa900], [R2.64], !P3 ;  /* 0x0a90000002007fae */ /* 0x0003e4000d901d46 */
.L_x_601:
[----:B------:R-:W-:Y:S05]  /*1940*/  BSYNC B0 ;  /* 0x0000000000007941 */ /* 0x000fea0003800000 */
.L_x_600:
[----:B------:R-:W-:Y:S05]  /*1950*/  BRA.DIV ~URZ, `(.L_x_602) ;  /* 0x000101f27f007947 */ /* 0x000fea000b800000 */
[----:B---3--:R3:W4:Y:S02]  /*1960*/  SHFL.IDX PT, R5, R10, 0x2, 0x1c1f ;  /* 0x005c1f000a057f89 */ /* 0x00872400000e0000 */
.L_x_668:
[----:B------:R-:W-:Y:S05]  /*1970*/  BRA.DIV ~URZ, `(.L_x_603) ;  /* 0x000102427f007947 */ /* 0x000fea000b800000 */
[----:B-1----:R1:W2:Y:S02]  /*1980*/  SHFL.IDX PT, R0, R12, 0x2, 0x1c1f ;  /* 0x005c1f000c007f89 */ /* 0x0022a400000e0000 */
.L_x_669:
[----:B------:R-:W-:Y:S01]  /*1990*/  IADD3 R2, R11, 0x40, RZ ;  /* 0x000000400b027810 */ /* 0x000fe20007ffe0ff */
[----:B------:R-:W-:Y:S03]  /*19a0*/  BSSY B0, `(.L_x_604) ;  /* 0x0000018000007945 */ /* 0x000fe60003800000 */
[----:B------:R-:W-:-:S13]  /*19b0*/  ISETP.GE.AND P0, PT, R2, R14, PT ;  /* 0x0000000e0200720c */ /* 0x000fda0003f06270 */
[----:B------:R-:W-:Y:S05]  /*19c0*/  @P0 BRA `(.L_x_605) ;  /* 0x0000015000000947 */ /* 0x000fea0003800000 */
[----:B---3--:R-:W3:Y:S01]  /*19d0*/  LDL R4, [R1+0x80] ;  /* 0x0000800001047983 */ /* 0x008ee20000100800 */
[C---:B------:R-:W-:Y:S02]  /*19e0*/  IADD3 R17, R217.reuse, 0x20, RZ ;  /* 0x00000020d9117810 */ /* 0x040fe40007ffe0ff */
[C---:B------:R-:W-:Y:S02]  /*19f0*/  IADD3 R19, R217.reuse, 0x20, RZ ;  /* 0x00000020d9137810 */ /* 0x040fe40007ffe0ff */
[C---:B------:R-:W-:Y:S02]  /*1a00*/  IADD3 R15, R217.reuse, 0x40, RZ ;  /* 0x00000040d90f7810 */ /* 0x040fe40007ffe0ff */
[C---:B------:R-:W-:Y:S02]  /*1a10*/  IADD3 R16, R217.reuse, 0x40, RZ ;  /* 0x00000040d9107810 */ /* 0x040fe40007ffe0ff */
[----:B--2---:R-:W-:Y:S02]  /*1a20*/  LEA R8, P2, R217, R0, 0x1 ;  /* 0x00000000d9087211 */ /* 0x004fe400078408ff */
[----:B------:R-:W-:-:S02]  /*1a30*/  SHF.R.S32.HI R20, RZ, 0x1f, R217 ;  /* 0x0000001fff147819 */ /* 0x000fc400000114d9 */
[-C--:B------:R-:W-:Y:S02]  /*1a40*/  LEA R6, P1, R17, R0.reuse, 0x1 ;  /* 0x0000000011067211 */ /* 0x080fe400078208ff */
[----:B------:R-:W-:Y:S02]  /*1a50*/  SHF.R.S32.HI R19, RZ, 0x1f, R19 ;  /* 0x0000001fff137819 */ /* 0x000fe40000011413 */
[----:B------:R-:W-:Y:S02]  /*1a60*/  SHF.R.S32.HI R16, RZ, 0x1f, R16 ;  /* 0x0000001fff107819 */ /* 0x000fe40000011410 */
[----:B------:R-:W-:Y:S02]  /*1a70*/  LEA R2, P0, R15, R0, 0x1 ;  /* 0x000000000f027211 */ /* 0x000fe400078008ff */
[-C--:B----4-:R-:W-:Y:S02]  /*1a80*/  LEA.HI.X R9, R217, R5.reuse, R20, 0x1, P2 ;  /* 0x00000005d9097211 */ /* 0x090fe400010f0c14 */
        /* <DEDUP_REMOVED lines=9> */
.L_x_605:
[----:B------:R-:W-:Y:S05]  /*1b20*/  BSYNC B0 ;  /* 0x0000000000007941 */ /* 0x000fea0003800000 */
.L_x_604:
[----:B------:R-:W-:Y:S05]  /*1b30*/  BRA.DIV ~URZ, `(.L_x_606) ;  /* 0x000100f27f007947 */ /* 0x000fea000b800000 */
[----:B----4-:R4:W1:Y:S04]  /*1b40*/  SHFL.IDX PT, R5, R10, 0x3, 0x1c1f ;  /* 0x007c1f000a057f89 */ /* 0x01086800000e0000 */
[----:B--2---:R4:W2:Y:S02]  /*1b50*/  SHFL.IDX PT, R0, R12, 0x3, 0x1c1f ;  /* 0x007c1f000c007f89 */ /* 0x0048a400000e0000 */
.L_x_670:
[----:B-1--4-:R-:W4:Y:S01]  /*1b60*/  LDL R12, [R1+0x80] ;  /* 0x00008000010c7983 */ /* 0x012f220000100800 */
[----:B------:R-:W-:Y:S01]  /*1b70*/  IADD3 R11, R11, 0x60, RZ ;  /* 0x000000600b0b7810 */ /* 0x000fe20007ffe0ff */
[----:B-----5:R-:W-:Y:S01]  /*1b80*/  IMAD.WIDE.U32 R164, R13, c[0x0][0x2b0], RZ ;  /* 0x0000ac000da47a25 */ /* 0x020fe200078e00ff */
[----:B------:R-:W-:-:S02]  /*1b90*/  SHF.R.S32.HI R22, RZ, 0x1f, R217 ;  /* 0x0000001fff167819 */ /* 0x000fc400000114d9 */
[----:B------:R-:W-:Y:S02]  /*1ba0*/  ISETP.GE.AND P2, PT, R11, R14, PT ;  /* 0x0000000e0b00720c */ /* 0x000fe40003f46270 */
[C---:B------:R-:W-:Y:S01]  /*1bb0*/  IADD3 R20, R217.reuse, 0x20, RZ ;  /* 0x00000020d9147810 */ /* 0x040fe20007ffe0ff */
[----:B------:R1:W-:Y:S01]  /*1bc0*/  STL.64 [R1+0x40], R164 ;  /* 0x000040a401007387 */ /* 0x0003e20000100a00 */
[C---:B------:R-:W-:Y:S02]  /*1bd0*/  IADD3 R32, R217.reuse, 0x40, RZ ;  /* 0x00000040d9207810 */ /* 0x040fe40007ffe0ff */
[C---:B------:R-:W-:Y:S02]  /*1be0*/  IADD3 R21, R217.reuse, 0x20, RZ ;  /* 0x00000020d9157810 */ /* 0x040fe40007ffe0ff */
[----:B------:R-:W-:Y:S02]  /*1bf0*/  IADD3 R19, R217, 0x40, RZ ;  /* 0x00000040d9137810 */ /* 0x000fe40007ffe0ff */
[----:B------:R-:W-:-:S02]  /*1c00*/  SHF.R.S32.HI R21, RZ, 0x1f, R21 ;  /* 0x0000001fff157819 */ /* 0x000fc40000011415 */
[----:B------:R-:W-:Y:S02]  /*1c10*/  SHF.R.S32.HI R19, RZ, 0x1f, R19 ;  /* 0x0000001fff137819 */ /* 0x000fe40000011413 */
[CC--:B--2---:R-:W-:Y:S02]  /*1c20*/  @!P2 LEA R8, P0, R217.reuse, R0.reuse, 0x1 ;  /* 0x00000000d908a211 */ /* 0x0c4fe400078008ff */
[-C--:B------:R-:W-:Y:S02]  /*1c30*/  @!P2 LEA R6, P1, R20, R0.reuse, 0x1 ;  /* 0x000000001406a211 */ /* 0x080fe400078208ff */
[----:B------:R-:W-:Y:S02]  /*1c40*/  @!P2 LEA.HI.X R9, R217, R5, R22, 0x1, P0 ;  /* 0x00000005d909a211 */ /* 0x000fe400000f0c16 */
[----:B------:R-:W-:Y:S02]  /*1c50*/  @!P2 LEA R2, P0, R32, R0, 0x1 ;  /* 0x000000002002a211 */ /* 0x000fe400078008ff */
[----:B------:R-:W-:-:S02]  /*1c60*/  SHF.R.S32.HI R0, RZ, 0x1f, R13 ;  /* 0x0000001fff007819 */ /* 0x000fc4000001140d */
[-C--:B------:R-:W-:Y:S02]  /*1c70*/  @!P2 LEA.HI.X R7, R20, R5.reuse, R21, 0x1, P1 ;  /* 0x000000051407a211 */ /* 0x080fe400008f0c15 */
[----:B------:R-:W-:Y:S01]  /*1c80*/  @!P2 LEA.HI.X R3, R32, R5, R19, 0x1, P0 ;  /* 0x000000052003a211 */ /* 0x000fe200000f0c13 */
[----:B------:R-:W-:-:S04]  /*1c90*/  IMAD R0, R0, c[0x0][0x2b0], RZ ;  /* 0x0000ac0000007a24 */ /* 0x000fc800078e02ff */
[----:B------:R-:W-:-:S04]  /*1ca0*/  IMAD R0, R13, c[0x0][0x2b4], R0 ;  /* 0x0000ad000d007a24 */ /* 0x000fc800078e0200 */
[----:B------:R-:W-:-:S05]  /*1cb0*/  IMAD.IADD R162, R165, 0x1, R0 ;  /* 0x00000001a5a27824 */ /* 0x000fca00078e0200 */
[----:B------:R1:W-:Y:S01]  /*1cc0*/  STL [R1+0x50], R162 ;  /* 0x000050a201007387 */ /* 0x0003e20000100800 */
[----:B----4-:R-:W-:-:S05]  /*1cd0*/  IMAD.SHL.U32 R218, R12, 0x2, RZ ;  /* 0x000000020cda7824 */ /* 0x010fca00078e00ff */
[----:B------:R-:W-:Y:S01]  /*1ce0*/  @!PT LDS RZ, [RZ] ;  /* 0x00000000fffff984 */ /* 0x000fe20000000800 */
[----:B------:R-:W-:Y:S01]  /*1cf0*/  @!PT LDS RZ, [RZ] ;  /* 0x00000000fffff984 */ /* 0x000fe20000000800 */
[----:B------:R-:W-:Y:S01]  /*1d00*/  @!PT LDS RZ, [RZ] ;  /* 0x00000000fffff984 */ /* 0x000fe20000000800 */
[----:B------:R1:W-:Y:S04]  /*1d10*/  @!P2 LDGSTS.E.BYPASS.LTC128B.128 [R218+0x7900], [R8.64], !P6 ;  /* 0x0790000008daafae */ /* 0x0003e8000f101d46 */
[----:B------:R1:W-:Y:S04]  /*1d20*/  @!P2 LDGSTS.E.BYPASS.LTC128B.128 [R218+0x9900], [R6.64], !P4 ;  /* 0x0990000006daafae */ /* 0x0003e8000e101d46 */
[----:B------:R1:W-:Y:S04]  /*1d30*/  @!P2 LDGSTS.E.BYPASS.LTC128B.128 [R218+0xb900], [R2.64], !P3 ;  /* 0x0b90000002daafae */ /* 0x0003e8000d901d46 */
[----:B------:R-:W0:Y:S01]  /*1d40*/  LDGDEPBAR ;  /* 0x00000000000079af */ /* 0x000e220000000000 */
[----:B------:R-:W-:Y:S02]  /*1d50*/  WARPSYNC 0xffffffff ;  /* 0xffffffff00007948 */ /* 0x000fe40003800000 */
[----:B------:R-:W2:Y:S04]  /*1d60*/  LDL R163, [R1+0x18] ;  /* 0x0000180001a37983 */ /* 0x000ea80000100800 */
[----:B------:R-:W4:Y:S01]  /*1d70*/  LDL R166, [R1+0x38] ;  /* 0x0000380001a67983 */ /* 0x000f220000100800 */
[----:B------:R-:W-:-:S02]  /*1d80*/  MOV R15, c[0x0][0x2ac] ;  /* 0x0000ab00000f7a02 */ /* 0x000fc40000000f00 */
[----:B------:R-:W-:Y:S01]  /*1d90*/  MOV R0, c[0x0][0x2b8] ;  /* 0x0000ae0000007a02 */ /* 0x000fe20000000f00 */
[----:B------:R-:W5:Y:S02]  /*1da0*/  LDL R23, [R1+0x60] ;  /* 0x0000600001177983 */ /* 0x000f640000100800 */
[----:B------:R-:W-:Y:S01]  /*1db0*/  IMAD R15, R15, c[0x0][0x1d0], RZ ;  /* 0x000074000f0f7a24 */ /* 0x000fe200078e02ff */
[----:B------:R-:W-:Y:S02]  /*1dc0*/  ISETP.NE.AND P4, PT, R0, 0x1, PT ;  /* 0x000000010000780c */ /* 0x000fe40003f85270 */
[----:B------:R-:W-:Y:S01]  /*1dd0*/  MOV R228, RZ ;  /* 0x000000ff00e47202 */ /* 0x000fe20000000f00 */
[----:B------:R-:W-:Y:S01]  /*1de0*/  BAR.SYNC.DEFER_BLOCKING 0x0 ;  /* 0x0000000000007b1d */ /* 0x000fe20000010000 */
[----:B-12---:R-:W-:-:S04]  /*1df0*/  LEA R2, R183, R163, 0x6 ;  /* 0x000000a3b7027211 */ /* 0x006fc800078e30ff */
[----:B------:R-:W-:-:S04]  /*1e00*/  IADD3 R2, R2, -0x40, RZ ;  /* 0xffffffc002027810 */ /* 0x000fc80007ffe0ff */
[C---:B------:R-:W-:Y:S02]  /*1e10*/  ISETP.GE.AND P1, PT, R2.reuse, R15, PT ;  /* 0x0000000f0200720c */ /* 0x040fe40003f26270 */
[----:B----4-:R-:W-:Y:S02]  /*1e20*/  IADD3 R2, R2, R166, RZ ;  /* 0x000000a602027210 */ /* 0x010fe40007ffe0ff */
[----:B------:R-:W-:-:S03]  /*1e30*/  ISETP.GT.OR P1, PT, R163, 0x3f, P1 ;  /* 0x0000003fa300780c */ /* 0x000fc60000f24670 */
[----:B------:R-:W-:Y:S01]  /*1e40*/  @P4 IMAD.HI.U32 R3, R2, c[0x0][0x2bc], RZ ;  /* 0x0000af0002034a27 */ /* 0x000fe200078e00ff */
[----:B------:R-:W-:-:S04]  /*1e50*/  MOV R0, R2 ;  /* 0x0000000200007202 */ /* 0x000fc80000000f00 */
[----:B------:R-:W-:-:S05]  /*1e60*/  @P4 SHF.R.U32.HI R0, RZ, c[0x0][0x2c0], R3 ;  /* 0x0000b000ff004a19 */ /* 0x000fca0000011603 */
[----:B------:R-:W-:-:S04]  /*1e70*/  @!P1 IADD3 R3, P0, R0, R164, RZ ;  /* 0x000000a400039210 */ /* 0x000fc80007f1e0ff */
[----:B------:R-:W-:Y:S02]  /*1e80*/  @!P1 LEA.HI.X.SX32 R5, R0, R162, 0x1, P0 ;  /* 0x000000a200059211 */ /* 0x000fe400000f0eff */
[----:B------:R-:W-:-:S04]  /*1e90*/  @!P1 LEA R4, P0, R3, c[0x0][0x2a0], 0x2 ;  /* 0x0000a80003049a11 */ /* 0x000fc800078010ff */
[----:B------:R-:W-:-:S05]  /*1ea0*/  @!P1 LEA.HI.X R5, R3, c[0x0][0x2a4], R5, 0x2, P0 ;  /* 0x0000a90003059a11 */ /* 0x000fca00000f1405 */
[----:B------:R1:W2:Y:S01]  /*1eb0*/  @!P1 LDG.E R228, [R4.64] ;  /* 0x0000000604e49981 */ /* 0x0002a2000c1e1900 */
[----:B------:R-:W-:-:S05]  /*1ec0*/  IADD3 R0, -R0, RZ, RZ ;  /* 0x000000ff00007210 */ /* 0x000fca0007ffe1ff */
[----:B------:R-:W-:Y:S01]  /*1ed0*/  IMAD R230, R0, c[0x0][0x2b8], R2 ;  /* 0x0000ae0000e67a24 */ /* 0x000fe200078e0202 */
[----:B------:R-:W4:Y:S04]  /*1ee0*/  S2R R17, SR_TID.X ;  /* 0x0000000000117919 */ /* 0x000f280000002100 */
[----:B------:R-:W-:Y:S01]  /*1ef0*/  SHF.R.S32.HI R11, RZ, 0x1f, R230 ;  /* 0x0000001fff0b7819 */ /* 0x000fe200000114e6 */
[----:B------:R-:W-:-:S04]  /*1f00*/  IMAD.WIDE.U32 R2, R230, c[0x0][0x1e0], RZ ;  /* 0x00007800e6027a25 */ /* 0x000fc800078e00ff */
[----:B------:R-:W-:-:S04]  /*1f10*/  IMAD R0, R11, c[0x0][0x1e0], RZ ;  /* 0x000078000b007a24 */ /* 0x000fc800078e02ff */
[----:B------:R-:W-:-:S05]  /*1f20*/  IMAD R0, R230, c[0x0][0x1e4], R0 ;  /* 0x00007900e6007a24 */ /* 0x000fca00078e0200 */
[----:B------:R-:W-:Y:S01]  /*1f30*/  IADD3 R3, R3, R0, RZ ;  /* 0x0000000003037210 */ /* 0x000fe20007ffe0ff */
[----:B------:R-:W-:Y:S02]  /*1f40*/  IMAD R0, R18, c[0x0][0x1e8], RZ ;  /* 0x00007a0012007a24 */ /* 0x000fe400078e02ff */
[----:B-----5:R-:W-:-:S04]  /*1f50*/  IMAD.WIDE.U32 R160, R23, c[0x0][0x1e8], RZ ;  /* 0x00007a0017a07a25 */ /* 0x020fc800078e00ff */
[----:B------:R-:W-:Y:S01]  /*1f60*/  IMAD R0, R23, c[0x0][0x1ec], R0 ;  /* 0x00007b0017007a24 */ /* 0x000fe200078e0200 */
[----:B---34-:R-:W-:-:S04]  /*1f70*/  SHF.R.S32.HI R10, RZ, 0x1f, R17 ;  /* 0x0000001fff0a7819 */ /* 0x018fc80000011411 */
[----:B------:R-:W-:Y:S02]  /*1f80*/  IADD3 R159, R161, R0, RZ ;  /* 0x00000000a19f7210 */ /* 0x000fe40007ffe0ff */
[----:B-1----:R-:W-:Y:S02]  /*1f90*/  LEA R5, R183, 0xffffffc0, 0x6 ;  /* 0xffffffc0b7057811 */ /* 0x002fe400078e30ff */
[----:B------:R-:W-:Y:S02]  /*1fa0*/  LEA.HI R10, R10, R17, RZ, 0x2 ;  /* 0x000000110a0a7211 */ /* 0x000fe400078f10ff */
[----:B------:R-:W-:Y:S02]  /*1fb0*/  IADD3 R127, R15, -R5, RZ ;  /* 0x800000050f7f7210 */ /* 0x000fe40007ffe0ff */
[----:B------:R-:W-:-:S04]  /*1fc0*/  SHF.R.S32.HI R10, RZ, 0x2, R10 ;  /* 0x00000002ff0a7819 */ /* 0x000fc8000001140a */
[----:B------:R-:W-:-:S04]  /*1fd0*/  IADD3 R17, -R10, R127, RZ ;  /* 0x0000007f0a117210 */ /* 0x000fc80007ffe1ff */
[----:B------:R-:W-:-:S13]  /*1fe0*/  ISETP.GE.AND P2, PT, R17, 0x1, PT ;  /* 0x000000011100780c */ /* 0x000fda0003f46270 */
[----:B------:R-:W-:Y:S02]  /*1ff0*/  @P2 ISETP.GE.AND P1, PT, R217, c[0x0][0x1d4], PT ;  /* 0x00007500d9002a0c */ /* 0x000fe40003f26270 */
[----:B------:R-:W-:Y:S02]  /*2000*/  @P2 ISETP.GE.AND P3, PT, R20, c[0x0][0x1d4], PT ;  /* 0x0000750014002a0c */ /* 0x000fe40003f66270 */
[----:B------:R-:W-:Y:S02]  /*2010*/  ISETP.GE.AND P6, PT, R17, 0x21, PT ;  /* 0x000000211100780c */ /* 0x000fe40003fc6270 */
[----:B------:R-:W-:Y:S02]  /*2020*/  SHF.L.U32 R158, R32, 0x1, RZ ;  /* 0x00000001209e7819 */ /* 0x000fe400000006ff */
[----:B------:R-:W-:Y:S02]  /*2030*/  SHF.L.U32 R157, R20, 0x1, RZ ;  /* 0x00000001149d7819 */ /* 0x000fe400000006ff */
[----:B------:R-:W-:-:S02]  /*2040*/  SHF.L.U64.HI R124, R217, 0x1, R22 ;  /* 0x00000001d97c7819 */ /* 0x000fc40000010216 */
[----:B------:R-:W-:Y:S02]  /*2050*/  SHF.L.U64.HI R125, R32, 0x1, R19 ;  /* 0x00000001207d7819 */ /* 0x000fe40000010213 */
[----:B------:R-:W-:Y:S02]  /*2060*/  SHF.L.U32 R156, R217, 0x1, RZ ;  /* 0x00000001d99c7819 */ /* 0x000fe400000006ff */
[----:B------:R-:W-:Y:S01]  /*2070*/  SHF.L.U64.HI R126, R20, 0x1, R21 ;  /* 0x00000001147e7819 */ /* 0x000fe20000010215 */
[----:B------:R-:W-:Y:S04]  /*2080*/  STL.64 [R1+0x30], R160 ;  /* 0x000030a001007387 */ /* 0x000fe80000100a00 */
[----:B------:R-:W-:Y:S01]  /*2090*/  STL [R1+0x3c], R159 ;  /* 0x00003c9f01007387 */ /* 0x000fe20000100800 */
        /* <DEDUP_REMOVED lines=8> */
[----:B------:R-:W1:Y:S04]  /*2120*/  SHFL.IDX PT, R3, R2, RZ, 0x1c1f ;  /* 0x001c1fff02037589 */ /* 0x000e6800000e0000 */
[----:B------:R-:W2:Y:S04]  /*2130*/  SHFL.IDX PT, R4, R0, RZ, 0x1c1f ;  /* 0x001c1fff00047589 */ /* 0x000ea800000e0000 */
[----:B------:R-:W3:Y:S04]  /*2140*/  SHFL.IDX PT, R2, R2, 0x1, 0x1c1f ;  /* 0x003c1f0002027f89 */ /* 0x000ee800000e0000 */
[----:B------:R4:W5:Y:S01]  /*2150*/  SHFL.IDX PT, R10, R0, 0x1, 0x1c1f ;  /* 0x003c1f00000a7f89 */ /* 0x00096200000e0000 */
[----:B-1----:R-:W-:-:S04]  /*2160*/  @P2 LEA R6, P0, R217, R3, 0x1 ;  /* 0x00000003d9062211 */ /* 0x002fc800078008ff */
[----:B--2---:R-:W-:Y:S02]  /*2170*/  @P2 LEA.HI.X R7, R217, R4, R22, 0x1, P0 ;  /* 0x00000004d9072211 */ /* 0x004fe400000f0c16 */
[----:B------:R-:W-:Y:S02]  /*2180*/  @P2 LEA R8, P0, R20, R3, 0x1 ;  /* 0x0000000314082211 */ /* 0x000fe400078008ff */
[----:B----4-:R-:W-:-:S05]  /*2190*/  @P2 SHF.L.U32 R0, R12, 0x1, RZ ;  /* 0x000000010c002819 */ /* 0x010fca00000006ff */
[----:B------:R1:W-:Y:S01]  /*21a0*/  @P2 LDGSTS.E.BYPASS.LTC128B.128 [R0+0x3100], [R6.64], !P1 ;  /* 0x0310000006002fae */ /* 0x0003e2000c901d46 */
[----:B------:R-:W-:Y:S02]  /*21b0*/  @P2 ISETP.GE.AND P1, PT, R32, c[0x0][0x1d4], PT ;  /* 0x0000750020002a0c */ /* 0x000fe40003f26270 */
[----:B------:R-:W-:-:S05]  /*21c0*/  @P2 LEA.HI.X R9, R20, R4, R21, 0x1, P0 ;  /* 0x0000000414092211 */ /* 0x000fca00000f0c15 */
[----:B------:R3:W-:Y:S01]  /*21d0*/  @P2 LDGSTS.E.BYPASS.LTC128B.128 [R0+0x4100], [R8.64], !P3 ;  /* 0x0410000008002fae */ /* 0x0007e2000d901d46 */
[----:B-1----:R-:W-:-:S04]  /*21e0*/  @P2 LEA R6, P0, R32, R3, 0x1 ;  /* 0x0000000320062211 */ /* 0x002fc800078008ff */
[----:B------:R-:W-:Y:S02]  /*21f0*/  @P2 LEA.HI.X R7, R32, R4, R19, 0x1, P0 ;  /* 0x0000000420072211 */ /* 0x000fe400000f0c13 */
[----:B---3--:R-:W-:-:S03]  /*2200*/  @P6 LEA R8, P0, R217, R2, 0x1 ;  /* 0x00000002d9086211 */ /* 0x008fc600078008ff */
[----:B------:R1:W-:Y:S01]  /*2210*/  @P2 LDGSTS.E.BYPASS.LTC128B.128 [R0+0x5100], [R6.64], !P1 ;  /* 0x0510000006002fae */ /* 0x0003e2000c901d46 */
[C---:B------:R-:W-:Y:S02]  /*2220*/  @P6 ISETP.GE.AND P2, PT, R217.reuse, c[0x0][0x1d4], PT ;  /* 0x00007500d9006a0c */ /* 0x040fe40003f46270 */
[C---:B------:R-:W-:Y:S02]  /*2230*/  @P6 LEA R4, P3, R20.reuse, R2, 0x1 ;  /* 0x0000000214046211 */ /* 0x040fe400078608ff */
[----:B------:R-:W-:Y:S02]  /*2240*/  @P6 ISETP.GE.AND P1, PT, R20, c[0x0][0x1d4], PT ;  /* 0x0000750014006a0c */ /* 0x000fe40003f26270 */
[-C--:B-----5:R-:W-:Y:S02]  /*2250*/  @P6 LEA.HI.X R9, R217, R10.reuse, R22, 0x1, P0 ;  /* 0x0000000ad9096211 */ /* 0x0a0fe400000f0c16 */
[----:B------:R-:W-:Y:S02]  /*2260*/  @P6 ISETP.GE.AND P0, PT, R32, c[0x0][0x1d4], PT ;  /* 0x0000750020006a0c */ /* 0x000fe40003f06270 */
[----:B------:R-:W-:-:S02]  /*2270*/  @P6 LEA.HI.X R5, R20, R10, R21, 0x1, P3 ;  /* 0x0000000a14056211 */ /* 0x000fc400018f0c15 */
[----:B------:R-:W-:-:S04]  /*2280*/  @P6 LEA R2, P3, R32, R2, 0x1 ;  /* 0x0000000220026211 */ /* 0x000fc800078608ff */
[----:B------:R-:W-:Y:S02]  /*2290*/  @P6 LEA.HI.X R3, R32, R10, R19, 0x1, P3 ;  /* 0x0000000a20036211 */ /* 0x000fe400018f0c13 */
[----:B-1----:R-:W-:-:S05]  /*22a0*/  @P6 SHF.L.U32 R0, R12, 0x1, RZ ;  /* 0x000000010c006819 */ /* 0x002fca00000006ff */
[----:B------:R1:W-:Y:S04]  /*22b0*/  @P6 LDGSTS.E.BYPASS.LTC128B.128 [R0+0x3900], [R8.64], !P2 ;  /* 0x0390000008006fae */ /* 0x0003e8000d101d46 */
[----:B------:R1:W-:Y:S04]  /*22c0*/  @P6 LDGSTS.E.BYPASS.LTC128B.128 [R0+0x4900], [R4.64], !P1 ;  /* 0x0490000004006fae */ /* 0x0003e8000c901d46 */
[----:B------:R1:W-:Y:S04]  /*22d0*/  @P6 LDGSTS.E.BYPASS.LTC128B.128 [R0+0x5900], [R2.64], !P0 ;  /* 0x0590000002006fae */ /* 0x0003e8000c101d46 */
[----:B------:R-:W0:Y:S01]  /*22e0*/  LDGDEPBAR ;  /* 0x00000000000079af */ /* 0x000e220000000000 */
[----:B------:R-:W-:-:S04]  /*22f0*/  IMAD.WIDE.U32 R6, R23, c[0x0][0x210], RZ ;  /* 0x0000840017067a25 */ /* 0x000fc800078e00ff */
[----:B-1----:R-:W-:Y:S01]  /*2300*/  IMAD R0, R11, c[0x0][0x208], RZ ;  /* 0x000082000b007a24 */ /* 0x002fe200078e02ff */
[----:B------:R-:W-:-:S04]  /*2310*/  DEPBAR.LE SB0, 0x1 ;  /* 0x000080400000791a */ /* 0x000fc80000000000 */
[----:B------:R-:W-:Y:S01]  /*2320*/  IMAD.WIDE.U32 R2, R230, c[0x0][0x208], RZ ;  /* 0x00008200e6027a25 */ /* 0x000fe200078e00ff */
[----:B------:R-:W-:-:S04]  /*2330*/  DEPBAR.LE SB0, 0x0 ;  /* 0x000080000000791a */ /* 0x000fc80000000000 */
[----:B------:R-:W-:Y:S01]  /*2340*/  IMAD R0, R230, c[0x0][0x20c], R0 ;  /* 0x00008300e6007a24 */ /* 0x000fe200078e0200 */
[----:B------:R-:W-:Y:S04]  /*2350*/  BAR.SYNC.DEFER_BLOCKING 0x0 ;  /* 0x0000000000007b1d */ /* 0x000fe80000010000 */
[----:B------:R-:W-:Y:S01]  /*2360*/  IADD3 R3, R3, R0, RZ ;  /* 0x0000000003037210 */ /* 0x000fe20007ffe0ff */
[----:B------:R-:W-:Y:S02]  /*2370*/  IMAD R0, R18, c[0x0][0x210], RZ ;  /* 0x0000840012007a24 */ /* 0x000fe400078e02ff */
[----:B------:R-:W-:Y:S02]  /*2380*/  IMAD R4, R16, c[0x0][0x218], RZ ;  /* 0x0000860010047a24 */ /* 0x000fe400078e02ff */
[----:B------:R-:W-:-:S02]  /*2390*/  IMAD R0, R23, c[0x0][0x214], R0 ;  /* 0x0000850017007a24 */ /* 0x000fc400078e0200 */
[----:B------:R-:W-:-:S03]  /*23a0*/  IMAD.WIDE.U32 R2, R228, c[0x0][0x218], R2 ;  /* 0x00008600e4027a25 */ /* 0x000fc600078e0002 */
[----:B------:R-:W-:Y:S01]  /*23b0*/  IADD3 R5, R7, R0, RZ ;  /* 0x0000000007057210 */ /* 0x000fe20007ffe0ff */
[----:B------:R-:W-:Y:S01]  /*23c0*/  IMAD R4, R228, c[0x0][0x21c], R4 ;  /* 0x00008700e4047a24 */ /* 0x000fe200078e0204 */
[----:B------:R-:W-:-:S04]  /*23d0*/  IADD3 R0, P0, R2, R6, RZ ;  /* 0x0000000602007210 */ /* 0x000fc80007f1e0ff */
[----:B------:R-:W-:Y:S02]  /*23e0*/  IADD3.X R2, R5, R3, R4, P0, !PT ;  /* 0x0000000305027210 */ /* 0x000fe400007fe404 */
[C---:B------:R-:W-:Y:S01]  /*23f0*/  LEA R3, P0, R0.reuse, c[0x0][0x1f8], 0x1 ;  /* 0x00007e0000037a11 */ /* 0x040fe200078008ff */
[----:B------:R-:W-:Y:S03]  /*2400*/  LDSM.16.M88.4 R12, [R203] ;  /* 0x00000000cb0c783b */ /* 0x000fe60000000200 */
[----:B------:R-:W-:Y:S02]  /*2410*/  LEA.HI.X R16, R0, c[0x0][0x1fc], R2, 0x1, P0 ;  /* 0x00007f0000107a11 */ /* 0x000fe400000f0c02 */
[----:B------:R-:W1:Y:S04]  /*2420*/  SHFL.IDX PT, R0, R3, RZ, 0x1c1f ;  /* 0x001c1fff03007589 */ /* 0x000e6800000e0000 */
[----:B------:R-:W2:Y:S04]  /*2430*/  SHFL.IDX PT, R2, R16, RZ, 0x1c1f ;  /* 0x001c1fff10027589 */ /* 0x000ea800000e0000 */
[----:B------:R-:W3:Y:S04]  /*2440*/  SHFL.IDX PT, R3, R3, 0x1, 0x1c1f ;  /* 0x003c1f0003037f89 */ /* 0x000ee800000e0000 */
[----:B------:R-:W4:Y:S04]  /*2450*/  SHFL.IDX PT, R16, R16, 0x1, 0x1c1f ;  /* 0x003c1f0010107f89 */ /* 0x000f2800000e0000 */
[----:B------:R-:W5:Y:S01]  /*2460*/  LDSM.16.M88.4 R44, [R200] ;  /* 0x00000000c82c783b */ /* 0x000f620000000200 */
[----:B------:R-:W-:-:S02]  /*2470*/  ISETP.GE.AND P3, PT, R217, c[0x0][0x1d4], PT ;  /* 0x00007500d9007a0c */ /* 0x000fc40003f66270 */
[----:B------:R-:W-:Y:S01]  /*2480*/  ISETP.GE.AND P2, PT, R20, c[0x0][0x1d4], PT ;  /* 0x0000750014007a0c */ /* 0x000fe20003f46270 */
[----:B------:R-:W5:Y:S01]  /*2490*/  LDSM.16.M88.4 R8, [R203+0x1000] ;  /* 0x00100000cb08783b */ /* 0x000f620000000200 */
[----:B-1----:R-:W-:-:S03]  /*24a0*/  IADD3 R22, P6, R0, R158, RZ ;  /* 0x0000009e00167210 */ /* 0x002fc60007fde0ff */
[----:B------:R-:W1:Y:S01]  /*24b0*/  LDSM.16.M88.4 R48, [R200+0x400] ;  /* 0x00040000c830783b */ /* 0x000e620000000200 */
[----:B------:R-:W-:Y:S02]  /*24c0*/  IADD3 R24, P0, R0, R157, RZ ;  /* 0x0000009d00187210 */ /* 0x000fe40007f1e0ff */
[----:B--2---:R-:W-:Y:S01]  /*24d0*/  IADD3.X R23, R2, R125, RZ, P6, !PT ;  /* 0x0000007d02177210 */ /* 0x004fe200037fe4ff */
[----:B------:R-:W2:Y:S01]  /*24e0*/  LDSM.16.M88.4 R40, [R200+0x800] ;  /* 0x00080000c828783b */ /* 0x000ea20000000200 */
[----:B------:R-:W-:Y:S02]  /*24f0*/  IADD3 R26, P1, R0, R156, RZ ;  /* 0x0000009c001a7210 */ /* 0x000fe40007f3e0ff */
[----:B------:R-:W-:Y:S01]  /*2500*/  ISETP.LT.OR P6, PT, R17, 0x1, P3 ;  /* 0x000000011100780c */ /* 0x000fe20001fc1670 */
[----:B------:R-:W1:Y:S01]  /*2510*/  LDSM.16.M88.4 R28, [R200+0xc00] ;  /* 0x000c0000c81c783b */ /* 0x000e620000000200 */
[C---:B------:R-:W-:Y:S02]  /*2520*/  IADD3.X R25, R2.reuse, R126, RZ, P0, !PT ;  /* 0x0000007e02197210 */ /* 0x040fe400007fe4ff */
[----:B---3--:R-:W-:Y:S01]  /*2530*/  IADD3 R18, P0, R3, R157, RZ ;  /* 0x0000009d03127210 */ /* 0x008fe20007f1e0ff */
[----:B------:R-:W-:Y:S01]  /*2540*/  LDSM.16.M88.4 R36, [R204] ;  /* 0x00000000cc24783b */ /* 0x000fe20000000200 */
[----:B------:R-:W-:-:S02]  /*2550*/  IADD3.X R27, R2, R124, RZ, P1, !PT ;  /* 0x0000007c021b7210 */ /* 0x000fc40000ffe4ff */
[----:B------:R-:W-:Y:S01]  /*2560*/  IADD3 R20, P1, R3, R156, RZ ;  /* 0x0000009c03147210 */ /* 0x000fe20007f3e0ff */
[----:B------:R-:W3:Y:S01]  /*2570*/  LDSM.16.M88.4 R52, [R205] ;  /* 0x00000000cd34783b */ /* 0x000ee20000000200 */
[C---:B----4-:R-:W-:Y:S02]  /*2580*/  IADD3.X R19, R16.reuse, R126, RZ, P0, !PT ;  /* 0x0000007e10137210 */ /* 0x050fe400007fe4ff */
[C---:B------:R-:W-:Y:S01]  /*2590*/  ISETP.LT.OR P0, PT, R17.reuse, 0x1, P2 ;  /* 0x000000011100780c */ /* 0x040fe20001701670 */
[----:B------:R-:W-:Y:S01]  /*25a0*/  STL.64 [R1+0x48], R6 ;  /* 0x0000480601007387 */ /* 0x000fe20000100a00 */
[----:B------:R-:W-:Y:S02]  /*25b0*/  IADD3.X R21, R16, R124, RZ, P1, !PT ;  /* 0x0000007c10157210 */ /* 0x000fe40000ffe4ff */
[----:B------:R-:W-:Y:S01]  /*25c0*/  ISETP.GE.AND P1, PT, R32, c[0x0][0x1d4], PT ;  /* 0x0000750020007a0c */ /* 0x000fe20003f26270 */
[----:B------:R-:W-:Y:S01]  /*25d0*/  STL [R1+0x54], R5 ;  /* 0x0000540501007387 */ /* 0x000fe20000100800 */
[----:B------:R-:W-:-:S03]  /*25e0*/  ISETP.LT.OR P3, PT, R17, 0x21, P3 ;  /* 0x000000211100780c */ /* 0x000fc60001f61670 */
[----:B------:R-:W4:Y:S04]  /*25f0*/  LDSM.16.M88.4 R4, [R204+0x1000] ;  /* 0x00100000cc04783b */ /* 0x000f280000000200 */
[----:B------:R-:W-:Y:S04]  /*2600*/  LDSM.16.M88.4 R64, [R216] ;  /* 0x00000000d840783b */ /* 0x000fe80000000200 */
[----:B------:R-:W-:Y:S04]  /*2610*/  LDSM.16.M88.4 R84, [R215] ;  /* 0x00000000d754783b */ /* 0x000fe80000000200 */
[----:B------:R-:W-:Y:S01]  /*2620*/  LDSM.16.M88.4 R92, [R214] ;  /* 0x00000000d65c783b */ /* 0x000fe20000000200 */
[----:B------:R-:W-:-:S03]  /*2630*/  ISETP.LT.OR P2, PT, R17, 0x21, P2 ;  /* 0x000000211100780c */ /* 0x000fc60001741670 */
[----:B------:R-:W-:Y:S01]  /*2640*/  @!PT LDS RZ, [RZ] ;  /* 0x00000000fffff984 */ /* 0x000fe20000000800 */
[----:B------:R-:W-:Y:S01]  /*2650*/  @!PT LDS RZ, [RZ] ;  /* 0x00000000fffff984 */ /* 0x000fe20000000800 */
[----:B------:R-:W-:Y:S01]  /*2660*/  @!PT LDS RZ, [RZ] ;  /* 0x00000000fffff984 */ /* 0x000fe20000000800 */
[----:B------:R1:W-:Y:S01]  /*2670*/  LDGSTS.E.BYPASS.LTC128B.128 [R218+0x100], [R26.64], !P6 ;  /* 0x001000001ada7fae */ /* 0x0003e2000f101d46 */
[C---:B------:R-:W-:Y:S02]  /*2680*/  ISETP.LT.OR P6, PT, R17.reuse, 0x1, P1 ;  /* 0x000000011100780c */ /* 0x040fe40000fc1670 */
[----:B------:R-:W-:Y:S01]  /*2690*/  ISETP.LT.OR P1, PT, R17, 0x21, P1 ;  /* 0x000000211100780c */ /* 0x000fe20000f21670 */
[----:B------:R1:W-:Y:S01]  /*26a0*/  LDGSTS.E.BYPASS.LTC128B.128 [R218+0x1100], [R24.64], !P0 ;  /* 0x0110000018da7fae */ /* 0x0003e2000c101d46 */
[----:B------:R-:W-:Y:S01]  /*26b0*/  IADD3 R2, P0, R3, R158, RZ ;  /* 0x0000009e03027210 */ /* 0x000fe20007f1e0ff */
[----:B-----5:R-:W-:Y:S03]  /*26c0*/  HMMA.16816.F32 R56, R12, R44, RZ ;  /* 0x0000002c0c38723c */ /* 0x020fe600000018ff */
[----:B------:R-:W-:-:S05]  /*26d0*/  IADD3.X R3, R16, R125, RZ, P0, !PT ;  /* 0x0000007d10037210 */ /* 0x000fca00007fe4ff */
[----:B------:R5:W-:Y:S04]  /*26e0*/  LDGSTS.E.BYPASS.LTC128B.128 [R218+0x2100], [R22.64], !P6 ;  /* 0x0210000016da7fae */ /* 0x000be8000f101d46 */
[----:B------:R5:W-:Y:S04]  /*26f0*/  LDGSTS.E.BYPASS.LTC128B.128 [R218+0x900], [R20.64], !P3 ;  /* 0x0090000014da7fae */ /* 0x000be8000d901d46 */
[----:B------:R2:W-:Y:S04]  /*2700*/  LDGSTS.E.BYPASS.LTC128B.128 [R218+0x1900], [R18.64], !P2 ;  /* 0x0190000012da7fae */ /* 0x0005e8000d101d46 */
[----:B------:R3:W-:Y:S04]  /*2710*/  LDGSTS.E.BYPASS.LTC128B.128 [R218+0x2900], [R2.64], !P1 ;  /* 0x0290000002da7fae */ /* 0x0007e8000c901d46 */
[----:B------:R-:W-:Y:S04]  /*2720*/  LDSM.16.M88.4 R60, [R200+0x1000] ;  /* 0x00100000c83c783b */ /* 0x000fe80000000200 */
[----:B------:R-:W3:Y:S01]  /*2730*/  LDSM.16.M88.4 R32, [R203+0x2000] ;  /* 0x00200000cb20783b */ /* 0x000ee20000000200 */
[C---:B------:R-:W-:Y:S03]  /*2740*/  HMMA.16816.F32 R76, R8.reuse, R44, RZ ;  /* 0x0000002c084c723c */ /* 0x040fe600000018ff */
[----:B-1----:R-:W-:Y:S04]  /*2750*/  LDSM.16.M88.4 R24, [R204+0x2000] ;  /* 0x00200000cc18783b */ /* 0x002fe80000000200 */
[----:B------:R-:W0:Y:S01]  /*2760*/  LDGDEPBAR ;  /* 0x00000000000079af */ /* 0x000e220000000000 */
[C---:B------:R-:W-:Y:S08]  /*2770*/  HMMA.16816.F32 R104, R8.reuse, R48, RZ ;  /* 0x000000300868723c */ /* 0x040ff000000018ff */
[C---:B--2---:R-:W-:Y:S08]  /*2780*/  HMMA.16816.F32 R100, R8.reuse, R40, RZ ;  /* 0x000000280864723c */ /* 0x044ff000000018ff */
[C---:B------:R-:W-:Y:S08]  /*2790*/  HMMA.16816.F32 R88, R8.reuse, R28, RZ ;  /* 0x0000001c0858723c */ /* 0x040ff000000018ff */
[C---:B------:R-:W-:Y:S08]  /*27a0*/  HMMA.16816.F32 R96, R8.reuse, R46, RZ ;  /* 0x0000002e0860723c */ /* 0x040ff000000018ff */
[C---:B------:R-:W-:Y:S08]  /*27b0*/  HMMA.16816.F32 R80, R8.reuse, R50, RZ ;  /* 0x000000320850723c */ /* 0x040ff000000018ff */
[C---:B------:R-:W-:Y:S08]  /*27c0*/  HMMA.16816.F32 R68, R8.reuse, R42, RZ ;  /* 0x0000002a0844723c */ /* 0x040ff000000018ff */
[----:B-----5:R-:W-:Y:S08]  /*27d0*/  HMMA.16816.F32 R20, R8, R30, RZ ;  /* 0x0000001e0814723c */ /* 0x020ff000000018ff */
[----:B---3--:R-:W-:Y:S08]  /*27e0*/  HMMA.16816.F32 R8, R36, R52, R56 ;  /* 0x000000342408723c */ /* 0x008ff00000001838 */
[C---:B------:R-:W-:Y:S08]  /*27f0*/  HMMA.16816.F32 R108, R12.reuse, R28, RZ ;  /* 0x0000001c0c6c723c */ /* 0x040ff000000018ff */
[C---:B------:R-:W-:Y:S01]  /*2800*/  HMMA.16816.F32 R116, R12.reuse, R30, RZ ;  /* 0x0000001e0c74723c */ /* 0x040fe200000018ff */
[----:B------:R-:W1:Y:S07]  /*2810*/  LDSM.16.M88.4 R28, [R203+0x3000] ;  /* 0x00300000cb1c783b */ /* 0x000e6e0000000200 */
[C---:B------:R-:W-:Y:S08]  /*2820*/  HMMA.16816.F32 R16, R12.reuse, R48, RZ ;  /* 0x000000300c10723c */ /* 0x040ff000000018ff */
[C---:B------:R-:W-:Y:S08]  /*2830*/  HMMA.16816.F32 R112, R12.reuse, R50, RZ ;  /* 0x000000320c70723c */ /* 0x040ff000000018ff */
[C---:B------:R-:W-:Y:S08]  /*2840*/  HMMA.16816.F32 R48, R12.reuse, R40, RZ ;  /* 0x000000280c30723c */ /* 0x040ff000000018ff */
[C---:B------:R-:W-:Y:S01]  /*2850*/  HMMA.16816.F32 R120, R12.reuse, R42, RZ ;  /* 0x0000002a0c78723c */ /* 0x040fe200000018ff */
[----:B------:R-:W2:Y:S07]  /*2860*/  LDSM.16.M88.4 R40, [R213] ;  /* 0x00000000d528783b */ /* 0x000eae0000000200 */
[----:B------:R-:W-:Y:S01]  /*2870*/  HMMA.16816.F32 R72, R12, R46, RZ ;  /* 0x0000002e0c48723c */ /* 0x000fe200000018ff */
[----:B------:R-:W-:Y:S07]  /*2880*/  LDSM.16.M88.4 R44, [R200+0x2000] ;  /* 0x00200000c82c783b */ /* 0x000fee0000000200 */
[----:B----4-:R-:W-:Y:S08]  /*2890*/  HMMA.16816.F32 R12, R4, R52, R76 ;  /* 0x00000034040c723c */ /* 0x010ff0000000184c */
[----:B------:R-:W-:Y:S08]  /*28a0*/  HMMA.16816.F32 R8, R32, R60, R8 ;  /* 0x0000003c2008723c */ /* 0x000ff00000001808 */
[C---:B------:R-:W-:Y:S01]  /*28b0*/  HMMA.16816.F32 R144, R4.reuse, R94, R20 ;  /* 0x0000005e0490723c */ /* 0x040fe20000001814 */
[----:B------:R-:W3:Y:S07]  /*28c0*/  LDSM.16.M88.4 R20, [R204+0x3000] ;  /* 0x00300000cc14783b */ /* 0x000eee0000000200 */
[----:B------:R-:W-:Y:S08]  /*28d0*/  HMMA.16816.F32 R140, R4, R92, R88 ;  /* 0x0000005c048c723c */ /* 0x000ff00000001858 */
[-C--:B------:R-:W-:Y:S01]  /*28e0*/  HMMA.16816.F32 R88, R36, R64.reuse, R16 ;  /* 0x000000402458723c */ /* 0x080fe20000001810 */
[----:B------:R-:W4:Y:S07]  /*28f0*/  LDSM.16.M88.4 R16, [R203+0x4000] ;  /* 0x00400000cb10783b */ /* 0x000f2e0000000200 */
[C---:B------:R-:W-:Y:S08]  /*2900*/  HMMA.16816.F32 R104, R4.reuse, R64, R104 ;  /* 0x000000400468723c */ /* 0x040ff00000001868 */
[C---:B------:R-:W-:Y:S08]  /*2910*/  HMMA.16816.F32 R132, R4.reuse, R84, R100 ;  /* 0x000000540484723c */ /* 0x040ff00000001864 */
[C---:B------:R-:W-:Y:S08]  /*2920*/  HMMA.16816.F32 R76, R4.reuse, R54, R96 ;  /* 0x00000036044c723c */ /* 0x040ff00000001860 */
[C---:B------:R-:W-:Y:S08]  /*2930*/  HMMA.16816.F32 R128, R4.reuse, R66, R80 ;  /* 0x000000420480723c */ /* 0x040ff00000001850 */
[----:B------:R-:W-:Y:S08]  /*2940*/  HMMA.16816.F32 R136, R4, R86, R68 ;  /* 0x000000560488723c */ /* 0x000ff00000001844 */
[----:B-1----:R-:W-:Y:S01]  /*2950*/  HMMA.16816.F32 R4, R28, R60, R12 ;  /* 0x0000003c1c04723c */ /* 0x002fe2000000180c */
[----:B------:R-:W1:Y:S07]  /*2960*/  LDSM.16.M88.4 R12, [R203+0x5000] ;  /* 0x00500000cb0c783b */ /* 0x000e6e0000000200 */
[----:B------:R-:W-:Y:S08]  /*2970*/  HMMA.16816.F32 R72, R36, R54, R72 ;  /* 0x000000362448723c */ /* 0x000ff00000001848 */
[----:B--2---:R-:W-:Y:S01]  /*2980*/  HMMA.16816.F32 R56, R24, R40, R8 ;  /* 0x000000281838723c */ /* 0x004fe20000001808 */
[----:B------:R-:W-:Y:S07]  /*2990*/  LDSM.16.M88.4 R8, [R204+0x4000] ;  /* 0x00400000cc08783b */ /* 0x000fee0000000200 */
[----:B------:R-:W-:Y:S01]  /*29a0*/  HMMA.16816.F32 R100, R36, R84, R48 ;  /* 0x000000542464723c */ /* 0x000fe20000001830 */
[----:B------:R-:W2:Y:S07]  /*29b0*/  LDSM.16.M88.4 R48, [R209] ;  /* 0x00000000d130783b */ /* 0x000eae0000000200 */
[----:B---3--:R-:W-:Y:S01]  /*29c0*/  HMMA.16816.F32 R52, R20, R40, R4 ;  /* 0x000000281434723c */ /* 0x008fe20000001804 */
[----:B------:R-:W-:Y:S07]  /*29d0*/  LDSM.16.M88.4 R4, [R204+0x5000] ;  /* 0x00500000cc04783b */ /* 0x000fee0000000200 */
[-C--:B------:R-:W-:Y:S08]  /*29e0*/  HMMA.16816.F32 R72, R32, R62.reuse, R72 ;  /* 0x0000003e2048723c */ /* 0x080ff00000001848 */
[----:B------:R-:W-:Y:S01]  /*29f0*/  HMMA.16816.F32 R76, R28, R62, R76 ;  /* 0x0000003e1c4c723c */ /* 0x000fe2000000184c */
[----:B------:R-:W-:Y:S07]  /*2a00*/  LDSM.16.M88.4 R60, [R212] ;  /* 0x00000000d43c783b */ /* 0x000fee0000000200 */
[----:B----4-:R-:W-:Y:S01]  /*2a10*/  HMMA.16816.F32 R68, R16, R44, R56 ;  /* 0x0000002c1044723c */ /* 0x010fe20000001838 */
[----:B------:R-:W3:Y:S07]  /*2a20*/  LDSM.16.M88.4 R56, [R200+0x1400] ;  /* 0x00140000c838783b */ /* 0x000eee0000000200 */
[----:B------:R-:W-:Y:S08]  /*2a30*/  HMMA.16816.F32 R96, R36, R66, R112 ;  /* 0x000000422460723c */ /* 0x000ff00000001870 */
[----:B-1----:R-:W-:Y:S08]  /*2a40*/  HMMA.16816.F32 R52, R12, R44, R52 ;  /* 0x0000002c0c34723c */ /* 0x002ff00000001834 */
[-C--:B------:R-:W-:Y:S08]  /*2a50*/  HMMA.16816.F32 R64, R24, R42.reuse, R72 ;  /* 0x0000002a1840723c */ /* 0x080ff00000001848 */
[----:B------:R-:W-:Y:S01]  /*2a60*/  HMMA.16816.F32 R72, R20, R42, R76 ;  /* 0x0000002a1448723c */ /* 0x000fe2000000184c */
[----:B------:R-:W1:Y:S07]  /*2a70*/  LDSM.16.M88.4 R40, [R200+0x2400] ;  /* 0x00240000c828783b */ /* 0x000e6e0000000200 */
[----:B--2---:R-:W-:Y:S08]  /*2a80*/  HMMA.16816.F32 R80, R8, R48, R68 ;  /* 0x000000300850723c */ /* 0x004ff00000001844 */
[----:B---3--:R-:W-:Y:S08]  /*2a90*/  HMMA.16816.F32 R68, R32, R56, R88 ;  /* 0x000000382044723c */ /* 0x008ff00000001858 */
[----:B------:R-:W-:Y:S08]  /*2aa0*/  HMMA.16816.F32 R120, R36, R86, R120 ;  /* 0x000000562478723c */ /* 0x000ff00000001878 */
[----:B------:R-:W-:Y:S08]  /*2ab0*/  HMMA.16816.F32 R84, R4, R48, R52 ;  /* 0x000000300454723c */ /* 0x000ff00000001834 */
[-C--:B------:R-:W-:Y:S08]  /*2ac0*/  HMMA.16816.F32 R52, R16, R46.reuse, R64 ;  /* 0x0000002e1034723c */ /* 0x080ff00000001840 */
[----:B------:R-:W-:Y:S08]  /*2ad0*/  HMMA.16816.F32 R64, R12, R46, R72 ;  /* 0x0000002e0c40723c */ /* 0x000ff00000001848 */
[C---:B------:R-:W-:Y:S08]  /*2ae0*/  HMMA.16816.F32 R108, R36.reuse, R92, R108 ;  /* 0x0000005c246c723c */ /* 0x040ff0000000186c */
[----:B------:R-:W-:Y:S08]  /*2af0*/  HMMA.16816.F32 R116, R36, R94, R116 ;  /* 0x0000005e2474723c */ /* 0x000ff00000001874 */
[----:B------:R-:W-:Y:S01]  /*2b00*/  HMMA.16816.F32 R36, R28, R56, R104 ;  /* 0x000000381c24723c */ /* 0x000fe20000001868 */
[----:B------:R-:W-:-:S04]  /*2b10*/  FMUL.FTZ R0, R80, c[0x0][0x320] ;  /* 0x0000c80050007a20 */ /* 0x000fc80000410000 */
[----:B------:R2:W3:Y:S03]  /*2b20*/  MUFU.TANH R149, R0 ;  /* 0x0000000000957308 */ /* 0x0004e60000002400 */
[----:B------:R-:W-:Y:S01]  /*2b30*/  HMMA.16816.F32 R68, R24, R60, R68 ;  /* 0x0000003c1844723c */ /* 0x000fe20000001844 */
[----:B--2---:R-:W-:-:S04]  /*2b40*/  FMUL.FTZ R0, R81, c[0x0][0x320] ;  /* 0x0000c80051007a20 */ /* 0x004fc80000410000 */
[----:B------:R2:W4:Y:S03]  /*2b50*/  MUFU.TANH R148, R0 ;  /* 0x0000000000947308 */ /* 0x0005260000002400 */
[----:B------:R-:W-:Y:S08]  /*2b60*/  HMMA.16816.F32 R88, R4, R50, R64 ;  /* 0x000000320458723c */ /* 0x000ff00000001840 */
[----:B------:R-:W-:Y:S01]  /*2b70*/  HMMA.16816.F32 R64, R32, R58, R96 ;  /* 0x0000003a2040723c */ /* 0x000fe20000001860 */
[----:B--2---:R-:W-:-:S07]  /*2b80*/  FMUL.FTZ R0, R82, c[0x0][0x320] ;  /* 0x0000c80052007a20 */ /* 0x004fce0000410000 */
[----:B------:R-:W-:Y:S01]  /*2b90*/  HMMA.16816.F32 R44, R20, R60, R36 ;  /* 0x0000003c142c723c */ /* 0x000fe20000001824 */
[----:B------:R-:W2:Y:S01]  /*2ba0*/  LDSM.16.M88.4 R36, [R208] ;  /* 0x00000000d024783b */ /* 0x000ea20000000200 */
[----:B------:R5:W1:Y:S06]  /*2bb0*/  MUFU.TANH R155, R0 ;  /* 0x00000000009b7308 */ /* 0x000a6c0000002400 */
[----:B------:R-:W-:Y:S01]  /*2bc0*/  HMMA.16816.F32 R76, R8, R50, R52 ;  /* 0x00000032084c723c */ /* 0x000fe20000001834 */
[----:B------:R-:W2:Y:S01]  /*2bd0*/  LDSM.16.M88.4 R52, [R200+0x1800] ;  /* 0x00180000c834783b */ /* 0x000ea20000000200 */
[----:B-----5:R-:W-:-:S06]  /*2be0*/  FMUL.FTZ R0, R83, c[0x0][0x320] ;  /* 0x0000c80053007a20 */ /* 0x020fcc0000410000 */
[----:B------:R-:W-:Y:S01]  /*2bf0*/  HMMA.16816.F32 R72, R28, R58, R128 ;  /* 0x0000003a1c48723c */ /* 0x000fe20000001880 */
[----:B------:R5:W1:Y:S02]  /*2c00*/  MUFU.TANH R154, R0 ;  /* 0x00000000009a7308 */ /* 0x000a640000002400 */
[----:B-----5:R-:W-:-:S06]  /*2c10*/  FMUL.FTZ R0, R84, c[0x0][0x320] ;  /* 0x0000c80054007a20 */ /* 0x020fcc0000410000 */
[----:B------:R5:W2:Y:S01]  /*2c20*/  MUFU.TANH R152, R0 ;  /* 0x0000000000987308 */ /* 0x000aa20000002400 */
[----:B-1----:R-:W-:Y:S01]  /*2c30*/  HMMA.16816.F32 R68, R16, R40, R68 ;  /* 0x000000281044723c */ /* 0x002fe20000001844 */
[----:B-----5:R-:W-:-:S06]  /*2c40*/  FMUL.FTZ R0, R85, c[0x0][0x320] ;  /* 0x0000c80055007a20 */ /* 0x020fcc0000410000 */
[----:B------:R1:W1:Y:S01]  /*2c50*/  MUFU.TANH R150, R0 ;  /* 0x0000000000967308 */ /* 0x0002620000002400 */
[----:B------:R-:W-:Y:S01]  /*2c60*/  HMMA.16816.F32 R56, R24, R62, R64 ;  /* 0x0000003e1838723c */ /* 0x000fe20000001840 */
[----:B-1----:R-:W-:-:S06]  /*2c70*/  FMUL.FTZ R0, R86, c[0x0][0x320] ;  /* 0x0000c80056007a20 */ /* 0x002fcc0000410000 */
[----:B------:R1:W1:Y:S01]  /*2c80*/  MUFU.TANH R153, R0 ;  /* 0x0000000000997308 */ /* 0x0002620000002400 */
[----:B------:R-:W-:Y:S01]  /*2c90*/  HMMA.16816.F32 R48, R12, R40, R44 ;  /* 0x000000280c30723c */ /* 0x000fe2000000182c */
[----:B------:R-:W5:Y:S01]  /*2ca0*/  LDSM.16.M88.4 R44, [R211] ;  /* 0x00000000d32c783b */ /* 0x000f620000000200 */
[----:B-1----:R-:W-:-:S05]  /*2cb0*/  FMUL.FTZ R0, R87, c[0x0][0x320] ;  /* 0x0000c80057007a20 */ /* 0x002fca0000410000 */
[----:B------:R1:W1:Y:S01]  /*2cc0*/  MUFU.TANH R151, R0 ;  /* 0x0000000000977308 */ /* 0x0002620000002400 */
[----:B------:R-:W-:Y:S01]  /*2cd0*/  HMMA.16816.F32 R64, R20, R62, R72 ;  /* 0x0000003e1440723c */ /* 0x000fe20000001848 */
[----:B-1----:R-:W-:-:S06]  /*2ce0*/  FMUL.FTZ R0, R76, c[0x0][0x320] ;  /* 0x0000c8004c007a20 */ /* 0x002fcc0000410000 */
[----:B------:R1:W1:Y:S02]  /*2cf0*/  MUFU.TANH R106, R0 ;  /* 0x00000000006a7308 */ /* 0x0002640000002400 */
[----:B-1----:R-:W-:-:S06]  /*2d00*/  FMUL.FTZ R0, R77, c[0x0][0x320] ;  /* 0x0000c8004d007a20 */ /* 0x002fcc0000410000 */
[----:B------:R1:W1:Y:S01]  /*2d10*/  MUFU.TANH R105, R0 ;  /* 0x0000000000697308 */ /* 0x0002620000002400 */
[----:B------:R-:W-:Y:S01]  /*2d20*/  HMMA.16816.F32 R60, R16, R42, R56 ;  /* 0x0000002a103c723c */ /* 0x000fe20000001838 */
[----:B------:R-:W3:Y:S01]  /*2d30*/  LDSM.16.M88.4 R56, [R200+0x2800] ;  /* 0x00280000c838783b */ /* 0x000ee20000000200 */
[----:B-1----:R-:W-:-:S05]  /*2d40*/  FMUL.FTZ R0, R78, c[0x0][0x320] ;  /* 0x0000c8004e007a20 */ /* 0x002fca0000410000 */
[----:B------:R1:W1:Y:S01]  /*2d50*/  MUFU.TANH R128, R0 ;  /* 0x0000000000807308 */ /* 0x0002620000002400 */
[----:B--2---:R-:W-:Y:S01]  /*2d60*/  HMMA.16816.F32 R80, R4, R36, R48 ;  /* 0x000000240450723c */ /* 0x004fe20000001830 */
[----:B-1----:R-:W-:-:S07]  /*2d70*/  FMUL.FTZ R0, R79, c[0x0][0x320] ;  /* 0x0000c8004f007a20 */ /* 0x002fce0000410000 */
[----:B------:R-:W-:Y:S01]  /*2d80*/  HMMA.16816.F32 R76, R8, R36, R68 ;  /* 0x00000024084c723c */ /* 0x000fe20000001844 */
[----:B------:R1:W2:Y:S07]  /*2d90*/  MUFU.TANH R115, R0 ;  /* 0x0000000000737308 */ /* 0x0002ae0000002400 */
[----:B------:R-:W-:Y:S01]  /*2da0*/  HMMA.16816.F32 R68, R32, R52, R100 ;  /* 0x000000342044723c */ /* 0x000fe20000001864 */
[----:B-1----:R-:W-:-:S04]  /*2db0*/  FMUL.FTZ R0, R88, c[0x0][0x320] ;  /* 0x0000c80058007a20 */ /* 0x002fc80000410000 */
[----:B------:R1:W1:Y:S03]  /*2dc0*/  MUFU.TANH R113, R0 ;  /* 0x0000000000717308 */ /* 0x0002660000002400 */
[----:B------:R-:W-:Y:S08]  /*2dd0*/  HMMA.16816.F32 R48, R28, R52, R132 ;  /* 0x000000341c30723c */ /* 0x000ff00000001884 */
[----:B------:R-:W-:Y:S01]  /*2de0*/  HMMA.16816.F32 R64, R12, R42, R64 ;  /* 0x0000002a0c40723c */ /* 0x000fe20000001840 */
[----:B-1----:R-:W-:-:S04]  /*2df0*/  FMUL.FTZ R0, R89, c[0x0][0x320] ;  /* 0x0000c80059007a20 */ /* 0x002fc80000410000 */
[----:B------:R1:W1:Y:S03]  /*2e00*/  MUFU.TANH R107, R0 ;  /* 0x00000000006b7308 */ /* 0x0002660000002400 */
[----:B-----5:R-:W-:Y:S01]  /*2e10*/  HMMA.16816.F32 R68, R24, R44, R68 ;  /* 0x0000002c1844723c */ /* 0x020fe20000001844 */
[----:B-1----:R-:W-:-:S04]  /*2e20*/  FMUL.FTZ R0, R90, c[0x0][0x320] ;  /* 0x0000c8005a007a20 */ /* 0x002fc80000410000 */
[----:B------:R1:W1:Y:S03]  /*2e30*/  MUFU.TANH R114, R0 ;  /* 0x0000000000727308 */ /* 0x0002660000002400 */
[----:B------:R-:W-:Y:S01]  /*2e40*/  HMMA.16816.F32 R72, R8, R38, R60 ;  /* 0x000000260848723c */ /* 0x000fe2000000183c */
[----:B-1----:R-:W-:-:S04]  /*2e50*/  FMUL.FTZ R0, R91, c[0x0][0x320] ;  /* 0x0000c8005b007a20 */ /* 0x002fc80000410000 */
[----:B------:R1:W1:Y:S03]  /*2e60*/  MUFU.TANH R112, R0 ;  /* 0x0000000000707308 */ /* 0x0002660000002400 */
[----:B------:R-:W-:Y:S01]  /*2e70*/  HMMA.16816.F32 R60, R32, R54, R120 ;  /* 0x00000036203c723c */ /* 0x000fe20000001878 */
[----:B-1----:R-:W-:-:S04]  /*2e80*/  FMUL.FTZ R0, R76, c[0x0][0x320] ;  /* 0x0000c8004c007a20 */ /* 0x002fc80000410000 */
[----:B------:R1:W1:Y:S03]  /*2e90*/  MUFU.TANH R98, R0 ;  /* 0x0000000000627308 */ /* 0x0002660000002400 */
[----:B------:R-:W-:Y:S01]  /*2ea0*/  HMMA.16816.F32 R40, R20, R44, R48 ;  /* 0x0000002c1428723c */ /* 0x000fe20000001830 */
[----:B------:R-:W5:Y:S01]  /*2eb0*/  LDSM.16.M88.4 R48, [R207] ;  /* 0x00000000cf30783b */ /* 0x000f620000000200 */
[----:B-1----:R-:W-:-:S04]  /*2ec0*/  FMUL.FTZ R0, R77, c[0x0][0x320] ;  /* 0x0000c8004d007a20 */ /* 0x002fc80000410000 */
[----:B------:R1:W1:Y:S02]  /*2ed0*/  MUFU.TANH R97, R0 ;  /* 0x0000000000617308 */ /* 0x0002640000002400 */
[----:B------:R-:W-:Y:S01]  /*2ee0*/  HMMA.16816.F32 R84, R4, R38, R64 ;  /* 0x000000260454723c */ /* 0x000fe20000001840 */
[----:B------:R-:W2:Y:S01]  /*2ef0*/  LDSM.16.M88.4 R36, [R200+0x1c00] ;  /* 0x001c0000c824783b */ /* 0x000ea20000000200 */
[----:B-1----:R-:W-:-:S04]  /*2f00*/  FMUL.FTZ R0, R78, c[0x0][0x320] ;  /* 0x0000c8004e007a20 */ /* 0x002fc80000410000 */
[----:B------:R1:W1:Y:S02]  /*2f10*/  MUFU.TANH R104, R0 ;  /* 0x0000000000687308 */ /* 0x0002640000002400 */
[----:B---3--:R-:W-:Y:S01]  /*2f20*/  HMMA.16816.F32 R64, R16, R56, R68 ;  /* 0x000000381040723c */ /* 0x008fe20000001844 */
[----:B-1----:R-:W-:-:S05]  /*2f30*/  FMUL.FTZ R0, R79, c[0x0][0x320] ;  /* 0x0000c8004f007a20 */ /* 0x002fca0000410000 */
[----:B------:R1:W3:Y:S02]  /*2f40*/  MUFU.TANH R103, R0 ;  /* 0x0000000000677308 */ /* 0x0002e40000002400 */
[----:B------:R-:W-:Y:S01]  /*2f50*/  HMMA.16816.F32 R68, R28, R54, R136 ;  /* 0x000000361c44723c */ /* 0x000fe20000001888 */
[----:B------:R-:W2:Y:S01]  /*2f60*/  LDSM.16.M88.4 R52, [R210] ;  /* 0x00000000d234783b */ /* 0x000ea20000000200 */
[----:B-1----:R-:W-:-:S04]  /*2f70*/  FMUL.FTZ R0, R80, c[0x0][0x320] ;  /* 0x0000c80050007a20 */ /* 0x002fc80000410000 */
[----:B------:R1:W1:Y:S02]  /*2f80*/  MUFU.TANH R101, R0 ;  /* 0x0000000000657308 */ /* 0x0002640000002400 */
[----:B------:R-:W-:Y:S01]  /*2f90*/  HMMA.16816.F32 R60, R24, R46, R60 ;  /* 0x0000002e183c723c */ /* 0x000fe2000000183c */
[----:B-1----:R-:W-:-:S05]  /*2fa0*/  FMUL.FTZ R0, R81, c[0x0][0x320] ;  /* 0x0000c80051007a20 */ /* 0x002fca0000410000 */
[----:B------:R1:W1:Y:S02]  /*2fb0*/  MUFU.TANH R99, R0 ;  /* 0x0000000000637308 */ /* 0x0002640000002400 */
[----:B------:R-:W-:Y:S01]  /*2fc0*/  HMMA.16816.F32 R40, R12, R56, R40 ;  /* 0x000000380c28723c */ /* 0x000fe20000001828 */
[----:B-1----:R-:W-:-:S05]  /*2fd0*/  FMUL.FTZ R0, R82, c[0x0][0x320] ;  /* 0x0000c80052007a20 */ /* 0x002fca0000410000 */
[----:B------:R1:W1:Y:S02]  /*2fe0*/  MUFU.TANH R102, R0 ;  /* 0x0000000000667308 */ /* 0x0002640000002400 */
[----:B-1----:R-:W-:-:S06]  /*2ff0*/  FMUL.FTZ R0, R83, c[0x0][0x320] ;  /* 0x0000c80053007a20 */ /* 0x002fcc0000410000 */
[----:B------:R1:W1:Y:S01]  /*3000*/  MUFU.TANH R100, R0 ;  /* 0x0000000000647308 */ /* 0x0002620000002400 */
[----:B-----5:R-:W-:Y:S01]  /*3010*/  HMMA.16816.F32 R76, R8, R48, R64 ;  /* 0x00000030084c723c */ /* 0x020fe20000001840 */
[----:B-1----:R-:W-:-:S06]  /*3020*/  FMUL.FTZ R0, R72, c[0x0][0x320] ;  /* 0x0000c80048007a20 */ /* 0x002fcc0000410000 */
[----:B------:R1:W1:Y:S01]  /*3030*/  MUFU.TANH R90, R0 ;  /* 0x00000000005a7308 */ /* 0x0002620000002400 */
[----:B------:R-:W-:Y:S01]  /*3040*/  HMMA.16816.F32 R68, R20, R46, R68 ;  /* 0x0000002e1444723c */ /* 0x000fe20000001844 */
[----:B-1----:R-:W-:-:S06]  /*3050*/  FMUL.FTZ R0, R73, c[0x0][0x320] ;  /* 0x0000c80049007a20 */ /* 0x002fcc0000410000 */
[----:B------:R1:W1:Y:S01]  /*3060*/  MUFU.TANH R89, R0 ;  /* 0x0000000000597308 */ /* 0x0002620000002400 */
[----:B--2---:R-:W-:Y:S08]  /*3070*/  HMMA.16816.F32 R64, R32, R36, R108 ;  /* 0x000000242040723c */ /* 0x004ff0000000186c */
[----:B------:R-:W-:Y:S01]  /*3080*/  HMMA.16816.F32 R44, R16, R58, R60 ;  /* 0x0000003a102c723c */ /* 0x000fe2000000183c */
[----:B-1----:R-:W-:-:S07]  /*3090*/  FMUL.FTZ R0, R74, c[0x0][0x320] ;  /* 0x0000c8004a007a20 */ /* 0x002fce0000410000 */
[----:B------:R-:W-:Y:S01]  /*30a0*/  HMMA.16816.F32 R60, R32, R38, R116 ;  /* 0x00000026203c723c */ /* 0x000fe20000001874 */
[----:B------:R-:W-:Y:S01]  /*30b0*/  LDSM.16.M88.4 R32, [R206] ;  /* 0x00000000ce20783b */ /* 0x000fe20000000200 */
[----:B------:R1:W2:Y:S06]  /*30c0*/  MUFU.TANH R96, R0 ;  /* 0x0000000000607308 */ /* 0x0002ac0000002400 */
[----:B------:R-:W-:Y:S01]  /*30d0*/  HMMA.16816.F32 R80, R4, R48, R40 ;  /* 0x000000300450723c */ /* 0x000fe20000001828 */
[----:B------:R-:W5:Y:S01]  /*30e0*/  LDSM.16.M88.4 R40, [R200+0x2c00] ;  /* 0x002c0000c828783b */ /* 0x000f620000000200 */
[----:B------:R-:W-:Y:S01]  /*30f0*/  ISETP.GE.AND P0, PT, R183, 0x2, PT ;  /* 0x00000002b700780c */ /* 0x000fe20003f06270 */
[----:B------:R-:W-:-:S04]  /*3100*/  DEPBAR.LE SB0, 0x0 ;  /* 0x000080000000791a */ /* 0x000fc80000000000 */
[----:B-1----:R-:W-:Y:S02]  /*3110*/  FMUL.FTZ R0, R75, c[0x0][0x320] ;  /* 0x0000c8004b007a20 */ /* 0x002fe40000410000 */
[C---:B------:R-:W-:Y:S08]  /*3120*/  HMMA.16816.F32 R72, R28.reuse, R36, R140 ;  /* 0x000000241c48723c */ /* 0x040ff0000000188c */
[----:B------:R-:W-:Y:S01]  /*3130*/  HMMA.16816.F32 R28, R28, R38, R144 ;  /* 0x000000261c1c723c */ /* 0x000fe20000001890 */
[----:B------:R1:W1:Y:S02]  /*3140*/  MUFU.TANH R95, R0 ;  /* 0x00000000005f7308 */ /* 0x0002640000002400 */
[----:B-1----:R-:W-:-:S06]  /*3150*/  FMUL.FTZ R0, R84, c[0x0][0x320] ;  /* 0x0000c80054007a20 */ /* 0x002fcc0000410000 */
[----:B------:R1:W1:Y:S01]  /*3160*/  MUFU.TANH R94, R0 ;  /* 0x00000000005e7308 */ /* 0x0002620000002400 */
[----:B------:R-:W-:Y:S01]  /*3170*/  HMMA.16816.F32 R68, R12, R58, R68 ;  /* 0x0000003a0c44723c */ /* 0x000fe20000001844 */
[----:B-1----:R-:W-:-:S06]  /*3180*/  FMUL.FTZ R0, R85, c[0x0][0x320] ;  /* 0x0000c80055007a20 */ /* 0x002fcc0000410000 */
[----:B------:R1:W1:Y:S01]  /*3190*/  MUFU.TANH R91, R0 ;  /* 0x00000000005b7308 */ /* 0x0002620000002400 */
[-C--:B------:R-:W-:Y:S08]  /*31a0*/  HMMA.16816.F32 R56, R24, R52.reuse, R64 ;  /* 0x000000341838723c */ /* 0x080ff00000001840 */
[----:B------:R-:W-:Y:S01]  /*31b0*/  HMMA.16816.F32 R64, R20, R52, R72 ;  /* 0x000000341440723c */ /* 0x000fe20000001848 */
[----:B-1----:R-:W-:-:S07]  /*31c0*/  FMUL.FTZ R0, R86, c[0x0][0x320] ;  /* 0x0000c80056007a20 */ /* 0x002fce0000410000 */
[-C--:B------:R-:W-:Y:S01]  /*31d0*/  HMMA.16816.F32 R24, R24, R54.reuse, R60 ;  /* 0x000000361818723c */ /* 0x080fe2000000183c */
[----:B------:R1:W1:Y:S07]  /*31e0*/  MUFU.TANH R93, R0 ;  /* 0x00000000005d7308 */ /* 0x00026e0000002400 */
[----:B------:R-:W-:Y:S01]  /*31f0*/  HMMA.16816.F32 R52, R20, R54, R28 ;  /* 0x000000361434723c */ /* 0x000fe2000000181c */
[----:B-1----:R-:W-:-:S04]  /*3200*/  FMUL.FTZ R0, R87, c[0x0][0x320] ;  /* 0x0000c80057007a20 */ /* 0x002fc80000410000 */
[----:B------:R1:W1:Y:S02]  /*3210*/  MUFU.TANH R92, R0 ;  /* 0x00000000005c7308 */ /* 0x0002640000002400 */
[----:B-1----:R-:W-:-:S06]  /*3220*/  FMUL.FTZ R0, R76, c[0x0][0x320] ;  /* 0x0000c8004c007a20 */ /* 0x002fcc0000410000 */
[----:B------:R1:W1:Y:S01]  /*3230*/  MUFU.TANH R85, R0 ;  /* 0x0000000000557308 */ /* 0x0002620000002400 */
[----:B-----5:R-:W-:Y:S01]  /*3240*/  HMMA.16816.F32 R36, R12, R40, R64 ;  /* 0x000000280c24723c */ /* 0x020fe20000001840 */
[----:B-1----:R-:W-:-:S06]  /*3250*/  FMUL.FTZ R0, R77, c[0x0][0x320] ;  /* 0x0000c8004d007a20 */ /* 0x002fcc0000410000 */
[----:B------:R1:W1:Y:S03]  /*3260*/  MUFU.TANH R84, R0 ;  /* 0x0000000000547308 */ /* 0x0002660000002400 */
[----:B------:R-:W-:Y:S01]  /*3270*/  HMMA.16816.F32 R12, R12, R42, R52 ;  /* 0x0000002a0c0c723c */ /* 0x000fe20000001834 */
[----:B-1----:R-:W-:-:S04]  /*3280*/  FMUL.FTZ R0, R78, c[0x0][0x320] ;  /* 0x0000c8004e007a20 */ /* 0x002fc80000410000 */
[----:B------:R1:W1:Y:S02]  /*3290*/  MUFU.TANH R88, R0 ;  /* 0x0000000000587308 */ /* 0x0002640000002400 */
[----:B-1----:R-:W-:Y:S02]  /*32a0*/  FMUL.FTZ R0, R79, c[0x0][0x320] ;  /* 0x0000c8004f007a20 */ /* 0x002fe40000410000 */
[----:B------:R-:W-:Y:S08]  /*32b0*/  HMMA.16816.F32 R76, R8, R50, R44 ;  /* 0x00000032084c723c */ /* 0x000ff0000000182c */
[C---:B------:R-:W-:Y:S08]  /*32c0*/  HMMA.16816.F32 R44, R16.reuse, R40, R56 ;  /* 0x00000028102c723c */ /* 0x040ff00000001838 */
[----:B------:R-:W-:Y:S01]  /*32d0*/  HMMA.16816.F32 R16, R16, R42, R24 ;  /* 0x0000002a1010723c */ /* 0x000fe20000001818 */
[----:B------:R1:W1:Y:S07]  /*32e0*/  MUFU.TANH R87, R0 ;  /* 0x0000000000577308 */ /* 0x00026e0000002400 */
[----:B------:R-:W-:Y:S08]  /*32f0*/  HMMA.16816.F32 R68, R4, R50, R68 ;  /* 0x000000320444723c */ /* 0x000ff00000001844 */
[----:B------:R-:W-:Y:S01]  /*3300*/  HMMA.16816.F32 R44, R8, R32, R44 ;  /* 0x00000020082c723c */ /* 0x000fe2000000182c */
[----:B-1----:R-:W-:-:S07]  /*3310*/  FMUL.FTZ R0, R80, c[0x0][0x320] ;  /* 0x0000c80050007a20 */ /* 0x002fce0000410000 */
[----:B------:R-:W-:Y:S08]  /*3320*/  HMMA.16816.F32 R20, R4, R32, R36 ;  /* 0x000000200414723c */ /* 0x000ff00000001824 */
[-C--:B------:R-:W-:Y:S08]  /*3330*/  HMMA.16816.F32 R8, R8, R34.reuse, R16 ;  /* 0x000000220808723c */ /* 0x080ff00000001810 */
[----:B------:R-:W-:Y:S01]  /*3340*/  HMMA.16816.F32 R4, R4, R34, R12 ;  /* 0x000000220404723c */ /* 0x000fe2000000180c */
[----:B------:R1:W1:Y:S01]  /*3350*/  MUFU.TANH R86, R0 ;  /* 0x0000000000567308 */ /* 0x0002620000002400 */
[----:B------:R-:W-:-:S02]  /*3360*/  FMUL.FTZ R77, R77, c[0x0][0x320] ;  /* 0x0000c8004d4d7a20 */ /* 0x000fc40000410000 */
[----:B------:R-:W-:Y:S02]  /*3370*/  FMUL.FTZ R78, R78, c[0x0][0x320] ;  /* 0x0000c8004e4e7a20 */ /* 0x000fe40000410000 */
[----:B-1----:R-:W-:-:S04]  /*3380*/  FMUL.FTZ R0, R81, c[0x0][0x320] ;  /* 0x0000c80051007a20 */ /* 0x002fc80000410000 */
[----:B------:R1:W1:Y:S01]  /*3390*/  MUFU.TANH R80, R0 ;  /* 0x0000000000507308 */ /* 0x0002620000002400 */
[----:B------:R-:W-:Y:S02]  /*33a0*/  FMUL.FTZ R79, R79, c[0x0][0x320] ;  /* 0x0000c8004f4f7a20 */ /* 0x000fe40000410000 */
[----:B------:R-:W-:Y:S02]  /*33b0*/  FMUL.FTZ R68, R68, c[0x0][0x320] ;  /* 0x0000c80044447a20 */ /* 0x000fe40000410000 */
[----:B------:R-:W-:Y:S02]  /*33c0*/  FMUL.FTZ R69, R69, c[0x0][0x320] ;  /* 0x0000c80045457a20 */ /* 0x000fe40000410000 */
[----:B------:R-:W-:Y:S02]  /*33d0*/  FMUL.FTZ R70, R70, c[0x0][0x320] ;  /* 0x0000c80046467a20 */ /* 0x000fe40000410000 */
[----:B-1----:R-:W-:-:S04]  /*33e0*/  FMUL.FTZ R0, R82, c[0x0][0x320] ;  /* 0x0000c80052007a20 */ /* 0x002fc80000410000 */
[----:B------:R1:W1:Y:S01]  /*33f0*/  MUFU.TANH R72, R0 ;  /* 0x0000000000487308 */ /* 0x0002620000002400 */
[----:B------:R-:W-:Y:S02]  /*3400*/  FMUL.FTZ R71, R71, c[0x0][0x320] ;  /* 0x0000c80047477a20 */ /* 0x000fe40000410000 */
[----:B------:R-:W-:Y:S02]  /*3410*/  FMUL.FTZ R44, R44, c[0x0][0x320] ;  /* 0x0000c8002c2c7a20 */ /* 0x000fe40000410000 */
[----:B------:R-:W-:Y:S02]  /*3420*/  FMUL.FTZ R45, R45, c[0x0][0x320] ;  /* 0x0000c8002d2d7a20 */ /* 0x000fe40000410000 */
[----:B------:R-:W-:Y:S02]  /*3430*/  FMUL.FTZ R46, R46, c[0x0][0x320] ;  /* 0x0000c8002e2e7a20 */ /* 0x000fe40000410000 */
[----:B------:R-:W-:Y:S02]  /*3440*/  FMUL.FTZ R47, R47, c[0x0][0x320] ;  /* 0x0000c8002f2f7a20 */ /* 0x000fe40000410000 */
[----:B------:R-:W-:-:S02]  /*3450*/  FMUL.FTZ R20, R20, c[0x0][0x320] ;  /* 0x0000c80014147a20 */ /* 0x000fc40000410000 */
[----:B-1----:R-:W-:Y:S02]  /*3460*/  FMUL.FTZ R0, R83, c[0x0][0x320] ;  /* 0x0000c80053007a20 */ /* 0x002fe40000410000 */
[----:B------:R-:W-:Y:S02]  /*3470*/  FMUL.FTZ R21, R21, c[0x0][0x320] ;  /* 0x0000c80015157a20 */ /* 0x000fe40000410000 */
[----:B------:R1:W1:Y:S01]  /*3480*/  MUFU.TANH R50, R0 ;  /* 0x0000000000327308 */ /* 0x0002620000002400 */
[----:B------:R-:W-:Y:S02]  /*3490*/  FMUL.FTZ R22, R22, c[0x0][0x320] ;  /* 0x0000c80016167a20 */ /* 0x000fe40000410000 */
[----:B------:R-:W-:Y:S02]  /*34a0*/  FMUL.FTZ R23, R23, c[0x0][0x320] ;  /* 0x0000c80017177a20 */ /* 0x000fe40000410000 */
[----:B------:R-:W-:Y:S02]  /*34b0*/  FMUL.FTZ R8, R8, c[0x0][0x320] ;  /* 0x0000c80008087a20 */ /* 0x000fe40000410000 */
[----:B------:R-:W-:-:S02]  /*34c0*/  FMUL.FTZ R9, R9, c[0x0][0x320] ;  /* 0x0000c80009097a20 */ /* 0x000fc40000410000 */
[----:B------:R-:W-:Y:S02]  /*34d0*/  FMUL.FTZ R10, R10, c[0x0][0x320] ;  /* 0x0000c8000a0a7a20 */ /* 0x000fe40000410000 */
[----:B------:R-:W-:Y:S02]  /*34e0*/  FMUL.FTZ R11, R11, c[0x0][0x320] ;  /* 0x0000c8000b0b7a20 */ /* 0x000fe40000410000 */
[----:B------:R-:W-:Y:S02]  /*34f0*/  FMUL.FTZ R4, R4, c[0x0][0x320] ;  /* 0x0000c80004047a20 */ /* 0x000fe40000410000 */
[----:B------:R-:W-:Y:S02]  /*3500*/  FMUL.FTZ R5, R5, c[0x0][0x320] ;  /* 0x0000c80005057a20 */ /* 0x000fe40000410000 */
[----:B-1----:R-:W-:Y:S02]  /*3510*/  FMUL.FTZ R0, R76, c[0x0][0x320] ;  /* 0x0000c8004c007a20 */ /* 0x002fe40000410000 */
[----:B------:R-:W-:-:S02]  /*3520*/  FMUL.FTZ R6, R6, c[0x0][0x320] ;  /* 0x0000c80006067a20 */ /* 0x000fc40000410000 */
[----:B------:R-:W-:Y:S01]  /*3530*/  FMUL.FTZ R7, R7, c[0x0][0x320] ;  /* 0x0000c80007077a20 */ /* 0x000fe20000410000 */
[----:B------:R1:W1:Y:S08]  /*3540*/  MUFU.TANH R40, R46 ;  /* 0x0000002e00287308 */ /* 0x0002700000002400 */
[----:B------:R1:W1:Y:S08]  /*3550*/  MUFU.TANH R49, R0 ;  /* 0x0000000000317308 */ /* 0x0002700000002400 */
[----:B------:R-:W1:Y:S08]  /*3560*/  MUFU.TANH R77, R77 ;  /* 0x0000004d004d7308 */ /* 0x000e700000002400 */
        /* <DEDUP_REMOVED lines=9> */
[----:B------:R1:W1:Y:S08]  /*3600*/  MUFU.TANH R38, R20 ;  /* 0x0000001400267308 */ /* 0x0002700000002400 */
        /* <DEDUP_REMOVED lines=10> */
[----:B------:R1:W1:Y:S01]  /*36b0*/  MUFU.TANH R48, R7 ;  /* 0x0000000700307308 */ /* 0x0002620000002400 */
[----:B------:R-:W-:Y:S01]  /*36c0*/  BSSY B0, `(.L_x_607) ;  /* 0x000004c000007945 */ /* 0x000fe20003800000 */
[----:B------:R-:W-:Y:S01]  /*36d0*/  BAR.SYNC.DEFER_BLOCKING 0x0 ;  /* 0x0000000000007b1d */ /* 0x000fe20000010000 */
[----:B------:R-:W-:-:S05]  /*36e0*/  ISETP.GT.AND P3, PT, R163, 0x3f, PT ;  /* 0x0000003fa300780c */ /* 0x000fca0003f64270 */
[----:B------:R-:W-:Y:S05]  /*36f0*/  @!P0 BRA `(.L_x_608) ;  /* 0x0000048000008947 */ /* 0x000fea0003800000 */
[----:B--234-:R-:W-:Y:S01]  /*3700*/  IMAD R2, R183, 0x40, R166 ;  /* 0x00000040b7027824 */ /* 0x01cfe200078e02a6 */
[----:B------:R-:W-:-:S04]  /*3710*/  MOV R228, RZ ;  /* 0x000000ff00e47202 */ /* 0x000fc80000000f00 */
[----:B------:R-:W-:-:S05]  /*3720*/  IADD3 R2, R2, -0x80, R163 ;  /* 0xffffff8002027810 */ /* 0x000fca0007ffe0a3 */
[----:B------:R-:W-:-:S04]  /*3730*/  @P4 IMAD.HI.U32 R3, R2, c[0x0][0x2bc], RZ ;  /* 0x0000af0002034a27 */ /* 0x000fc800078e00ff */
[----:B-1----:R-:W-:Y:S01]  /*3740*/  IMAD.MOV.U32 R0, RZ, RZ, R2 ;  /* 0x000000ffff007224 */ /* 0x002fe200078e0002 */
[----:B------:R-:W-:-:S04]  /*3750*/  @P4 SHF.R.U32.HI R0, RZ, c[0x0][0x2c0], R3 ;  /* 0x0000b000ff004a19 */ /* 0x000fc80000011603 */
[----:B------:R-:W-:-:S04]  /*3760*/  @!P3 IADD3 R3, P0, R0, R164, RZ ;  /* 0x000000a40003b210 */ /* 0x000fc80007f1e0ff */
[----:B------:R-:W-:Y:S02]  /*3770*/  @!P3 LEA.HI.X.SX32 R5, R0, R162, 0x1, P0 ;  /* 0x000000a20005b211 */ /* 0x000fe400000f0eff */
[----:B------:R-:W-:-:S04]  /*3780*/  @!P3 LEA R4, P0, R3, c[0x0][0x2a0], 0x2 ;  /* 0x0000a8000304ba11 */ /* 0x000fc800078010ff */
[----:B------:R-:W-:-:S05]  /*3790*/  @!P3 LEA.HI.X R5, R3, c[0x0][0x2a4], R5, 0x2, P0 ;  /* 0x0000a9000305ba11 */ /* 0x000fca00000f1405 */
[----:B------:R-:W2:Y:S01]  /*37a0*/  @!P3 LDG.E R228, [R4.64] ;  /* 0x0000000604e4b981 */ /* 0x000ea2000c1e1900 */
[----:B------:R-:W-:-:S04]  /*37b0*/  IMAD.MOV R0, RZ, RZ, -R0 ;  /* 0x000000ffff007224 */ /* 0x000fc800078e0a00 */
[----:B------:R-:W-:-:S04]  /*37c0*/  IMAD R230, R0, c[0x0][0x2b8], R2 ;  /* 0x0000ae0000e67a24 */ /* 0x000fc800078e0202 */
[----:B------:R-:W-:Y:S01]  /*37d0*/  IMAD.WIDE.U32 R2, R230, c[0x0][0x1e0], RZ ;  /* 0x00007800e6027a25 */ /* 0x000fe200078e00ff */
[----:B------:R-:W-:-:S05]  /*37e0*/  SHF.R.S32.HI R0, RZ, 0x1f, R230 ;  /* 0x0000001fff007819 */ /* 0x000fca00000114e6 */
[----:B------:R-:W-:-:S04]  /*37f0*/  IMAD R0, R0, c[0x0][0x1e0], RZ ;  /* 0x0000780000007a24 */ /* 0x000fc800078e02ff */
[----:B------:R-:W-:-:S05]  /*3800*/  IMAD R0, R230, c[0x0][0x1e4], R0 ;  /* 0x00007900e6007a24 */ /* 0x000fca00078e0200 */
[----:B------:R-:W-:Y:S02]  /*3810*/  IADD3 R3, R3, R0, RZ ;  /* 0x0000000003037210 */ /* 0x000fe40007ffe0ff */
[----:B--2---:R-:W-:-:S03]  /*3820*/  SHF.R.S32.HI R10, RZ, 0x1f, R228 ;  /* 0x0000001fff0a7819 */ /* 0x004fc600000114e4 */
[----:B------:R-:W-:-:S04]  /*3830*/  IMAD.WIDE.U32 R2, R228, c[0x0][0x1f0], R2 ;  /* 0x00007c00e4027a25 */ /* 0x000fc800078e0002 */
[----:B------:R-:W-:Y:S01]  /*3840*/  IMAD R10, R10, c[0x0][0x1f0], RZ ;  /* 0x00007c000a0a7a24 */ /* 0x000fe200078e02ff */
[----:B------:R-:W-:-:S03]  /*3850*/  IADD3 R0, P1, R160, R2, RZ ;  /* 0x00000002a0007210 */ /* 0x000fc60007f3e0ff */
[----:B------:R-:W-:Y:S01]  /*3860*/  IMAD R10, R228, c[0x0][0x1f4], R10 ;  /* 0x00007d00e40a7a24 */ /* 0x000fe200078e020a */
[----:B------:R-:W-:-:S04]  /*3870*/  LEA R13, P0, R0, c[0x0][0x1c8], 0x1 ;  /* 0x00007200000d7a11 */ /* 0x000fc800078008ff */
[----:B------:R-:W-:-:S04]  /*3880*/  IADD3.X R10, R159, R3, R10, P1, !PT ;  /* 0x000000039f0a7210 */ /* 0x000fc80000ffe40a */
[----:B------:R-:W-:Y:S01]  /*3890*/  LEA.HI.X R10, R0, c[0x0][0x1cc], R10, 0x1, P0 ;  /* 0x00007300000a7a11 */ /* 0x000fe200000f0c0a */
[----:B------:R-:W-:Y:S05]  /*38a0*/  BRA.DIV ~URZ, `(.L_x_609) ;  /* 0x0000e4527f007947 */ /* 0x000fea000b800000 */
[----:B------:R1:W2:Y:S02]  /*38b0*/  SHFL.IDX PT, R5, R10, RZ, 0x1c1f ;  /* 0x001c1fff0a057589 */ /* 0x0002a400000e0000 */
.L_x_671:
[----:B------:R-:W-:Y:S05]  /*38c0*/  BRA.DIV ~URZ, `(.L_x_610) ;  /* 0x0000e4a27f007947 */ /* 0x000fea000b800000 */
[----:B------:R-:W3:Y:S01]  /*38d0*/  SHFL.IDX PT, R0, R13, RZ, 0x1c1f ;  /* 0x001c1fff0d007589 */ /* 0x000ee200000e0000 */
[C---:B------:R-:W-:Y:S02]  /*38e0*/  IADD3 R2, R217.reuse, 0x20, RZ ;  /* 0x00000020d9027810 */ /* 0x040fe40007ffe0ff */
[C---:B------:R-:W-:Y:S02]  /*38f0*/  IADD3 R4, R217.reuse, 0x40, RZ ;  /* 0x00000040d9047810 */ /* 0x040fe40007ffe0ff */
[----:B------:R-:W-:Y:S02]  /*3900*/  ISETP.GE.AND P1, PT, R2, c[0x0][0x1d4], PT ;  /* 0x0000750002007a0c */ /* 0x000fe40003f26270 */
[----:B------:R-:W-:Y:S02]  /*3910*/  ISETP.GE.AND P2, PT, R217, c[0x0][0x1d4], PT ;  /* 0x00007500d9007a0c */ /* 0x000fe40003f46270 */
[----:B------:R-:W-:-:S02]  /*3920*/  SEL R11, RZ, 0x10, P1 ;  /* 0x00000010ff0b7807 */ /* 0x000fc40000800000 */
[----:B------:R-:W-:Y:S02]  /*3930*/  SEL R12, RZ, 0x10, P2 ;  /* 0x00000010ff0c7807 */ /* 0x000fe40001000000 */
[C---:B---3--:R-:W-:Y:S02]  /*3940*/  IADD3 R6, P0, R0.reuse, R156, RZ ;  /* 0x0000009c00067210 */ /* 0x048fe40007f1e0ff */
[----:B------:R-:W-:-:S03]  /*3950*/  IADD3 R2, P6, R0, R157, RZ ;  /* 0x0000009d00027210 */ /* 0x000fc60007fde0ff */
[C---:B--2---:R-:W-:Y:S01]  /*3960*/  IMAD.X R7, R5.reuse, 0x1, R124, P0 ;  /* 0x0000000105077824 */ /* 0x044fe200000e067c */
[----:B------:R-:W-:Y:S01]  /*3970*/  ISETP.GE.AND P0, PT, R4, c[0x0][0x1d4], PT ;  /* 0x0000750004007a0c */ /* 0x000fe20003f06270 */
[C---:B------:R-:W-:Y:S01]  /*3980*/  IMAD.X R3, R5.reuse, 0x1, R126, P6 ;  /* 0x0000000105037824 */ /* 0x040fe200030e067e */
[----:B------:R-:W-:Y:S02]  /*3990*/  IADD3 R8, P6, R0, R158, RZ ;  /* 0x0000009e00087210 */ /* 0x000fe40007fde0ff */
[----:B------:R-:W-:Y:S01]  /*39a0*/  @!PT LDS RZ, [RZ] ;  /* 0x00000000fffff984 */ /* 0x000fe20000000800 */
[----:B------:R-:W-:Y:S01]  /*39b0*/  @!PT LDS RZ, [RZ] ;  /* 0x00000000fffff984 */ /* 0x000fe20000000800 */
[----:B------:R2:W-:Y:S03]  /*39c0*/  LDGSTS.E.BYPASS.LTC128B.128 [R218+0x3100], [R6.64], !P2 ;  /* 0x0310000006da7fae */ /* 0x0005e6000d101d46 */
[----:B------:R-:W-:Y:S01]  /*39d0*/  IMAD.X R9, R5, 0x1, R125, P6 ;  /* 0x0000000105097824 */ /* 0x000fe200030e067d */
[----:B------:R2:W-:Y:S04]  /*39e0*/  LDGSTS.E.BYPASS.LTC128B.128 [R218+0x4100], [R2.64], !P1 ;  /* 0x0410000002da7fae */ /* 0x0005e8000c901d46 */
[----:B------:R-:W3:Y:S04]  /*39f0*/  SHFL.IDX PT, R0, R13, 0x1, 0x1c1f ;  /* 0x003c1f000d007f89 */ /* 0x000ee800000e0000 */
[----:B------:R2:W-:Y:S04]  /*3a00*/  LDGSTS.E.BYPASS.LTC128B.128 [R218+0x5100], [R8.64], !P0 ;  /* 0x0510000008da7fae */ /* 0x0005e8000c101d46 */
[----:B------:R4:W1:Y:S02]  /*3a10*/  SHFL.IDX PT, R5, R10, 0x1, 0x1c1f ;  /* 0x003c1f000a057f89 */ /* 0x00086400000e0000 */
[----:B-1--4-:R-:W-:-:S02]  /*3a20*/  SEL R10, RZ, 0x10, P0 ;  /* 0x00000010ff0a7807 */ /* 0x012fc40000000000 */
.L_x_672:
[----:B--23--:R-:W-:Y:S02]  /*3a30*/  IADD3 R8, -R12, 0x10, RZ ;  /* 0x000000100c087810 */ /* 0x00cfe40007ffe1ff */
[----:B------:R-:W-:-:S02]  /*3a40*/  IADD3 R2, -R11, 0x10, RZ ;  /* 0x000000100b027810 */ /* 0x000fc40007ffe1ff */
[----:B------:R-:W-:Y:S02]  /*3a50*/  LOP3.LUT R8, R8, 0xf, RZ, 0xc0, !PT ;  /* 0x0000000f08087812 */ /* 0x000fe400078ec0ff */
[----:B------:R-:W-:Y:S02]  /*3a60*/  IADD3 R3, -R10, 0x10, RZ ;  /* 0x000000100a037810 */ /* 0x000fe40007ffe1ff */
[----:B------:R-:W-:Y:S02]  /*3a70*/  LOP3.LUT R6, R2, 0xf, RZ, 0xc0, !PT ;  /* 0x0000000f02067812 */ /* 0x000fe400078ec0ff */
[-C--:B------:R-:W-:Y:S02]  /*3a80*/  IADD3 R8, P1, P0, R8, R0.reuse, R156 ;  /* 0x0000000008087210 */ /* 0x080fe4000783e09c */
[----:B------:R-:W-:Y:S02]  /*3a90*/  LOP3.LUT R2, R3, 0xf, RZ, 0xc0, !PT ;  /* 0x0000000f03027812 */ /* 0x000fe400078ec0ff */
[----:B------:R-:W-:-:S02]  /*3aa0*/  IADD3 R6, P6, P2, R6, R0, R157 ;  /* 0x0000000006067210 */ /* 0x000fc40007ade09d */
[-C--:B------:R-:W-:Y:S02]  /*3ab0*/  IADD3.X R9, RZ, R5.reuse, R124, P1, P0 ;  /* 0x00000005ff097210 */ /* 0x080fe40000fe047c */
[----:B------:R-:W-:Y:S02]  /*3ac0*/  IADD3 R2, P1, P0, R2, R0, R158 ;  /* 0x0000000002027210 */ /* 0x000fe4000783e09e */
[-C--:B------:R-:W-:Y:S02]  /*3ad0*/  IADD3.X R7, RZ, R5.reuse, R126, P6, P2 ;  /* 0x00000005ff077210 */ /* 0x080fe400037e447e */
[----:B------:R-:W-:Y:S02]  /*3ae0*/  ISETP.NE.U32.AND P6, PT, R12, RZ, PT ;  /* 0x000000ff0c00720c */ /* 0x000fe40003fc5070 */
[----:B------:R-:W-:Y:S02]  /*3af0*/  ISETP.NE.U32.AND P2, PT, R11, RZ, PT ;  /* 0x000000ff0b00720c */ /* 0x000fe40003f45070 */
[----:B------:R-:W-:-:S02]  /*3b00*/  IADD3.X R3, RZ, R5, R125, P1, P0 ;  /* 0x00000005ff037210 */ /* 0x000fc40000fe047d */
[----:B------:R-:W-:-:S07]  /*3b10*/  ISETP.NE.U32.AND P0, PT, R10, RZ, PT ;  /* 0x000000ff0a00720c */ /* 0x000fce0003f05070 */
[----:B------:R-:W-:Y:S01]  /*3b20*/  @!PT LDS RZ, [RZ] ;  /* 0x00000000fffff984 */ /* 0x000fe20000000800 */
[----:B------:R-:W-:Y:S01]  /*3b30*/  @!PT LDS RZ, [RZ] ;  /* 0x00000000fffff984 */ /* 0x000fe20000000800 */
[----:B------:R-:W-:Y:S01]  /*3b40*/  @!PT LDS RZ, [RZ] ;  /* 0x00000000fffff984 */ /* 0x000fe20000000800 */
[----:B------:R1:W-:Y:S04]  /*3b50*/  LDGSTS.E.BYPASS.LTC128B.128.ZFILL [R218+0x3900], [R8.64], P6 ;  /* 0x0390000008da7fae */ /* 0x0003e8000b141d46 */
[----:B------:R1:W-:Y:S04]  /*3b60*/  LDGSTS.E.BYPASS.LTC128B.128.ZFILL [R218+0x4900], [R6.64], P2 ;  /* 0x0490000006da7fae */ /* 0x0003e80009141d46 */
[----:B------:R1:W-:Y:S02]  /*3b70*/  LDGSTS.E.BYPASS.LTC128B.128.ZFILL [R218+0x5900], [R2.64], P0 ;  /* 0x0590000002da7fae */ /* 0x0003e40008141d46 */
.L_x_608:
[----:B--234-:R-:W-:Y:S05]  /*3b80*/  BSYNC B0 ;  /* 0x0000000000007941 */ /* 0x01cfea0003800000 */
.L_x_607:
[----:B-1----:R-:W2:Y:S04]  /*3b90*/  LDL R3, [R1+0x58] ;  /* 0x0000580001037983 */ /* 0x002ea80000100800 */
[----:B------:R-:W2:Y:S04]  /*3ba0*/  LDL R2, [R1+0x68] ;  /* 0x0000680001027983 */ /* 0x000ea80000100800 */
[----:B------:R-:W3:Y:S01]  /*3bb0*/  LDL R6, [R1+0x64] ;  /* 0x0000640001067983 */ /* 0x000ee20000100800 */
[----:B------:R-:W-:-:S03]  /*3bc0*/  MOV R0, 0xffffffc0 ;  /* 0xffffffc000007802 */ /* 0x000fc60000000f00 */
[----:B------:R-:W0:Y:S02]  /*3bd0*/  LDGDEPBAR ;  /* 0x00000000000079af */ /* 0x000e240000000000 */
[----:B------:R-:W-:Y:S01]  /*3be0*/  IMAD R0, R183, R0, 0x41 ;  /* 0x00000041b7007424 */ /* 0x000fe200078e0200 */
[----:B--2---:R-:W-:Y:S02]  /*3bf0*/  IADD3 R4, R2, R3, RZ ;  /* 0x0000000302047210 */ /* 0x004fe40007ffe0ff */
[----:B------:R-:W-:Y:S02]  /*3c00*/  MOV R3, c[0x0][0x2ac] ;  /* 0x0000ab0000037a02 */ /* 0x000fe40000000f00 */
[----:B---3--:R-:W-:Y:S01]  /*3c10*/  IADD3 R5, -R6, R127, RZ ;  /* 0x0000007f06057210 */ /* 0x008fe20007ffe1ff */
[----:B------:R-:W-:-:S04]  /*3c20*/  @P5 IMAD.HI.U32 R2, R4, c[0x0][0x2c8], RZ ;  /* 0x0000b20004025a27 */ /* 0x000fc800078e00ff */
[----:B------:R-:W-:Y:S01]  /*3c30*/  IMAD R0, R3, c[0x0][0x1d0], R0 ;  /* 0x0000740003007a24 */ /* 0x000fe200078e0200 */
[----:B------:R-:W-:-:S04]  /*3c40*/  @P5 SHF.R.U32.HI R4, RZ, c[0x0][0x2cc], R2 ;  /* 0x0000b300ff045a19 */ /* 0x000fc80000011602 */
[----:B------:R-:W-:Y:S01]  /*3c50*/  IADD3 R0, R0, -c[0x0][0x168], -R6 ;  /* 0x80005a0000007a10 */ /* 0x000fe20007ffe806 */
[----:B------:R-:W-:Y:S05]  /*3c60*/  BRA.DIV ~URZ, `(.L_x_611) ;  /* 0x0000e3627f007947 */ /* 0x000fea000b800000 */
[----:B------:R1:W2:Y:S02]  /*3c70*/  SHFL.IDX PT, R2, R4, RZ, 0x1c1f ;  /* 0x001c1fff04027589 */ /* 0x0002a400000e0000 */
.L_x_673:
[----:B--2---:R-:W-:-:S05]  /*3c80*/  IMAD.IADD R2, R0, 0x1, R2 ;  /* 0x0000000100027824 */ /* 0x004fca00078e0202 */
[----:B------:R-:W-:-:S04]  /*3c90*/  IMNMX R2, R5, R2, PT ;  /* 0x0000000205027217 */ /* 0x000fc80003800200 */
[C---:B------:R-:W-:Y:S02]  /*3ca0*/  ISETP.GT.AND P6, PT, R2.reuse, RZ, PT ;  /* 0x000000ff0200720c */ /* 0x040fe40003fc4270 */
[C---:B------:R-:W-:Y:S02]  /*3cb0*/  ISETP.GT.AND P2, PT, R2.reuse, 0x1, PT ;  /* 0x000000010200780c */ /* 0x040fe40003f44270 */
[C---:B------:R-:W-:Y:S02]  /*3cc0*/  ISETP.GT.AND P1, PT, R2.reuse, 0x8, PT ;  /* 0x000000080200780c */ /* 0x040fe40003f24270 */
[----:B------:R-:W-:Y:S02]  /*3cd0*/  ISETP.GT.AND P0, PT, R2, 0x9, PT ;  /* 0x000000090200780c */ /* 0x000fe40003f04270 */
[----:B------:R-:W-:Y:S02]  /*3ce0*/  FSEL R7, R149, -INF , P6 ;  /* 0xff80000095077808 */ /* 0x000fe40003000000 */
[----:B------:R-:W-:-:S02]  /*3cf0*/  FSEL R9, R148, -INF , P2 ;  /* 0xff80000094097808 */ /* 0x000fc40001000000 */
[----:B------:R-:W-:Y:S02]  /*3d00*/  FSEL R11, R106, -INF , P1 ;  /* 0xff8000006a0b7808 */ /* 0x000fe40000800000 */
[----:B------:R-:W-:Y:S02]  /*3d10*/  FSEL R13, R105, -INF , P0 ;  /* 0xff800000690d7808 */ /* 0x000fe40000000000 */
[C---:B------:R-:W-:Y:S02]  /*3d20*/  ISETP.GT.AND P6, PT, R2.reuse, 0x10, PT ;  /* 0x000000100200780c */ /* 0x040fe40003fc4270 */
[C---:B------:R-:W-:Y:S02]  /*3d30*/  ISETP.GT.AND P2, PT, R2.reuse, 0x11, PT ;  /* 0x000000110200780c */ /* 0x040fe40003f44270 */
[C---:B------:R-:W-:Y:S02]  /*3d40*/  ISETP.GT.AND P1, PT, R2.reuse, 0x18, PT ;  /* 0x000000180200780c */ /* 0x040fe40003f24270 */
[----:B------:R-:W-:-:S02]  /*3d50*/  ISETP.GT.AND P0, PT, R2, 0x19, PT ;  /* 0x000000190200780c */ /* 0x000fc40003f04270 */
[----:B------:R-:W-:Y:S02]  /*3d60*/  FSEL R15, R98, -INF , P6 ;  /* 0xff800000620f7808 */ /* 0x000fe40003000000 */
[----:B------:R-:W-:Y:S02]  /*3d70*/  FSEL R18, R97, -INF , P2 ;  /* 0xff80000061127808 */ /* 0x000fe40001000000 */
[----:B------:R-:W-:Y:S02]  /*3d80*/  FSEL R20, R90, -INF , P1 ;  /* 0xff8000005a147808 */ /* 0x000fe40000800000 */
[----:B------:R-:W-:Y:S02]  /*3d90*/  FSEL R22, R89, -INF , P0 ;  /* 0xff80000059167808 */ /* 0x000fe40000000000 */
[C---:B------:R-:W-:Y:S02]  /*3da0*/  ISETP.GT.AND P6, PT, R2.reuse, 0x20, PT ;  /* 0x000000200200780c */ /* 0x040fe40003fc4270 */
[----:B------:R-:W-:-:S02]  /*3db0*/  ISETP.GT.AND P2, PT, R2, 0x21, PT ;  /* 0x000000210200780c */ /* 0x000fc40003f44270 */
[C---:B------:R-:W-:Y:S02]  /*3dc0*/  ISETP.GT.AND P1, PT, R2.reuse, 0x28, PT ;  /* 0x000000280200780c */ /* 0x040fe40003f24270 */
[----:B------:R-:W-:Y:S02]  /*3dd0*/  ISETP.GT.AND P0, PT, R2, 0x29, PT ;  /* 0x000000290200780c */ /* 0x000fe40003f04270 */
[----:B------:R-:W-:Y:S02]  /*3de0*/  FSEL R163, R85, -INF , P6 ;  /* 0xff80000055a37808 */ /* 0x000fe40003000000 */
[----:B------:R-:W-:Y:S02]  /*3df0*/  FSEL R162, R84, -INF , P2 ;  /* 0xff80000054a27808 */ /* 0x000fe40001000000 */
[----:B------:R-:W-:Y:S02]  /*3e00*/  FSEL R161, R49, -INF , P1 ;  /* 0xff80000031a17808 */ /* 0x000fe40000800000 */
[----:B------:R-:W-:-:S02]  /*3e10*/  FSEL R160, R77, -INF , P0 ;  /* 0xff8000004da07808 */ /* 0x000fc40000000000 */
[C---:B------:R-:W-:Y:S02]  /*3e20*/  ISETP.GT.AND P6, PT, R2.reuse, 0x30, PT ;  /* 0x000000300200780c */ /* 0x040fe40003fc4270 */
[C---:B------:R-:W-:Y:S02]  /*3e30*/  ISETP.GT.AND P2, PT, R2.reuse, 0x31, PT ;  /* 0x000000310200780c */ /* 0x040fe40003f44270 */
[C---:B------:R-:W-:Y:S02]  /*3e40*/  ISETP.GT.AND P1, PT, R2.reuse, 0x38, PT ;  /* 0x000000380200780c */ /* 0x040fe40003f24270 */
[----:B------:R-:W-:Y:S02]  /*3e50*/  ISETP.GT.AND P0, PT, R2, 0x39, PT ;  /* 0x000000390200780c */ /* 0x000fe40003f04270 */
[----:B------:R-:W-:Y:S02]  /*3e60*/  FSEL R192, R44, -INF , P6 ;  /* 0xff8000002cc07808 */ /* 0x000fe40003000000 */
[----:B------:R-:W-:-:S02]  /*3e70*/  FSEL R191, R45, -INF , P2 ;  /* 0xff8000002dbf7808 */ /* 0x000fc40001000000 */
[----:B------:R-:W-:Y:S02]  /*3e80*/  FSEL R190, R16, -INF , P1 ;  /* 0xff80000010be7808 */ /* 0x000fe40000800000 */
[----:B------:R-:W-:Y:S01]  /*3e90*/  FSEL R189, R14, -INF , P0 ;  /* 0xff8000000ebd7808 */ /* 0x000fe20000000000 */
[----:B------:R-:W-:Y:S05]  /*3ea0*/  BRA.DIV ~URZ, `(.L_x_612) ;  /* 0x0000e1827f007947 */ /* 0x000fea000b800000 */
[----:B------:R-:W2:Y:S04]  /*3eb0*/  SHFL.IDX PT, R2, R4, 0x2, 0x1c1f ;  /* 0x005c1f0004027f89 */ /* 0x000ea800000e0000 */
[----:B------:R-:W3:Y:S04]  /*3ec0*/  SHFL.IDX PT, R3, R4, 0x1, 0x1c1f ;  /* 0x003c1f0004037f89 */ /* 0x000ee800000e0000 */
[----:B-1----:R-:W1:Y:S01]  /*3ed0*/  SHFL.IDX PT, R4, R4, 0x3, 0x1c1f ;  /* 0x007c1f0004047f89 */ /* 0x002e6200000e0000 */
[----:B--2---:R-:W-:-:S02]  /*3ee0*/  IMAD.IADD R2, R0, 0x1, R2 ;  /* 0x0000000100027824 */ /* 0x004fc400078e0202 */
[----:B---3--:R-:W-:-:S03]  /*3ef0*/  IMAD.IADD R3, R0, 0x1, R3 ;  /* 0x0000000100037824 */ /* 0x008fc600078e0203 */
[----:B------:R-:W-:Y:S01]  /*3f00*/  IMNMX R2, R5, R2, PT ;  /* 0x0000000205027217 */ /* 0x000fe20003800200 */
[----:B-1----:R-:W-:-:S03]  /*3f10*/  IMAD.IADD R0, R0, 0x1, R4 ;  /* 0x0000000100007824 */ /* 0x002fc600078e0204 */
        /* <DEDUP_REMOVED lines=28> */
[----:B------:R-:W-:Y:S02]  /*40e0*/  IMNMX R3, R5, R3, PT ;  /* 0x0000000305037217 */ /* 0x000fe40003800200 */
[----:B------:R-:W-:-:S02]  /*40f0*/  FSEL R188, R38, -INF , P6 ;  /* 0xff80000026bc7808 */ /* 0x000fc40003000000 */
[----:B------:R-:W-:Y:S02]  /*4100*/  FSEL R187, R37, -INF , P2 ;  /* 0xff80000025bb7808 */ /* 0x000fe40001000000 */
[----:B------:R-:W-:Y:S02]  /*4110*/  FSEL R186, R29, -INF , P1 ;  /* 0xff8000001dba7808 */ /* 0x000fe40000800000 */
[----:B------:R-:W-:Y:S02]  /*4120*/  FSEL R185, R27, -INF , P0 ;  /* 0xff8000001bb97808 */ /* 0x000fe40000000000 */
[C---:B------:R-:W-:Y:S02]  /*4130*/  ISETP.GT.AND P6, PT, R3.reuse, RZ, PT ;  /* 0x000000ff0300720c */ /* 0x040fe40003fc4270 */
[C---:B------:R-:W-:Y:S02]  /*4140*/  ISETP.GT.AND P2, PT, R3.reuse, 0x1, PT ;  /* 0x000000010300780c */ /* 0x040fe40003f44270 */
[----:B------:R-:W-:-:S02]  /*4150*/  ISETP.GT.AND P1, PT, R3, 0x8, PT ;  /* 0x000000080300780c */ /* 0x000fc40003f24270 */
[----:B------:R-:W-:Y:S02]  /*4160*/  ISETP.GT.AND P0, PT, R3, 0x9, PT ;  /* 0x000000090300780c */ /* 0x000fe40003f04270 */
[----:B------:R-:W-:Y:S02]  /*4170*/  FSEL R8, R155, -INF , P6 ;  /* 0xff8000009b087808 */ /* 0x000fe40003000000 */
[----:B------:R-:W-:Y:S02]  /*4180*/  FSEL R10, R154, -INF , P2 ;  /* 0xff8000009a0a7808 */ /* 0x000fe40001000000 */
[----:B------:R-:W-:Y:S02]  /*4190*/  FSEL R12, R128, -INF , P1 ;  /* 0xff800000800c7808 */ /* 0x000fe40000800000 */
[----:B------:R-:W-:Y:S02]  /*41a0*/  FSEL R14, R115, -INF , P0 ;  /* 0xff800000730e7808 */ /* 0x000fe40000000000 */
[----:B------:R-:W-:-:S02]  /*41b0*/  ISETP.GT.AND P6, PT, R3, 0x10, PT ;  /* 0x000000100300780c */ /* 0x000fc40003fc4270 */
[C---:B------:R-:W-:Y:S02]  /*41c0*/  ISETP.GT.AND P2, PT, R3.reuse, 0x11, PT ;  /* 0x000000110300780c */ /* 0x040fe40003f44270 */
[C---:B------:R-:W-:Y:S02]  /*41d0*/  ISETP.GT.AND P1, PT, R3.reuse, 0x18, PT ;  /* 0x000000180300780c */ /* 0x040fe40003f24270 */
[----:B------:R-:W-:Y:S02]  /*41e0*/  ISETP.GT.AND P0, PT, R3, 0x19, PT ;  /* 0x000000190300780c */ /* 0x000fe40003f04270 */
[----:B------:R-:W-:Y:S02]  /*41f0*/  FSEL R17, R104, -INF , P6 ;  /* 0xff80000068117808 */ /* 0x000fe40003000000 */
[----:B------:R-:W-:Y:S02]  /*4200*/  FSEL R19, R103, -INF , P2 ;  /* 0xff80000067137808 */ /* 0x000fe40001000000 */
[----:B------:R-:W-:-:S02]  /*4210*/  FSEL R21, R96, -INF , P1 ;  /* 0xff80000060157808 */ /* 0x000fc40000800000 */
[----:B------:R-:W-:Y:S02]  /*4220*/  FSEL R24, R95, -INF , P0 ;  /* 0xff8000005f187808 */ /* 0x000fe40000000000 */
[C---:B------:R-:W-:Y:S02]  /*4230*/  ISETP.GT.AND P6, PT, R3.reuse, 0x20, PT ;  /* 0x000000200300780c */ /* 0x040fe40003fc4270 */
[C---:B------:R-:W-:Y:S02]  /*4240*/  ISETP.GT.AND P2, PT, R3.reuse, 0x21, PT ;  /* 0x000000210300780c */ /* 0x040fe40003f44270 */
[C---:B------:R-:W-:Y:S02]  /*4250*/  ISETP.GT.AND P1, PT, R3.reuse, 0x28, PT ;  /* 0x000000280300780c */ /* 0x040fe40003f24270 */
[----:B------:R-:W-:Y:S02]  /*4260*/  ISETP.GT.AND P0, PT, R3, 0x29, PT ;  /* 0x000000290300780c */ /* 0x000fe40003f04270 */
[----:B------:R-:W-:-:S02]  /*4270*/  FSEL R140, R88, -INF , P6 ;  /* 0xff800000588c7808 */ /* 0x000fc40003000000 */
[----:B------:R-:W-:Y:S02]  /*4280*/  FSEL R143, R87, -INF , P2 ;  /* 0xff800000578f7808 */ /* 0x000fe40001000000 */
[----:B------:R-:W-:Y:S02]  /*4290*/  FSEL R142, R78, -INF , P1 ;  /* 0xff8000004e8e7808 */ /* 0x000fe40000800000 */
[----:B------:R-:W-:Y:S02]  /*42a0*/  FSEL R141, R79, -INF , P0 ;  /* 0xff8000004f8d7808 */ /* 0x000fe40000000000 */
[C---:B------:R-:W-:Y:S02]  /*42b0*/  ISETP.GT.AND P6, PT, R3.reuse, 0x30, PT ;  /* 0x000000300300780c */ /* 0x040fe40003fc4270 */
[C---:B------:R-:W-:Y:S02]  /*42c0*/  ISETP.GT.AND P2, PT, R3.reuse, 0x31, PT ;  /* 0x000000310300780c */ /* 0x040fe40003f44270 */
[----:B------:R-:W-:-:S02]  /*42d0*/  ISETP.GT.AND P1, PT, R3, 0x38, PT ;  /* 0x000000380300780c */ /* 0x000fc40003f24270 */
[----:B------:R-:W-:Y:S02]  /*42e0*/  ISETP.GT.AND P0, PT, R3, 0x39, PT ;  /* 0x000000390300780c */ /* 0x000fe40003f04270 */
[----:B------:R-:W-:Y:S02]  /*42f0*/  IMNMX R0, R5, R0, PT ;  /* 0x0000000005007217 */ /* 0x000fe40003800200 */
[----:B------:R-:W-:Y:S02]  /*4300*/  FSEL R184, R40, -INF , P6 ;  /* 0xff80000028b87808 */ /* 0x000fe40003000000 */
[----:B------:R-:W-:Y:S02]  /*4310*/  FSEL R182, R47, -INF , P2 ;  /* 0xff8000002fb67808 */ /* 0x000fe40001000000 */
[----:B------:R-:W-:Y:S02]  /*4320*/  FSEL R181, R33, -INF , P1 ;  /* 0xff80000021b57808 */ /* 0x000fe40000800000 */
[----:B------:R-:W-:-:S02]  /*4330*/  FSEL R180, R31, -INF , P0 ;  /* 0xff8000001fb47808 */ /* 0x000fc40000000000 */
        /* <DEDUP_REMOVED lines=20> */
[----:B------:R-:W-:Y:S02]  /*4480*/  FMNMX.FTZ R4, R7, R9, !PT ;  /* 0x0000000907047209 */ /* 0x000fe40007810000 */
[----:B------:R-:W-:Y:S02]  /*4490*/  FSEL R100, R72, -INF , P6 ;  /* 0xff80000048647808 */ /* 0x000fe40003000000 */
[----:B------:R-:W-:Y:S02]  /*44a0*/  FSEL R105, R50, -INF , P2 ;  /* 0xff80000032697808 */ /* 0x000fe40001000000 */
[----:B------:R-:W-:-:S02]  /*44b0*/  FSEL R107, R70, -INF , P1 ;  /* 0xff800000466b7808 */ /* 0x000fc40000800000 */
[----:B------:R-:W-:Y:S02]  /*44c0*/  FSEL R106, R71, -INF , P0 ;  /* 0xff800000476a7808 */ /* 0x000fe40000000000 */
[----:B------:R-:W-:Y:S02]  /*44d0*/  FMNMX.FTZ R2, R11, R4, !PT ;  /* 0x000000040b027209 */ /* 0x000fe40007810000 */
[C---:B------:R-:W-:Y:S02]  /*44e0*/  ISETP.GT.AND P6, PT, R0.reuse, 0x30, PT ;  /* 0x000000300000780c */ /* 0x040fe40003fc4270 */
[C---:B------:R-:W-:Y:S02]  /*44f0*/  ISETP.GT.AND P2, PT, R0.reuse, 0x31, PT ;  /* 0x000000310000780c */ /* 0x040fe40003f44270 */
[C---:B------:R-:W-:Y:S02]  /*4500*/  ISETP.GT.AND P1, PT, R0.reuse, 0x38, PT ;  /* 0x000000380000780c */ /* 0x040fe40003f24270 */
[----:B------:R-:W-:-:S02]  /*4510*/  ISETP.GT.AND P0, PT, R0, 0x39, PT ;  /* 0x000000390000780c */ /* 0x000fc40003f04270 */
[----:B------:R-:W-:Y:S02]  /*4520*/  FMNMX.FTZ R0, R8, R10, !PT ;  /* 0x0000000a08007209 */ /* 0x000fe40007810000 */
[----:B------:R-:W-:Y:S02]  /*4530*/  FMNMX.FTZ R3, R23, R25, !PT ;  /* 0x0000001917037209 */ /* 0x000fe40007810000 */
[----:B------:R-:W-:Y:S02]  /*4540*/  FMNMX.FTZ R2, R13, R2, !PT ;  /* 0x000000020d027209 */ /* 0x000fe40007810000 */
[----:B------:R-:W-:Y:S02]  /*4550*/  FMNMX.FTZ R0, R12, R0, !PT ;  /* 0x000000000c007209 */ /* 0x000fe40007810000 */
[----:B------:R-:W-:Y:S02]  /*4560*/  FMNMX.FTZ R3, R26, R3, !PT ;  /* 0x000000031a037209 */ /* 0x000fe40007810000 */
[----:B------:R-:W-:-:S02]  /*4570*/  FMNMX.FTZ R4, R27, R29, !PT ;  /* 0x0000001d1b047209 */ /* 0x000fc40007810000 */
        /* <DEDUP_REMOVED lines=36> */
[----:B------:R-:W-:Y:S02]  /*47c0*/  FSEL R175, R46, -INF , P6 ;  /* 0xff8000002eaf7808 */ /* 0x000fe40003000000 */
[----:B------:R-:W-:Y:S02]  /*47d0*/  FMNMX.FTZ R0, R192, R0, !PT ;  /* 0x00000000c0007209 */ /* 0x000fe40007810000 */
[----:B------:R-:W-:Y:S02]  /*47e0*/  FMNMX.FTZ R103, R184, R103, !PT ;  /* 0x00000067b8677209 */ /* 0x000fe40007810000 */
[----:B------:R-:W-:Y:S02]  /*47f0*/  FMNMX.FTZ R3, R106, R3, !PT ;  /* 0x000000036a037209 */ /* 0x000fe40007810000 */
[----:B------:R-:W-:Y:S02]  /*4800*/  FMNMX.FTZ R2, R187, R2, !PT ;  /* 0x00000002bb027209 */ /* 0x000fe40007810000 */
[----:B------:R-:W-:-:S02]  /*4810*/  FSEL R174, R39, -INF , P2 ;  /* 0xff80000027ae7808 */ /* 0x000fc40001000000 */
        /* <DEDUP_REMOVED lines=11> */
[----:B------:R-:W1:Y:S01]  /*48d0*/  SHFL.BFLY PT, R5, R102, 0x2, 0x1f ;  /* 0x0c401f0066057f89 */ /* 0x000e6200000e0000 */
[----:B------:R-:W-:-:S02]  /*48e0*/  FSEL R172, R48, -INF , P0 ;  /* 0xff80000030ac7808 */ /* 0x000fc40000000000 */
[----:B------:R-:W-:Y:S01]  /*48f0*/  FMNMX.FTZ R2, R173, R3, !PT ;  /* 0x00000003ad027209 */ /* 0x000fe20007810000 */
[----:B------:R-:W2:Y:S03]  /*4900*/  SHFL.BFLY PT, R4, R0, 0x2, 0x1f ;  /* 0x0c401f0000047f89 */ /* 0x000ea600000e0000 */
[----:B------:R-:W-:Y:S01]  /*4910*/  FMNMX.FTZ R2, R172, R2, !PT ;  /* 0x00000002ac027209 */ /* 0x000fe20007810000 */
[----:B------:R-:W3:Y:S04]  /*4920*/  SHFL.BFLY PT, R3, R103, 0x2, 0x1f ;  /* 0x0c401f0067037f89 */ /* 0x000ee800000e0000 */
[----:B------:R-:W4:Y:S01]  /*4930*/  SHFL.BFLY PT, R6, R2, 0x2, 0x1f ;  /* 0x0c401f0002067f89 */ /* 0x000f2200000e0000 */
[----:B-1----:R-:W-:-:S02]  /*4940*/  FMNMX.FTZ R102, R102, R5, !PT ;  /* 0x0000000566667209 */ /* 0x002fc40007810000 */
[----:B--2---:R-:W-:-:S03]  /*4950*/  FMNMX.FTZ R0, R4, R0, !PT ;  /* 0x0000000004007209 */ /* 0x004fc60007810000 */
[----:B------:R-:W1:Y:S01]  /*4960*/  SHFL.BFLY PT, R4, R102, 0x1, 0x1f ;  /* 0x0c201f0066047f89 */ /* 0x000e6200000e0000 */
[----:B---3--:R-:W-:-:S03]  /*4970*/  FMNMX.FTZ R103, R103, R3, !PT ;  /* 0x0000000367677209 */ /* 0x008fc60007810000 */
[----:B------:R-:W2:Y:S01]  /*4980*/  SHFL.BFLY PT, R104, R0, 0x1, 0x1f ;  /* 0x0c201f0000687f89 */ /* 0x000ea200000e0000 */
[----:B----4-:R-:W-:-:S03]  /*4990*/  FMNMX.FTZ R101, R2, R6, !PT ;  /* 0x0000000602657209 */ /* 0x010fc60007810000 */
[----:B------:R-:W3:Y:S04]  /*49a0*/  SHFL.BFLY PT, R3, R103, 0x1, 0x1f ;  /* 0x0c201f0067037f89 */ /* 0x000ee800000e0000 */
[----:B------:R4:W4:Y:S01]  /*49b0*/  SHFL.BFLY PT, R6, R101, 0x1, 0x1f ;  /* 0x0c201f0065067f89 */ /* 0x00092200000e0000 */
[----:B-1----:R-:W-:Y:S02]  /*49c0*/  FMNMX.FTZ R102, R102, R4, !PT ;  /* 0x0000000466667209 */ /* 0x002fe40007810000 */
[----:B--2---:R-:W-:Y:S02]  /*49d0*/  FMNMX.FTZ R104, R0, R104, !PT ;  /* 0x0000006800687209 */ /* 0x004fe40007810000 */
[----:B---3--:R-:W-:-:S03]  /*49e0*/  FMNMX.FTZ R103, R103, R3, !PT ;  /* 0x0000000367677209 */ /* 0x008fc60007810000 */
.L_x_674:
[C---:B------:R-:W-:Y:S01]  /*49f0*/  FMUL.FTZ R16, R104.reuse, c[0x0][0x2d0] ;  /* 0x0000b40068107a20 */ /* 0x040fe20000410000 */
[----:B------:R-:W-:Y:S01]  /*4a00*/  FSETP.NEU.FTZ.AND P0, PT, R104, -INF , PT ;  /* 0xff8000006800780b */ /* 0x000fe20003f1d000 */
[C---:B------:R-:W-:Y:S01]  /*4a10*/  FMUL.FTZ R3, R103.reuse, c[0x0][0x2d0] ;  /* 0x0000b40067037a20 */ /* 0x040fe20000410000 */
[----:B----4-:R-:W-:Y:S01]  /*4a20*/  FMNMX.FTZ R101, R6, R101, !PT ;  /* 0x0000006506657209 */ /* 0x010fe20007810000 */
[----:B------:R-:W-:Y:S01]  /*4a30*/  WARPSYNC 0xffffffff ;  /* 0xffffffff00007948 */ /* 0x000fe20003800000 */
[----:B------:R-:W-:Y:S01]  /*4a40*/  FSEL R16, R16, RZ, P0 ;  /* 0x000000ff10107208 */ /* 0x000fe20000000000 */
[----:B------:R-:W1:Y:S01]  /*4a50*/  LDSM.16.MT88.4 R36, [R201] ;  /* 0x00000000c924783b */ /* 0x000e620000004200 */
[----:B------:R-:W-:-:S03]  /*4a60*/  FSETP.NEU.FTZ.AND P0, PT, R103, -INF , PT ;  /* 0xff8000006700780b */ /* 0x000fc60003f1d000 */
[--C-:B------:R-:W-:Y:S01]  /*4a70*/  FFMA.FTZ R0, R7, c[0x0][0x2d0], -R16.reuse ;  /* 0x0000b40007007a23 */ /* 0x100fe20000010810 */
[----:B------:R-:W-:Y:S01]  /*4a80*/  FSEL R3, R3, RZ, P0 ;  /* 0x000000ff03037208 */ /* 0x000fe20000000000 */
[----:B------:R-:W2:Y:S01]  /*4a90*/  LDSM.16.MT88.4 R52, [R202] ;  /* 0x00000000ca34783b */ /* 0x000ea20000004200 */
[----:B------:R-:W-:Y:S01]  /*4aa0*/  FSETP.NEU.FTZ.AND P0, PT, R102, -INF , PT ;  /* 0xff8000006600780b */ /* 0x000fe20003f1d000 */
[----:B------:R3:W-:Y:S02]  /*4ab0*/  MUFU.EX2 R227, R0 ;  /* 0x0000000000e37308 */ /* 0x0007e40000000800 */
[----:B------:R-:W4:Y:S04]  /*4ac0*/  LDSM.16.MT88.4 R44, [R201+0x1000] ;  /* 0x00100000c92c783b */ /* 0x000f280000004200 */
[----:B------:R-:W5:Y:S04]  /*4ad0*/  LDSM.16.MT88.4 R64, [R201+0x400] ;  /* 0x00040000c940783b */ /* 0x000f680000004200 */
[----:B------:R-:W1:Y:S04]  /*4ae0*/  LDSM.16.MT88.4 R60, [R202+0x400] ;  /* 0x00040000ca3c783b */ /* 0x000e680000004200 */
[----:B------:R-:W1:Y:S01]  /*4af0*/  LDSM.16.MT88.4 R56, [R201+0x1400] ;  /* 0x00140000c938783b */ /* 0x000e620000004200 */
[----:B---3--:R-:W-:-:S03]  /*4b00*/  FFMA.FTZ R0, R9, c[0x0][0x2d0], -R16 ;  /* 0x0000b40009007a23 */ /* 0x008fc60000010810 */
[----:B------:R-:W-:Y:S01]  /*4b10*/  LDSM.16.MT88.4 R48, [R202+0x1400] ;  /* 0x00140000ca30783b */ /* 0x000fe20000004200 */
[----:B------:R3:W-:Y:S02]  /*4b20*/  MUFU.EX2 R226, R0 ;  /* 0x0000000000e27308 */ /* 0x0007e40000000800 */
[----:B---3--:R-:W-:-:S06]  /*4b30*/  FFMA.FTZ R0, R11, c[0x0][0x2d0], -R16 ;  /* 0x0000b4000b007a23 */ /* 0x008fcc0000010810 */
[----:B------:R3:W-:Y:S02]  /*4b40*/  MUFU.EX2 R250, R0 ;  /* 0x0000000000fa7308 */ /* 0x0007e40000000800 */
[----:B---3--:R-:W-:-:S06]  /*4b50*/  FFMA.FTZ R0, R13, c[0x0][0x2d0], -R16 ;  /* 0x0000b4000d007a23 */ /* 0x008fcc0000010810 */
[----:B------:R3:W1:Y:S02]  /*4b60*/  MUFU.EX2 R2, R0 ;  /* 0x0000000000027308 */ /* 0x0006640000000800 */
[----:B---3--:R-:W-:-:S06]  /*4b70*/  FFMA.FTZ R0, R15, c[0x0][0x2d0], -R16 ;  /* 0x0000b4000f007a23 */ /* 0x008fcc0000010810 */
[----:B------:R3:W-:Y:S02]  /*4b80*/  MUFU.EX2 R5, R0 ;  /* 0x0000000000057308 */ /* 0x0007e40000000800 */
[--C-:B---3--:R-:W-:Y:S01]  /*4b90*/  FFMA.FTZ R0, R18, c[0x0][0x2d0], -R16.reuse ;  /* 0x0000b40012007a23 */ /* 0x108fe20000010810 */
[----:B-1----:R-:W-:Y:S01]  /*4ba0*/  MOV R18, R2 ;  /* 0x0000000200127202 */ /* 0x002fe20000000f00 */
[----:B------:R-:W-:Y:S01]  /*4bb0*/  FFMA.FTZ R2, R20, c[0x0][0x2d0], -R16 ;  /* 0x0000b40014027a23 */ /* 0x000fe20000010810 */
[----:B------:R-:W-:-:S03]  /*4bc0*/  F2FP.PACK_AB R20, R226, R227 ;  /* 0x000000e3e214723e */ /* 0x000fc600000000ff */
[----:B------:R1:W-:Y:S08]  /*4bd0*/  MUFU.EX2 R4, R0 ;  /* 0x0000000000047308 */ /* 0x0003f00000000800 */
[----:B------:R3:W-:Y:S01]  /*4be0*/  MUFU.EX2 R194, R2 ;  /* 0x0000000200c27308 */ /* 0x0007e20000000800 */
[----:B-1----:R-:W-:Y:S01]  /*4bf0*/  FFMA.FTZ R0, R22, c[0x0][0x2d0], -R16 ;  /* 0x0000b40016007a23 */ /* 0x002fe20000010810 */
[----:B------:R-:W-:-:S06]  /*4c00*/  F2FP.PACK_AB R22, R18, R250 ;  /* 0x000000fa1216723e */ /* 0x000fcc00000000ff */
[----:B------:R1:W1:Y:S01]  /*4c10*/  MUFU.EX2 R193, R0 ;  /* 0x0000000000c17308 */ /* 0x0002620000000800 */
[----:B---3--:R-:W-:-:S05]  /*4c20*/  FMUL.FTZ R2, R102, c[0x0][0x2d0] ;  /* 0x0000b40066027a20 */ /* 0x008fca0000410000 */
[----:B------:R-:W-:Y:S02]  /*4c30*/  FSEL R2, R2, RZ, P0 ;  /* 0x000000ff02027208 */ /* 0x000fe40000000000 */
[----:B------:R-:W-:Y:S01]  /*4c40*/  FSETP.NEU.FTZ.AND P0, PT, R101, -INF , PT ;  /* 0xff8000006500780b */ /* 0x000fe20003f1d000 */
[----:B-1----:R-:W-:-:S04]  /*4c50*/  FFMA.FTZ R0, R8, c[0x0][0x2d0], -R3 ;  /* 0x0000b40008007a23 */ /* 0x002fc80000010803 */
[----:B------:R1:W-:Y:S02]  /*4c60*/  MUFU.EX2 R225, R0 ;  /* 0x0000000000e17308 */ /* 0x0003e40000000800 */
[----:B-1----:R-:W-:Y:S01]  /*4c70*/  FFMA.FTZ R0, R10, c[0x0][0x2d0], -R3 ;  /* 0x0000b4000a007a23 */ /* 0x002fe20000010803 */
[----:B------:R-:W-:-:S05]  /*4c80*/  F2FP.PACK_AB R10, R193, R194 ;  /* 0x000000c2c10a723e */ /* 0x000fca00000000ff */
[----:B------:R1:W3:Y:S02]  /*4c90*/  MUFU.EX2 R224, R0 ;  /* 0x0000000000e07308 */ /* 0x0002e40000000800 */
[----:B-1----:R-:W-:-:S06]  /*4ca0*/  FFMA.FTZ R0, R12, c[0x0][0x2d0], -R3 ;  /* 0x0000b4000c007a23 */ /* 0x002fcc0000010803 */
[----:B------:R1:W-:Y:S02]  /*4cb0*/  MUFU.EX2 R245, R0 ;  /* 0x0000000000f57308 */ /* 0x0003e40000000800 */
[----:B-1----:R-:W-:-:S06]  /*4cc0*/  FFMA.FTZ R0, R14, c[0x0][0x2d0], -R3 ;  /* 0x0000b4000e007a23 */ /* 0x002fcc0000010803 */
[----:B------:R1:W-:Y:S02]  /*4cd0*/  MUFU.EX2 R247, R0 ;  /* 0x0000000000f77308 */ /* 0x0003e40000000800 */
[----:B-1----:R-:W-:Y:S01]  /*4ce0*/  FFMA.FTZ R0, R17, c[0x0][0x2d0], -R3 ;  /* 0x0000b40011007a23 */ /* 0x002fe20000010803 */
[----:B------:R-:W-:-:S05]  /*4cf0*/  MOV R17, R5 ;  /* 0x0000000500117202 */ /* 0x000fca0000000f00 */
[----:B------:R1:W-:Y:S02]  /*4d00*/  MUFU.EX2 R248, R0 ;  /* 0x0000000000f87308 */ /* 0x0003e40000000800 */
[--C-:B-1----:R-:W-:Y:S01]  /*4d10*/  FFMA.FTZ R0, R19, c[0x0][0x2d0], -R3.reuse ;  /* 0x0000b40013007a23 */ /* 0x102fe20000010803 */
[----:B------:R-:W-:Y:S01]  /*4d20*/  MOV R19, R4 ;  /* 0x0000000400137202 */ /* 0x000fe20000000f00 */
[----:B------:R-:W-:Y:S01]  /*4d30*/  FFMA.FTZ R4, R21, c[0x0][0x2d0], -R3 ;  /* 0x0000b40015047a23 */ /* 0x000fe20000010803 */
[----:B---3--:R-:W-:-:S03]  /*4d40*/  F2FP.PACK_AB R21, R224, R225 ;  /* 0x000000e1e015723e */ /* 0x008fc600000000ff */
[----:B------:R1:W3:Y:S01]  /*4d50*/  MUFU.EX2 R249, R0 ;  /* 0x0000000000f97308 */ /* 0x0002e20000000800 */
[----:B------:R-:W-:-:S07]  /*4d60*/  F2FP.PACK_AB R8, R19, R17 ;  /* 0x000000111308723e */ /* 0x000fce00000000ff */
[----:B------:R2:W-:Y:S01]  /*4d70*/  MUFU.EX2 R251, R4 ;  /* 0x0000000400fb7308 */ /* 0x0005e20000000800 */
[----:B-1----:R-:W-:Y:S01]  /*4d80*/  FFMA.FTZ R0, R24, c[0x0][0x2d0], -R3 ;  /* 0x0000b40018007a23 */ /* 0x002fe20000010803 */
[----:B---3--:R-:W-:-:S06]  /*4d90*/  F2FP.PACK_AB R9, R249, R248 ;  /* 0x000000f8f909723e */ /* 0x008fcc00000000ff */
[----:B------:R1:W3:Y:S01]  /*4da0*/  MUFU.EX2 R252, R0 ;  /* 0x0000000000fc7308 */ /* 0x0002e20000000800 */
[----:B--2---:R-:W-:-:S07]  /*4db0*/  FFMA.FTZ R4, R32, c[0x0][0x2d0], -R2 ;  /* 0x0000b40020047a23 */ /* 0x004fce0000010802 */
[----:B------:R2:W-:Y:S01]  /*4dc0*/  MUFU.EX2 R243, R4 ;  /* 0x0000000400f37308 */ /* 0x0005e20000000800 */
[----:B-1----:R-:W-:Y:S01]  /*4dd0*/  FFMA.FTZ R0, R23, c[0x0][0x2d0], -R2 ;  /* 0x0000b40017007a23 */ /* 0x002fe20000010802 */
[----:B------:R-:W-:Y:S02]  /*4de0*/  F2FP.PACK_AB R23, R247, R245 ;  /* 0x000000f5f717723e */ /* 0x000fe400000000ff */
[----:B---3--:R-:W-:-:S04]  /*4df0*/  F2FP.PACK_AB R11, R252, R251 ;  /* 0x000000fbfc0b723e */ /* 0x008fc800000000ff */
[----:B------:R1:W-:Y:S01]  /*4e00*/  MUFU.EX2 R236, R0 ;  /* 0x0000000000ec7308 */ /* 0x0003e20000000800 */
[--C-:B--2---:R-:W-:Y:S01]  /*4e10*/  FFMA.FTZ R4, R34, c[0x0][0x2d0], -R2.reuse ;  /* 0x0000b40022047a23 */ /* 0x104fe20000010802 */
[C---:B------:R-:W-:Y:S06]  /*4e20*/  HMMA.16816.F32 R88, R20.reuse, R36, RZ ;  /* 0x000000241458723c */ /* 0x040fec00000018ff */
[----:B------:R-:W-:Y:S02]  /*4e30*/  MUFU.EX2 R246, R4 ;  /* 0x0000000400f67308 */ /* 0x000fe40000000800 */
[----:B------:R-:W-:Y:S01]  /*4e40*/  HMMA.16816.F32 R84, R20, R52, RZ ;  /* 0x000000341454723c */ /* 0x000fe200000018ff */
[----:B-1----:R-:W-:-:S05]  /*4e50*/  FFMA.FTZ R0, R25, c[0x0][0x2d0], -R2 ;  /* 0x0000b40019007a23 */ /* 0x002fca0000010802 */
[----:B------:R1:W2:Y:S02]  /*4e60*/  MUFU.EX2 R235, R0 ;  /* 0x0000000000eb7308 */ /* 0x0002a40000000800 */
[----:B----4-:R-:W-:Y:S08]  /*4e70*/  HMMA.16816.F32 R80, R20, R44, RZ ;  /* 0x0000002c1450723c */ /* 0x010ff000000018ff */
[----:B-----5:R-:W-:Y:S01]  /*4e80*/  HMMA.16816.F32 R124, R8, R64, R88 ;  /* 0x00000040087c723c */ /* 0x020fe20000001858 */
[----:B-1----:R-:W-:Y:S01]  /*4e90*/  FFMA.FTZ R0, R26, c[0x0][0x2d0], -R2 ;  /* 0x0000b4001a007a23 */ /* 0x002fe20000010802 */
[----:B--2---:R-:W-:-:S06]  /*4ea0*/  F2FP.PACK_AB R12, R235, R236 ;  /* 0x000000eceb0c723e */ /* 0x004fcc00000000ff */
[C---:B------:R-:W-:Y:S01]  /*4eb0*/  HMMA.16816.F32 R164, R8.reuse, R60, R84 ;  /* 0x0000003c08a4723c */ /* 0x040fe20000001854 */
[----:B------:R1:W-:Y:S07]  /*4ec0*/  MUFU.EX2 R240, R0 ;  /* 0x0000000000f07308 */ /* 0x0003ee0000000800 */
[----:B------:R-:W-:Y:S01]  /*4ed0*/  HMMA.16816.F32 R168, R8, R56, R80 ;  /* 0x0000003808a8723c */ /* 0x000fe20000001850 */
[----:B-1----:R-:W-:-:S04]  /*4ee0*/  FFMA.FTZ R0, R28, c[0x0][0x2d0], -R2 ;  /* 0x0000b4001c007a23 */ /* 0x002fc80000010802 */
[----:B------:R1:W2:Y:S02]  /*4ef0*/  MUFU.EX2 R241, R0 ;  /* 0x0000000000f17308 */ /* 0x0002a40000000800 */
[----:B-1----:R-:W-:Y:S01]  /*4f00*/  FFMA.FTZ R0, R30, c[0x0][0x2d0], -R2 ;  /* 0x0000b4001e007a23 */ /* 0x002fe20000010802 */
[----:B--2---:R-:W-:-:S05]  /*4f10*/  F2FP.PACK_AB R14, R241, R240 ;  /* 0x000000f0f10e723e */ /* 0x004fca00000000ff */
[----:B------:R1:W-:Y:S02]  /*4f20*/  MUFU.EX2 R244, R0 ;  /* 0x0000000000f47308 */ /* 0x0003e40000000800 */
[----:B-1----:R-:W-:-:S05]  /*4f30*/  FMUL.FTZ R0, R101, c[0x0][0x2d0] ;  /* 0x0000b40065007a20 */ /* 0x002fca0000410000 */
[----:B------:R-:W-:-:S05]  /*4f40*/  FSEL R0, R0, RZ, P0 ;  /* 0x000000ff00007208 */ /* 0x000fca0000000000 */
[--C-:B------:R-:W-:Y:S02]  /*4f50*/  FFMA.FTZ R4, R27, c[0x0][0x2d0], -R0.reuse ;  /* 0x0000b4001b047a23 */ /* 0x100fe40000010800 */
[----:B------:R-:W-:Y:S02]  /*4f60*/  LDSM.16.MT88.4 R24, [R202+0x2000] ;  /* 0x00200000ca18783b */ /* 0x000fe40000004200 */
[----:B------:R1:W-:Y:S02]  /*4f70*/  MUFU.EX2 R232, R4 ;  /* 0x0000000400e87308 */ /* 0x0003e40000000800 */
[----:B-1----:R-:W-:-:S06]  /*4f80*/  FFMA.FTZ R4, R29, c[0x0][0x2d0], -R0 ;  /* 0x0000b4001d047a23 */ /* 0x002fcc0000010800 */
[----:B------:R1:W2:Y:S02]  /*4f90*/  MUFU.EX2 R229, R4 ;  /* 0x0000000400e57308 */ /* 0x0002a40000000800 */
[--C-:B-1----:R-:W-:Y:S01]  /*4fa0*/  FFMA.FTZ R4, R31, c[0x0][0x2d0], -R0.reuse ;  /* 0x0000b4001f047a23 */ /* 0x102fe20000010800 */
[----:B--2---:R-:W-:Y:S01]  /*4fb0*/  F2FP.PACK_AB R13, R229, R232 ;  /* 0x000000e8e50d723e */ /* 0x004fe200000000ff */
[----:B------:R-:W1:Y:S04]  /*4fc0*/  LDSM.16.MT88.4 R28, [R201+0x2000] ;  /* 0x00200000c91c783b */ /* 0x000e680000004200 */
[----:B------:R2:W-:Y:S02]  /*4fd0*/  MUFU.EX2 R231, R4 ;  /* 0x0000000400e77308 */ /* 0x0005e40000000800 */
[----:B--2---:R-:W-:-:S06]  /*4fe0*/  FFMA.FTZ R4, R33, c[0x0][0x2d0], -R0 ;  /* 0x0000b40021047a23 */ /* 0x004fcc0000010800 */
[----:B------:R2:W3:Y:S02]  /*4ff0*/  MUFU.EX2 R234, R4 ;  /* 0x0000000400ea7308 */ /* 0x0004e40000000800 */
[----:B--2---:R-:W-:Y:S01]  /*5000*/  FFMA.FTZ R4, R41, c[0x0][0x2d0], -R2 ;  /* 0x0000b40029047a23 */ /* 0x004fe20000010802 */
[----:B---3--:R-:W-:Y:S01]  /*5010*/  F2FP.PACK_AB R15, R234, R231 ;  /* 0x000000e7ea0f723e */ /* 0x008fe200000000ff */
[----:B-1----:R-:W-:Y:S04]  /*5020*/  HMMA.16816.F32 R80, R20, R28, RZ ;  /* 0x0000001c1450723c */ /* 0x002fe800000018ff */
[----:B------:R1:W2:Y:S04]  /*5030*/  MUFU.EX2 R242, R4 ;  /* 0x0000000400f27308 */ /* 0x0002a80000000800 */
[C---:B------:R-:W-:Y:S08]  /*5040*/  HMMA.16816.F32 R76, R12.reuse, R36, RZ ;  /* 0x000000240c4c723c */ /* 0x040ff000000018ff */
[C---:B------:R-:W-:Y:S01]  /*5050*/  HMMA.16816.F32 R72, R12.reuse, R52, RZ ;  /* 0x000000340c48723c */ /* 0x040fe200000018ff */
[--C-:B-1----:R-:W-:Y:S01]  /*5060*/  FFMA.FTZ R4, R35, c[0x0][0x2d0], -R0.reuse ;  /* 0x0000b40023047a23 */ /* 0x102fe20000010800 */
[----:B--2---:R-:W-:Y:S01]  /*5070*/  F2FP.PACK_AB R6, R242, R246 ;  /* 0x000000f6f206723e */ /* 0x004fe200000000ff */
[----:B------:R-:W1:Y:S02]  /*5080*/  LDSM.16.MT88.4 R32, [R202+0x1000] ;  /* 0x00100000ca20783b */ /* 0x000e640000004200 */
[----:B------:R2:W-:Y:S03]  /*5090*/  MUFU.EX2 R233, R4 ;  /* 0x0000000400e97308 */ /* 0x0005e60000000800 */
[C---:B------:R-:W-:Y:S08]  /*50a0*/  HMMA.16816.F32 R68, R12.reuse, R44, RZ ;  /* 0x0000002c0c44723c */ /* 0x040ff000000018ff */
[----:B------:R-:W-:Y:S01]  /*50b0*/  HMMA.16816.F32 R88, R12, R38, RZ ;  /* 0x000000260c58723c */ /* 0x000fe200000018ff */
[----:B--2---:R-:W-:-:S07]  /*50c0*/  FFMA.FTZ R4, R40, c[0x0][0x2d0], -R0 ;  /* 0x0000b40028047a23 */ /* 0x004fce0000010800 */
[C---:B------:R-:W-:Y:S01]  /*50d0*/  HMMA.16816.F32 R96, R12.reuse, R54, RZ ;  /* 0x000000360c60723c */ /* 0x040fe200000018ff */
[----:B------:R2:W3:Y:S07]  /*50e0*/  MUFU.EX2 R239, R4 ;  /* 0x0000000400ef7308 */ /* 0x0004ee0000000800 */
[C---:B------:R-:W-:Y:S08]  /*50f0*/  HMMA.16816.F32 R108, R12.reuse, R46, RZ ;  /* 0x0000002e0c6c723c */ /* 0x040ff000000018ff */
[----:B------:R-:W-:Y:S01]  /*5100*/  HMMA.16816.F32 R116, R12, R30, RZ ;  /* 0x0000001e0c74723c */ /* 0x000fe200000018ff */
[----:B--2---:R-:W-:Y:S01]  /*5110*/  FFMA.FTZ R4, R42, c[0x0][0x2d0], -R0 ;  /* 0x0000b4002a047a23 */ /* 0x004fe20000010800 */
[----:B---3--:R-:W-:-:S03]  /*5120*/  F2FP.PACK_AB R5, R239, R233 ;  /* 0x000000e9ef05723e */ /* 0x008fc600000000ff */
[----:B------:R2:W-:Y:S03]  /*5130*/  MUFU.EX2 R238, R4 ;  /* 0x0000000400ee7308 */ /* 0x0005e60000000800 */
[C---:B-1----:R-:W-:Y:S08]  /*5140*/  HMMA.16816.F32 R92, R12.reuse, R32, RZ ;  /* 0x000000200c5c723c */ /* 0x042ff000000018ff */
[----:B------:R-:W-:Y:S01]  /*5150*/  HMMA.16816.F32 R112, R12, R34, RZ ;  /* 0x000000220c70723c */ /* 0x000fe200000018ff */
[----:B--2---:R-:W-:-:S07]  /*5160*/  FFMA.FTZ R4, R43, c[0x0][0x2d0], -R0 ;  /* 0x0000b4002b047a23 */ /* 0x004fce0000010800 */
[----:B------:R-:W-:Y:S01]  /*5170*/  HMMA.16816.F32 R120, R12, R26, RZ ;  /* 0x0000001a0c78723c */ /* 0x000fe200000018ff */
[----:B------:R-:W1:Y:S01]  /*5180*/  LDSM.16.MT88.4 R40, [R201+0x2400] ;  /* 0x00240000c928783b */ /* 0x000e620000004200 */
[----:B------:R2:W3:Y:S06]  /*5190*/  MUFU.EX2 R237, R4 ;  /* 0x0000000400ed7308 */ /* 0x0004ec0000000800 */
[C---:B------:R-:W-:Y:S08]  /*51a0*/  HMMA.16816.F32 R84, R20.reuse, R32, RZ ;  /* 0x000000201454723c */ /* 0x040ff000000018ff */
[----:B------:R-:W-:Y:S01]  /*51b0*/  HMMA.16816.F32 R52, R20, R54, RZ ;  /* 0x000000361434723c */ /* 0x000fe200000018ff */
[----:B--2---:R-:W-:-:S02]  /*51c0*/  F2FP.PACK_AB R4, R243, R244 ;  /* 0x000000f4f304723e */ /* 0x004fc400000000ff */
[----:B---3--:R-:W-:-:S05]  /*51d0*/  F2FP.PACK_AB R7, R237, R238 ;  /* 0x000000eeed07723e */ /* 0x008fca00000000ff */
[----:B------:R-:W-:Y:S08]  /*51e0*/  HMMA.16816.F32 R44, R20, R46, RZ ;  /* 0x0000002e142c723c */ /* 0x000ff000000018ff */
[C---:B------:R-:W-:Y:S08]  /*51f0*/  HMMA.16816.F32 R128, R4.reuse, R64, R76 ;  /* 0x000000400480723c */ /* 0x040ff0000000184c */
[----:B------:R-:W-:Y:S08]  /*5200*/  HMMA.16816.F32 R156, R4, R60, R72 ;  /* 0x0000003c049c723c */ /* 0x000ff00000001848 */
[C---:B------:R-:W-:Y:S08]  /*5210*/  HMMA.16816.F32 R76, R12.reuse, R28, RZ ;  /* 0x0000001c0c4c723c */ /* 0x040ff000000018ff */
[----:B------:R-:W-:Y:S01]  /*5220*/  HMMA.16816.F32 R72, R12, R24, RZ ;  /* 0x000000180c48723c */ /* 0x000fe200000018ff */
[----:B------:R-:W2:Y:S07]  /*5230*/  LDSM.16.MT88.4 R12, [R202+0x2400] ;  /* 0x00240000ca0c783b */ /* 0x000eae0000004200 */
[----:B------:R-:W-:Y:S08]  /*5240*/  HMMA.16816.F32 R176, R4, R56, R68 ;  /* 0x0000003804b0723c */ /* 0x000ff00000001844 */
[C---:B------:R-:W-:Y:S08]  /*5250*/  HMMA.16816.F32 R68, R20.reuse, R38, RZ ;  /* 0x000000261444723c */ /* 0x040ff000000018ff */
[C---:B------:R-:W-:Y:S08]  /*5260*/  HMMA.16816.F32 R36, R20.reuse, R34, RZ ;  /* 0x000000221424723c */ /* 0x040ff000000018ff */
[C---:B------:R-:W-:Y:S08]  /*5270*/  HMMA.16816.F32 R32, R20.reuse, R30, RZ ;  /* 0x0000001e1420723c */ /* 0x040ff000000018ff */
[C---:B------:R-:W-:Y:S08]  /*5280*/  HMMA.16816.F32 R28, R20.reuse, R24, RZ ;  /* 0x00000018141c723c */ /* 0x040ff000000018ff */
[----:B------:R-:W-:Y:S01]  /*5290*/  HMMA.16816.F32 R20, R20, R26, RZ ;  /* 0x0000001a1414723c */ /* 0x000fe200000018ff */
[----:B------:R-:W-:Y:S07]  /*52a0*/  LDSM.16.MT88.4 R24, [R202+0x800] ;  /* 0x00080000ca18783b */ /* 0x000fee0000004200 */
[C---:B------:R-:W-:Y:S08]  /*52b0*/  HMMA.16816.F32 R136, R8.reuse, R62, R52 ;  /* 0x0000003e0888723c */ /* 0x040ff00000001834 */
[C---:B------:R-:W-:Y:S08]  /*52c0*/  HMMA.16816.F32 R152, R8.reuse, R58, R44 ;  /* 0x0000003a0898723c */ /* 0x040ff0000000182c */
[C---:B------:R-:W-:Y:S08]  /*52d0*/  HMMA.16816.F32 R84, R8.reuse, R48, R84 ;  /* 0x000000300854723c */ /* 0x040ff00000001854 */
[C---:B-1----:R-:W-:Y:S08]  /*52e0*/  HMMA.16816.F32 R80, R8.reuse, R40, R80 ;  /* 0x000000280850723c */ /* 0x042ff00000001850 */
[C---:B--2---:R-:W-:Y:S01]  /*52f0*/  HMMA.16816.F32 R132, R8.reuse, R12, R28 ;  /* 0x0000000c0884723c */ /* 0x044fe2000000181c */
[----:B------:R-:W-:Y:S07]  /*5300*/  LDSM.16.MT88.4 R28, [R201+0x2800] ;  /* 0x00280000c91c783b */ /* 0x000fee0000004200 */
[C---:B------:R-:W-:Y:S08]  /*5310*/  HMMA.16816.F32 R68, R8.reuse, R66, R68 ;  /* 0x000000420844723c */ /* 0x040ff00000001844 */
[C---:B------:R-:W-:Y:S08]  /*5320*/  HMMA.16816.F32 R52, R8.reuse, R50, R36 ;  /* 0x000000320834723c */ /* 0x040ff00000001824 */
[C---:B------:R-:W-:Y:S08]  /*5330*/  HMMA.16816.F32 R32, R8.reuse, R42, R32 ;  /* 0x0000002a0820723c */ /* 0x040ff00000001820 */
[----:B------:R-:W-:Y:S01]  /*5340*/  HMMA.16816.F32 R44, R8, R14, R20 ;  /* 0x0000000e082c723c */ /* 0x000fe20000001814 */
[----:B------:R-:W-:Y:S06]  /*5350*/  LDSM.16.MT88.4 R20, [R201+0x1800] ;  /* 0x00180000c914783b */ /* 0x000fec0000004200 */
[--C-:B------:R-:W-:Y:S01]  /*5360*/  FFMA.FTZ R8, R163, c[0x0][0x2d0], -R16.reuse ;  /* 0x0000b400a3087a23 */ /* 0x100fe20000010810 */
[C---:B------:R-:W-:Y:S03]  /*5370*/  HMMA.16816.F32 R92, R4.reuse, R48, R92 ;  /* 0x00000030045c723c */ /* 0x040fe6000000185c */
[----:B------:R1:W-:Y:S05]  /*5380*/  MUFU.EX2 R220, R8 ;  /* 0x0000000800dc7308 */ /* 0x0003ea0000000800 */
[C---:B------:R-:W-:Y:S08]  /*5390*/  HMMA.16816.F32 R76, R4.reuse, R40, R76 ;  /* 0x00000028044c723c */ /* 0x040ff0000000184c */
[----:B------:R-:W-:Y:S01]  /*53a0*/  HMMA.16816.F32 R148, R4, R12, R72 ;  /* 0x0000000c0494723c */ /* 0x000fe20000001848 */
[----:B-1----:R-:W-:-:S04]  /*53b0*/  FFMA.FTZ R8, R162, c[0x0][0x2d0], -R16 ;  /* 0x0000b400a2087a23 */ /* 0x002fc80000010810 */
[----:B------:R1:W-:Y:S03]  /*53c0*/  MUFU.EX2 R221, R8 ;  /* 0x0000000800dd7308 */ /* 0x0003e60000000800 */
[----:B------:R-:W-:Y:S01]  /*53d0*/  HMMA.16816.F32 R64, R4, R66, R88 ;  /* 0x000000420440723c */ /* 0x000fe20000001858 */
[----:B------:R-:W-:Y:S02]  /*53e0*/  MOV R74, R193 ;  /* 0x000000c1004a7202 */ /* 0x000fe40000000f00 */
[----:B------:R-:W-:-:S05]  /*53f0*/  MOV R75, R194 ;  /* 0x000000c2004b7202 */ /* 0x000fca0000000f00 */
[----:B------:R-:W-:Y:S01]  /*5400*/  HMMA.16816.F32 R60, R4, R62, R96 ;  /* 0x0000003e043c723c */ /* 0x000fe20000001860 */
[----:B-1----:R-:W-:-:S07]  /*5410*/  FFMA.FTZ R8, R161, c[0x0][0x2d0], -R16 ;  /* 0x0000b400a1087a23 */ /* 0x002fce0000010810 */
[C---:B------:R-:W-:Y:S01]  /*5420*/  HMMA.16816.F32 R56, R4.reuse, R58, R108 ;  /* 0x0000003a0438723c */ /* 0x040fe2000000186c */
[----:B------:R1:W-:Y:S07]  /*5430*/  MUFU.EX2 R222, R8 ;  /* 0x0000000800de7308 */ /* 0x0003ee0000000800 */
[C---:B------:R-:W-:Y:S08]  /*5440*/  HMMA.16816.F32 R48, R4.reuse, R50, R112 ;  /* 0x000000320430723c */ /* 0x040ff00000001870 */
[----:B------:R-:W-:Y:S01]  /*5450*/  HMMA.16816.F32 R40, R4, R42, R116 ;  /* 0x0000002a0428723c */ /* 0x000fe20000001874 */
[----:B------:R-:W-:Y:S01]  /*5460*/  LDSM.16.MT88.4 R116, [R201+0xc00] ;  /* 0x000c0000c974783b */ /* 0x000fe20000004200 */
[----:B-1----:R-:W-:-:S04]  /*5470*/  FFMA.FTZ R8, R160, c[0x0][0x2d0], -R16 ;  /* 0x0000b400a0087a23 */ /* 0x002fc80000010810 */
[----:B------:R1:W2:Y:S02]  /*5480*/  MUFU.EX2 R223, R8 ;  /* 0x0000000800df7308 */ /* 0x0002a40000000800 */
[----:B------:R-:W-:Y:S01]  /*5490*/  HMMA.16816.F32 R36, R4, R14, R120 ;  /* 0x0000000e0424723c */ /* 0x000fe20000001878 */
[----:B------:R-:W3:Y:S06]  /*54a0*/  LDSM.16.MT88.4 R12, [R201+0x800] ;  /* 0x00080000c90c783b */ /* 0x000eec0000004200 */
[----:B------:R-:W-:-:S04]  /*54b0*/  FFMA.FTZ R4, R147, c[0x0][0x2d0], -R2 ;  /* 0x0000b40093047a23 */ /* 0x000fc80000010802 */
[----:B------:R4:W-:Y:S01]  /*54c0*/  MUFU.EX2 R193, R4 ;  /* 0x0000000400c17308 */ /* 0x0009e20000000800 */
[----:B-1----:R-:W-:Y:S01]  /*54d0*/  FFMA.FTZ R8, R140, c[0x0][0x2d0], -R3 ;  /* 0x0000b4008c087a23 */ /* 0x002fe20000010803 */
[----:B--2---:R-:W-:-:S06]  /*54e0*/  F2FP.PACK_AB R10, R223, R222 ;  /* 0x000000dedf0a723e */ /* 0x004fcc00000000ff */
[----:B------:R1:W-:Y:S01]  /*54f0*/  MUFU.EX2 R197, R8 ;  /* 0x0000000800c57308 */ /* 0x0003e20000000800 */
[----:B----4-:R-:W-:-:S07]  /*5500*/  FFMA.FTZ R4, R100, c[0x0][0x2d0], -R0 ;  /* 0x0000b40064047a23 */ /* 0x010fce0000010800 */
[----:B------:R2:W-:Y:S01]  /*5510*/  MUFU.EX2 R100, R4 ;  /* 0x0000000400647308 */ /* 0x0005e20000000800 */
[----:B-1----:R-:W-:-:S07]  /*5520*/  FFMA.FTZ R8, R143, c[0x0][0x2d0], -R3 ;  /* 0x0000b4008f087a23 */ /* 0x002fce0000010803 */
[----:B------:R1:W4:Y:S01]  /*5530*/  MUFU.EX2 R198, R8 ;  /* 0x0000000800c67308 */ /* 0x0003220000000800 */
[----:B--2---:R-:W-:-:S07]  /*5540*/  FFMA.FTZ R4, R105, c[0x0][0x2d0], -R0 ;  /* 0x0000b40069047a23 */ /* 0x004fce0000010800 */
[----:B------:R2:W5:Y:S01]  /*5550*/  MUFU.EX2 R105, R4 ;  /* 0x0000000400697308 */ /* 0x0005620000000800 */
[----:B-1----:R-:W-:Y:S01]  /*5560*/  FFMA.FTZ R8, R142, c[0x0][0x2d0], -R3 ;  /* 0x0000b4008e087a23 */ /* 0x002fe20000010803 */
[----:B----4-:R-:W-:-:S06]  /*5570*/  F2FP.PACK_AB R9, R198, R197 ;  /* 0x000000c5c609723e */ /* 0x010fcc00000000ff */
[----:B------:R1:W-:Y:S01]  /*5580*/  MUFU.EX2 R199, R8 ;  /* 0x0000000800c77308 */ /* 0x0003e20000000800 */
[----:B--2---:R-:W-:Y:S01]  /*5590*/  FFMA.FTZ R4, R107, c[0x0][0x2d0], -R0 ;  /* 0x0000b4006b047a23 */ /* 0x004fe20000010800 */
[----:B-----5:R-:W-:-:S06]  /*55a0*/  F2FP.PACK_AB R5, R105, R100 ;  /* 0x000000646905723e */ /* 0x020fcc00000000ff */
[----:B------:R2:W-:Y:S01]  /*55b0*/  MUFU.EX2 R107, R4 ;  /* 0x00000004006b7308 */ /* 0x0005e20000000800 */
[----:B-1----:R-:W-:-:S07]  /*55c0*/  FFMA.FTZ R8, R141, c[0x0][0x2d0], -R3 ;  /* 0x0000b4008d087a23 */ /* 0x002fce0000010803 */
[----:B------:R1:W4:Y:S01]  /*55d0*/  MUFU.EX2 R219, R8 ;  /* 0x0000000800db7308 */ /* 0x0003220000000800 */
[----:B--2---:R-:W-:-:S07]  /*55e0*/  FFMA.FTZ R4, R106, c[0x0][0x2d0], -R0 ;  /* 0x0000b4006a047a23 */ /* 0x004fce0000010800 */
[----:B------:R-:W2:Y:S01]  /*55f0*/  MUFU.EX2 R106, R4 ;  /* 0x00000004006a7308 */ /* 0x000ea20000000800 */
[----:B-1----:R-:W-:Y:S01]  /*5600*/  FFMA.FTZ R8, R146, c[0x0][0x2d0], -R2 ;  /* 0x0000b40092087a23 */ /* 0x002fe20000010802 */
[----:B----4-:R-:W-:-:S06]  /*5610*/  F2FP.PACK_AB R11, R219, R199 ;  /* 0x000000c7db0b723e */ /* 0x010fcc00000000ff */
[----:B------:R1:W-:Y:S01]  /*5620*/  MUFU.EX2 R194, R8 ;  /* 0x0000000800c27308 */ /* 0x0003e20000000800 */
[----:B--2---:R-:W-:Y:S01]  /*5630*/  F2FP.PACK_AB R7, R106, R107 ;  /* 0x0000006b6a07723e */ /* 0x004fe200000000ff */
[----:B-1----:R-:W-:-:S06]  /*5640*/  FFMA.FTZ R8, R145, c[0x0][0x2d0], -R2 ;  /* 0x0000b40091087a23 */ /* 0x002fcc0000010802 */
[----:B------:R1:W2:Y:S02]  /*5650*/  MUFU.EX2 R195, R8 ;  /* 0x0000000800c37308 */ /* 0x0002a40000000800 */
[----:B-1----:R-:W-:Y:S01]  /*5660*/  FFMA.FTZ R8, R144, c[0x0][0x2d0], -R2 ;  /* 0x0000b40090087a23 */ /* 0x002fe20000010802 */
[----:B--2---:R-:W-:-:S05]  /*5670*/  F2FP.PACK_AB R4, R195, R194 ;  /* 0x000000c2c304723e */ /* 0x004fca00000000ff */
[----:B------:R1:W2:Y:S02]  /*5680*/  MUFU.EX2 R196, R8 ;  /* 0x0000000800c47308 */ /* 0x0002a40000000800 */
[----:B-1----:R-:W-:Y:S02]  /*5690*/  F2FP.PACK_AB R8, R221, R220 ;  /* 0x000000dcdd08723e */ /* 0x002fe400000000ff */
[----:B--2---:R-:W-:-:S05]  /*56a0*/  F2FP.PACK_AB R6, R193, R196 ;  /* 0x000000c4c106723e */ /* 0x004fca00000000ff */
[C---:B---3--:R-:W-:Y:S08]  /*56b0*/  HMMA.16816.F32 R120, R8.reuse, R14, R68 ;  /* 0x0000000e0878723c */ /* 0x048ff00000001844 */
[-C--:B------:R-:W-:Y:S08]  /*56c0*/  HMMA.16816.F32 R108, R8, R12.reuse, R124 ;  /* 0x0000000c086c723c */ /* 0x080ff0000000187c */
[C---:B------:R-:W-:Y:S08]  /*56d0*/  HMMA.16816.F32 R112, R4.reuse, R12, R128 ;  /* 0x0000000c0470723c */ /* 0x040ff00000001880 */
[----:B------:R-:W-:Y:S01]  /*56e0*/  HMMA.16816.F32 R64, R4, R14, R64 ;  /* 0x0000000e0440723c */ /* 0x000fe20000001840 */
[----:B------:R-:W1:Y:S07]  /*56f0*/  LDSM.16.MT88.4 R12, [R202+0x1800] ;  /* 0x00180000ca0c783b */ /* 0x000e6e0000004200 */
[C---:B------:R-:W-:Y:S08]  /*5700*/  HMMA.16816.F32 R68, R8.reuse, R28, R80 ;  /* 0x0000001c0844723c */ /* 0x040ff00000001850 */
[----:B------:R-:W-:Y:S01]  /*5710*/  HMMA.16816.F32 R80, R8, R30, R32 ;  /* 0x0000001e0850723c */ /* 0x000fe20000001820 */
[----:B------:R-:W2:Y:S07]  /*5720*/  LDSM.16.MT88.4 R32, [R202+0x2800] ;  /* 0x00280000ca20783b */ /* 0x000eae0000004200 */
[-C--:B------:R-:W-:Y:S08]  /*5730*/  HMMA.16816.F32 R128, R4, R24.reuse, R156 ;  /* 0x000000180480723c */ /* 0x080ff0000000189c */
[C---:B------:R-:W-:Y:S01]  /*5740*/  HMMA.16816.F32 R124, R8.reuse, R24, R164 ;  /* 0x00000018087c723c */ /* 0x040fe200000018a4 */
[----:B------:R-:W-:Y:S07]  /*5750*/  LDSM.16.MT88.4 R164, [R202+0x1c00] ;  /* 0x001c0000caa4783b */ /* 0x000fee0000004200 */
[C---:B------:R-:W-:Y:S08]  /*5760*/  HMMA.16816.F32 R140, R8.reuse, R20, R168 ;  /* 0x00000014088c723c */ /* 0x040ff000000018a8 */
[C---:B-1----:R-:W-:Y:S08]  /*5770*/  HMMA.16816.F32 R156, R8.reuse, R12, R84 ;  /* 0x0000000c089c723c */ /* 0x042ff00000001854 */
[C---:B------:R-:W-:Y:S08]  /*5780*/  HMMA.16816.F32 R136, R8.reuse, R26, R136 ;  /* 0x0000001a0888723c */ /* 0x040ff00000001888 */
[C---:B------:R-:W-:Y:S08]  /*5790*/  HMMA.16816.F32 R152, R8.reuse, R22, R152 ;  /* 0x000000160898723c */ /* 0x040ff00000001898 */
[C---:B------:R-:W-:Y:S08]  /*57a0*/  HMMA.16816.F32 R52, R8.reuse, R14, R52 ;  /* 0x0000000e0834723c */ /* 0x040ff00000001834 */
[C---:B--2---:R-:W-:Y:S01]  /*57b0*/  HMMA.16816.F32 R84, R8.reuse, R32, R132 ;  /* 0x000000200854723c */ /* 0x044fe20000001884 */
[----:B------:R-:W-:Y:S07]  /*57c0*/  LDSM.16.MT88.4 R132, [R202+0xc00] ;  /* 0x000c0000ca84783b */ /* 0x000fee0000004200 */
[----:B------:R-:W-:Y:S07]  /*57d0*/  HMMA.16816.F32 R44, R8, R34, R44 ;  /* 0x00000022082c723c */ /* 0x000fee000000182c */
[--C-:B------:R-:W-:Y:S01]  /*57e0*/  FFMA.FTZ R8, R192, c[0x0][0x2d0], -R16.reuse ;  /* 0x0000b400c0087a23 */ /* 0x100fe20000010810 */
[C---:B------:R-:W-:Y:S01]  /*57f0*/  HMMA.16816.F32 R56, R4.reuse, R22, R56 ;  /* 0x000000160438723c */ /* 0x040fe20000001838 */
[----:B------:R-:W2:Y:S02]  /*5800*/  LDL R192, [R1+0x58] ;  /* 0x0000580001c07983 */ /* 0x000ea40000100800 */
[----:B------:R1:W-:Y:S05]  /*5810*/  MUFU.EX2 R23, R8 ;  /* 0x0000000800177308 */ /* 0x0003ea0000000800 */
[C---:B------:R-:W-:Y:S07]  /*5820*/  HMMA.16816.F32 R60, R4.reuse, R26, R60 ;  /* 0x0000001a043c723c */ /* 0x040fee000000183c */
[----:B------:R-:W-:Y:S01]  /*5830*/  MOV R27, R74 ;  /* 0x0000004a001b7202 */ /* 0x000fe20000000f00 */
[----:B------:R-:W-:Y:S01]  /*5840*/  HMMA.16816.F32 R144, R4, R20, R176 ;  /* 0x000000140490723c */ /* 0x000fe200000018b0 */
[----:B-1----:R-:W-:-:S04]  /*5850*/  FFMA.FTZ R8, R191, c[0x0][0x2d0], -R16 ;  /* 0x0000b400bf087a23 */ /* 0x002fc80000010810 */
[----:B------:R1:W3:Y:S02]  /*5860*/  MUFU.EX2 R24, R8 ;  /* 0x0000000800187308 */ /* 0x0002e40000000800 */
[----:B------:R-:W-:Y:S01]  /*5870*/  MOV R178, R19 ;  /* 0x0000001300b27202 */ /* 0x000fe20000000f00 */
[----:B------:R-:W-:Y:S01]  /*5880*/  HMMA.16816.F32 R48, R4, R14, R48 ;  /* 0x0000000e0430723c */ /* 0x000fe20000001830 */
[----:B------:R-:W-:Y:S02]  /*5890*/  MOV R177, R17 ;  /* 0x0000001100b17202 */ /* 0x000fe40000000f00 */
[----:B------:R-:W-:-:S05]  /*58a0*/  MOV R179, R75 ;  /* 0x0000004b00b37202 */ /* 0x000fca0000000f00 */
[C---:B------:R-:W-:Y:S08]  /*58b0*/  HMMA.16816.F32 R160, R4.reuse, R12, R92 ;  /* 0x0000000c04a0723c */ /* 0x040ff0000000185c */
[----:B------:R-:W-:Y:S01]  /*58c0*/  HMMA.16816.F32 R40, R4, R30, R40 ;  /* 0x0000001e0428723c */ /* 0x000fe20000001828 */
[----:B-1----:R-:W-:-:S07]  /*58d0*/  FFMA.FTZ R8, R190, c[0x0][0x2d0], -R16 ;  /* 0x0000b400be087a23 */ /* 0x002fce0000010810 */
[C---:B------:R-:W-:Y:S01]  /*58e0*/  HMMA.16816.F32 R88, R4.reuse, R32, R148 ;  /* 0x000000200458723c */ /* 0x040fe20000001894 */
[----:B------:R1:W-:Y:S07]  /*58f0*/  MUFU.EX2 R26, R8 ;  /* 0x00000008001a7308 */ /* 0x0003ee0000000800 */
[----:B------:R-:W-:Y:S01]  /*5900*/  HMMA.16816.F32 R36, R4, R34, R36 ;  /* 0x000000220424723c */ /* 0x000fe20000001824 */
[----:B------:R-:W-:Y:S01]  /*5910*/  MOV R9, c[0x0][0x2ac] ;  /* 0x0000ab0000097a02 */ /* 0x000fe20000000f00 */
[----:B------:R-:W-:Y:S01]  /*5920*/  FADD.FTZ R10, R225, R224 ;  /* 0x000000e0e10a7221 */ /* 0x000fe20000010000 */
[----:B------:R-:W-:Y:S01]  /*5930*/  MOV R176, R18 ;  /* 0x0000001200b07202 */ /* 0x000fe20000000f00 */
[----:B------:R-:W-:Y:S01]  /*5940*/  LDSM.16.MT88.4 R148, [R201+0x1c00] ;  /* 0x001c0000c994783b */ /* 0x000fe20000004200 */
[----:B-1----:R-:W-:-:S04]  /*5950*/  FFMA.FTZ R8, R189, c[0x0][0x2d0], -R16 ;  /* 0x0000b400bd087a23 */ /* 0x002fc80000010810 */
[----:B------:R1:W-:Y:S02]  /*5960*/  MUFU.EX2 R25, R8 ;  /* 0x0000000800197308 */ /* 0x0003e40000000800 */
[----:B-1----:R-:W-:-:S06]  /*5970*/  FFMA.FTZ R8, R184, c[0x0][0x2d0], -R3 ;  /* 0x0000b400b8087a23 */ /* 0x002fcc0000010803 */
[----:B------:R1:W-:Y:S02]  /*5980*/  MUFU.EX2 R19, R8 ;  /* 0x0000000800137308 */ /* 0x0003e40000000800 */
[----:B-1----:R-:W-:-:S06]  /*5990*/  FFMA.FTZ R8, R182, c[0x0][0x2d0], -R3 ;  /* 0x0000b400b6087a23 */ /* 0x002fcc0000010803 */
[----:B------:R1:W4:Y:S02]  /*59a0*/  MUFU.EX2 R20, R8 ;  /* 0x0000000800147308 */ /* 0x0003240000000800 */
[--C-:B-1----:R-:W-:Y:S02]  /*59b0*/  FFMA.FTZ R8, R181, c[0x0][0x2d0], -R3.reuse ;  /* 0x0000b400b5087a23 */ /* 0x102fe40000010803 */
[----:B------:R-:W-:-:S04]  /*59c0*/  FFMA.FTZ R3, R180, c[0x0][0x2d0], -R3 ;  /* 0x0000b400b4037a23 */ /* 0x000fc80000010803 */
[----:B------:R1:W-:Y:S02]  /*59d0*/  MUFU.EX2 R21, R3 ;  /* 0x0000000300157308 */ /* 0x0003e40000000800 */
[----:B-1----:R-:W-:-:S06]  /*59e0*/  FFMA.FTZ R3, R188, c[0x0][0x2d0], -R2 ;  /* 0x0000b400bc037a23 */ /* 0x002fcc0000010802 */
[----:B------:R1:W-:Y:S01]  /*59f0*/  MUFU.EX2 R15, R3 ;  /* 0x00000003000f7308 */ /* 0x0003e20000000800 */
[----:B------:R-:W-:Y:S01]  /*5a00*/  HMMA.16816.F32 R72, R4, R28, R76 ;  /* 0x0000001c0448723c */ /* 0x000fe2000000184c */
[----:B------:R-:W5:Y:S01]  /*5a10*/  LDSM.16.MT88.4 R4, [R202+0x2c00] ;  /* 0x002c0000ca04783b */ /* 0x000f620000004200 */
[----:B------:R-:W-:Y:S01]  /*5a20*/  IMAD R9, R9, c[0x0][0x1d0], RZ ;  /* 0x0000740009097a24 */ /* 0x000fe200078e02ff */
[----:B---3--:R-:W-:Y:S02]  /*5a30*/  F2FP.PACK_AB R96, R24, R23 ;  /* 0x000000171860723e */ /* 0x008fe400000000ff */
[----:B----4-:R-:W-:Y:S01]  /*5a40*/  F2FP.PACK_AB R97, R20, R19 ;  /* 0x000000131461723e */ /* 0x010fe200000000ff */
[----:B------:R-:W3:Y:S01]  /*5a50*/  LDSM.16.MT88.4 R76, [R201+0x2c00] ;  /* 0x002c0000c94c783b */ /* 0x000ee20000004200 */
[----:B-1----:R-:W-:-:S04]  /*5a60*/  FFMA.FTZ R3, R187, c[0x0][0x2d0], -R2 ;  /* 0x0000b400bb037a23 */ /* 0x002fc80000010802 */
[----:B------:R1:W4:Y:S02]  /*5a70*/  MUFU.EX2 R17, R3 ;  /* 0x0000000300117308 */ /* 0x0003240000000800 */
[--C-:B-1----:R-:W-:Y:S02]  /*5a80*/  FFMA.FTZ R3, R186, c[0x0][0x2d0], -R2.reuse ;  /* 0x0000b400ba037a23 */ /* 0x102fe40000010802 */
[----:B------:R-:W-:-:S04]  /*5a90*/  FFMA.FTZ R2, R185, c[0x0][0x2d0], -R2 ;  /* 0x0000b400b9027a23 */ /* 0x000fc80000010802 */
[----:B------:R1:W-:Y:S02]  /*5aa0*/  MUFU.EX2 R16, R2 ;  /* 0x0000000200107308 */ /* 0x0003e40000000800 */
[----:B-1----:R-:W-:-:S06]  /*5ab0*/  FFMA.FTZ R2, R175, c[0x0][0x2d0], -R0 ;  /* 0x0000b400af027a23 */ /* 0x002fcc0000010800 */
[----:B------:R1:W-:Y:S02]  /*5ac0*/  MUFU.EX2 R11, R2 ;  /* 0x00000002000b7308 */ /* 0x0003e40000000800 */
[----:B-1----:R-:W-:-:S06]  /*5ad0*/  FFMA.FTZ R2, R174, c[0x0][0x2d0], -R0 ;  /* 0x0000b400ae027a23 */ /* 0x002fcc0000010800 */
[----:B------:R1:W-:Y:S02]  /*5ae0*/  MUFU.EX2 R12, R2 ;  /* 0x00000002000c7308 */ /* 0x0003e40000000800 */
[--C-:B-1----:R-:W-:Y:S02]  /*5af0*/  FFMA.FTZ R2, R173, c[0x0][0x2d0], -R0.reuse ;  /* 0x0000b400ad027a23 */ /* 0x102fe40000010800 */
[----:B------:R-:W-:-:S04]  /*5b00*/  FFMA.FTZ R0, R172, c[0x0][0x2d0], -R0 ;  /* 0x0000b400ac007a23 */ /* 0x000fc80000010800 */
[----:B------:R-:W-:Y:S08]  /*5b10*/  MUFU.EX2 R13, R2 ;  /* 0x00000002000d7308 */ /* 0x000ff00000000800 */
[----:B------:R-:W-:Y:S08]  /*5b20*/  MUFU.EX2 R14, R0 ;  /* 0x00000000000e7308 */ /* 0x000ff00000000800 */
[----:B------:R1:W1:Y:S08]  /*5b30*/  MUFU.EX2 R22, R8 ;  /* 0x0000000800167308 */ /* 0x0002700000000800 */
[----:B------:R2:W2:Y:S01]  /*5b40*/  MUFU.EX2 R18, R3 ;  /* 0x0000000300127308 */ /* 0x0004a20000000800 */
[----:B------:R-:W-:-:S02]  /*5b50*/  F2FP.PACK_AB R98, R25, R26 ;  /* 0x0000001a1962723e */ /* 0x000fc400000000ff */
[----:B----4-:R-:W-:Y:S01]  /*5b60*/  F2FP.PACK_AB R92, R17, R15 ;  /* 0x0000000f115c723e */ /* 0x010fe200000000ff */
[----:B-1----:R-:W-:Y:S02]  /*5b70*/  FADD.FTZ R8, R236, R235 ;  /* 0x000000ebec087221 */ /* 0x002fe40000010000 */
[----:B--2---:R-:W-:Y:S01]  /*5b80*/  @P5 IMAD.HI.U32 R2, R192, c[0x0][0x2c8], RZ ;  /* 0x0000b200c0025a27 */ /* 0x004fe200078e00ff */
[----:B------:R-:W-:-:S04]  /*5b90*/  MOV R0, R192 ;  /* 0x000000c000007202 */ /* 0x000fc80000000f00 */
[----:B------:R-:W-:-:S04]  /*5ba0*/  @P5 SHF.R.U32.HI R0, RZ, c[0x0][0x2cc], R2 ;  /* 0x0000b300ff005a19 */ /* 0x000fc80000011602 */
[----:B------:R-:W-:Y:S01]  /*5bb0*/  IADD3 R0, R0, -c[0x0][0x168], R9 ;  /* 0x80005a0000007a10 */ /* 0x000fe20007ffe009 */
[----:B------:R-:W-:-:S03]  /*5bc0*/  FADD.FTZ R3, R227, R226 ;  /* 0x000000e2e3037221 */ /* 0x000fc60000010000 */
[----:B------:R-:W-:Y:S01]  /*5bd0*/  SHF.R.S32.HI R2, RZ, 0x1f, R0 ;  /* 0x0000001fff027819 */ /* 0x000fe20000011400 */
[----:B------:R-:W-:-:S03]  /*5be0*/  FADD.FTZ R3, R250, R3 ;  /* 0x00000003fa037221 */ /* 0x000fc60000010000 */
[----:B------:R-:W-:Y:S01]  /*5bf0*/  LEA.HI R9, R2, R0, RZ, 0x6 ;  /* 0x0000000002097211 */ /* 0x000fe200078f30ff */
[----:B------:R-:W-:Y:S01]  /*5c00*/  FADD.FTZ R2, R245, R10 ;  /* 0x0000000af5027221 */ /* 0x000fe20000010000 */
[----:B------:R-:W-:Y:S01]  /*5c10*/  F2FP.PACK_AB R99, R21, R22 ;  /* 0x000000161563723e */ /* 0x000fe200000000ff */
[----:B------:R-:W-:Y:S01]  /*5c20*/  FADD.FTZ R0, R240, R8 ;  /* 0x00000008f0007221 */ /* 0x000fe20000010000 */
[----:B------:R-:W-:Y:S01]  /*5c30*/  F2FP.PACK_AB R94, R16, R18 ;  /* 0x00000012105e723e */ /* 0x000fe200000000ff */
[----:B------:R-:W-:Y:S01]  /*5c40*/  FADD.FTZ R8, R232, R229 ;  /* 0x000000e5e8087221 */ /* 0x000fe20000010000 */
[----:B------:R-:W-:Y:S01]  /*5c50*/  F2FP.PACK_AB R93, R12, R11 ;  /* 0x0000000b0c5d723e */ /* 0x000fe200000000ff */
[----:B------:R-:W-:Y:S01]  /*5c60*/  FADD.FTZ R3, R176, R3 ;  /* 0x00000003b0037221 */ /* 0x000fe20000010000 */
[----:B------:R-:W-:Y:S01]  /*5c70*/  F2FP.PACK_AB R95, R14, R13 ;  /* 0x0000000d0e5f723e */ /* 0x000fe200000000ff */
[----:B------:R-:W-:Y:S02]  /*5c80*/  FADD.FTZ R2, R247, R2 ;  /* 0x00000002f7027221 */ /* 0x000fe40000010000 */
[----:B------:R-:W-:-:S02]  /*5c90*/  FADD.FTZ R0, R241, R0 ;  /* 0x00000000f1007221 */ /* 0x000fc40000010000 */
[----:B------:R-:W-:Y:S02]  /*5ca0*/  FADD.FTZ R8, R231, R8 ;  /* 0x00000008e7087221 */ /* 0x000fe40000010000 */
[----:B------:R-:W-:Y:S01]  /*5cb0*/  FADD.FTZ R3, R177, R3 ;  /* 0x00000003b1037221 */ /* 0x000fe20000010000 */
[----:B-----5:R-:W-:Y:S01]  /*5cc0*/  HMMA.16816.F32 R84, R96, R4, R84 ;  /* 0x000000046054723c */ /* 0x020fe20000001854 */
[----:B------:R-:W-:Y:S02]  /*5cd0*/  FADD.FTZ R2, R248, R2 ;  /* 0x00000002f8027221 */ /* 0x000fe40000010000 */
[----:B------:R-:W-:-:S05]  /*5ce0*/  FADD.FTZ R0, R244, R0 ;  /* 0x00000000f4007221 */ /* 0x000fca0000010000 */
[----:B------:R-:W-:Y:S07]  /*5cf0*/  HMMA.16816.F32 R88, R92, R4, R88 ;  /* 0x000000045c58723c */ /* 0x000fee0000001858 */
[----:B------:R-:W-:Y:S02]  /*5d00*/  FADD.FTZ R5, R234, R8 ;  /* 0x00000008ea057221 */ /* 0x000fe40000010000 */
[----:B------:R-:W-:Y:S02]  /*5d10*/  FADD.FTZ R4, R178, R3 ;  /* 0x00000003b2047221 */ /* 0x000fe40000010000 */
        /* <DEDUP_REMOVED lines=29> */
[----:B------:R-:W-:Y:S01]  /*5ef0*/  FADD.FTZ R0, R15, R0 ;  /* 0x000000000f007221 */ /* 0x000fe20000010000 */
[----:B------:R-:W-:Y:S01]  /*5f00*/  HMMA.16816.F32 R108, R96, R116, R108 ;  /* 0x00000074606c723c */ /* 0x000fe2000000186c */
[----:B------:R-:W-:-:S02]  /*5f10*/  FADD.FTZ R2, R106, R5 ;  /* 0x000000056a027221 */ /* 0x000fc40000010000 */
[----:B------:R-:W-:Y:S02]  /*5f20*/  FADD.FTZ R5, R17, R0 ;  /* 0x0000000011057221 */ /* 0x000fe40000010000 */
[----:B------:R-:W-:-:S03]  /*5f30*/  FADD.FTZ R0, R11, R2 ;  /* 0x000000020b007221 */ /* 0x000fc60000010000 */
[----:B------:R-:W-:Y:S01]  /*5f40*/  HMMA.16816.F32 R112, R92, R116, R112 ;  /* 0x000000745c70723c */ /* 0x000fe20000001870 */
[----:B------:R-:W-:-:S07]  /*5f50*/  FADD.FTZ R4, R24, R4 ;  /* 0x0000000418047221 */ /* 0x000fce0000010000 */
[----:B------:R-:W-:Y:S01]  /*5f60*/  HMMA.16816.F32 R120, R96, R118, R120 ;  /* 0x000000766078723c */ /* 0x000fe20000001878 */
[----:B------:R-:W-:-:S07]  /*5f70*/  FADD.FTZ R0, R12, R0 ;  /* 0x000000000c007221 */ /* 0x000fce0000010000 */
[C---:B------:R-:W-:Y:S08]  /*5f80*/  HMMA.16816.F32 R124, R96.reuse, R132, R124 ;  /* 0x00000084607c723c */ /* 0x040ff0000000187c */
[C---:B------:R-:W-:Y:S08]  /*5f90*/  HMMA.16816.F32 R136, R96.reuse, R134, R136 ;  /* 0x000000866088723c */ /* 0x040ff00000001888 */
[C---:B------:R-:W-:Y:S08]  /*5fa0*/  HMMA.16816.F32 R140, R96.reuse, R148, R140 ;  /* 0x00000094608c723c */ /* 0x040ff0000000188c */
[C---:B------:R-:W-:Y:S08]  /*5fb0*/  HMMA.16816.F32 R152, R96.reuse, R150, R152 ;  /* 0x000000966098723c */ /* 0x040ff00000001898 */
[C---:B------:R-:W-:Y:S08]  /*5fc0*/  HMMA.16816.F32 R156, R96.reuse, R164, R156 ;  /* 0x000000a4609c723c */ /* 0x040ff0000000189c */
[C---:B------:R-:W-:Y:S08]  /*5fd0*/  HMMA.16816.F32 R168, R96.reuse, R166, R52 ;  /* 0x000000a660a8723c */ /* 0x040ff00000001834 */
[C---:B---3--:R-:W-:Y:S08]  /*5fe0*/  HMMA.16816.F32 R68, R96.reuse, R76, R68 ;  /* 0x0000004c6044723c */ /* 0x048ff00000001844 */
[----:B------:R-:W-:Y:S08]  /*5ff0*/  HMMA.16816.F32 R80, R96, R78, R80 ;  /* 0x0000004e6050723c */ /* 0x000ff00000001850 */
        /* <DEDUP_REMOVED lines=8> */
[----:B------:R-:W-:Y:S08]  /*6080*/  HMMA.16816.F32 R76, R92, R78, R40 ;  /* 0x0000004e5c4c723c */ /* 0x000ff00000001828 */
[-C--:B------:R-:W-:Y:S08]  /*6090*/  HMMA.16816.F32 R96, R96, R6.reuse, R44 ;  /* 0x000000066060723c */ /* 0x080ff0000000182c */
[----:B------:R-:W-:Y:S07]  /*60a0*/  HMMA.16816.F32 R92, R92, R6, R36 ;  /* 0x000000065c5c723c */ /* 0x000fee0000001824 */
[----:B------:R-:W-:Y:S01]  /*60b0*/  FADD.FTZ R6, R20, R3 ;  /* 0x0000000314067221 */ /* 0x000fe20000010000 */
[----:B------:R-:W-:Y:S01]  /*60c0*/  SHF.R.S32.HI R3, RZ, 0x6, R9 ;  /* 0x00000006ff037819 */ /* 0x000fe20000011409 */
[----:B------:R-:W-:-:S03]  /*60d0*/  FADD.FTZ R0, R13, R0 ;  /* 0x000000000d007221 */ /* 0x000fc60000010000 */
[----:B------:R-:W-:Y:S01]  /*60e0*/  IMNMX R7, RZ, R3, !PT ;  /* 0x00000003ff077217 */ /* 0x000fe20007800200 */
[----:B------:R-:W-:Y:S02]  /*60f0*/  FADD.FTZ R3, R26, R4 ;  /* 0x000000041a037221 */ /* 0x000fe40000010000 */
[----:B------:R-:W-:Y:S02]  /*6100*/  FADD.FTZ R2, R22, R6 ;  /* 0x0000000616027221 */ /* 0x000fe40000010000 */
[----:B------:R-:W-:Y:S02]  /*6110*/  FADD.FTZ R4, R18, R5 ;  /* 0x0000000512047221 */ /* 0x000fe40000010000 */
[----:B------:R-:W-:Y:S02]  /*6120*/  FADD.FTZ R5, R25, R3 ;  /* 0x0000000319057221 */ /* 0x000fe40000010000 */
[----:B------:R-:W-:Y:S02]  /*6130*/  FADD.FTZ R3, R21, R2 ;  /* 0x0000000215037221 */ /* 0x000fe40000010000 */
[----:B------:R-:W-:Y:S01]  /*6140*/  FADD.FTZ R0, R14, R0 ;  /* 0x000000000e007221 */ /* 0x000fe20000010000 */
[----:B------:R1:W-:Y:S01]  /*6150*/  STL [R1+0x1c], R7 ;  /* 0x00001c0701007387 */ /* 0x0003e20000100800 */
[----:B------:R-:W-:-:S03]  /*6160*/  FADD.FTZ R2, R16, R4 ;  /* 0x0000000410027221 */ /* 0x000fc60000010000 */
[----:B------:R1:W-:Y:S01]  /*6170*/  STL [R1+0x20], R5 ;  /* 0x0000200501007387 */ /* 0x0003e20000100800 */
[----:B------:R-:W-:-:S03]  /*6180*/  IADD3 R225, R183, -0x2, RZ ;  /* 0xfffffffeb7e17810 */ /* 0x000fc60007ffe0ff */
[----:B------:R1:W-:Y:S04]  /*6190*/  STL [R1+0x2c], R3 ;  /* 0x00002c0301007387 */ /* 0x0003e80000100800 */
[----:B------:R1:W-:Y:S04]  /*61a0*/  STL [R1+0x24], R0 ;  /* 0x0000240001007387 */ /* 0x0003e80000100800 */
[----:B------:R1:W-:Y:S01]  /*61b0*/  STL [R1+0x28], R2 ;  /* 0x0000280201007387 */ /* 0x0003e20000100800 */
[----:B------:R-:W-:-:S13]  /*61c0*/  ISETP.GE.AND P0, PT, R225, R7, PT ;  /* 0x00000007e100720c */ /* 0x000fda0003f06270 */
[----:B------:R-:W-:Y:S05]  /*61d0*/  @!P0 BRA `(.L_x_613) ;  /* 0x00004b5000008947 */ /* 0x000fea0003800000 */
[----:B------:R-:W-:Y:S01]  /*61e0*/  MOV R105, R103 ;  /* 0x0000006700697202 */ /* 0x000fe20000000f00 */
[----:B------:R-:W-:Y:S01]  /*61f0*/  IMAD.MOV.U32 R107, RZ, RZ, R101 ;  /* 0x000000ffff6b7224 */ /* 0x000fe200078e0065 */
[----:B------:R-:W-:Y:S01]  /*6200*/  MOV R100, R104 ;  /* 0x0000006800647202 */ /* 0x000fe20000000f00 */
[----:B------:R-:W-:Y:S01]  /*6210*/  IMAD.MOV.U32 R239, RZ, RZ, R225 ;  /* 0x000000ffffef7224 */ /* 0x000fe200078e00e1 */
[----:B------:R-:W-:Y:S02]  /*6220*/  MOV R106, R102 ;  /* 0x00000066006a7202 */ /* 0x000fe40000000f00 */
.L_x_624:
[----:B------:R-:W-:Y:S04]  /*6230*/  DEPBAR.LE SB0, 0x0 ;  /* 0x000080000000791a */ /* 0x000fe80000000000 */
[----:B------:R-:W-:Y:S01]  /*6240*/  WARPSYNC 0xffffffff ;  /* 0xffffffff00007948 */ /* 0x000fe20003800000 */
[----:B------:R-:W-:Y:S01]  /*6250*/  BAR.SYNC.DEFER_BLOCKING 0x0 ;  /* 0x0000000000007b1d */ /* 0x000fe20000010000 */
[----:B------:R-:W-:Y:S05]  /*6260*/  ISETP.GE.AND P0, PT, R239, RZ, PT ;  /* 0x000000ffef00720c */ /* 0x000fea0003f06270 */
[----:B------:R2:W3:Y:S01]  /*6270*/  LDSM.16.M88.4 R64, [R203] ;  /* 0x00000000cb40783b */ /* 0x0004e20000000200 */
[----:B------:R-:W-:Y:S03]  /*6280*/  BSSY B0, `(.L_x_614) ;  /* 0x0000057000007945 */ /* 0x000fe60003800000 */
[----:B------:R2:W4:Y:S04]  /*6290*/  LDSM.16.M88.4 R60, [R203+0x1000] ;  /* 0x00100000cb3c783b */ /* 0x0005280000000200 */
[----:B------:R2:W1:Y:S04]  /*62a0*/  LDSM.16.M88.4 R16, [R200] ;  /* 0x00000000c810783b */ /* 0x0004680000000200 */
[----:B------:R2:W1:Y:S04]  /*62b0*/  LDSM.16.M88.4 R32, [R200+0x400] ;  /* 0x00040000c820783b */ /* 0x0004680000000200 */
[----:B------:R2:W1:Y:S04]  /*62c0*/  LDSM.16.M88.4 R48, [R200+0x800] ;  /* 0x00080000c830783b */ /* 0x0004680000000200 */
[----:B------:R2:W1:Y:S04]  /*62d0*/  LDSM.16.M88.4 R172, [R200+0xc00] ;  /* 0x000c0000c8ac783b */ /* 0x0004680000000200 */
[----:B------:R2:W1:Y:S04]  /*62e0*/  LDSM.16.M88.4 R176, [R204] ;  /* 0x00000000ccb0783b */ /* 0x0004680000000200 */
[----:B------:R2:W1:Y:S04]  /*62f0*/  LDSM.16.M88.4 R184, [R204+0x1000] ;  /* 0x00100000ccb8783b */ /* 0x0004680000000200 */
[----:B------:R2:W1:Y:S04]  /*6300*/  LDSM.16.M88.4 R180, [R205] ;  /* 0x00000000cdb4783b */ /* 0x0004680000000200 */
[----:B------:R2:W1:Y:S04]  /*6310*/  LDSM.16.M88.4 R188, [R216] ;  /* 0x00000000d8bc783b */ /* 0x0004680000000200 */
[----:B------:R2:W1:Y:S04]  /*6320*/  LDSM.16.M88.4 R192, [R215] ;  /* 0x00000000d7c0783b */ /* 0x0004680000000200 */
[----:B------:R2:W1:Y:S01]  /*6330*/  LDSM.16.M88.4 R196, [R214] ;  /* 0x00000000d6c4783b */ /* 0x0004620000000200 */
[----:B------:R-:W-:-:S05]  /*6340*/  @!P0 BRA `(.L_x_615) ;  /* 0x000004a000008947 */ /* 0x000fca0003800000 */
[----:B-1-34-:R-:W-:Y:S01]  /*6350*/  SHF.R.S32.HI R0, RZ, 0x1f, R230 ;  /* 0x0000001fff007819 */ /* 0x01afe200000114e6 */
[----:B------:R-:W3:Y:S01]  /*6360*/  LDL.64 R8, [R1+0x48] ;  /* 0x0000480001087983 */ /* 0x000ee20000100a00 */
[----:B------:R-:W-:Y:S01]  /*6370*/  SHF.R.S32.HI R4, RZ, 0x1f, R228 ;  /* 0x0000001fff047819 */ /* 0x000fe200000114e4 */
[----:B------:R-:W-:Y:S01]  /*6380*/  IMAD.WIDE.U32 R2, R230, c[0x0][0x208], RZ ;  /* 0x00008200e6027a25 */ /* 0x000fe200078e00ff */
[C---:B------:R-:W-:Y:S02]  /*6390*/  IADD3 R6, R217.reuse, 0x40, RZ ;  /* 0x00000040d9067810 */ /* 0x040fe40007ffe0ff */
[----:B------:R-:W-:Y:S01]  /*63a0*/  IADD3 R5, R217, 0x40, RZ ;  /* 0x00000040d9057810 */ /* 0x000fe20007ffe0ff */
[----:B------:R-:W4:Y:S01]  /*63b0*/  LDL R7, [R1+0x54] ;  /* 0x0000540001077983 */ /* 0x000f220000100800 */
[----:B------:R-:W-:Y:S01]  /*63c0*/  SHF.R.S32.HI R6, RZ, 0x1f, R6 ;  /* 0x0000001fff067819 */ /* 0x000fe20000011406 */
[----:B------:R-:W-:Y:S02]  /*63d0*/  IMAD R0, R0, c[0x0][0x208], RZ ;  /* 0x0000820000007a24 */ /* 0x000fe400078e02ff */
[----:B------:R-:W-:Y:S01]  /*63e0*/  IMAD R4, R4, c[0x0][0x218], RZ ;  /* 0x0000860004047a24 */ /* 0x000fe200078e02ff */
[----:B------:R-:W-:Y:S01]  /*63f0*/  SHF.L.U64.HI R20, R5, 0x1, R6 ;  /* 0x0000000105147819 */ /* 0x000fe20000010206 */
[----:B------:R-:W-:Y:S01]  /*6400*/  IMAD R0, R230, c[0x0][0x20c], R0 ;  /* 0x00008300e6007a24 */ /* 0x000fe200078e0200 */
[----:B------:R-:W-:Y:S01]  /*6410*/  IADD3 R6, R217, 0x20, RZ ;  /* 0x00000020d9067810 */ /* 0x000fe20007ffe0ff */
[C---:B------:R-:W-:Y:S02]  /*6420*/  IMAD R4, R228.reuse, c[0x0][0x21c], R4 ;  /* 0x00008700e4047a24 */ /* 0x040fe400078e0204 */
[----:B------:R-:W-:Y:S02]  /*6430*/  IMAD.IADD R3, R3, 0x1, R0 ;  /* 0x0000000103037824 */ /* 0x000fe400078e0200 */
[----:B------:R-:W-:Y:S01]  /*6440*/  IMAD.SHL.U32 R23, R5, 0x2, RZ ;  /* 0x0000000205177824 */ /* 0x000fe200078e00ff */
[----:B------:R-:W-:Y:S01]  /*6450*/  SHF.R.S32.HI R5, RZ, 0x1f, R217 ;  /* 0x0000001fff057819 */ /* 0x000fe200000114d9 */
[----:B------:R-:W-:Y:S03]  /*6460*/  IMAD.WIDE.U32 R2, R228, c[0x0][0x218], R2 ;  /* 0x00008600e4027a25 */ /* 0x000fe600078e0002 */
[C---:B------:R-:W-:Y:S01]  /*6470*/  SHF.L.U64.HI R14, R217.reuse, 0x1, R5 ;  /* 0x00000001d90e7819 */ /* 0x040fe20000010205 */
[----:B------:R-:W-:Y:S02]  /*6480*/  IMAD.SHL.U32 R22, R6, 0x2, RZ ;  /* 0x0000000206167824 */ /* 0x000fe400078e00ff */
[----:B------:R-:W-:Y:S01]  /*6490*/  IMAD.SHL.U32 R21, R217, 0x2, RZ ;  /* 0x00000002d9157824 */ /* 0x000fe200078e00ff */
[----:B---3--:R-:W-:Y:S04]  /*64a0*/  IADD3 R0, P0, R8, R2, RZ ;  /* 0x0000000208007210 */ /* 0x008fe80007f1e0ff */
[----:B----4-:R-:W-:Y:S02]  /*64b0*/  IADD3.X R4, R7, R3, R4, P0, !PT ;  /* 0x0000000307047210 */ /* 0x010fe400007fe404 */
[----:B------:R-:W-:Y:S02]  /*64c0*/  IADD3 R7, R217, 0x20, RZ ;  /* 0x00000020d9077810 */ /* 0x000fe40007ffe0ff */
[C---:B------:R-:W-:Y:S02]  /*64d0*/  LEA R13, P0, R0.reuse, c[0x0][0x1f8], 0x1 ;  /* 0x00007e00000d7a11 */ /* 0x040fe400078008ff */
[----:B------:R-:W-:Y:S02]  /*64e0*/  SHF.R.S32.HI R7, RZ, 0x1f, R7 ;  /* 0x0000001fff077819 */ /* 0x000fe40000011407 */
[----:B------:R-:W-:Y:S02]  /*64f0*/  LEA.HI.X R10, R0, c[0x0][0x1fc], R4, 0x1, P0 ;  /* 0x00007f00000a7a11 */ /* 0x000fe400000f0c04 */
[----:B------:R-:W-:Y:S01]  /*6500*/  SHF.L.U64.HI R15, R6, 0x1, R7 ;  /* 0x00000001060f7819 */ /* 0x000fe20000010207 */
[----:B------:R-:W-:-:S05]  /*6510*/  BRA.DIV ~URZ, `(.L_x_616) ;  /* 0x0000c8727f007947 */ /* 0x000fca000b800000 */
[----:B------:R1:W3:Y:S02]  /*6520*/  SHFL.IDX PT, R5, R10, RZ, 0x1c1f ;  /* 0x001c1fff0a057589 */ /* 0x0002e400000e0000 */
.L_x_675:
[----:B------:R-:W-:-:S05]  /*6530*/  BRA.DIV ~URZ, `(.L_x_617) ;  /* 0x0000c8c27f007947 */ /* 0x000fca000b800000 */
[----:B------:R-:W4:Y:S01]  /*6540*/  SHFL.IDX PT, R0, R13, RZ, 0x1c1f ;  /* 0x001c1fff0d007589 */ /* 0x000f2200000e0000 */
[C---:B------:R-:W-:Y:S02]  /*6550*/  IADD3 R2, R217.reuse, 0x20, RZ ;  /* 0x00000020d9027810 */ /* 0x040fe40007ffe0ff */
[C---:B------:R-:W-:Y:S02]  /*6560*/  ISETP.GE.AND P2, PT, R217.reuse, c[0x0][0x1d4], PT ;  /* 0x00007500d9007a0c */ /* 0x040fe40003f46270 */
[----:B------:R-:W-:Y:S02]  /*6570*/  ISETP.GE.AND P1, PT, R2, c[0x0][0x1d4], PT ;  /* 0x0000750002007a0c */ /* 0x000fe40003f26270 */
[----:B------:R-:W-:Y:S02]  /*6580*/  IADD3 R4, R217, 0x40, RZ ;  /* 0x00000040d9047810 */ /* 0x000fe40007ffe0ff */
[----:B------:R-:W-:Y:S02]  /*6590*/  SEL R12, RZ, 0x10, P2 ;  /* 0x00000010ff0c7807 */ /* 0x000fe40001000000 */
[----:B------:R-:W-:Y:S02]  /*65a0*/  SEL R11, RZ, 0x10, P1 ;  /* 0x00000010ff0b7807 */ /* 0x000fe40000800000 */
[C---:B----4-:R-:W-:Y:S02]  /*65b0*/  IADD3 R6, P0, R0.reuse, R21, RZ ;  /* 0x0000001500067210 */ /* 0x050fe40007f1e0ff */
[----:B------:R-:W-:Y:S03]  /*65c0*/  IADD3 R2, P6, R0, R22, RZ ;  /* 0x0000001600027210 */ /* 0x000fe60007fde0ff */
[C---:B---3--:R-:W-:Y:S01]  /*65d0*/  IMAD.X R7, R5.reuse, 0x1, R14, P0 ;  /* 0x0000000105077824 */ /* 0x048fe200000e060e */
        /* <DEDUP_REMOVED lines=8> */
[----:B------:R4:W1:Y:S04]  /*6660*/  SHFL.IDX PT, R5, R10, 0x1, 0x1c1f ;  /* 0x003c1f000a057f89 */ /* 0x00086800000e0000 */
[----:B------:R3:W2:Y:S04]  /*6670*/  SHFL.IDX PT, R0, R13, 0x1, 0x1c1f ;  /* 0x003c1f000d007f89 */ /* 0x0006a800000e0000 */
[----:B------:R3:W-:Y:S01]  /*6680*/  LDGSTS.E.BYPASS.LTC128B.128 [R218+0x2100], [R8.64], !P0 ;  /* 0x0210000008da7fae */ /* 0x0007e2000c101d46 */
[----:B-1--4-:R-:W-:Y:S03]  /*6690*/  SEL R10, RZ, 0x10, P0 ;  /* 0x00000010ff0a7807 */ /* 0x012fe60000000000 */
.L_x_676:
[----:B---3--:R-:W-:Y:S02]  /*66a0*/  IADD3 R2, -R11, 0x10, RZ ;  /* 0x000000100b027810 */ /* 0x008fe40007ffe1ff */
[----:B------:R-:W-:Y:S02]  /*66b0*/  IADD3 R8, -R12, 0x10, RZ ;  /* 0x000000100c087810 */ /* 0x000fe40007ffe1ff */
[----:B------:R-:W-:Y:S02]  /*66c0*/  LOP3.LUT R6, R2, 0xf, RZ, 0xc0, !PT ;  /* 0x0000000f02067812 */ /* 0x000fe400078ec0ff */
[----:B------:R-:W-:Y:S02]  /*66d0*/  LOP3.LUT R8, R8, 0xf, RZ, 0xc0, !PT ;  /* 0x0000000f08087812 */ /* 0x000fe400078ec0ff */
[----:B------:R-:W-:Y:S02]  /*66e0*/  IADD3 R3, -R10, 0x10, RZ ;  /* 0x000000100a037810 */ /* 0x000fe40007ffe1ff */
[-C--:B--2---:R-:W-:Y:S02]  /*66f0*/  IADD3 R6, P6, P2, R6, R0.reuse, R22 ;  /* 0x0000000006067210 */ /* 0x084fe40007ade016 */
[-C--:B------:R-:W-:Y:S02]  /*6700*/  IADD3 R8, P1, P0, R8, R0.reuse, R21 ;  /* 0x0000000008087210 */ /* 0x080fe4000783e015 */
[----:B------:R-:W-:Y:S02]  /*6710*/  LOP3.LUT R2, R3, 0xf, RZ, 0xc0, !PT ;  /* 0x0000000f03027812 */ /* 0x000fe400078ec0ff */
[-C--:B------:R-:W-:Y:S02]  /*6720*/  IADD3.X R7, RZ, R5.reuse, R15, P6, P2 ;  /* 0x00000005ff077210 */ /* 0x080fe400037e440f */
[----:B------:R-:W-:Y:S02]  /*6730*/  ISETP.NE.U32.AND P6, PT, R12, RZ, PT ;  /* 0x000000ff0c00720c */ /* 0x000fe40003fc5070 */
[-C--:B------:R-:W-:Y:S02]  /*6740*/  IADD3.X R9, RZ, R5.reuse, R14, P1, P0 ;  /* 0x00000005ff097210 */ /* 0x080fe40000fe040e */
[----:B------:R-:W-:Y:S02]  /*6750*/  IADD3 R2, P1, P0, R2, R0, R23 ;  /* 0x0000000002027210 */ /* 0x000fe4000783e017 */
[----:B------:R-:W-:Y:S02]  /*6760*/  ISETP.NE.U32.AND P2, PT, R11, RZ, PT ;  /* 0x000000ff0b00720c */ /* 0x000fe40003f45070 */
[----:B------:R-:W-:Y:S02]  /*6770*/  IADD3.X R3, RZ, R5, R20, P1, P0 ;  /* 0x00000005ff037210 */ /* 0x000fe40000fe0414 */
[----:B------:R-:W-:Y:S03]  /*6780*/  ISETP.NE.U32.AND P0, PT, R10, RZ, PT ;  /* 0x000000ff0a00720c */ /* 0x000fe60003f05070 */
[----:B------:R-:W-:Y:S01]  /*6790*/  @!PT LDS RZ, [RZ] ;  /* 0x00000000fffff984 */ /* 0x000fe20000000800 */
[----:B------:R-:W-:Y:S01]  /*67a0*/  @!PT LDS RZ, [RZ] ;  /* 0x00000000fffff984 */ /* 0x000fe20000000800 */
[----:B------:R-:W-:Y:S01]  /*67b0*/  @!PT LDS RZ, [RZ] ;  /* 0x00000000fffff984 */ /* 0x000fe20000000800 */
[----:B------:R1:W-:Y:S06]  /*67c0*/  LDGSTS.E.BYPASS.LTC128B.128.ZFILL [R218+0x900], [R8.64], P6 ;  /* 0x0090000008da7fae */ /* 0x0003ec000b141d46 */
[----:B------:R1:W-:Y:S04]  /*67d0*/  LDGSTS.E.BYPASS.LTC128B.128.ZFILL [R218+0x1900], [R6.64], P2 ;  /* 0x0190000006da7fae */ /* 0x0003e80009141d46 */
[----:B------:R1:W-:Y:S02]  /*67e0*/  LDGSTS.E.BYPASS.LTC128B.128.ZFILL [R218+0x2900], [R2.64], P0 ;  /* 0x0290000002da7fae */ /* 0x0003e40008141d46 */
.L_x_615:
[----:B---34-:R-:W-:Y:S05]  /*67f0*/  BSYNC B0 ;  /* 0x0000000000007941 */ /* 0x018fea0003800000 */
.L_x_614:
[----:B------:R-:W0:Y:S01]  /*6800*/  LDGDEPBAR ;  /* 0x00000000000079af */ /* 0x000e220000000000 */
[----:B------:R-:W-:Y:S01]  /*6810*/  WARPSYNC 0xffffffff ;  /* 0xffffffff00007948 */ /* 0x000fe20003800000 */
[-C--:B-1----:R-:W-:Y:S01]  /*6820*/  HMMA.16816.F32 R4, R64, R16.reuse, RZ ;  /* 0x000000104004723c */ /* 0x082fe200000018ff */
[----:B------:R-:W-:Y:S02]  /*6830*/  BSSY B0, `(.L_x_618) ;  /* 0x0000157000007945 */ /* 0x000fe40003800000 */
[----:B------:R-:W-:Y:S05]  /*6840*/  ISETP.GE.AND P0, PT, R239, 0x1, PT ;  /* 0x00000001ef00780c */ /* 0x000fea0003f06270 */
        /* <DEDUP_REMOVED lines=36> */
[----:B------:R-:W4:Y:S07]  /*6a90*/  LDSM.16.M88.4 R176, [R200+0x1400] ;  /* 0x00140000c8b0783b */ /* 0x000f2e0000000200 */
[-C--:B-1----:R-:W-:Y:S08]  /*6aa0*/  HMMA.16816.F32 R4, R172, R180.reuse, R4 ;  /* 0x000000b4ac04723c */ /* 0x082ff00000001804 */
[C---:B---3--:R-:W-:Y:S08]  /*6ab0*/  HMMA.16816.F32 R8, R188.reuse, R180, R8 ;  /* 0x000000b4bc08723c */ /* 0x048ff00000001808 */
[-C--:B------:R-:W-:Y:S08]  /*6ac0*/  HMMA.16816.F32 R12, R188, R182.reuse, R12 ;  /* 0x000000b6bc0c723c */ /* 0x080ff0000000180c */
[C---:B------:R-:W-:Y:S01]  /*6ad0*/  HMMA.16816.F32 R16, R172.reuse, R182, R16 ;  /* 0x000000b6ac10723c */ /* 0x040fe20000001810 */
[----:B------:R-:W-:Y:S07]  /*6ae0*/  LDSM.16.M88.4 R180, [R213] ;  /* 0x00000000d5b4783b */ /* 0x000fee0000000200 */
[-C--:B----4-:R-:W-:Y:S08]  /*6af0*/  HMMA.16816.F32 R20, R172, R176.reuse, R20 ;  /* 0x000000b0ac14723c */ /* 0x090ff00000001814 */
        /* <DEDUP_REMOVED lines=11> */
[-C--:B------:R-:W-:Y:S01]  /*6bb0*/  HMMA.16816.F32 R60, R188, R194.reuse, R60 ;  /* 0x000000c2bc3c723c */ /* 0x080fe2000000183c */
[----:B------:R-:W-:Y:S07]  /*6bc0*/  LDSM.16.M88.4 R188, [R211] ;  /* 0x00000000d3bc783b */ /* 0x000fee0000000200 */
[----:B------:R-:W-:Y:S01]  /*6bd0*/  HMMA.16816.F32 R64, R172, R194, R64 ;  /* 0x000000c2ac40723c */ /* 0x000fe20000001840 */
[----:B------:R-:W4:Y:S07]  /*6be0*/  LDSM.16.M88.4 R172, [R212] ;  /* 0x00000000d4ac783b */ /* 0x000f2e0000000200 */
[-C--:B-1----:R-:W-:Y:S01]  /*6bf0*/  HMMA.16816.F32 R4, R176, R180.reuse, R4 ;  /* 0x000000b4b004723c */ /* 0x082fe20000001804 */
[----:B------:R-:W1:Y:S07]  /*6c00*/  LDSM.16.M88.4 R192, [R210] ;  /* 0x00000000d2c0783b */ /* 0x000e6e0000000200 */
        /* <DEDUP_REMOVED lines=13> */
[----:B------:R-:W4:Y:S07]  /*6ce0*/  LDSM.16.M88.4 R188, [R203+0x5000] ;  /* 0x00500000cbbc783b */ /* 0x000f2e0000000200 */
[-C--:B-1----:R-:W-:Y:S08]  /*6cf0*/  HMMA.16816.F32 R52, R176, R192.reuse, R52 ;  /* 0x000000c0b034723c */ /* 0x082ff00000001834 */
[C---:B------:R-:W-:Y:S08]  /*6d00*/  HMMA.16816.F32 R56, R184.reuse, R192, R56 ;  /* 0x000000c0b838723c */ /* 0x040ff00000001838 */
[-C--:B------:R-:W-:Y:S01]  /*6d10*/  HMMA.16816.F32 R60, R184, R194.reuse, R60 ;  /* 0x000000c2b83c723c */ /* 0x080fe2000000183c */
[----:B------:R-:W1:Y:S07]  /*6d20*/  LDSM.16.M88.4 R184, [R200+0x2400] ;  /* 0x00240000c8b8783b */ /* 0x000e6e0000000200 */
[----:B------:R-:W-:Y:S01]  /*6d30*/  HMMA.16816.F32 R64, R176, R194, R64 ;  /* 0x000000c2b040723c */ /* 0x000fe20000001840 */
[----:B------:R-:W5:Y:S07]  /*6d40*/  LDSM.16.M88.4 R176, [R200+0x2800] ;  /* 0x00280000c8b0783b */ /* 0x000f6e0000000200 */
[-C--:B---3--:R-:W-:Y:S01]  /*6d50*/  HMMA.16816.F32 R4, R172, R180.reuse, R4 ;  /* 0x000000b4ac04723c */ /* 0x088fe20000001804 */
[----:B------:R-:W3:Y:S07]  /*6d60*/  LDSM.16.M88.4 R192, [R200+0x2c00] ;  /* 0x002c0000c8c0783b */ /* 0x000eee0000000200 */
[C---:B----4-:R-:W-:Y:S08]  /*6d70*/  HMMA.16816.F32 R8, R188.reuse, R180, R8 ;  /* 0x000000b4bc08723c */ /* 0x050ff00000001808 */
[-C--:B------:R-:W-:Y:S08]  /*6d80*/  HMMA.16816.F32 R12, R188, R182.reuse, R12 ;  /* 0x000000b6bc0c723c */ /* 0x080ff0000000180c */
[C---:B------:R-:W-:Y:S01]  /*6d90*/  HMMA.16816.F32 R16, R172.reuse, R182, R16 ;  /* 0x000000b6ac10723c */ /* 0x040fe20000001810 */
[----:B------:R-:W-:Y:S07]  /*6da0*/  LDSM.16.M88.4 R180, [R204+0x4000] ;  /* 0x00400000ccb4783b */ /* 0x000fee0000000200 */
[-C--:B-1----:R-:W-:Y:S08]  /*6db0*/  HMMA.16816.F32 R20, R172, R184.reuse, R20 ;  /* 0x000000b8ac14723c */ /* 0x082ff00000001814 */
[C---:B------:R-:W-:Y:S08]  /*6dc0*/  HMMA.16816.F32 R24, R188.reuse, R184, R24 ;  /* 0x000000b8bc18723c */ /* 0x040ff00000001818 */
[-C--:B------:R-:W-:Y:S08]  /*6dd0*/  HMMA.16816.F32 R28, R188, R186.reuse, R28 ;  /* 0x000000babc1c723c */ /* 0x080ff0000000181c */
[C---:B------:R-:W-:Y:S01]  /*6de0*/  HMMA.16816.F32 R32, R172.reuse, R186, R32 ;  /* 0x000000baac20723c */ /* 0x040fe20000001820 */
[----:B------:R-:W1:Y:S07]  /*6df0*/  LDSM.16.M88.4 R184, [R209] ;  /* 0x00000000d1b8783b */ /* 0x000e6e0000000200 */
[-C--:B-----5:R-:W-:Y:S08]  /*6e00*/  HMMA.16816.F32 R36, R172, R176.reuse, R36 ;  /* 0x000000b0ac24723c */ /* 0x0a0ff00000001824 */
[C---:B------:R-:W-:Y:S08]  /*6e10*/  HMMA.16816.F32 R40, R188.reuse, R176, R40 ;  /* 0x000000b0bc28723c */ /* 0x040ff00000001828 */
[-C--:B------:R-:W-:Y:S08]  /*6e20*/  HMMA.16816.F32 R44, R188, R178.reuse, R44 ;  /* 0x000000b2bc2c723c */ /* 0x080ff0000000182c */
[C---:B------:R-:W-:Y:S01]  /*6e30*/  HMMA.16816.F32 R48, R172.reuse, R178, R48 ;  /* 0x000000b2ac30723c */ /* 0x040fe20000001830 */
[----:B------:R-:W4:Y:S07]  /*6e40*/  LDSM.16.M88.4 R176, [R204+0x5000] ;  /* 0x00500000ccb0783b */ /* 0x000f2e0000000200 */
[-C--:B---3--:R-:W-:Y:S08]  /*6e50*/  HMMA.16816.F32 R52, R172, R192.reuse, R52 ;  /* 0x000000c0ac34723c */ /* 0x088ff00000001834 */
[C---:B------:R-:W-:Y:S08]  /*6e60*/  HMMA.16816.F32 R56, R188.reuse, R192, R56 ;  /* 0x000000c0bc38723c */ /* 0x040ff00000001838 */
[-C--:B------:R-:W-:Y:S08]  /*6e70*/  HMMA.16816.F32 R60, R188, R194.reuse, R60 ;  /* 0x000000c2bc3c723c */ /* 0x080ff0000000183c */
[----:B------:R-:W-:Y:S08]  /*6e80*/  HMMA.16816.F32 R64, R172, R194, R64 ;  /* 0x000000c2ac40723c */ /* 0x000ff00000001840 */
[-C--:B-1----:R-:W-:Y:S08]  /*6e90*/  HMMA.16816.F32 R4, R180, R184.reuse, R4 ;  /* 0x000000b8b404723c */ /* 0x082ff00000001804 */
[C---:B----4-:R-:W-:Y:S08]  /*6ea0*/  HMMA.16816.F32 R8, R176.reuse, R184, R8 ;  /* 0x000000b8b008723c */ /* 0x050ff00000001808 */
        /* <DEDUP_REMOVED lines=8> */
[----:B------:R-:W3:Y:S01]  /*6f30*/  MUFU.TANH R184, R5 ;  /* 0x0000000500b87308 */ /* 0x000ee20000002400 */
[----:B------:R-:W-:Y:S02]  /*6f40*/  FMUL.FTZ R9, R9, c[0x0][0x320] ;  /* 0x0000c80009097a20 */ /* 0x000fe40000410000 */
[----:B------:R-:W-:Y:S02]  /*6f50*/  FMUL.FTZ R10, R10, c[0x0][0x320] ;  /* 0x0000c8000a0a7a20 */ /* 0x000fe40000410000 */
[----:B------:R-:W-:Y:S02]  /*6f60*/  FMUL.FTZ R11, R11, c[0x0][0x320] ;  /* 0x0000c8000b0b7a20 */ /* 0x000fe40000410000 */
[----:B------:R-:W-:Y:S02]  /*6f70*/  FMUL.FTZ R12, R12, c[0x0][0x320] ;  /* 0x0000c8000c0c7a20 */ /* 0x000fe40000410000 */
[----:B------:R-:W-:Y:S01]  /*6f80*/  FMUL.FTZ R13, R13, c[0x0][0x320] ;  /* 0x0000c8000d0d7a20 */ /* 0x000fe20000410000 */
[----:B------:R-:W4:Y:S01]  /*6f90*/  MUFU.TANH R221, R6 ;  /* 0x0000000600dd7308 */ /* 0x000f220000002400 */
[----:B------:R-:W-:Y:S02]  /*6fa0*/  FMUL.FTZ R17, R17, c[0x0][0x320] ;  /* 0x0000c80011117a20 */ /* 0x000fe40000410000 */
[----:B------:R-:W-:Y:S02]  /*6fb0*/  FMUL.FTZ R18, R18, c[0x0][0x320] ;  /* 0x0000c80012127a20 */ /* 0x000fe40000410000 */
[----:B------:R-:W-:Y:S02]  /*6fc0*/  FMUL.FTZ R19, R19, c[0x0][0x320] ;  /* 0x0000c80013137a20 */ /* 0x000fe40000410000 */
[----:B------:R-:W-:Y:S02]  /*6fd0*/  FMUL.FTZ R14, R14, c[0x0][0x320] ;  /* 0x0000c8000e0e7a20 */ /* 0x000fe40000410000 */
[----:B------:R-:W-:Y:S01]  /*6fe0*/  FMUL.FTZ R15, R15, c[0x0][0x320] ;  /* 0x0000c8000f0f7a20 */ /* 0x000fe20000410000 */
[----:B------:R5:W2:Y:S01]  /*6ff0*/  MUFU.TANH R219, R7 ;  /* 0x0000000700db7308 */ /* 0x000aa20000002400 */
[----:B------:R-:W-:Y:S09]  /*7000*/  FMUL.FTZ R16, R16, c[0x0][0x320] ;  /* 0x0000c80010107a20 */ /* 0x000ff20000410000 */
[----:B------:R-:W1:Y:S10]  /*7010*/  MUFU.TANH R232, R8 ;  /* 0x0000000800e87308 */ /* 0x000e740000002400 */
[----:B------:R-:W1:Y:S01]  /*7020*/  MUFU.TANH R231, R9 ;  /* 0x0000000900e77308 */ /* 0x000e620000002400 */
[----:B-----5:R-:W5:Y:S09]  /*7030*/  LDSM.16.M88.4 R4, [R208] ;  /* 0x00000000d004783b */ /* 0x020f720000000200 */
[----:B------:R-:W1:Y:S10]  /*7040*/  MUFU.TANH R237, R10 ;  /* 0x0000000a00ed7308 */ /* 0x000e740000002400 */
[----:B------:R1:W1:Y:S10]  /*7050*/  MUFU.TANH R236, R11 ;  /* 0x0000000b00ec7308 */ /* 0x0002740000002400 */
[----:B------:R-:W2:Y:S10]  /*7060*/  MUFU.TANH R103, R17 ;  /* 0x0000001100677308 */ /* 0x000eb40000002400 */
[----:B------:R-:W2:Y:S01]  /*7070*/  MUFU.TANH R174, R18 ;  /* 0x0000001200ae7308 */ /* 0x000ea20000002400 */
[----:B-1----:R-:W1:Y:S01]  /*7080*/  LDSM.16.M88.4 R8, [R207] ;  /* 0x00000000cf08783b */ /* 0x002e620000000200 */
[-C--:B-----5:R-:W-:Y:S08]  /*7090*/  HMMA.16816.F32 R20, R180, R4.reuse, R20 ;  /* 0x00000004b414723c */ /* 0x0a0ff00000001814 */
[----:B------:R-:W1:Y:S01]  /*70a0*/  MUFU.TANH R175, R19 ;  /* 0x0000001300af7308 */ /* 0x000e620000002400 */
[C---:B------:R-:W-:Y:S09]  /*70b0*/  HMMA.16816.F32 R24, R176.reuse, R4, R24 ;  /* 0x00000004b018723c */ /* 0x040ff20000001818 */
[----:B------:R-:W1:Y:S01]  /*70c0*/  MUFU.TANH R192, R12 ;  /* 0x0000000c00c07308 */ /* 0x000e620000002400 */
[-C--:B------:R-:W-:Y:S08]  /*70d0*/  HMMA.16816.F32 R28, R176, R6.reuse, R28 ;  /* 0x00000006b01c723c */ /* 0x080ff0000000181c */
[C---:B------:R-:W-:Y:S01]  /*70e0*/  HMMA.16816.F32 R32, R180.reuse, R6, R32 ;  /* 0x00000006b420723c */ /* 0x040fe20000001820 */
[----:B------:R-:W2:Y:S01]  /*70f0*/  MUFU.TANH R191, R13 ;  /* 0x0000000d00bf7308 */ /* 0x000ea20000002400 */
[----:B------:R-:W5:Y:S01]  /*7100*/  LDSM.16.M88.4 R4, [R206] ;  /* 0x00000000ce04783b */ /* 0x000f620000000200 */
[----:B------:R-:W-:Y:S04]  /*7110*/  DEPBAR.LE SB0, 0x0 ;  /* 0x000080000000791a */ /* 0x000fe80000000000 */
[----:B------:R-:W-:Y:S02]  /*7120*/  FMUL.FTZ R20, R20, c[0x0][0x320] ;  /* 0x0000c80014147a20 */ /* 0x000fe40000410000 */
[----:B------:R-:W-:Y:S02]  /*7130*/  FMUL.FTZ R21, R21, c[0x0][0x320] ;  /* 0x0000c80015157a20 */ /* 0x000fe40000410000 */
[----:B------:R-:W2:Y:S01]  /*7140*/  MUFU.TANH R102, R20 ;  /* 0x0000001400667308 */ /* 0x000ea20000002400 */
[----:B------:R-:W-:Y:S01]  /*7150*/  BAR.SYNC.DEFER_BLOCKING 0x0 ;  /* 0x0000000000007b1d */ /* 0x000fe20000010000 */
[----:B------:R-:W-:Y:S01]  /*7160*/  FMUL.FTZ R23, R23, c[0x0][0x320] ;  /* 0x0000c80017177a20 */ /* 0x000fe20000410000 */
[-C--:B-1----:R-:W-:Y:S05]  /*7170*/  HMMA.16816.F32 R36, R180, R8.reuse, R36 ;  /* 0x00000008b424723c */ /* 0x082fea0000001824 */
[----:B------:R-:W-:Y:S02]  /*7180*/  FMUL.FTZ R25, R25, c[0x0][0x320] ;  /* 0x0000c80019197a20 */ /* 0x000fe40000410000 */
        /* <DEDUP_REMOVED lines=10> */
[C---:B------:R-:W-:Y:S01]  /*7230*/  HMMA.16816.F32 R48, R180.reuse, R10, R48 ;  /* 0x0000000ab430723c */ /* 0x040fe20000001830 */
[----:B------:R1:W1:Y:S03]  /*7240*/  MUFU.TANH R186, R25 ;  /* 0x0000001900ba7308 */ /* 0x0002660000002400 */
[----:B------:R-:W-:Y:S02]  /*7250*/  FMUL.FTZ R33, R33, c[0x0][0x320] ;  /* 0x0000c80021217a20 */ /* 0x000fe40000410000 */
[----:B------:R-:W-:Y:S02]  /*7260*/  FMUL.FTZ R34, R34, c[0x0][0x320] ;  /* 0x0000c80022227a20 */ /* 0x000fe40000410000 */
[-C--:B-----5:R-:W-:Y:S03]  /*7270*/  HMMA.16816.F32 R52, R180, R4.reuse, R52 ;  /* 0x00000004b434723c */ /* 0x0a0fe60000001834 */
        /* <DEDUP_REMOVED lines=10> */
[----:B------:R2:W2:Y:S01]  /*7320*/  MUFU.TANH R104, R16 ;  /* 0x0000001000687308 */ /* 0x0004a20000002400 */
[----:B------:R-:W-:Y:S04]  /*7330*/  HMMA.16816.F32 R64, R180, R6, R64 ;  /* 0x00000006b440723c */ /* 0x000fe80000001840 */
[----:B------:R-:W-:Y:S02]  /*7340*/  FMUL.FTZ R41, R41, c[0x0][0x320] ;  /* 0x0000c80029297a20 */ /* 0x000fe40000410000 */
[----:B------:R-:W-:Y:S02]  /*7350*/  FMUL.FTZ R42, R42, c[0x0][0x320] ;  /* 0x0000c8002a2a7a20 */ /* 0x000fe40000410000 */
[----:B------:R-:W-:Y:S01]  /*7360*/  FMUL.FTZ R43, R43, c[0x0][0x320] ;  /* 0x0000c8002b2b7a20 */ /* 0x000fe20000410000 */
[----:B------:R2:W2:Y:S03]  /*7370*/  MUFU.TANH R172, R22 ;  /* 0x0000001600ac7308 */ /* 0x0004a60000002400 */
[----:B------:R-:W-:Y:S02]  /*7380*/  FMUL.FTZ R44, R44, c[0x0][0x320] ;  /* 0x0000c8002c2c7a20 */ /* 0x000fe40000410000 */
[----:B------:R-:W-:Y:S02]  /*7390*/  FMUL.FTZ R45, R45, c[0x0][0x320] ;  /* 0x0000c8002d2d7a20 */ /* 0x000fe40000410000 */
[----:B------:R-:W-:Y:S02]  /*73a0*/  FMUL.FTZ R46, R46, c[0x0][0x320] ;  /* 0x0000c8002e2e7a20 */ /* 0x000fe40000410000 */
[----:B------:R-:W-:Y:S01]  /*73b0*/  FMUL.FTZ R47, R47, c[0x0][0x320] ;  /* 0x0000c8002f2f7a20 */ /* 0x000fe20000410000 */
[----:B------:R2:W2:Y:S01]  /*73c0*/  MUFU.TANH R189, R26 ;  /* 0x0000001a00bd7308 */ /* 0x0004a20000002400 */
[----:B-1----:R-:W-:Y:S02]  /*73d0*/  FMUL.FTZ R21, R49, c[0x0][0x320] ;  /* 0x0000c80031157a20 */ /* 0x002fe40000410000 */
[----:B------:R-:W-:Y:S02]  /*73e0*/  FMUL.FTZ R50, R50, c[0x0][0x320] ;  /* 0x0000c80032327a20 */ /* 0x000fe40000410000 */
[----:B------:R-:W-:Y:S02]  /*73f0*/  FMUL.FTZ R51, R51, c[0x0][0x320] ;  /* 0x0000c80033337a20 */ /* 0x000fe40000410000 */
[----:B------:R-:W-:Y:S02]  /*7400*/  FMUL.FTZ R20, R52, c[0x0][0x320] ;  /* 0x0000c80034147a20 */ /* 0x000fe40000410000 */
[----:B------:R-:W-:Y:S01]  /*7410*/  FMUL.FTZ R19, R53, c[0x0][0x320] ;  /* 0x0000c80035137a20 */ /* 0x000fe20000410000 */
[----:B------:R-:W1:Y:S01]  /*7420*/  MUFU.TANH R29, R29 ;  /* 0x0000001d001d7308 */ /* 0x000e620000002400 */
[----:B------:R-:W-:Y:S02]  /*7430*/  FMUL.FTZ R54, R54, c[0x0][0x320] ;  /* 0x0000c80036367a20 */ /* 0x000fe40000410000 */
        /* <DEDUP_REMOVED lines=19> */
[----:B------:R-:W-:Y:S05]  /*7570*/  FMUL.FTZ R63, R63, c[0x0][0x320] ;  /* 0x0000c8003f3f7a20 */ /* 0x000fea0000410000 */
        /* <DEDUP_REMOVED lines=37> */
[----:B------:R-:W1:Y:S01]  /*77d0*/  MUFU.TANH R25, R25 ;  /* 0x0000001900197308 */ /* 0x000e620000002400 */
[----:B------:R-:W-:-:S05]  /*77e0*/  @!P0 BRA `(.L_x_619) ;  /* 0x000005b000008947 */ /* 0x000fca0003800000 */
[C---:B--234-:R-:W-:Y:S01]  /*77f0*/  IADD3 R222, R217.reuse, 0x40, RZ ;  /* 0x00000040d9de7810 */ /* 0x05cfe20007ffe0ff */
[----:B------:R-:W2:Y:S01]  /*7800*/  LDL R2, [R1+0x38] ;  /* 0x0000380001027983 */ /* 0x000ea20000100800 */
[C---:B------:R-:W-:Y:S01]  /*7810*/  IADD3 R7, R217.reuse, 0x20, RZ ;  /* 0x00000020d9077810 */ /* 0x040fe20007ffe0ff */
[----:B------:R-:W-:Y:S01]  /*7820*/  IMAD.MOV.U32 R228, RZ, RZ, RZ ;  /* 0x000000ffffe47224 */ /* 0x000fe200078e00ff */
[----:B------:R-:W-:Y:S01]  /*7830*/  SHF.R.S32.HI R6, RZ, 0x1f, R217 ;  /* 0x0000001fff067819 */ /* 0x000fe200000114d9 */
[----:B------:R-:W3:Y:S01]  /*7840*/  LDL R0, [R1+0x18] ;  /* 0x0000180001007983 */ /* 0x000ee20000100800 */
[----:B------:R-:W-:Y:S01]  /*7850*/  SHF.R.S32.HI R7, RZ, 0x1f, R7 ;  /* 0x0000001fff077819 */ /* 0x000fe20000011407 */
[----:B-1----:R-:W-:Y:S01]  /*7860*/  IMAD.SHL.U32 R28, R222, 0x2, RZ ;  /* 0x00000002de1c7824 */ /* 0x002fe200078e00ff */
[C---:B------:R-:W-:Y:S01]  /*7870*/  SHF.L.U64.HI R14, R217.reuse, 0x1, R6 ;  /* 0x00000001d90e7819 */ /* 0x040fe20000010206 */
[----:B------:R-:W4:Y:S01]  /*7880*/  LDL.64 R226, [R1+0x40] ;  /* 0x0000400001e27983 */ /* 0x000f220000100a00 */
[----:B------:R-:W-:Y:S05]  /*7890*/  IMAD.SHL.U32 R24, R217, 0x2, RZ ;  /* 0x00000002d9187824 */ /* 0x000fea00078e00ff */
[----:B------:R-:W5:Y:S04]  /*78a0*/  LDL R220, [R1+0x50] ;  /* 0x0000500001dc7983 */ /* 0x000f680000100800 */
[----:B------:R-:W4:Y:S06]  /*78b0*/  LDL.64 R224, [R1+0x30] ;  /* 0x0000300001e07983 */ /* 0x000f2c0000100a00 */
[----:B------:R-:W5:Y:S01]  /*78c0*/  LDL R223, [R1+0x3c] ;  /* 0x00003c0001df7983 */ /* 0x000f620000100800 */
[----:B--2---:R-:W-:Y:S05]  /*78d0*/  IMAD R2, R239, 0x40, R2 ;  /* 0x00000040ef027824 */ /* 0x004fea00078e0202 */
[----:B---3--:R-:W-:Y:S05]  /*78e0*/  IADD3 R2, R2, -0x40, R0 ;  /* 0xffffffc002027810 */ /* 0x008fea0007ffe000 */
[----:B------:R-:W-:Y:S04]  /*78f0*/  @P4 IMAD.HI.U32 R3, R2, c[0x0][0x2bc], RZ ;  /* 0x0000af0002034a27 */ /* 0x000fe800078e00ff */
[----:B------:R-:W-:Y:S01]  /*7900*/  IMAD.MOV.U32 R0, RZ, RZ, R2 ;  /* 0x000000ffff007224 */ /* 0x000fe200078e0002 */
[----:B------:R-:W-:Y:S04]  /*7910*/  @P4 SHF.R.U32.HI R0, RZ, c[0x0][0x2c0], R3 ;  /* 0x0000b000ff004a19 */ /* 0x000fe80000011603 */
[C---:B----4-:R-:W-:Y:S04]  /*7920*/  @!P3 IADD3 R3, P0, R0.reuse, R226, RZ ;  /* 0x000000e20003b210 */ /* 0x050fe80007f1e0ff */
[----:B-----5:R-:W-:Y:S01]  /*7930*/  @!P3 LEA.HI.X.SX32 R5, R0, R220, 0x1, P0 ;  /* 0x000000dc0005b211 */ /* 0x020fe200000f0eff */
[----:B------:R-:W-:Y:S01]  /*7940*/  IMAD.MOV R0, RZ, RZ, -R0 ;  /* 0x000000ffff007224 */ /* 0x000fe200078e0a00 */
[----:B------:R-:W-:Y:S02]  /*7950*/  @!P3 LEA R4, P0, R3, c[0x0][0x2a0], 0x2 ;  /* 0x0000a8000304ba11 */ /* 0x000fe400078010ff */
[----:B------:R-:W-:Y:S01]  /*7960*/  IADD3 R220, R217, 0x40, RZ ;  /* 0x00000040d9dc7810 */ /* 0x000fe20007ffe0ff */
[----:B------:R-:W-:Y:S01]  /*7970*/  IMAD R230, R0, c[0x0][0x2b8], R2 ;  /* 0x0000ae0000e67a24 */ /* 0x000fe200078e0202 */
[----:B------:R-:W-:Y:S02]  /*7980*/  @!P3 LEA.HI.X R5, R3, c[0x0][0x2a4], R5, 0x2, P0 ;  /* 0x0000a9000305ba11 */ /* 0x000fe400000f1405 */
[----:B------:R-:W-:Y:S01]  /*7990*/  SHF.R.S32.HI R220, RZ, 0x1f, R220 ;  /* 0x0000001fffdc7819 */ /* 0x000fe200000114dc */
[----:B------:R-:W-:Y:S01]  /*79a0*/  IMAD.WIDE.U32 R2, R230, c[0x0][0x1e0], RZ ;  /* 0x00007800e6027a25 */ /* 0x000fe200078e00ff */
[----:B------:R-:W-:Y:S01]  /*79b0*/  SHF.R.S32.HI R0, RZ, 0x1f, R230 ;  /* 0x0000001fff007819 */ /* 0x000fe200000114e6 */
[----:B------:R-:W2:Y:S01]  /*79c0*/  @!P3 LDG.E R228, [R4.64] ;  /* 0x0000000604e4b981 */ /* 0x000ea2000c1e1900 */
[----:B------:R-:W-:Y:S02]  /*79d0*/  SHF.L.U64.HI R16, R222, 0x1, R220 ;  /* 0x00000001de107819 */ /* 0x000fe400000102dc */
[----:B------:R-:W-:Y:S01]  /*79e0*/  IADD3 R220, R217, 0x20, RZ ;  /* 0x00000020d9dc7810 */ /* 0x000fe20007ffe0ff */
[----:B------:R-:W-:Y:S03]  /*79f0*/  IMAD R0, R0, c[0x0][0x1e0], RZ ;  /* 0x0000780000007a24 */ /* 0x000fe600078e02ff */
[----:B------:R-:W-:Y:S01]  /*7a00*/  SHF.L.U64.HI R15, R220, 0x1, R7 ;  /* 0x00000001dc0f7819 */ /* 0x000fe20000010207 */
[----:B------:R-:W-:Y:S02]  /*7a10*/  IMAD R0, R230, c[0x0][0x1e4], R0 ;  /* 0x00007900e6007a24 */ /* 0x000fe400078e0200 */
[----:B------:R-:W-:Y:S02]  /*7a20*/  IMAD.SHL.U32 R27, R220, 0x2, RZ ;  /* 0x00000002dc1b7824 */ /* 0x000fe400078e00ff */
        /* <DEDUP_REMOVED lines=9> */
[----:B------:R-:W-:-:S06]  /*7ac0*/  BRA.DIV ~URZ, `(.L_x_620) ;  /* 0x0000b5927f007947 */ /* 0x000fcc000b800000 */
[----:B------:R1:W2:Y:S02]  /*7ad0*/  SHFL.IDX PT, R5, R10, RZ, 0x1c1f ;  /* 0x001c1fff0a057589 */ /* 0x0002a400000e0000 */
.L_x_677:
[----:B------:R-:W-:-:S05]  /*7ae0*/  BRA.DIV ~URZ, `(.L_x_621) ;  /* 0x0000b5e27f007947 */ /* 0x000fca000b800000 */
[----:B------:R-:W3:Y:S01]  /*7af0*/  SHFL.IDX PT, R0, R13, RZ, 0x1c1f ;  /* 0x001c1fff0d007589 */ /* 0x000ee200000e0000 */
[C---:B------:R-:W-:Y:S02]  /*7b00*/  IADD3 R2, R217.reuse, 0x20, RZ ;  /* 0x00000020d9027810 */ /* 0x040fe40007ffe0ff */
[C---:B------:R-:W-:Y:S02]  /*7b10*/  ISETP.GE.AND P2, PT, R217.reuse, c[0x0][0x1d4], PT ;  /* 0x00007500d9007a0c */ /* 0x040fe40003f46270 */
[----:B------:R-:W-:Y:S02]  /*7b20*/  ISETP.GE.AND P1, PT, R2, c[0x0][0x1d4], PT ;  /* 0x0000750002007a0c */ /* 0x000fe40003f26270 */
[----:B------:R-:W-:Y:S02]  /*7b30*/  IADD3 R4, R217, 0x40, RZ ;  /* 0x00000040d9047810 */ /* 0x000fe40007ffe0ff */
[----:B------:R-:W-:Y:S02]  /*7b40*/  SEL R12, RZ, 0x10, P2 ;  /* 0x00000010ff0c7807 */ /* 0x000fe40001000000 */
[----:B------:R-:W-:Y:S02]  /*7b50*/  SEL R11, RZ, 0x10, P1 ;  /* 0x00000010ff0b7807 */ /* 0x000fe40000800000 */
[C---:B---3--:R-:W-:Y:S02]  /*7b60*/  IADD3 R6, P0, R0.reuse, R24, RZ ;  /* 0x0000001800067210 */ /* 0x048fe40007f1e0ff */
[----:B------:R-:W-:Y:S03]  /*7b70*/  IADD3 R2, P6, R0, R27, RZ ;  /* 0x0000001b00027210 */ /* 0x000fe60007fde0ff */
        /* <DEDUP_REMOVED lines=9> */
[----:B------:R3:W4:Y:S04]  /*7c10*/  SHFL.IDX PT, R5, R10, 0x1, 0x1c1f ;  /* 0x003c1f000a057f89 */ /* 0x00072800000e0000 */
[----:B------:R2:W1:Y:S04]  /*7c20*/  SHFL.IDX PT, R0, R13, 0x1, 0x1c1f ;  /* 0x003c1f000d007f89 */ /* 0x00046800000e0000 */
[----:B------:R2:W-:Y:S01]  /*7c30*/  LDGSTS.E.BYPASS.LTC128B.128 [R218+0x5100], [R8.64], !P0 ;  /* 0x0510000008da7fae */ /* 0x0005e2000c101d46 */
[----:B-1-3--:R-:W-:Y:S03]  /*7c40*/  SEL R10, RZ, 0x10, P0 ;  /* 0x00000010ff0a7807 */ /* 0x00afe60000000000 */
.L_x_678:
[----:B--2---:R-:W-:Y:S02]  /*7c50*/  IADD3 R2, -R11, 0x10, RZ ;  /* 0x000000100b027810 */ /* 0x004fe40007ffe1ff */
[----:B------:R-:W-:Y:S02]  /*7c60*/  IADD3 R8, -R12, 0x10, RZ ;  /* 0x000000100c087810 */ /* 0x000fe40007ffe1ff */
[----:B------:R-:W-:Y:S02]  /*7c70*/  LOP3.LUT R6, R2, 0xf, RZ, 0xc0, !PT ;  /* 0x0000000f02067812 */ /* 0x000fe400078ec0ff */
[----:B------:R-:W-:Y:S02]  /*7c80*/  LOP3.LUT R8, R8, 0xf, RZ, 0xc0, !PT ;  /* 0x0000000f08087812 */ /* 0x000fe400078ec0ff */
[----:B------:R-:W-:Y:S02]  /*7c90*/  IADD3 R3, -R10, 0x10, RZ ;  /* 0x000000100a037810 */ /* 0x000fe40007ffe1ff */
[-C--:B------:R-:W-:Y:S02]  /*7ca0*/  IADD3 R6, P6, P2, R6, R0.reuse, R27 ;  /* 0x0000000006067210 */ /* 0x080fe40007ade01b */
[-C--:B------:R-:W-:Y:S02]  /*7cb0*/  IADD3 R8, P1, P0, R8, R0.reuse, R24 ;  /* 0x0000000008087210 */ /* 0x080fe4000783e018 */
[----:B------:R-:W-:Y:S02]  /*7cc0*/  LOP3.LUT R2, R3, 0xf, RZ, 0xc0, !PT ;  /* 0x0000000f03027812 */ /* 0x000fe400078ec0ff */
[-C--:B----4-:R-:W-:Y:S02]  /*7cd0*/  IADD3.X R7, RZ, R5.reuse, R15, P6, P2 ;  /* 0x00000005ff077210 */ /* 0x090fe400037e440f */
        /* <DEDUP_REMOVED lines=12> */
.L_x_619:
[----:B--234-:R-:W-:Y:S05]  /*7da0*/  BSYNC B0 ;  /* 0x0000000000007941 */ /* 0x01cfea0003800000 */
.L_x_618:
[----:B------:R-:W2:Y:S01]  /*7db0*/  LDL R4, [R1+0x58] ;  /* 0x0000580001047983 */ /* 0x000ea20000100800 */
[----:B------:R-:W-:Y:S03]  /*7dc0*/  MOV R0, 0x1 ;  /* 0x0000000100007802 */ /* 0x000fe60000000f00 */
[----:B-1----:R-:W2:Y:S02]  /*7dd0*/  LDL R3, [R1+0x68] ;  /* 0x0000680001037983 */ /* 0x002ea40000100800 */
[----:B------:R-:W-:Y:S02]  /*7de0*/  IMAD R0, R239, -0x40, R0 ;  /* 0xffffffc0ef007824 */ /* 0x000fe400078e0200 */
[----:B------:R-:W3:Y:S04]  /*7df0*/  LDL R2, [R1+0x64] ;  /* 0x0000640001027983 */ /* 0x000ee80000100800 */
[----:B------:R-:W0:Y:S01]  /*7e00*/  LDGDEPBAR ;  /* 0x00000000000079af */ /* 0x000e220000000000 */
[----:B--2---:R-:W-:Y:S02]  /*7e10*/  IADD3 R4, R3, R4, RZ ;  /* 0x0000000403047210 */ /* 0x004fe40007ffe0ff */
[----:B------:R-:W-:Y:S02]  /*7e20*/  MOV R3, c[0x0][0x2ac] ;  /* 0x0000ab0000037a02 */ /* 0x000fe40000000f00 */
[----:B---3--:R-:W-:Y:S01]  /*7e30*/  IADD3 R0, -R2, R0, RZ ;  /* 0x0000000002007210 */ /* 0x008fe20007ffe1ff */
[----:B------:R-:W-:Y:S04]  /*7e40*/  @P5 IMAD.HI.U32 R2, R4, c[0x0][0x2c8], RZ ;  /* 0x0000b20004025a27 */ /* 0x000fe800078e00ff */
[----:B------:R-:W-:Y:S01]  /*7e50*/  IMAD R0, R3, c[0x0][0x1d0], R0 ;  /* 0x0000740003007a24 */ /* 0x000fe200078e0200 */
[----:B------:R-:W-:Y:S04]  /*7e60*/  @P5 SHF.R.U32.HI R4, RZ, c[0x0][0x2cc], R2 ;  /* 0x0000b300ff045a19 */ /* 0x000fe80000011602 */
[----:B------:R-:W-:Y:S01]  /*7e70*/  IADD3 R5, R0, -c[0x0][0x168], RZ ;  /* 0x80005a0000057a10 */ /* 0x000fe20007ffe0ff */
[----:B------:R-:W-:-:S05]  /*7e80*/  BRA.DIV ~URZ, `(.L_x_622) ;  /* 0x0000b4a27f007947 */ /* 0x000fca000b800000 */
[----:B------:R1:W2:Y:S02]  /*7e90*/  SHFL.IDX PT, R0, R4, RZ, 0x1c1f ;  /* 0x001c1fff04007589 */ /* 0x0002a400000e0000 */
.L_x_679:
[----:B--2---:R-:W-:Y:S05]  /*7ea0*/  IMAD.IADD R0, R5, 0x1, R0 ;  /* 0x0000000105007824 */ /* 0x004fea00078e0200 */
[C---:B------:R-:W-:Y:S02]  /*7eb0*/  ISETP.GT.AND P6, PT, R0.reuse, RZ, PT ;  /* 0x000000ff0000720c */ /* 0x040fe40003fc4270 */
[C---:B------:R-:W-:Y:S02]  /*7ec0*/  ISETP.GT.AND P2, PT, R0.reuse, 0x1, PT ;  /* 0x000000010000780c */ /* 0x040fe40003f44270 */
[C---:B------:R-:W-:Y:S02]  /*7ed0*/  ISETP.GT.AND P1, PT, R0.reuse, 0x8, PT ;  /* 0x000000080000780c */ /* 0x040fe40003f24270 */
[----:B------:R-:W-:Y:S02]  /*7ee0*/  ISETP.GT.AND P0, PT, R0, 0x9, PT ;  /* 0x000000090000780c */ /* 0x000fe40003f04270 */
[----:B------:R-:W-:Y:S02]  /*7ef0*/  FSEL R9, R188, -INF , P6 ;  /* 0xff800000bc097808 */ /* 0x000fe40003000000 */
[----:B------:R-:W-:Y:S02]  /*7f00*/  ISETP.GT.AND P6, PT, R0, 0x10, PT ;  /* 0x000000100000780c */ /* 0x000fe40003fc4270 */
[----:B------:R-:W-:Y:S02]  /*7f10*/  FSEL R11, R184, -INF , P2 ;  /* 0xff800000b80b7808 */ /* 0x000fe40001000000 */
[----:B------:R-:W-:Y:S02]  /*7f20*/  ISETP.GT.AND P2, PT, R0, 0x11, PT ;  /* 0x000000110000780c */ /* 0x000fe40003f44270 */
[----:B------:R-:W-:Y:S02]  /*7f30*/  FSEL R15, R104, -INF , P1 ;  /* 0xff800000680f7808 */ /* 0x000fe40000800000 */
[C---:B------:R-:W-:Y:S02]  /*7f40*/  ISETP.GT.AND P1, PT, R0.reuse, 0x18, PT ;  /* 0x000000180000780c */ /* 0x040fe40003f24270 */
        /* <DEDUP_REMOVED lines=19> */
[----:B------:R-:W-:Y:S02]  /*8080*/  FSEL R198, R19, -INF , P2 ;  /* 0xff80000013c67808 */ /* 0x000fe40001000000 */
[----:B------:R-:W-:Y:S02]  /*8090*/  FSEL R197, R18, -INF , P1 ;  /* 0xff80000012c57808 */ /* 0x000fe40000800000 */
[----:B------:R-:W-:Y:S01]  /*80a0*/  FSEL R196, R17, -INF , P0 ;  /* 0xff80000011c47808 */ /* 0x000fe20000000000 */
[----:B------:R-:W-:-:S05]  /*80b0*/  BRA.DIV ~URZ, `(.L_x_623) ;  /* 0x0000b2d27f007947 */ /* 0x000fca000b800000 */
[----:B------:R-:W2:Y:S08]  /*80c0*/  SHFL.IDX PT, R2, R4, 0x1, 0x1c1f ;  /* 0x003c1f0004027f89 */ /* 0x000eb000000e0000 */
[----:B------:R-:W3:Y:S08]  /*80d0*/  SHFL.IDX PT, R0, R4, 0x2, 0x1c1f ;  /* 0x005c1f0004007f89 */ /* 0x000ef000000e0000 */
[----:B-1----:R-:W1:Y:S01]  /*80e0*/  SHFL.IDX PT, R4, R4, 0x3, 0x1c1f ;  /* 0x007c1f0004047f89 */ /* 0x002e6200000e0000 */
[C---:B--2---:R-:W-:Y:S05]  /*80f0*/  IMAD.IADD R2, R5.reuse, 0x1, R2 ;  /* 0x0000000105027824 */ /* 0x044fea00078e0202 */
[C---:B------:R-:W-:Y:S02]  /*8100*/  ISETP.GT.AND P6, PT, R2.reuse, RZ, PT ;  /* 0x000000ff0200720c */ /* 0x040fe40003fc4270 */
[----:B------:R-:W-:Y:S01]  /*8110*/  ISETP.GT.AND P2, PT, R2, 0x1, PT ;  /* 0x000000010200780c */ /* 0x000fe20003f44270 */
[----:B---3--:R-:W-:Y:S01]  /*8120*/  IMAD.IADD R0, R5, 0x1, R0 ;  /* 0x0000000105007824 */ /* 0x008fe200078e0200 */
[----:B------:R-:W-:Y:S02]  /*8130*/  FSEL R8, R221, -INF , P6 ;  /* 0xff800000dd087808 */ /* 0x000fe40003000000 */
[----:B------:R-:W-:Y:S02]  /*8140*/  FSEL R10, R219, -INF , P2 ;  /* 0xff800000db0a7808 */ /* 0x000fe40001000000 */
[C---:B------:R-:W-:Y:S02]  /*8150*/  ISETP.GT.AND P1, PT, R0.reuse, RZ, PT ;  /* 0x000000ff0000720c */ /* 0x040fe40003f24270 */
[----:B------:R-:W-:Y:S01]  /*8160*/  ISETP.GT.AND P0, PT, R0, 0x1, PT ;  /* 0x000000010000780c */ /* 0x000fe20003f04270 */
[----:B-1----:R-:W-:Y:S01]  /*8170*/  IMAD.IADD R5, R5, 0x1, R4 ;  /* 0x0000000105057824 */ /* 0x002fe200078e0204 */
[----:B------:R-:W-:Y:S02]  /*8180*/  FSEL R12, R232, -INF , P1 ;  /* 0xff800000e80c7808 */ /* 0x000fe40000800000 */
[----:B------:R-:W-:Y:S02]  /*8190*/  ISETP.GT.AND P1, PT, R2, 0x8, PT ;  /* 0x000000080200780c */ /* 0x000fe40003f24270 */
[----:B------:R-:W-:Y:S02]  /*81a0*/  ISETP.GT.AND P6, PT, R5, RZ, PT ;  /* 0x000000ff0500720c */ /* 0x000fe40003fc4270 */
[----:B------:R-:W-:Y:S02]  /*81b0*/  ISETP.GT.AND P2, PT, R0, 0x8, PT ;  /* 0x000000080000780c */ /* 0x000fe40003f44270 */
[----:B------:R-:W-:Y:S02]  /*81c0*/  FSEL R17, R231, -INF , P0 ;  /* 0xff800000e7117808 */ /* 0x000fe40000000000 */
        /* <DEDUP_REMOVED lines=67> */
[----:B------:R-:W-:Y:S02]  /*8600*/  FMNMX.FTZ R2, R9, R100, !PT ;  /* 0x0000006409027209 */ /* 0x000fe40007810000 */
[----:B------:R-:W-:Y:S02]  /*8610*/  FSEL R242, R47, -INF , P1 ;  /* 0xff8000002ff27808 */ /* 0x000fe40000800000 */
[C---:B------:R-:W-:Y:S02]  /*8620*/  ISETP.GT.AND P1, PT, R0.reuse, 0x31, PT ;  /* 0x000000310000780c */ /* 0x040fe40003f24270 */
[----:B------:R-:W-:Y:S02]  /*8630*/  FSEL R227, R55, -INF , P2 ;  /* 0xff80000037e37808 */ /* 0x000fe40001000000 */
[----:B------:R-:W-:Y:S02]  /*8640*/  ISETP.GT.AND P2, PT, R5, 0x30, PT ;  /* 0x000000300500780c */ /* 0x000fe40003f44270 */
[----:B------:R-:W-:Y:S02]  /*8650*/  FMNMX.FTZ R2, R11, R2, !PT ;  /* 0x000000020b027209 */ /* 0x000fe40007810000 */
[----:B------:R-:W-:Y:S02]  /*8660*/  FSEL R245, R57, -INF , P1 ;  /* 0xff80000039f57808 */ /* 0x000fe40000800000 */
[----:B------:R-:W-:Y:S02]  /*8670*/  ISETP.GT.AND P1, PT, R0, 0x38, PT ;  /* 0x000000380000780c */ /* 0x000fe40003f24270 */
[----:B------:R-:W-:Y:S02]  /*8680*/  FSEL R241, R58, -INF , P2 ;  /* 0xff8000003af17808 */ /* 0x000fe40001000000 */
[----:B------:R-:W-:Y:S02]  /*8690*/  ISETP.GT.AND P2, PT, R0, 0x39, PT ;  /* 0x000000390000780c */ /* 0x000fe40003f44270 */
[----:B------:R-:W-:Y:S02]  /*86a0*/  FMNMX.FTZ R0, R8, R105, !PT ;  /* 0x0000006908007209 */ /* 0x000fe40007810000 */
[----:B------:R-:W-:Y:S02]  /*86b0*/  FMNMX.FTZ R3, R12, R106, !PT ;  /* 0x0000006a0c037209 */ /* 0x000fe40007810000 */
[----:B------:R-:W-:Y:S02]  /*86c0*/  FSEL R226, R23, -INF , P0 ;  /* 0xff80000017e27808 */ /* 0x000fe40000000000 */
[----:B------:R-:W-:Y:S02]  /*86d0*/  ISETP.GT.AND P0, PT, R5, 0x31, PT ;  /* 0x000000310500780c */ /* 0x000fe40003f04270 */
[----:B------:R-:W-:Y:S02]  /*86e0*/  FMNMX.FTZ R2, R15, R2, !PT ;  /* 0x000000020f027209 */ /* 0x000fe40007810000 */
[----:B------:R-:W-:Y:S02]  /*86f0*/  FMNMX.FTZ R0, R10, R0, !PT ;  /* 0x000000000a007209 */ /* 0x000fe40007810000 */
[----:B------:R-:W-:Y:S02]  /*8700*/  FMNMX.FTZ R3, R17, R3, !PT ;  /* 0x0000000311037209 */ /* 0x000fe40007810000 */
[----:B------:R-:W-:Y:S02]  /*8710*/  FMNMX.FTZ R4, R20, R107, !PT ;  /* 0x0000006b14047209 */ /* 0x000fe40007810000 */
[----:B------:R-:W-:Y:S02]  /*8720*/  FSEL R244, R60, -INF , P1 ;  /* 0xff8000003cf47808 */ /* 0x000fe40000800000 */
[----:B------:R-:W-:Y:S02]  /*8730*/  ISETP.GT.AND P1, PT, R5, 0x38, PT ;  /* 0x000000380500780c */ /* 0x000fe40003f24270 */
[----:B------:R-:W-:Y:S02]  /*8740*/  FSEL R238, R59, -INF , P0 ;  /* 0xff8000003bee7808 */ /* 0x000fe40000000000 */
[----:B------:R-:W-:Y:S02]  /*8750*/  ISETP.GT.AND P0, PT, R5, 0x39, PT ;  /* 0x000000390500780c */ /* 0x000fe40003f04270 */
        /* <DEDUP_REMOVED lines=47> */
[----:B------:R-:W-:Y:S02]  /*8a50*/  FSEL R219, R25, -INF , P6 ;  /* 0xff80000019db7808 */ /* 0x000fe40003000000 */
[----:B------:R-:W-:Y:S02]  /*8a60*/  FSEL R243, R61, -INF , P2 ;  /* 0xff8000003df37808 */ /* 0x000fe40001000000 */
[----:B------:R-:W-:Y:S02]  /*8a70*/  FSEL R235, R62, -INF , P1 ;  /* 0xff8000003eeb7808 */ /* 0x000fe40000800000 */
        /* <DEDUP_REMOVED lines=8> */
[----:B------:R-:W-:Y:S02]  /*8b00*/  FSEL R229, R26, -INF , P0 ;  /* 0xff8000001ae57808 */ /* 0x000fe40000000000 */
[----:B------:R-:W-:Y:S04]  /*8b10*/  FMNMX.FTZ R4, R235, R4, !PT ;  /* 0x00000004eb047209 */ /* 0x000fe80007810000 */
[----:B------:R-:W-:Y:S01]  /*8b20*/  FMNMX.FTZ R4, R229, R4, !PT ;  /* 0x00000004e5047209 */ /* 0x000fe20007810000 */
[----:B------:R-:W2:Y:S08]  /*8b30*/  SHFL.BFLY PT, R103, R3, 0x2, 0x1f ;  /* 0x0c401f0003677f89 */ /* 0x000eb000000e0000 */
[----:B------:R-:W3:Y:S08]  /*8b40*/  SHFL.BFLY PT, R6, R2, 0x2, 0x1f ;  /* 0x0c401f0002067f89 */ /* 0x000ef000000e0000 */
[----:B------:R-:W4:Y:S01]  /*8b50*/  SHFL.BFLY PT, R7, R4, 0x2, 0x1f ;  /* 0x0c401f0004077f89 */ /* 0x000f2200000e0000 */
[----:B-1----:R-:W-:Y:S07]  /*8b60*/  FMNMX.FTZ R0, R5, R0, !PT ;  /* 0x0000000005007209 */ /* 0x002fee0007810000 */
[----:B------:R-:W1:Y:S01]  /*8b70*/  SHFL.BFLY PT, R104, R0, 0x1, 0x1f ;  /* 0x0c201f0000687f89 */ /* 0x000e6200000e0000 */
[----:B--2---:R-:W-:Y:S07]  /*8b80*/  FMNMX.FTZ R103, R3, R103, !PT ;  /* 0x0000006703677209 */ /* 0x004fee0007810000 */
[----:B------:R-:W2:Y:S01]  /*8b90*/  SHFL.BFLY PT, R5, R103, 0x1, 0x1f ;  /* 0x0c201f0067057f89 */ /* 0x000ea200000e0000 */
[----:B---3--:R-:W-:Y:S07]  /*8ba0*/  FMNMX.FTZ R2, R2, R6, !PT ;  /* 0x0000000602027209 */ /* 0x008fee0007810000 */
[----:B------:R-:W3:Y:S01]  /*8bb0*/  SHFL.BFLY PT, R102, R2, 0x1, 0x1f ;  /* 0x0c201f0002667f89 */ /* 0x000ee200000e0000 */
[----:B----4-:R-:W-:Y:S07]  /*8bc0*/  FMNMX.FTZ R4, R4, R7, !PT ;  /* 0x0000000704047209 */ /* 0x010fee0007810000 */
[----:B------:R4:W4:Y:S01]  /*8bd0*/  SHFL.BFLY PT, R3, R4, 0x1, 0x1f ;  /* 0x0c201f0004037f89 */ /* 0x00092200000e0000 */
[----:B-1----:R-:W-:Y:S02]  /*8be0*/  FMNMX.FTZ R104, R0, R104, !PT ;  /* 0x0000006800687209 */ /* 0x002fe40007810000 */
[----:B--2---:R-:W-:Y:S02]  /*8bf0*/  FMNMX.FTZ R103, R103, R5, !PT ;  /* 0x0000000567677209 */ /* 0x004fe40007810000 */
[----:B---3--:R-:W-:Y:S03]  /*8c00*/  FMNMX.FTZ R102, R2, R102, !PT ;  /* 0x0000006602667209 */ /* 0x008fe60007810000 */
.L_x_680:
[C---:B------:R-:W-:Y:S01]  /*8c10*/  FMUL.FTZ R180, R104.reuse, c[0x0][0x2d0] ;  /* 0x0000b40068b47a20 */ /* 0x040fe20000410000 */
[----:B------:R-:W-:Y:S01]  /*8c20*/  FSETP.NEU.FTZ.AND P2, PT, R104, -INF , PT ;  /* 0xff8000006800780b */ /* 0x000fe20003f5d000 */
[C---:B------:R-:W-:Y:S01]  /*8c30*/  FMUL.FTZ R181, R103.reuse, c[0x0][0x2d0] ;  /* 0x0000b40067b57a20 */ /* 0x040fe20000410000 */
[----:B------:R-:W-:Y:S01]  /*8c40*/  FSETP.NEU.FTZ.AND P1, PT, R103, -INF , PT ;  /* 0xff8000006700780b */ /* 0x000fe20003f3d000 */
[----:B------:R-:W-:Y:S01]  /*8c50*/  FMUL.FTZ R182, R102, c[0x0][0x2d0] ;  /* 0x0000b40066b67a20 */ /* 0x000fe20000410000 */
[----:B------:R-:W-:Y:S01]  /*8c60*/  FSEL R180, R180, RZ, P2 ;  /* 0x000000ffb4b47208 */ /* 0x000fe20001000000 */
[----:B------:R-:W-:Y:S01]  /*8c70*/  WARPSYNC 0xffffffff ;  /* 0xffffffff00007948 */ /* 0x000fe20003800000 */
[----:B------:R-:W-:Y:S01]  /*8c80*/  FSEL R181, R181, RZ, P1 ;  /* 0x000000ffb5b57208 */ /* 0x000fe20000800000 */
[----:B------:R-:W-:Y:S01]  /*8c90*/  LDSM.16.MT88.4 R36, [R202] ;  /* 0x00000000ca24783b */ /* 0x000fe20000004200 */
[----:B------:R-:W-:Y:S01]  /*8ca0*/  FSETP.NEU.FTZ.AND P0, PT, R102, -INF , PT ;  /* 0xff8000006600780b */ /* 0x000fe20003f1d000 */
[--C-:B------:R-:W-:Y:S01]  /*8cb0*/  FFMA.FTZ R0, R9, c[0x0][0x2d0], -R180.reuse ;  /* 0x0000b40009007a23 */ /* 0x100fe200000108b4 */
[----:B----4-:R-:W-:Y:S01]  /*8cc0*/  FMNMX.FTZ R101, R3, R4, !PT ;  /* 0x0000000403657209 */ /* 0x010fe20007810000 */
[--C-:B------:R-:W-:Y:S01]  /*8cd0*/  FFMA.FTZ R2, R11, c[0x0][0x2d0], -R180.reuse ;  /* 0x0000b4000b027a23 */ /* 0x100fe200000108b4 */
[----:B------:R-:W-:Y:S01]  /*8ce0*/  FSEL R182, R182, RZ, P0 ;  /* 0x000000ffb6b67208 */ /* 0x000fe20000000000 */
[----:B------:R1:W-:Y:S01]  /*8cf0*/  MUFU.EX2 R247, R0 ;  /* 0x0000000000f77308 */ /* 0x0003e20000000800 */
[----:B------:R-:W-:Y:S01]  /*8d00*/  FFMA.FTZ R48, R48, c[0x0][0x2d0], -R180 ;  /* 0x0000b40030307a23 */ /* 0x000fe200000108b4 */
[----:B------:R-:W-:Y:S01]  /*8d10*/  LDSM.16.MT88.4 R52, [R201+0x1000] ;  /* 0x00100000c934783b */ /* 0x000fe20000004200 */
[--C-:B------:R-:W-:Y:S02]  /*8d20*/  FFMA.FTZ R60, R65, c[0x0][0x2d0], -R181.reuse ;  /* 0x0000b400413c7a23 */ /* 0x100fe400000108b5 */
[--C-:B------:R-:W-:Y:S02]  /*8d30*/  FFMA.FTZ R6, R12, c[0x0][0x2d0], -R182.reuse ;  /* 0x0000b4000c067a23 */ /* 0x100fe400000108b6 */
[--C-:B------:R-:W-:Y:S03]  /*8d40*/  FFMA.FTZ R5, R17, c[0x0][0x2d0], -R182.reuse ;  /* 0x0000b40011057a23 */ /* 0x100fe600000108b6 */
[----:B------:R2:W3:Y:S10]  /*8d50*/  MUFU.EX2 R250, R2 ;  /* 0x0000000200fa7308 */ /* 0x0004f40000000800 */
[----:B------:R-:W-:Y:S01]  /*8d60*/  MUFU.EX2 R249, R6 ;  /* 0x0000000600f97308 */ /* 0x000fe20000000800 */
[--C-:B-1----:R-:W-:Y:S09]  /*8d70*/  FFMA.FTZ R0, R8, c[0x0][0x2d0], -R181.reuse ;  /* 0x0000b40008007a23 */ /* 0x102ff200000108b5 */
[----:B------:R1:W-:Y:S01]  /*8d80*/  MUFU.EX2 R248, R0 ;  /* 0x0000000000f87308 */ /* 0x0003e20000000800 */
[--C-:B--2---:R-:W-:Y:S09]  /*8d90*/  FFMA.FTZ R2, R14, c[0x0][0x2d0], -R181.reuse ;  /* 0x0000b4000e027a23 */ /* 0x104ff200000108b5 */
[----:B------:R2:W-:Y:S10]  /*8da0*/  MUFU.EX2 R57, R2 ;  /* 0x0000000200397308 */ /* 0x0005f40000000800 */
[----:B------:R-:W-:Y:S01]  /*8db0*/  MUFU.EX2 R31, R5 ;  /* 0x00000005001f7308 */ /* 0x000fe20000000800 */
[--C-:B-1----:R-:W-:Y:S09]  /*8dc0*/  FFMA.FTZ R0, R10, c[0x0][0x2d0], -R181.reuse ;  /* 0x0000b4000a007a23 */ /* 0x102ff200000108b5 */
[----:B------:R1:W4:Y:S01]  /*8dd0*/  MUFU.EX2 R251, R0 ;  /* 0x0000000000fb7308 */ /* 0x0003220000000800 */
[----:B--2---:R-:W-:Y:S09]  /*8de0*/  FFMA.FTZ R2, R19, c[0x0][0x2d0], -R182 ;  /* 0x0000b40013027a23 */ /* 0x004ff200000108b6 */
[----:B------:R2:W-:Y:S01]  /*8df0*/  MUFU.EX2 R7, R2 ;  /* 0x0000000200077308 */ /* 0x0005e20000000800 */
[--C-:B-1----:R-:W-:Y:S09]  /*8e00*/  FFMA.FTZ R0, R15, c[0x0][0x2d0], -R180.reuse ;  /* 0x0000b4000f007a23 */ /* 0x102ff200000108b4 */
[----:B------:R1:W-:Y:S01]  /*8e10*/  MUFU.EX2 R49, R0 ;  /* 0x0000000000317308 */ /* 0x0003e20000000800 */
[----:B--2---:R-:W-:Y:S01]  /*8e20*/  FSEL R2, R103, RZ, P1 ;  /* 0x000000ff67027208 */ /* 0x004fe20000800000 */
[----:B-1----:R-:W-:Y:S01]  /*8e30*/  FFMA.FTZ R0, R16, c[0x0][0x2d0], -R180 ;  /* 0x0000b40010007a23 */ /* 0x002fe200000108b4 */
[----:B---3--:R-:W-:Y:S02]  /*8e40*/  F2FP.PACK_AB R172, R250, R247 ;  /* 0x000000f7faac723e */ /* 0x008fe400000000ff */
[----:B----4-:R-:W-:Y:S05]  /*8e50*/  F2FP.PACK_AB R173, R251, R248 ;  /* 0x000000f8fbad723e */ /* 0x010fea00000000ff */
[----:B------:R1:W2:Y:S01]  /*8e60*/  MUFU.EX2 R51, R0 ;  /* 0x0000000000337308 */ /* 0x0002a20000000800 */
[----:B------:R-:W-:Y:S01]  /*8e70*/  F2FP.PACK_AB R176, R31, R249 ;  /* 0x000000f91fb0723e */ /* 0x000fe200000000ff */
[----:B-1----:R-:W-:Y:S01]  /*8e80*/  FFMA.FTZ R0, R13, c[0x0][0x2d0], -R181 ;  /* 0x0000b4000d007a23 */ /* 0x002fe200000108b5 */
[----:B--2---:R-:W-:Y:S07]  /*8e90*/  F2FP.PACK_AB R174, R51, R49 ;  /* 0x0000003133ae723e */ /* 0x004fee00000000ff */
[----:B------:R1:W2:Y:S02]  /*8ea0*/  MUFU.EX2 R50, R0 ;  /* 0x0000000000327308 */ /* 0x0002a40000000800 */
[----:B-1----:R-:W-:Y:S01]  /*8eb0*/  FFMA.FTZ R0, R18, c[0x0][0x2d0], -R182 ;  /* 0x0000b40012007a23 */ /* 0x002fe200000108b6 */
[----:B--2---:R-:W-:Y:S07]  /*8ec0*/  F2FP.PACK_AB R175, R57, R50 ;  /* 0x0000003239af723e */ /* 0x004fee00000000ff */
[----:B------:R1:W-:Y:S02]  /*8ed0*/  MUFU.EX2 R58, R0 ;  /* 0x00000000003a7308 */ /* 0x0003e40000000800 */
[----:B-1----:R-:W-:Y:S05]  /*8ee0*/  FSEL R0, R104, RZ, P2 ;  /* 0x000000ff68007208 */ /* 0x002fea0001000000 */
[----:B------:R-:W-:Y:S04]  /*8ef0*/  FADD.FTZ R0, -R0, R100 ;  /* 0x0000006400007221 */ /* 0x000fe80000010100 */
[----:B------:R-:W-:Y:S04]  /*8f00*/  FMUL.FTZ R0, R0, c[0x0][0x2d0] ;  /* 0x0000b40000007a20 */ /* 0x000fe80000410000 */
[----:B------:R1:W2:Y:S02]  /*8f10*/  MUFU.EX2 R100, R0 ;  /* 0x0000000000647308 */ /* 0x0002a40000000800 */
[----:B-1----:R-:W-:Y:S01]  /*8f20*/  FADD.FTZ R0, -R2, R105 ;  /* 0x0000006902007221 */ /* 0x002fe20000010100 */
[----:B------:R-:W-:Y:S01]  /*8f30*/  FSEL R2, R102, RZ, P0 ;  /* 0x000000ff66027208 */ /* 0x000fe20000000000 */
[----:B--2---:R-:W-:Y:S01]  /*8f40*/  FMUL.FTZ R5, R100, R109 ;  /* 0x0000006d64057220 */ /* 0x004fe20000410000 */
[C---:B------:R-:W-:Y:S01]  /*8f50*/  FSETP.NEU.FTZ.AND P0, PT, R101.reuse, -INF , PT ;  /* 0xff8000006500780b */ /* 0x040fe20003f1d000 */
[----:B------:R-:W-:Y:S02]  /*8f60*/  FMUL.FTZ R0, R0, c[0x0][0x2d0] ;  /* 0x0000b40000007a20 */ /* 0x000fe40000410000 */
[C---:B------:R-:W-:Y:S02]  /*8f70*/  FMUL.FTZ R16, R100.reuse, R120 ;  /* 0x0000007864107220 */ /* 0x040fe40000410000 */
[----:B------:R1:W2:Y:S01]  /*8f80*/  MUFU.EX2 R3, R0 ;  /* 0x0000000000037308 */ /* 0x0002a20000000800 */
[C---:B------:R-:W-:Y:S02]  /*8f90*/  FMUL.FTZ R17, R100.reuse, R121 ;  /* 0x0000007964117220 */ /* 0x040fe40000410000 */
[C---:B------:R-:W-:Y:S02]  /*8fa0*/  FMUL.FTZ R33, R100.reuse, R137 ;  /* 0x0000008964217220 */ /* 0x040fe40000410000 */
[C---:B------:R-:W-:Y:S01]  /*8fb0*/  FMUL.FTZ R65, R100.reuse, R169 ;  /* 0x000000a964417220 */ /* 0x040fe20000410000 */
[----:B------:R-:W-:Y:S01]  /*8fc0*/  MOV R169, R251 ;  /* 0x000000fb00a97202 */ /* 0x000fe20000000f00 */
[C---:B------:R-:W-:Y:S02]  /*8fd0*/  FMUL.FTZ R68, R100.reuse, R68 ;  /* 0x0000004464447220 */ /* 0x040fe40000410000 */
[C---:B------:R-:W-:Y:S02]  /*8fe0*/  FMUL.FTZ R69, R100.reuse, R69 ;  /* 0x0000004564457220 */ /* 0x040fe40000410000 */
[C---:B------:R-:W-:Y:S02]  /*8ff0*/  FMUL.FTZ R80, R100.reuse, R80 ;  /* 0x0000005064507220 */ /* 0x040fe40000410000 */
[C---:B------:R-:W-:Y:S02]  /*9000*/  FMUL.FTZ R81, R100.reuse, R81 ;  /* 0x0000005164517220 */ /* 0x040fe40000410000 */
[C---:B------:R-:W-:Y:S02]  /*9010*/  FMUL.FTZ R84, R100.reuse, R84 ;  /* 0x0000005464547220 */ /* 0x040fe40000410000 */
[----:B------:R-:W-:Y:S02]  /*9020*/  FMUL.FTZ R85, R100, R85 ;  /* 0x0000005564557220 */ /* 0x000fe40000410000 */
[----:B------:R-:W-:Y:S02]  /*9030*/  FFMA.FTZ R137, R244, c[0x0][0x2d0], -R182 ;  /* 0x0000b400f4897a23 */ /* 0x000fe400000108b6 */
[C---:B------:R-:W-:Y:S02]  /*9040*/  FMUL.FTZ R96, R100.reuse, R96 ;  /* 0x0000006064607220 */ /* 0x040fe40000410000 */
[----:B------:R-:W-:Y:S02]  /*9050*/  FMUL.FTZ R97, R100, R97 ;  /* 0x0000006164617220 */ /* 0x000fe40000410000 */
[----:B-1----:R-:W-:Y:S02]  /*9060*/  FADD.FTZ R0, -R2, R106 ;  /* 0x0000006a02007221 */ /* 0x002fe40000010100 */
[----:B------:R-:W-:Y:S02]  /*9070*/  FMUL.FTZ R106, R101, c[0x0][0x2d0] ;  /* 0x0000b400656a7a20 */ /* 0x000fe40000410000 */
[----:B------:R-:W-:Y:S02]  /*9080*/  FMUL.FTZ R0, R0, c[0x0][0x2d0] ;  /* 0x0000b40000007a20 */ /* 0x000fe40000410000 */
[C---:B--2---:R-:W-:Y:S01]  /*9090*/  FMUL.FTZ R6, R3.reuse, R110 ;  /* 0x0000006e03067220 */ /* 0x044fe20000410000 */
[----:B------:R-:W-:Y:S01]  /*90a0*/  FSEL R106, R106, RZ, P0 ;  /* 0x000000ff6a6a7208 */ /* 0x000fe20000000000 */
[----:B------:R1:W2:Y:S01]  /*90b0*/  MUFU.EX2 R2, R0 ;  /* 0x0000000000027308 */ /* 0x0002a20000000800 */
[C---:B------:R-:W-:Y:S02]  /*90c0*/  FMUL.FTZ R18, R3.reuse, R122 ;  /* 0x0000007a03127220 */ /* 0x040fe40000410000 */
[----:B------:R-:W-:Y:S02]  /*90d0*/  FMUL.FTZ R19, R3, R123 ;  /* 0x0000007b03137220 */ /* 0x000fe40000410000 */
[--C-:B------:R-:W-:Y:S01]  /*90e0*/  FFMA.FTZ R4, R21, c[0x0][0x2d0], -R106.reuse ;  /* 0x0000b40015047a23 */ /* 0x100fe2000001086a */
[----:B------:R-:W-:Y:S01]  /*90f0*/  LDSM.16.MT88.4 R120, [R202+0x400] ;  /* 0x00040000ca78783b */ /* 0x000fe20000004200 */
        /* <DEDUP_REMOVED lines=8> */
[----:B------:R-:W-:Y:S02]  /*9180*/  FMUL.FTZ R87, R3, R87 ;  /* 0x0000005703577220 */ /* 0x000fe40000410000 */
[--C-:B------:R-:W-:Y:S02]  /*9190*/  FFMA.FTZ R138, R241, c[0x0][0x2d0], -R106.reuse ;  /* 0x0000b400f18a7a23 */ /* 0x100fe4000001086a */
[--C-:B-1----:R-:W-:Y:S02]  /*91a0*/  FFMA.FTZ R0, R20, c[0x0][0x2d0], -R106.reuse ;  /* 0x0000b40014007a23 */ /* 0x102fe4000001086a */
[C---:B--2---:R-:W-:Y:S02]  /*91b0*/  FMUL.FTZ R8, R2.reuse, R112 ;  /* 0x0000007002087220 */ /* 0x044fe40000410000 */
[----:B------:R-:W1:Y:S01]  /*91c0*/  MUFU.EX2 R252, R0 ;  /* 0x0000000000fc7308 */ /* 0x000e620000000800 */
[C---:B------:R-:W-:Y:S02]  /*91d0*/  FMUL.FTZ R9, R2.reuse, R113 ;  /* 0x0000007102097220 */ /* 0x040fe40000410000 */
[----:B------:R-:W-:Y:S01]  /*91e0*/  FMUL.FTZ R12, R2, R116 ;  /* 0x00000074020c7220 */ /* 0x000fe20000410000 */
[----:B------:R-:W-:Y:S01]  /*91f0*/  MOV R116, R57 ;  /* 0x0000003900747202 */ /* 0x000fe20000000f00 */
[--C-:B---3--:R-:W-:Y:S02]  /*9200*/  FFMA.FTZ R4, R24, c[0x0][0x2d0], -R106.reuse ;  /* 0x0000b40018047a23 */ /* 0x108fe4000001086a */
[C---:B------:R-:W-:Y:S01]  /*9210*/  FMUL.FTZ R13, R2.reuse, R117 ;  /* 0x00000075020d7220 */ /* 0x040fe20000410000 */
[----:B------:R-:W-:Y:S01]  /*9220*/  MOV R117, R51 ;  /* 0x0000003300757202 */ /* 0x000fe20000000f00 */
[C---:B------:R-:W-:Y:S01]  /*9230*/  FMUL.FTZ R24, R2.reuse, R128 ;  /* 0x0000008002187220 */ /* 0x040fe20000410000 */
[----:B------:R2:W-:Y:S01]  /*9240*/  MUFU.EX2 R105, R4 ;  /* 0x0000000400697308 */ /* 0x0005e20000000800 */
[C---:B------:R-:W-:Y:S02]  /*9250*/  FMUL.FTZ R25, R2.reuse, R129 ;  /* 0x0000008102197220 */ /* 0x040fe40000410000 */
[C---:B------:R-:W-:Y:S02]  /*9260*/  FMUL.FTZ R28, R2.reuse, R132 ;  /* 0x00000084021c7220 */ /* 0x040fe40000410000 */
[C---:B------:R-:W-:Y:S02]  /*9270*/  FMUL.FTZ R29, R2.reuse, R133 ;  /* 0x00000085021d7220 */ /* 0x040fe40000410000 */
[----:B------:R-:W-:Y:S02]  /*9280*/  FMUL.FTZ R51, R3, R155 ;  /* 0x0000009b03337220 */ /* 0x000fe40000410000 */
[C---:B------:R-:W-:Y:S02]  /*9290*/  FMUL.FTZ R40, R2.reuse, R144 ;  /* 0x0000009002287220 */ /* 0x040fe40000410000 */
[C---:B------:R-:W-:Y:S02]  /*92a0*/  FMUL.FTZ R41, R2.reuse, R145 ;  /* 0x0000009102297220 */ /* 0x040fe40000410000 */
[----:B------:R-:W-:Y:S01]  /*92b0*/  FMUL.FTZ R45, R2, R149 ;  /* 0x00000095022d7220 */ /* 0x000fe20000410000 */
[----:B-1----:R-:W-:Y:S01]  /*92c0*/  F2FP.PACK_AB R177, R32, R252 ;  /* 0x000000fc20b1723e */ /* 0x002fe200000000ff */
[----:B------:R-:W-:Y:S02]  /*92d0*/  FFMA.FTZ R0, R22, c[0x0][0x2d0], -R106 ;  /* 0x0000b40016007a23 */ /* 0x000fe4000001086a */
[----:B------:R-:W1:Y:S01]  /*92e0*/  LDSM.16.MT88.4 R20, [R201] ;  /* 0x00000000c914783b */ /* 0x000e620000004200 */
[C---:B------:R-:W-:Y:S01]  /*92f0*/  FMUL.FTZ R44, R2.reuse, R148 ;  /* 0x00000094022c7220 */ /* 0x040fe20000410000 */
[----:B------:R3:W4:Y:S01]  /*9300*/  MUFU.EX2 R56, R0 ;  /* 0x0000000000387308 */ /* 0x0007220000000800 */
[C---:B------:R-:W-:Y:S02]  /*9310*/  FMUL.FTZ R57, R2.reuse, R161 ;  /* 0x000000a102397220 */ /* 0x040fe40000410000 */
[----:B------:R-:W-:Y:S02]  /*9320*/  FMUL.FTZ R61, R2, R165 ;  /* 0x000000a5023d7220 */ /* 0x000fe40000410000 */
[----:B--2---:R-:W-:Y:S02]  /*9330*/  FMUL.FTZ R4, R100, R108 ;  /* 0x0000006c64047220 */ /* 0x004fe40000410000 */
[C---:B------:R-:W-:Y:S02]  /*9340*/  FMUL.FTZ R72, R2.reuse, R72 ;  /* 0x0000004802487220 */ /* 0x040fe40000410000 */
[C---:B------:R-:W-:Y:S02]  /*9350*/  FMUL.FTZ R73, R2.reuse, R73 ;  /* 0x0000004902497220 */ /* 0x040fe40000410000 */
[C---:B------:R-:W-:Y:S02]  /*9360*/  FMUL.FTZ R76, R2.reuse, R76 ;  /* 0x0000004c024c7220 */ /* 0x040fe40000410000 */
[----:B------:R-:W-:Y:S02]  /*9370*/  FMUL.FTZ R77, R2, R77 ;  /* 0x0000004d024d7220 */ /* 0x000fe40000410000 */
[--C-:B------:R-:W-:Y:S02]  /*9380*/  FFMA.FTZ R132, R199, c[0x0][0x2d0], -R180.reuse ;  /* 0x0000b400c7847a23 */ /* 0x100fe400000108b4 */
[--C-:B------:R-:W-:Y:S02]  /*9390*/  FFMA.FTZ R128, R222, c[0x0][0x2d0], -R181.reuse ;  /* 0x0000b400de807a23 */ /* 0x100fe400000108b5 */
[----:B------:R-:W-:Y:S02]  /*93a0*/  FFMA.FTZ R133, R227, c[0x0][0x2d0], -R181 ;  /* 0x0000b400e3857a23 */ /* 0x000fe400000108b5 */
[----:B------:R-:W-:Y:S02]  /*93b0*/  FFMA.FTZ R129, R193, c[0x0][0x2d0], -R180 ;  /* 0x0000b400c1817a23 */ /* 0x000fe400000108b4 */
[----:B------:R-:W-:Y:S01]  /*93c0*/  FFMA.FTZ R139, R238, c[0x0][0x2d0], -R106 ;  /* 0x0000b400ee8b7a23 */ /* 0x000fe2000001086a */
[----:B---3--:R-:W-:Y:S01]  /*93d0*/  FSEL R0, R101, RZ, P0 ;  /* 0x000000ff65007208 */ /* 0x008fe20000000000 */
[----:B------:R-:W-:Y:S01]  /*93e0*/  MUFU.EX2 R227, R129 ;  /* 0x0000008100e37308 */ /* 0x000fe20000000800 */
[----:B----4-:R-:W-:Y:S01]  /*93f0*/  F2FP.PACK_AB R179, R105, R56 ;  /* 0x0000003869b3723e */ /* 0x010fe200000000ff */
[C---:B------:R-:W-:Y:S01]  /*9400*/  FMUL.FTZ R98, R3.reuse, R98 ;  /* 0x0000006203627220 */ /* 0x040fe20000410000 */
[----:B------:R-:W-:Y:S01]  /*9410*/  MOV R155, R56 ;  /* 0x00000038009b7202 */ /* 0x000fe20000000f00 */
[----:B------:R-:W-:Y:S01]  /*9420*/  FADD.FTZ R0, -R0, R107 ;  /* 0x0000006b00007221 */ /* 0x000fe20000010100 */
[----:B------:R-:W-:Y:S01]  /*9430*/  MOV R107, R7 ;  /* 0x00000007006b7202 */ /* 0x000fe20000000f00 */
[----:B------:R-:W-:Y:S02]  /*9440*/  FMUL.FTZ R7, R3, R111 ;  /* 0x0000006f03077220 */ /* 0x000fe40000410000 */
[----:B------:R-:W-:Y:S01]  /*9450*/  FMUL.FTZ R0, R0, c[0x0][0x2d0] ;  /* 0x0000b40000007a20 */ /* 0x000fe20000410000 */
[----:B------:R-:W2:Y:S01]  /*9460*/  LDSM.16.MT88.4 R108, [R202+0x1000] ;  /* 0x00100000ca6c783b */ /* 0x000ea20000004200 */
[----:B------:R-:W-:Y:S01]  /*9470*/  F2FP.PACK_AB R178, R107, R58 ;  /* 0x0000003a6bb2723e */ /* 0x000fe200000000ff */
[--C-:B------:R-:W-:Y:S02]  /*9480*/  FFMA.FTZ R56, R63, c[0x0][0x2d0], -R181.reuse ;  /* 0x0000b4003f387a23 */ /* 0x100fe400000108b5 */
[-C--:B-1----:R-:W-:Y:S01]  /*9490*/  HMMA.16816.F32 R4, R172, R20.reuse, R4 ;  /* 0x00000014ac04723c */ /* 0x082fe20000001804 */
[----:B------:R-:W1:Y:S04]  /*94a0*/  MUFU.EX2 R0, R0 ;  /* 0x0000000000007308 */ /* 0x000e680000000800 */
[C---:B------:R-:W-:Y:S02]  /*94b0*/  FMUL.FTZ R88, R2.reuse, R88 ;  /* 0x0000005802587220 */ /* 0x040fe40000410000 */
[----:B------:R-:W-:Y:S02]  /*94c0*/  FMUL.FTZ R89, R2, R89 ;  /* 0x0000005902597220 */ /* 0x000fe40000410000 */
[----:B------:R-:W-:Y:S02]  /*94d0*/  FMUL.FTZ R99, R3, R99 ;  /* 0x0000006303637220 */ /* 0x000fe40000410000 */
[----:B------:R3:W-:Y:S01]  /*94e0*/  MUFU.EX2 R149, R56 ;  /* 0x0000003800957308 */ /* 0x0007e20000000800 */
[--C-:B------:R-:W-:Y:S02]  /*94f0*/  FFMA.FTZ R144, R226, c[0x0][0x2d0], -R181.reuse ;  /* 0x0000b400e2907a23 */ /* 0x100fe400000108b5 */
[C---:B------:R-:W-:Y:S02]  /*9500*/  FMUL.FTZ R92, R2.reuse, R92 ;  /* 0x0000005c025c7220 */ /* 0x040fe40000410000 */
[----:B------:R-:W-:Y:S02]  /*9510*/  FMUL.FTZ R93, R2, R93 ;  /* 0x0000005d025d7220 */ /* 0x000fe40000410000 */
[C---:B-1----:R-:W-:Y:S02]  /*9520*/  FMUL.FTZ R10, R0.reuse, R114 ;  /* 0x00000072000a7220 */ /* 0x042fe40000410000 */
[C---:B------:R-:W-:Y:S02]  /*9530*/  FMUL.FTZ R11, R0.reuse, R115 ;  /* 0x00000073000b7220 */ /* 0x040fe40000410000 */
[----:B------:R-:W1:Y:S01]  /*9540*/  LDSM.16.MT88.4 R112, [R201+0x2000] ;  /* 0x00200000c970783b */ /* 0x000e620000004200 */
[C---:B------:R-:W-:Y:S02]  /*9550*/  FMUL.FTZ R14, R0.reuse, R118 ;  /* 0x00000076000e7220 */ /* 0x040fe40000410000 */
[C---:B------:R-:W-:Y:S02]  /*9560*/  FMUL.FTZ R15, R0.reuse, R119 ;  /* 0x00000077000f7220 */ /* 0x040fe40000410000 */
[C---:B------:R-:W-:Y:S04]  /*9570*/  HMMA.16816.F32 R8, R176.reuse, R20, R8 ;  /* 0x00000014b008723c */ /* 0x040fe80000001808 */
[----:B------:R-:W-:Y:S02]  /*9580*/  FMUL.FTZ R26, R0, R130 ;  /* 0x00000082001a7220 */ /* 0x000fe40000410000 */
[--C-:B------:R-:W-:Y:S02]  /*9590*/  FFMA.FTZ R130, R221, c[0x0][0x2d0], -R181.reuse ;  /* 0x0000b400dd827a23 */ /* 0x100fe400000108b5 */
[-C--:B------:R-:W-:Y:S04]  /*95a0*/  HMMA.16816.F32 R12, R176, R22.reuse, R12 ;  /* 0x00000016b00c723c */ /* 0x080fe8000000180c */
[----:B------:R-:W-:Y:S02]  /*95b0*/  FMUL.FTZ R20, R100, R124 ;  /* 0x0000007c64147220 */ /* 0x000fe40000410000 */
[--C-:B------:R-:W-:Y:S02]  /*95c0*/  FFMA.FTZ R124, R194, c[0x0][0x2d0], -R180.reuse ;  /* 0x0000b400c27c7a23 */ /* 0x100fe400000108b4 */
[C---:B------:R-:W-:Y:S01]  /*95d0*/  HMMA.16816.F32 R16, R172.reuse, R22, R16 ;  /* 0x00000016ac10723c */ /* 0x040fe20000001810 */
[----:B------:R-:W-:Y:S03]  /*95e0*/  MUFU.EX2 R194, R133 ;  /* 0x0000008500c27308 */ /* 0x000fe60000000800 */
[----:B------:R-:W-:Y:S02]  /*95f0*/  FMUL.FTZ R21, R100, R125 ;  /* 0x0000007d64157220 */ /* 0x000fe40000410000 */
[----:B------:R-:W-:Y:S02]  /*9600*/  FMUL.FTZ R27, R0, R131 ;  /* 0x00000083001b7220 */ /* 0x000fe40000410000 */
[C---:B------:R-:W-:Y:S03]  /*9610*/  FMUL.FTZ R22, R3.reuse, R126 ;  /* 0x0000007e03167220 */ /* 0x040fe60000410000 */
[----:B------:R-:W-:Y:S01]  /*9620*/  MUFU.EX2 R251, R124 ;  /* 0x0000007c00fb7308 */ /* 0x000fe20000000800 */
[----:B------:R-:W-:Y:S02]  /*9630*/  FMUL.FTZ R23, R3, R127 ;  /* 0x0000007f03177220 */ /* 0x000fe40000410000 */
[--C-:B------:R-:W-:Y:S02]  /*9640*/  FFMA.FTZ R126, R223, c[0x0][0x2d0], -R181.reuse ;  /* 0x0000b400df7e7a23 */ /* 0x100fe400000108b5 */
[--C-:B------:R-:W-:Y:S02]  /*9650*/  FFMA.FTZ R131, R198, c[0x0][0x2d0], -R180.reuse ;  /* 0x0000b400c6837a23 */ /* 0x100fe400000108b4 */
[--C-:B------:R-:W-:Y:S01]  /*9660*/  FFMA.FTZ R125, R195, c[0x0][0x2d0], -R180.reuse ;  /* 0x0000b400c37d7a23 */ /* 0x100fe200000108b4 */
[-C--:B------:R-:W-:Y:S02]  /*9670*/  HMMA.16816.F32 R20, R172, R36.reuse, R20 ;  /* 0x00000024ac14723c */ /* 0x080fe40000001814 */
[----:B------:R-:W-:Y:S01]  /*9680*/  MUFU.EX2 R223, R132 ;  /* 0x0000008400df7308 */ /* 0x000fe20000000800 */
[----:B------:R-:W-:Y:S02]  /*9690*/  FFMA.FTZ R127, R220, c[0x0][0x2d0], -R180 ;  /* 0x0000b400dc7f7a23 */ /* 0x000fe400000108b4 */
[C---:B------:R-:W-:Y:S01]  /*96a0*/  FMUL.FTZ R30, R0.reuse, R134 ;  /* 0x00000086001e7220 */ /* 0x040fe20000410000 */
[----:B------:R-:W-:Y:S01]  /*96b0*/  MOV R134, R31 ;  /* 0x0000001f00867202 */ /* 0x000fe20000000f00 */
[----:B------:R-:W-:Y:S01]  /*96c0*/  FMUL.FTZ R31, R0, R135 ;  /* 0x00000087001f7220 */ /* 0x000fe20000410000 */
[C---:B------:R-:W-:Y:S04]  /*96d0*/  HMMA.16816.F32 R24, R176.reuse, R36, R24 ;  /* 0x00000024b018723c */ /* 0x040fe80000001818 */
[----:B------:R-:W-:Y:S01]  /*96e0*/  MOV R135, R32 ;  /* 0x0000002000877202 */ /* 0x000fe20000000f00 */
[----:B------:R-:W-:Y:S01]  /*96f0*/  MUFU.EX2 R220, R130 ;  /* 0x0000008200dc7308 */ /* 0x000fe20000000800 */
[C---:B------:R-:W-:Y:S02]  /*9700*/  FMUL.FTZ R32, R100.reuse, R136 ;  /* 0x0000008864207220 */ /* 0x040fe40000410000 */
[-C--:B------:R-:W-:Y:S04]  /*9710*/  HMMA.16816.F32 R28, R176, R38.reuse, R28 ;  /* 0x00000026b01c723c */ /* 0x080fe8000000181c */
[C---:B------:R-:W-:Y:S02]  /*9720*/  FMUL.FTZ R36, R100.reuse, R140 ;  /* 0x0000008c64247220 */ /* 0x040fe40000410000 */
[----:B------:R-:W-:Y:S02]  /*9730*/  FMUL.FTZ R37, R100, R141 ;  /* 0x0000008d64257220 */ /* 0x000fe40000410000 */
[C---:B------:R-:W-:Y:S01]  /*9740*/  HMMA.16816.F32 R32, R172.reuse, R38, R32 ;  /* 0x00000026ac20723c */ /* 0x040fe20000001820 */
[----:B------:R-:W4:Y:S03]  /*9750*/  LDL.LU R141, [R1+0x28] ;  /* 0x00002800018d7983 */ /* 0x000f260000300800 */
[C---:B------:R-:W-:Y:S01]  /*9760*/  FMUL.FTZ R46, R0.reuse, R150 ;  /* 0x00000096002e7220 */ /* 0x040fe20000410000 */
[----:B------:R-:W5:Y:S01]  /*9770*/  LDL.LU R140, [R1+0x24] ;  /* 0x00002400018c7983 */ /* 0x000f620000300800 */
[----:B------:R1:W-:Y:S01]  /*9780*/  MUFU.EX2 R150, R48 ;  /* 0x0000003000967308 */ /* 0x0003e20000000800 */
[C---:B------:R-:W-:Y:S01]  /*9790*/  FMUL.FTZ R38, R3.reuse, R142 ;  /* 0x0000008e03267220 */ /* 0x040fe20000410000 */
[----:B------:R-:W-:Y:S01]  /*97a0*/  MOV R142, R250 ;  /* 0x000000fa008e7202 */ /* 0x000fe20000000f00 */
[----:B------:R-:W-:Y:S03]  /*97b0*/  FMUL.FTZ R39, R3, R143 ;  /* 0x0000008f03277220 */ /* 0x000fe60000410000 */
[----:B------:R-:W-:Y:S02]  /*97c0*/  FFMA.FTZ R136, R245, c[0x0][0x2d0], -R182 ;  /* 0x0000b400f5887a23 */ /* 0x000fe400000108b6 */
[C---:B------:R-:W-:Y:S02]  /*97d0*/  FMUL.FTZ R42, R0.reuse, R146 ;  /* 0x00000092002a7220 */ /* 0x040fe40000410000 */
[-C--:B------:R-:W-:Y:S01]  /*97e0*/  HMMA.16816.F32 R36, R172, R52.reuse, R36 ;  /* 0x00000034ac24723c */ /* 0x080fe20000001824 */
[----:B------:R2:W-:Y:S02]  /*97f0*/  MUFU.EX2 R146, R60 ;  /* 0x0000003c00927308 */ /* 0x0005e40000000800 */
[C---:B------:R-:W-:Y:S02]  /*9800*/  FMUL.FTZ R43, R0.reuse, R147 ;  /* 0x00000093002b7220 */ /* 0x040fe40000410000 */
[----:B------:R-:W-:Y:S01]  /*9810*/  FMUL.FTZ R47, R0, R151 ;  /* 0x00000097002f7220 */ /* 0x000fe20000410000 */
[----:B------:R-:W-:Y:S01]  /*9820*/  MOV R151, R105 ;  /* 0x0000006900977202 */ /* 0x000fe20000000f00 */
[--C-:B------:R-:W-:Y:S01]  /*9830*/  FFMA.FTZ R105, R183, c[0x0][0x2d0], -R181.reuse ;  /* 0x0000b400b7697a23 */ /* 0x100fe200000108b5 */
[----:B------:R-:W-:Y:S01]  /*9840*/  MOV R183, R248 ;  /* 0x000000f800b77202 */ /* 0x000fe20000000f00 */
[----:B---3--:R-:W-:Y:S01]  /*9850*/  FMUL.FTZ R56, R2, R160 ;  /* 0x000000a002387220 */ /* 0x008fe20000410000 */
[C---:B------:R-:W-:Y:S01]  /*9860*/  HMMA.16816.F32 R40, R176.reuse, R52, R40 ;  /* 0x00000034b028723c */ /* 0x040fe20000001828 */
[----:B------:R-:W-:Y:S03]  /*9870*/  MUFU.EX2 R250, R125 ;  /* 0x0000007d00fa7308 */ /* 0x000fe60000000800 */
[C---:B------:R-:W-:Y:S02]  /*9880*/  FMUL.FTZ R59, R0.reuse, R163 ;  /* 0x000000a3003b7220 */ /* 0x040fe40000410000 */
[----:B------:R-:W-:Y:S02]  /*9890*/  FMUL.FTZ R62, R0, R166 ;  /* 0x000000a6003e7220 */ /* 0x000fe40000410000 */
[-C--:B------:R-:W-:Y:S03]  /*98a0*/  HMMA.16816.F32 R44, R176, R54.reuse, R44 ;  /* 0x00000036b02c723c */ /* 0x080fe6000000182c */
[----:B------:R3:W-:Y:S01]  /*98b0*/  MUFU.EX2 R160, R105 ;  /* 0x0000006900a07308 */ /* 0x0007e20000000800 */
[C---:B-1----:R-:W-:Y:S01]  /*98c0*/  FMUL.FTZ R48, R100.reuse, R152 ;  /* 0x0000009864307220 */ /* 0x042fe20000410000 */
[----:B------:R-:W-:Y:S01]  /*98d0*/  MOV R152, R49 ;  /* 0x0000003100987202 */ /* 0x000fe20000000f00 */
[----:B------:R-:W-:Y:S01]  /*98e0*/  FMUL.FTZ R49, R100, R153 ;  /* 0x0000009964317220 */ /* 0x000fe20000410000 */
[----:B------:R-:W-:Y:S01]  /*98f0*/  MOV R153, R50 ;  /* 0x0000003200997202 */ /* 0x000fe20000000f00 */
[----:B------:R-:W-:Y:S01]  /*9900*/  FMUL.FTZ R50, R3, R154 ;  /* 0x0000009a03327220 */ /* 0x000fe20000410000 */
[----:B------:R-:W-:Y:S03]  /*9910*/  MOV R154, R58 ;  /* 0x0000003a009a7202 */ /* 0x000fe60000000f00 */
[--C-:B--2---:R-:W-:Y:S01]  /*9920*/  FFMA.FTZ R60, R66, c[0x0][0x2d0], -R180.reuse ;  /* 0x0000b400423c7a23 */ /* 0x104fe200000108b4 */
[----:B------:R-:W-:Y:S01]  /*9930*/  MUFU.EX2 R248, R126 ;  /* 0x0000007e00f87308 */ /* 0x000fe20000000800 */
[----:B------:R-:W-:Y:S01]  /*9940*/  FMUL.FTZ R53, R100, R157 ;  /* 0x0000009d64357220 */ /* 0x000fe20000410000 */
[C---:B------:R-:W-:Y:S04]  /*9950*/  HMMA.16816.F32 R48, R172.reuse, R54, R48 ;  /* 0x00000036ac30723c */ /* 0x040fe80000001830 */
[--C-:B------:R-:W-:Y:S02]  /*9960*/  FFMA.FTZ R52, R64, c[0x0][0x2d0], -R180.reuse ;  /* 0x0000b40040347a23 */ /* 0x100fe400000108b4 */
[--C-:B------:R-:W-:Y:S02]  /*9970*/  FFMA.FTZ R64, R67, c[0x0][0x2d0], -R180.reuse ;  /* 0x0000b40043407a23 */ /* 0x100fe400000108b4 */
[C---:B------:R-:W-:Y:S01]  /*9980*/  FMUL.FTZ R55, R3.reuse, R159 ;  /* 0x0000009f03377220 */ /* 0x040fe20000410000 */
[----:B------:R1:W-:Y:S03]  /*9990*/  MUFU.EX2 R145, R52 ;  /* 0x0000003400917308 */ /* 0x0003e60000000800 */
[--C-:B---3--:R-:W-:Y:S02]  /*99a0*/  FFMA.FTZ R105, R184, c[0x0][0x2d0], -R181.reuse ;  /* 0x0000b400b8697a23 */ /* 0x108fe400000108b5 */
[C---:B------:R-:W-:Y:S02]  /*99b0*/  FMUL.FTZ R54, R3.reuse, R158 ;  /* 0x0000009e03367220 */ /* 0x040fe40000410000 */
[C---:B------:R-:W-:Y:S02]  /*99c0*/  FMUL.FTZ R58, R0.reuse, R162 ;  /* 0x000000a2003a7220 */ /* 0x040fe40000410000 */
[C---:B------:R-:W-:Y:S01]  /*99d0*/  FMUL.FTZ R63, R0.reuse, R167 ;  /* 0x000000a7003f7220 */ /* 0x040fe20000410000 */
[----:B------:R2:W3:Y:S01]  /*99e0*/  MUFU.EX2 R159, R60 ;  /* 0x0000003c009f7308 */ /* 0x0004e20000000800 */
[C---:B------:R-:W-:Y:S01]  /*99f0*/  FMUL.FTZ R67, R3.reuse, R171 ;  /* 0x000000ab03437220 */ /* 0x040fe20000410000 */
[----:B------:R-:W-:Y:S01]  /*9a00*/  MOV R167, R116 ;  /* 0x0000007400a77202 */ /* 0x000fe20000000f00 */
[----:B------:R-:W-:Y:S01]  /*9a10*/  FMUL.FTZ R66, R3, R170 ;  /* 0x000000aa03427220 */ /* 0x000fe20000410000 */
[----:B------:R-:W5:Y:S01]  /*9a20*/  LDL.LU R171, [R1+0x2c] ;  /* 0x00002c0001ab7983 */ /* 0x000f620000300800 */
[C---:B------:R-:W-:Y:S01]  /*9a30*/  FMUL.FTZ R74, R0.reuse, R74 ;  /* 0x0000004a004a7220 */ /* 0x040fe20000410000 */
[----:B------:R-:W-:Y:S01]  /*9a40*/  MOV R170, R249 ;  /* 0x000000f900aa7202 */ /* 0x000fe20000000f00 */
[C---:B------:R-:W-:Y:S01]  /*9a50*/  FMUL.FTZ R75, R0.reuse, R75 ;  /* 0x0000004b004b7220 */ /* 0x040fe20000410000 */
[----:B------:R-:W5:Y:S01]  /*9a60*/  LDL.LU R184, [R1+0x20] ;  /* 0x0000200001b87983 */ /* 0x000f620000300800 */
[C---:B------:R-:W-:Y:S01]  /*9a70*/  FMUL.FTZ R78, R0.reuse, R78 ;  /* 0x0000004e004e7220 */ /* 0x040fe20000410000 */
[----:B------:R3:W-:Y:S01]  /*9a80*/  MUFU.EX2 R163, R64 ;  /* 0x0000004000a37308 */ /* 0x0007e20000000800 */
[C---:B------:R-:W-:Y:S02]  /*9a90*/  FMUL.FTZ R79, R0.reuse, R79 ;  /* 0x0000004f004f7220 */ /* 0x040fe40000410000 */
[----:B------:R-:W-:Y:S02]  /*9aa0*/  FMUL.FTZ R90, R0, R90 ;  /* 0x0000005a005a7220 */ /* 0x000fe40000410000 */
[----:B-1----:R-:W-:Y:S01]  /*9ab0*/  FMUL.FTZ R52, R100, R156 ;  /* 0x0000009c64347220 */ /* 0x002fe20000410000 */
[----:B------:R-:W-:Y:S01]  /*9ac0*/  MOV R156, R107 ;  /* 0x0000006b009c7202 */ /* 0x000fe20000000f00 */
[C---:B------:R-:W-:Y:S02]  /*9ad0*/  FMUL.FTZ R91, R0.reuse, R91 ;  /* 0x0000005b005b7220 */ /* 0x040fe40000410000 */
[C---:B------:R-:W-:Y:S01]  /*9ae0*/  FMUL.FTZ R94, R0.reuse, R94 ;  /* 0x0000005e005e7220 */ /* 0x040fe20000410000 */
[----:B------:R1:W-:Y:S01]  /*9af0*/  MUFU.EX2 R249, R127 ;  /* 0x0000007f00f97308 */ /* 0x0003e20000000800 */
[----:B------:R-:W-:Y:S01]  /*9b00*/  FMUL.FTZ R95, R0, R95 ;  /* 0x0000005f005f7220 */ /* 0x000fe20000410000 */
[-C--:B------:R-:W-:Y:S03]  /*9b10*/  HMMA.16816.F32 R52, R172, R108.reuse, R52 ;  /* 0x0000006cac34723c */ /* 0x080fe60000001834 */
[----:B--2---:R-:W-:Y:S02]  /*9b20*/  FMUL.FTZ R60, R2, R164 ;  /* 0x000000a4023c7220 */ /* 0x004fe40000410000 */
[----:B------:R-:W-:Y:S02]  /*9b30*/  FFMA.FTZ R107, R224, c[0x0][0x2d0], -R181 ;  /* 0x0000b400e06b7a23 */ /* 0x000fe400000108b5 */
[--C-:B------:R-:W-:Y:S01]  /*9b40*/  FFMA.FTZ R143, R197, c[0x0][0x2d0], -R180.reuse ;  /* 0x0000b400c58f7a23 */ /* 0x100fe200000108b4 */
[C---:B------:R-:W-:Y:S01]  /*9b50*/  HMMA.16816.F32 R56, R176.reuse, R108, R56 ;  /* 0x0000006cb038723c */ /* 0x040fe20000001838 */
[----:B------:R2:W-:Y:S03]  /*9b60*/  MUFU.EX2 R164, R105 ;  /* 0x0000006900a47308 */ /* 0x0005e60000000800 */
[----:B------:R-:W-:Y:S02]  /*9b70*/  FFMA.FTZ R180, R196, c[0x0][0x2d0], -R180 ;  /* 0x0000b400c4b47a23 */ /* 0x000fe400000108b4 */
[----:B---3--:R-:W-:Y:S01]  /*9b80*/  FMUL.FTZ R64, R100, R168 ;  /* 0x000000a864407220 */ /* 0x008fe20000410000 */
[----:B------:R-:W-:Y:S01]  /*9b90*/  MOV R168, R117 ;  /* 0x0000007500a87202 */ /* 0x000fe20000000f00 */
[-C--:B------:R-:W-:Y:S03]  /*9ba0*/  HMMA.16816.F32 R60, R176, R110.reuse, R60 ;  /* 0x0000006eb03c723c */ /* 0x080fe6000000183c */
[----:B------:R-:W-:Y:S01]  /*9bb0*/  MUFU.EX2 R224, R131 ;  /* 0x0000008300e07308 */ /* 0x000fe20000000800 */
[----:B-1----:R-:W-:Y:S04]  /*9bc0*/  LDSM.16.MT88.4 R124, [R202+0x800] ;  /* 0x00080000ca7c783b */ /* 0x002fe80000004200 */
[C---:B------:R-:W-:Y:S05]  /*9bd0*/  HMMA.16816.F32 R64, R172.reuse, R110, R64 ;  /* 0x0000006eac40723c */ /* 0x040fea0000001840 */
[----:B------:R1:W-:Y:S01]  /*9be0*/  MUFU.EX2 R226, R107 ;  /* 0x0000006b00e27308 */ /* 0x0003e20000000800 */
[----:B------:R-:W3:Y:S02]  /*9bf0*/  LDSM.16.MT88.4 R108, [R202+0x2000] ;  /* 0x00200000ca6c783b */ /* 0x000ee40000004200 */
[-C--:B------:R-:W-:Y:S04]  /*9c00*/  HMMA.16816.F32 R68, R172, R112.reuse, R68 ;  /* 0x00000070ac44723c */ /* 0x080fe80000001844 */
[--C-:B--2---:R-:W-:Y:S01]  /*9c10*/  FFMA.FTZ R105, R185, c[0x0][0x2d0], -R182.reuse ;  /* 0x0000b400b9697a23 */ /* 0x104fe200000108b6 */
[----:B------:R-:W-:Y:S02]  /*9c20*/  MOV R185, R247 ;  /* 0x000000f700b97202 */ /* 0x000fe40000000f00 */
[----:B------:R-:W-:Y:S01]  /*9c30*/  MUFU.EX2 R193, R143 ;  /* 0x0000008f00c17308 */ /* 0x000fe20000000800 */
[C---:B------:R-:W-:Y:S08]  /*9c40*/  HMMA.16816.F32 R72, R176.reuse, R112, R72 ;  /* 0x00000070b048723c */ /* 0x040ff00000001848 */
[-C--:B------:R-:W-:Y:S01]  /*9c50*/  HMMA.16816.F32 R76, R176, R114.reuse, R76 ;  /* 0x00000072b04c723c */ /* 0x080fe2000000184c */
[----:B------:R2:W2:Y:S03]  /*9c60*/  MUFU.EX2 R148, R105 ;  /* 0x0000006900947308 */ /* 0x0004a60000000800 */
[--C-:B-1----:R-:W-:Y:S01]  /*9c70*/  FFMA.FTZ R107, R246, c[0x0][0x2d0], -R182.reuse ;  /* 0x0000b400f66b7a23 */ /* 0x102fe200000108b6 */
[----:B------:R-:W-:Y:S03]  /*9c80*/  MOV R246, R159 ;  /* 0x0000009f00f67202 */ /* 0x000fe60000000f00 */
[C---:B------:R-:W-:Y:S01]  /*9c90*/  HMMA.16816.F32 R80, R172.reuse, R114, R80 ;  /* 0x00000072ac50723c */ /* 0x040fe20000001850 */
[----:B------:R-:W1:Y:S07]  /*9ca0*/  LDSM.16.MT88.4 R112, [R201+0x400] ;  /* 0x00040000c970783b */ /* 0x000e6e0000004200 */
[-C--:B---3--:R-:W-:Y:S04]  /*9cb0*/  HMMA.16816.F32 R84, R172, R108.reuse, R84 ;  /* 0x0000006cac54723c */ /* 0x088fe80000001854 */
[--C-:B--2---:R-:W-:Y:S01]  /*9cc0*/  FFMA.FTZ R105, R186, c[0x0][0x2d0], -R182.reuse ;  /* 0x0000b400ba697a23 */ /* 0x104fe200000108b6 */
[----:B------:R-:W-:Y:S03]  /*9cd0*/  MOV R238, R148 ;  /* 0x0000009400ee7202 */ /* 0x000fe60000000f00 */
[----:B------:R2:W3:Y:S01]  /*9ce0*/  MUFU.EX2 R157, R105 ;  /* 0x00000069009d7308 */ /* 0x0004e20000000800 */
[C---:B------:R-:W-:Y:S07]  /*9cf0*/  HMMA.16816.F32 R88, R176.reuse, R108, R88 ;  /* 0x0000006cb058723c */ /* 0x040fee0000001858 */
[----:B------:R-:W-:Y:S01]  /*9d00*/  F2FP.PACK_AB R108, R145, R150 ;  /* 0x00000096916c723e */ /* 0x000fe200000000ff */
[-C--:B------:R-:W-:Y:S04]  /*9d10*/  HMMA.16816.F32 R92, R176, R110.reuse, R92 ;  /* 0x0000006eb05c723c */ /* 0x080fe8000000185c */
[----:B------:R-:W-:Y:S03]  /*9d20*/  F2FP.PACK_AB R109, R146, R149 ;  /* 0x00000095926d723e */ /* 0x000fe600000000ff */
[----:B------:R-:W-:Y:S01]  /*9d30*/  MOV R178, R155 ;  /* 0x0000009b00b27202 */ /* 0x000fe20000000f00 */
[----:B------:R-:W-:Y:S04]  /*9d40*/  HMMA.16816.F32 R96, R172, R110, R96 ;  /* 0x0000006eac60723c */ /* 0x000fe80000001860 */
[----:B------:R-:W-:Y:S02]  /*9d50*/  MOV R179, R168 ;  /* 0x000000a800b37202 */ /* 0x000fe40000000f00 */
[----:B------:R-:W-:Y:S01]  /*9d60*/  MOV R168, R154 ;  /* 0x0000009a00a87202 */ /* 0x000fe20000000f00 */
[--C-:B--2---:R-:W-:Y:S01]  /*9d70*/  FFMA.FTZ R105, R187, c[0x0][0x2d0], -R182.reuse ;  /* 0x0000b400bb697a23 */ /* 0x104fe200000108b6 */
[----:B------:R-:W-:Y:S01]  /*9d80*/  F2FP.PACK_AB R110, R163, R159 ;  /* 0x0000009fa36e723e */ /* 0x000fe200000000ff */
[----:B------:R-:W-:Y:S03]  /*9d90*/  MUFU.EX2 R187, R137 ;  /* 0x0000008900bb7308 */ /* 0x000fe60000000800 */
[----:B------:R-:W-:Y:S02]  /*9da0*/  F2FP.PACK_AB R111, R164, R160 ;  /* 0x000000a0a46f723e */ /* 0x000fe400000000ff */
[----:B---3--:R-:W-:Y:S02]  /*9db0*/  F2FP.PACK_AB R116, R157, R148 ;  /* 0x000000949d74723e */ /* 0x008fe400000000ff */
[----:B------:R-:W-:Y:S02]  /*9dc0*/  F2FP.PACK_AB R172, R224, R223 ;  /* 0x000000dfe0ac723e */ /* 0x000fe400000000ff */
[----:B------:R-:W-:Y:S01]  /*9dd0*/  F2FP.PACK_AB R173, R194, R220 ;  /* 0x000000dcc2ad723e */ /* 0x000fe200000000ff */
[-C--:B-1----:R-:W-:Y:S01]  /*9de0*/  HMMA.16816.F32 R4, R108, R112.reuse, R4 ;  /* 0x000000706c04723c */ /* 0x082fe20000001804 */
[----:B------:R1:W-:Y:S04]  /*9df0*/  MUFU.EX2 R161, R105 ;  /* 0x0000006900a17308 */ /* 0x0003e80000000800 */
[----:B------:R-:W-:Y:S01]  /*9e00*/  MOV R244, R157 ;  /* 0x0000009d00f47202 */ /* 0x000fe20000000f00 */
[----:B-1----:R-:W-:Y:S05]  /*9e10*/  FFMA.FTZ R105, R188, c[0x0][0x2d0], -R182 ;  /* 0x0000b400bc697a23 */ /* 0x002fea00000108b6 */
[----:B------:R-:W-:Y:S10]  /*9e20*/  MUFU.EX2 R188, R136 ;  /* 0x0000008800bc7308 */ /* 0x000ff40000000800 */
[----:B------:R1:W2:Y:S02]  /*9e30*/  MUFU.EX2 R165, R105 ;  /* 0x0000006900a57308 */ /* 0x0002a40000000800 */
[--C-:B-1----:R-:W-:Y:S01]  /*9e40*/  FFMA.FTZ R105, R189, c[0x0][0x2d0], -R106.reuse ;  /* 0x0000b400bd697a23 */ /* 0x102fe2000001086a */
[----:B--2---:R-:W-:Y:S07]  /*9e50*/  F2FP.PACK_AB R118, R165, R161 ;  /* 0x000000a1a576723e */ /* 0x004fee00000000ff */
[----:B------:R-:W1:Y:S10]  /*9e60*/  MUFU.EX2 R189, R107 ;  /* 0x0000006b00bd7308 */ /* 0x000e740000000800 */
[----:B------:R2:W3:Y:S01]  /*9e70*/  MUFU.EX2 R147, R105 ;  /* 0x0000006900937308 */ /* 0x0004e20000000800 */
[----:B-1----:R-:W-:Y:S01]  /*9e80*/  F2FP.PACK_AB R176, R188, R189 ;  /* 0x000000bdbcb0723e */ /* 0x002fe200000000ff */
[----:B--2---:R-:W-:Y:S01]  /*9e90*/  FFMA.FTZ R105, R190, c[0x0][0x2d0], -R106 ;  /* 0x0000b400be697a23 */ /* 0x004fe2000001086a */
[----:B---3--:R-:W-:Y:S01]  /*9ea0*/  MOV R241, R147 ;  /* 0x0000009300f17202 */ /* 0x008fe20000000f00 */
[----:B----4-:R-:W-:Y:S01]  /*9eb0*/  FFMA.FTZ R141, R2, R141, R170 ;  /* 0x0000008d028d7223 */ /* 0x010fe200000100aa */
[----:B------:R-:W-:Y:S05]  /*9ec0*/  MOV R170, R152 ;  /* 0x0000009800aa7202 */ /* 0x000fea0000000f00 */
[----:B------:R1:W2:Y:S01]  /*9ed0*/  MUFU.EX2 R158, R105 ;  /* 0x00000069009e7308 */ /* 0x0002a20000000800 */
[----:B------:R-:W-:Y:S01]  /*9ee0*/  MOV R152, R135 ;  /* 0x0000008700987202 */ /* 0x000fe20000000f00 */
[----:B-----5:R-:W-:Y:S01]  /*9ef0*/  FFMA.FTZ R140, R0, R140, R252 ;  /* 0x0000008c008c7223 */ /* 0x020fe200000100fc */
[----:B------:R-:W-:Y:S01]  /*9f00*/  MOV R252, R151 ;  /* 0x0000009700fc7202 */ /* 0x000fe20000000f00 */
[--C-:B-1----:R-:W-:Y:S01]  /*9f10*/  FFMA.FTZ R105, R191, c[0x0][0x2d0], -R106.reuse ;  /* 0x0000b400bf697a23 */ /* 0x102fe2000001086a */
[----:B--2---:R-:W-:Y:S05]  /*9f20*/  F2FP.PACK_AB R117, R158, R147 ;  /* 0x000000939e75723e */ /* 0x004fea00000000ff */
[----:B------:R-:W-:Y:S01]  /*9f30*/  MUFU.EX2 R191, R144 ;  /* 0x0000009000bf7308 */ /* 0x000fe20000000800 */
[----:B------:R-:W-:Y:S09]  /*9f40*/  MOV R245, R158 ;  /* 0x0000009e00f57202 */ /* 0x000ff20000000f00 */
[----:B------:R1:W-:Y:S02]  /*9f50*/  MUFU.EX2 R162, R105 ;  /* 0x0000006900a27308 */ /* 0x0003e40000000800 */
[----:B-1----:R-:W-:Y:S08]  /*9f60*/  FFMA.FTZ R105, R192, c[0x0][0x2d0], -R106 ;  /* 0x0000b400c0697a23 */ /* 0x002ff0000001086a */
[----:B------:R-:W1:Y:S01]  /*9f70*/  MUFU.EX2 R192, R180 ;  /* 0x000000b400c07308 */ /* 0x000e620000000800 */
[----:B------:R-:W-:Y:S09]  /*9f80*/  FFMA.FTZ R3, R3, R171, R183 ;  /* 0x000000ab03037223 */ /* 0x000ff200000100b7 */
[----:B------:R2:W3:Y:S01]  /*9f90*/  MUFU.EX2 R166, R105 ;  /* 0x0000006900a67308 */ /* 0x0004e20000000800 */
[----:B------:R-:W-:Y:S01]  /*9fa0*/  FADD.FTZ R2, R169, R3 ;  /* 0x00000003a9027221 */ /* 0x000fe20000010000 */
[----:B------:R-:W-:Y:S01]  /*9fb0*/  MOV R169, R153 ;  /* 0x0000009900a97202 */ /* 0x000fe20000000f00 */
[----:B------:R-:W-:Y:S01]  /*9fc0*/  FFMA.FTZ R100, R100, R184, R185 ;  /* 0x000000b864647223 */ /* 0x000fe200000100b9 */
[----:B------:R-:W-:Y:S02]  /*9fd0*/  MOV R153, R134 ;  /* 0x0000008600997202 */ /* 0x000fe40000000f00 */
[----:B------:R-:W-:Y:S01]  /*9fe0*/  LDSM.16.MT88.4 R132, [R201+0x2800] ;  /* 0x00280000c984783b */ /* 0x000fe20000004200 */
[----:B------:R-:W-:Y:S02]  /*9ff0*/  FADD.FTZ R2, R169, R2 ;  /* 0x00000002a9027221 */ /* 0x000fe40000010000 */
[----:B------:R-:W-:Y:S01]  /*a000*/  FADD.FTZ R0, R153, R141 ;  /* 0x0000008d99007221 */ /* 0x000fe20000010000 */
[----:B------:R-:W-:Y:S01]  /*a010*/  MUFU.EX2 R185, R138 ;  /* 0x0000008a00b97308 */ /* 0x000fe20000000800 */
[----:B------:R-:W-:Y:S02]  /*a020*/  FADD.FTZ R142, R142, R100 ;  /* 0x000000648e8e7221 */ /* 0x000fe40000010000 */
[----:B------:R-:W-:Y:S01]  /*a030*/  FADD.FTZ R100, R152, R140 ;  /* 0x0000008c98647221 */ /* 0x000fe20000010000 */
[----:B-1----:R-:W-:Y:S01]  /*a040*/  F2FP.PACK_AB R174, R192, R193 ;  /* 0x000000c1c0ae723e */ /* 0x002fe200000000ff */
[----:B------:R-:W-:Y:S01]  /*a050*/  LDSM.16.MT88.4 R152, [R201+0x1c00] ;  /* 0x001c0000c998783b */ /* 0x000fe20000004200 */
[----:B------:R-:W-:Y:S04]  /*a060*/  FADD.FTZ R3, R170, R142 ;  /* 0x0000008eaa037221 */ /* 0x000fe80000010000 */
[----:B------:R1:W4:Y:S01]  /*a070*/  MUFU.EX2 R184, R139 ;  /* 0x0000008b00b87308 */ /* 0x0003220000000800 */
[----:B------:R-:W-:Y:S02]  /*a080*/  FADD.FTZ R3, R179, R3 ;  /* 0x00000003b3037221 */ /* 0x000fe40000010000 */
[--C-:B--2---:R-:W-:Y:S01]  /*a090*/  FFMA.FTZ R105, R225, c[0x0][0x2d0], -R181.reuse ;  /* 0x0000b400e1697a23 */ /* 0x104fe200000108b5 */
[----:B---3--:R-:W-:Y:S01]  /*a0a0*/  F2FP.PACK_AB R119, R166, R162 ;  /* 0x000000a2a677723e */ /* 0x008fe200000000ff */
[----:B------:R-:W-:Y:S05]  /*a0b0*/  FFMA.FTZ R181, R219, c[0x0][0x2d0], -R181 ;  /* 0x0000b400dbb57a23 */ /* 0x000fea00000108b5 */
[----:B------:R2:W-:Y:S01]  /*a0c0*/  MUFU.EX2 R247, R105 ;  /* 0x0000006900f77308 */ /* 0x0005e20000000800 */
[C---:B------:R-:W-:Y:S08]  /*a0d0*/  HMMA.16816.F32 R8, R116.reuse, R112, R8 ;  /* 0x000000707408723c */ /* 0x040ff00000001808 */
[-C--:B------:R-:W-:Y:S01]  /*a0e0*/  HMMA.16816.F32 R12, R116, R114.reuse, R12 ;  /* 0x00000072740c723c */ /* 0x080fe2000000180c */
[----:B------:R3:W-:Y:S01]  /*a0f0*/  MUFU.EX2 R225, R128 ;  /* 0x0000008000e17308 */ /* 0x0007e20000000800 */
[----:B-1----:R-:W-:Y:S02]  /*a100*/  LDSM.16.MT88.4 R136, [R202+0xc00] ;  /* 0x000c0000ca88783b */ /* 0x002fe40000004200 */
[----:B----4-:R-:W-:Y:S04]  /*a110*/  F2FP.PACK_AB R177, R184, R185 ;  /* 0x000000b9b8b1723e */ /* 0x010fe800000000ff */
[C---:B------:R-:W-:Y:S03]  /*a120*/  HMMA.16816.F32 R16, R108.reuse, R114, R16 ;  /* 0x000000726c10723c */ /* 0x040fe60000001810 */
[----:B------:R-:W1:Y:S01]  /*a130*/  MUFU.EX2 R190, R181 ;  /* 0x000000b500be7308 */ /* 0x000e620000000800 */
[----:B------:R-:W4:Y:S01]  /*a140*/  LDSM.16.MT88.4 R112, [R201+0x1400] ;  /* 0x00140000c970783b */ /* 0x000f220000004200 */
[--C-:B--2---:R-:W-:Y:S01]  /*a150*/  FFMA.FTZ R105, R234, c[0x0][0x2d0], -R182.reuse ;  /* 0x0000b400ea697a23 */ /* 0x104fe200000108b6 */
[----:B------:R-:W-:Y:S02]  /*a160*/  MOV R234, R166 ;  /* 0x000000a600ea7202 */ /* 0x000fe40000000f00 */
[-C--:B------:R-:W-:Y:S05]  /*a170*/  HMMA.16816.F32 R20, R108, R120.reuse, R20 ;  /* 0x000000786c14723c */ /* 0x080fea0000001814 */
[----:B------:R2:W-:Y:S03]  /*a180*/  MUFU.EX2 R199, R105 ;  /* 0x0000006900c77308 */ /* 0x0005e60000000800 */
[C---:B------:R-:W-:Y:S01]  /*a190*/  HMMA.16816.F32 R24, R116.reuse, R120, R24 ;  /* 0x000000787418723c */ /* 0x040fe20000001818 */
[----:B---3--:R-:W-:Y:S07]  /*a1a0*/  LDSM.16.MT88.4 R128, [R201+0x1800] ;  /* 0x00180000c980783b */ /* 0x008fee0000004200 */
[-C--:B------:R-:W-:Y:S04]  /*a1b0*/  HMMA.16816.F32 R28, R116, R122.reuse, R28 ;  /* 0x0000007a741c723c */ /* 0x080fe8000000181c */
[----:B-1----:R-:W-:Y:S04]  /*a1c0*/  F2FP.PACK_AB R175, R190, R191 ;  /* 0x000000bfbeaf723e */ /* 0x002fe800000000ff */
[C---:B------:R-:W-:Y:S01]  /*a1d0*/  HMMA.16816.F32 R32, R108.reuse, R122, R32 ;  /* 0x0000007a6c20723c */ /* 0x040fe20000001820 */
[----:B------:R-:W1:Y:S03]  /*a1e0*/  LDSM.16.MT88.4 R120, [R202+0x1400] ;  /* 0x00140000ca78783b */ /* 0x000e660000004200 */
[--C-:B--2---:R-:W-:Y:S01]  /*a1f0*/  FFMA.FTZ R105, R233, c[0x0][0x2d0], -R182.reuse ;  /* 0x0000b400e9697a23 */ /* 0x104fe200000108b6 */
[----:B------:R-:W-:Y:S03]  /*a200*/  MOV R233, R165 ;  /* 0x000000a500e97202 */ /* 0x000fe60000000f00 */
[----:B------:R2:W3:Y:S01]  /*a210*/  MUFU.EX2 R219, R105 ;  /* 0x0000006900db7308 */ /* 0x0004e20000000800 */
[-C--:B----4-:R-:W-:Y:S08]  /*a220*/  HMMA.16816.F32 R36, R108, R112.reuse, R36 ;  /* 0x000000706c24723c */ /* 0x090ff00000001824 */
[C---:B------:R-:W-:Y:S08]  /*a230*/  HMMA.16816.F32 R40, R116.reuse, R112, R40 ;  /* 0x000000707428723c */ /* 0x040ff00000001828 */
[-C--:B------:R-:W-:Y:S04]  /*a240*/  HMMA.16816.F32 R44, R116, R114.reuse, R44 ;  /* 0x00000072742c723c */ /* 0x080fe8000000182c */
[--C-:B--2---:R-:W-:Y:S01]  /*a250*/  FFMA.FTZ R105, R232, c[0x0][0x2d0], -R182.reuse ;  /* 0x0000b400e8697a23 */ /* 0x104fe200000108b6 */
[----:B------:R-:W-:Y:S03]  /*a260*/  MOV R232, R164 ;  /* 0x000000a400e87202 */ /* 0x000fe60000000f00 */
[C---:B------:R-:W-:Y:S01]  /*a270*/  HMMA.16816.F32 R48, R108.reuse, R114, R48 ;  /* 0x000000726c30723c */ /* 0x040fe20000001830 */
[----:B------:R2:W-:Y:S01]  /*a280*/  MUFU.EX2 R221, R105 ;  /* 0x0000006900dd7308 */ /* 0x0005e20000000800 */
[----:B------:R-:W4:Y:S06]  /*a290*/  LDSM.16.MT88.4 R112, [R201+0x2400] ;  /* 0x00240000c970783b */ /* 0x000f2c0000004200 */
[-C--:B-1----:R-:W-:Y:S08]  /*a2a0*/  HMMA.16816.F32 R52, R108, R120.reuse, R52 ;  /* 0x000000786c34723c */ /* 0x082ff00000001834 */
[C---:B------:R-:W-:Y:S08]  /*a2b0*/  HMMA.16816.F32 R56, R116.reuse, R120, R56 ;  /* 0x000000787438723c */ /* 0x040ff00000001838 */
[-C--:B------:R-:W-:Y:S04]  /*a2c0*/  HMMA.16816.F32 R60, R116, R122.reuse, R60 ;  /* 0x0000007a743c723c */ /* 0x080fe8000000183c */
[--C-:B--2---:R-:W-:Y:S01]  /*a2d0*/  FFMA.FTZ R105, R231, c[0x0][0x2d0], -R182.reuse ;  /* 0x0000b400e7697a23 */ /* 0x104fe200000108b6 */
[----:B------:R-:W-:Y:S01]  /*a2e0*/  MOV R231, R163 ;  /* 0x000000a300e77202 */ /* 0x000fe20000000f00 */
[----:B------:R-:W-:Y:S01]  /*a2f0*/  FFMA.FTZ R182, R243, c[0x0][0x2d0], -R182 ;  /* 0x0000b400f3b67a23 */ /* 0x000fe200000108b6 */
[----:B------:R-:W-:Y:S01]  /*a300*/  MOV R243, R145 ;  /* 0x0000009100f37202 */ /* 0x000fe20000000f00 */
[C---:B------:R-:W-:Y:S01]  /*a310*/  HMMA.16816.F32 R64, R108.reuse, R122, R64 ;  /* 0x0000007a6c40723c */ /* 0x040fe20000001840 */
[----:B------:R1:W2:Y:S01]  /*a320*/  MUFU.EX2 R222, R105 ;  /* 0x0000006900de7308 */ /* 0x0002a20000000800 */
[----:B------:R-:W5:Y:S06]  /*a330*/  LDSM.16.MT88.4 R120, [R202+0x2400] ;  /* 0x00240000ca78783b */ /* 0x000f6c0000004200 */
[-C--:B----4-:R-:W-:Y:S03]  /*a340*/  HMMA.16816.F32 R68, R108, R112.reuse, R68 ;  /* 0x000000706c44723c */ /* 0x090fe60000001844 */
[----:B------:R4:W-:Y:S05]  /*a350*/  MUFU.EX2 R186, R182 ;  /* 0x000000b600ba7308 */ /* 0x0009ea0000000800 */
[C---:B------:R-:W-:Y:S04]  /*a360*/  HMMA.16816.F32 R72, R116.reuse, R112, R72 ;  /* 0x000000707448723c */ /* 0x040fe80000001848 */
[--C-:B-1----:R-:W-:Y:S04]  /*a370*/  FFMA.FTZ R105, R236, c[0x0][0x2d0], -R106.reuse ;  /* 0x0000b400ec697a23 */ /* 0x102fe8000001086a */
[-C--:B------:R-:W-:Y:S01]  /*a380*/  HMMA.16816.F32 R76, R116, R114.reuse, R76 ;  /* 0x00000072744c723c */ /* 0x080fe2000000184c */
[----:B------:R1:W-:Y:S03]  /*a390*/  MUFU.EX2 R198, R105 ;  /* 0x0000006900c67308 */ /* 0x0003e60000000800 */
[----:B------:R-:W-:Y:S04]  /*a3a0*/  MOV R236, R162 ;  /* 0x000000a200ec7202 */ /* 0x000fe80000000f00 */
[C---:B------:R-:W-:Y:S01]  /*a3b0*/  HMMA.16816.F32 R80, R108.reuse, R114, R80 ;  /* 0x000000726c50723c */ /* 0x040fe20000001850 */
[----:B------:R-:W2:Y:S07]  /*a3c0*/  LDSM.16.MT88.4 R112, [R201+0x800] ;  /* 0x00080000c970783b */ /* 0x000eae0000004200 */
[-C--:B-----5:R-:W-:Y:S01]  /*a3d0*/  HMMA.16816.F32 R84, R108, R120.reuse, R84 ;  /* 0x000000786c54723c */ /* 0x0a0fe20000001854 */
[----:B----4-:R-:W-:Y:S07]  /*a3e0*/  LDSM.16.MT88.4 R180, [R201+0x2c00] ;  /* 0x002c0000c9b4783b */ /* 0x010fee0000004200 */
[C---:B------:R-:W-:Y:S04]  /*a3f0*/  HMMA.16816.F32 R88, R116.reuse, R120, R88 ;  /* 0x000000787458723c */ /* 0x040fe80000001858 */
[--C-:B-1----:R-:W-:Y:S01]  /*a400*/  FFMA.FTZ R105, R237, c[0x0][0x2d0], -R106.reuse ;  /* 0x0000b400ed697a23 */ /* 0x102fe2000001086a */
[----:B------:R-:W-:Y:S03]  /*a410*/  MOV R237, R161 ;  /* 0x000000a100ed7202 */ /* 0x000fe60000000f00 */
[-C--:B------:R-:W-:Y:S01]  /*a420*/  HMMA.16816.F32 R92, R116, R122.reuse, R92 ;  /* 0x0000007a745c723c */ /* 0x080fe2000000185c */
[----:B------:R1:W4:Y:S06]  /*a430*/  MUFU.EX2 R196, R105 ;  /* 0x0000006900c47308 */ /* 0x00032c0000000800 */
[----:B---3--:R-:W-:Y:S01]  /*a440*/  F2FP.PACK_AB R116, R219, R199 ;  /* 0x000000c7db74723e */ /* 0x008fe200000000ff */
[----:B------:R-:W-:Y:S01]  /*a450*/  HMMA.16816.F32 R96, R108, R122, R96 ;  /* 0x0000007a6c60723c */ /* 0x000fe20000001860 */
[----:B------:R-:W3:Y:S03]  /*a460*/  LDSM.16.MT88.4 R120, [R202+0x1800] ;  /* 0x00180000ca78783b */ /* 0x000ee60000004200 */
[----:B--2---:R-:W-:Y:S03]  /*a470*/  F2FP.PACK_AB R118, R222, R221 ;  /* 0x000000ddde76723e */ /* 0x004fe600000000ff */
[----:B------:R-:W-:Y:S02]  /*a480*/  F2FP.PACK_AB R108, R251, R250 ;  /* 0x000000fafb6c723e */ /* 0x000fe400000000ff */
[----:B------:R-:W-:Y:S03]  /*a490*/  F2FP.PACK_AB R109, R226, R247 ;  /* 0x000000f7e26d723e */ /* 0x000fe600000000ff */
[----:B------:R-:W-:Y:S02]  /*a4a0*/  F2FP.PACK_AB R110, R249, R227 ;  /* 0x000000e3f96e723e */ /* 0x000fe400000000ff */
[----:B------:R-:W-:Y:S01]  /*a4b0*/  F2FP.PACK_AB R111, R225, R248 ;  /* 0x000000f8e16f723e */ /* 0x000fe200000000ff */
[--C-:B-1----:R-:W-:Y:S01]  /*a4c0*/  FFMA.FTZ R105, R240, c[0x0][0x2d0], -R106.reuse ;  /* 0x0000b400f0697a23 */ /* 0x102fe2000001086a */
[----:B----4-:R-:W-:Y:S02]  /*a4d0*/  F2FP.PACK_AB R117, R196, R198 ;  /* 0x000000c6c475723e */ /* 0x010fe400000000ff */
[----:B------:R-:W-:Y:S03]  /*a4e0*/  MOV R240, R160 ;  /* 0x000000a000f07202 */ /* 0x000fe60000000f00 */
[-C--:B------:R-:W-:Y:S01]  /*a4f0*/  HMMA.16816.F32 R4, R108, R112.reuse, R4 ;  /* 0x000000706c04723c */ /* 0x080fe20000001804 */
[----:B------:R1:W-:Y:S02]  /*a500*/  MUFU.EX2 R197, R105 ;  /* 0x0000006900c57308 */ /* 0x0003e40000000800 */
[--C-:B-1----:R-:W-:Y:S01]  /*a510*/  FFMA.FTZ R105, R242, c[0x0][0x2d0], -R106.reuse ;  /* 0x0000b400f2697a23 */ /* 0x102fe2000001086a */
[----:B------:R-:W-:Y:S07]  /*a520*/  MOV R242, R146 ;  /* 0x0000009200f27202 */ /* 0x000fee0000000f00 */
[----:B------:R-:W1:Y:S02]  /*a530*/  MUFU.EX2 R195, R105 ;  /* 0x0000006900c37308 */ /* 0x000e640000000800 */
[----:B-1----:R-:W-:Y:S01]  /*a540*/  F2FP.PACK_AB R119, R195, R197 ;  /* 0x000000c5c377723e */ /* 0x002fe200000000ff */
[--C-:B------:R-:W-:Y:S01]  /*a550*/  FFMA.FTZ R105, R235, c[0x0][0x2d0], -R106.reuse ;  /* 0x0000b400eb697a23 */ /* 0x100fe2000001086a */
[----:B------:R-:W-:Y:S01]  /*a560*/  MOV R235, R149 ;  /* 0x0000009500eb7202 */ /* 0x000fe20000000f00 */
[----:B------:R-:W-:Y:S01]  /*a570*/  FFMA.FTZ R106, R229, c[0x0][0x2d0], -R106 ;  /* 0x0000b400e56a7a23 */ /* 0x000fe2000001086a */
[----:B------:R-:W-:Y:S04]  /*a580*/  MOV R229, R150 ;  /* 0x0000009600e57202 */ /* 0x000fe80000000f00 */
[----:B------:R1:W-:Y:S01]  /*a590*/  MUFU.EX2 R107, R105 ;  /* 0x00000069006b7308 */ /* 0x0003e20000000800 */
[C---:B------:R-:W-:Y:S04]  /*a5a0*/  HMMA.16816.F32 R8, R116.reuse, R112, R8 ;  /* 0x000000707408723c */ /* 0x040fe80000001808 */
[----:B------:R-:W-:Y:S04]  /*a5b0*/  FADD.FTZ R3, R229, R3 ;  /* 0x00000003e5037221 */ /* 0x000fe80000010000 */
[-C--:B------:R-:W-:Y:S01]  /*a5c0*/  HMMA.16816.F32 R12, R116, R114.reuse, R12 ;  /* 0x00000072740c723c */ /* 0x080fe2000000180c */
[----:B------:R-:W2:Y:S03]  /*a5d0*/  MUFU.EX2 R106, R106 ;  /* 0x0000006a006a7308 */ /* 0x000ea60000000800 */
[----:B------:R-:W-:Y:S04]  /*a5e0*/  FADD.FTZ R3, R243, R3 ;  /* 0x00000003f3037221 */ /* 0x000fe80000010000 */
[C---:B------:R-:W-:Y:S01]  /*a5f0*/  HMMA.16816.F32 R16, R108.reuse, R114, R16 ;  /* 0x000000726c10723c */ /* 0x040fe20000001810 */
[----:B------:R-:W4:Y:S03]  /*a600*/  LDSM.16.MT88.4 R112, [R202+0x2800] ;  /* 0x00280000ca70783b */ /* 0x000f260000004200 */
[----:B-1----:R-:W-:Y:S04]  /*a610*/  FADD.FTZ R105, R168, R0 ;  /* 0x00000000a8697221 */ /* 0x002fe80000010000 */
[-C--:B------:R-:W-:Y:S01]  /*a620*/  HMMA.16816.F32 R20, R108, R124.reuse, R20 ;  /* 0x0000007c6c14723c */ /* 0x080fe20000001814 */
[----:B------:R-:W-:Y:S03]  /*a630*/  LDSM.16.MT88.4 R168, [R202+0x1c00] ;  /* 0x001c0000caa8783b */ /* 0x000fe60000004200 */
[----:B------:R-:W-:Y:S01]  /*a640*/  FADD.FTZ R0, R178, R100 ;  /* 0x00000064b2007221 */ /* 0x000fe20000010000 */
[----:B------:R-:W-:Y:S01]  /*a650*/  F2FP.PACK_AB R178, R186, R187 ;  /* 0x000000bbbab2723e */ /* 0x000fe200000000ff */
[----:B------:R-:W-:Y:S01]  /*a660*/  FADD.FTZ R100, R167, R2 ;  /* 0x00000002a7647221 */ /* 0x000fe20000010000 */
[----:B------:R-:W-:Y:S01]  /*a670*/  MOV R2, R156 ;  /* 0x0000009c00027202 */ /* 0x000fe20000000f00 */
[C---:B------:R-:W-:Y:S04]  /*a680*/  HMMA.16816.F32 R24, R116.reuse, R124, R24 ;  /* 0x0000007c7418723c */ /* 0x040fe80000001818 */
[----:B--2---:R-:W-:Y:S01]  /*a690*/  F2FP.PACK_AB R179, R106, R107 ;  /* 0x0000006b6ab3723e */ /* 0x004fe200000000ff */
[----:B------:R-:W-:Y:S01]  /*a6a0*/  FADD.FTZ R2, R2, R105 ;  /* 0x0000006902027221 */ /* 0x000fe20000010000 */
[----:B------:R-:W-:Y:S01]  /*a6b0*/  MOV R105, R103 ;  /* 0x0000006700697202 */ /* 0x000fe20000000f00 */
[----:B------:R-:W-:Y:S01]  /*a6c0*/  FADD.FTZ R0, R252, R0 ;  /* 0x00000000fc007221 */ /* 0x000fe20000010000 */
[-C--:B------:R-:W-:Y:S08]  /*a6d0*/  HMMA.16816.F32 R28, R116, R126.reuse, R28 ;  /* 0x0000007e741c723c */ /* 0x080ff0000000181c */
[C---:B------:R-:W-:Y:S08]  /*a6e0*/  HMMA.16816.F32 R32, R108.reuse, R126, R32 ;  /* 0x0000007e6c20723c */ /* 0x040ff00000001820 */
[-C--:B------:R-:W-:Y:S08]  /*a6f0*/  HMMA.16816.F32 R36, R108, R128.reuse, R36 ;  /* 0x000000806c24723c */ /* 0x080ff00000001824 */
[C---:B------:R-:W-:Y:S08]  /*a700*/  HMMA.16816.F32 R40, R116.reuse, R128, R40 ;  /* 0x000000807428723c */ /* 0x040ff00000001828 */
[-C--:B------:R-:W-:Y:S08]  /*a710*/  HMMA.16816.F32 R44, R116, R130.reuse, R44 ;  /* 0x00000082742c723c */ /* 0x080ff0000000182c */
[C---:B------:R-:W-:Y:S08]  /*a720*/  HMMA.16816.F32 R48, R108.reuse, R130, R48 ;  /* 0x000000826c30723c */ /* 0x040ff00000001830 */
[-C--:B---3--:R-:W-:Y:S08]  /*a730*/  HMMA.16816.F32 R52, R108, R120.reuse, R52 ;  /* 0x000000786c34723c */ /* 0x088ff00000001834 */
[C---:B------:R-:W-:Y:S08]  /*a740*/  HMMA.16816.F32 R56, R116.reuse, R120, R56 ;  /* 0x000000787438723c */ /* 0x040ff00000001838 */
[-C--:B------:R-:W-:Y:S08]  /*a750*/  HMMA.16816.F32 R60, R116, R122.reuse, R60 ;  /* 0x0000007a743c723c */ /* 0x080ff0000000183c */
[C---:B------:R-:W-:Y:S01]  /*a760*/  HMMA.16816.F32 R64, R108.reuse, R122, R64 ;  /* 0x0000007a6c40723c */ /* 0x040fe20000001840 */
[----:B------:R-:W1:Y:S07]  /*a770*/  LDSM.16.MT88.4 R120, [R201+0xc00] ;  /* 0x000c0000c978783b */ /* 0x000e6e0000004200 */
[-C--:B------:R-:W-:Y:S08]  /*a780*/  HMMA.16816.F32 R68, R108, R132.reuse, R68 ;  /* 0x000000846c44723c */ /* 0x080ff00000001844 */
[C---:B------:R-:W-:Y:S08]  /*a790*/  HMMA.16816.F32 R72, R116.reuse, R132, R72 ;  /* 0x000000847448723c */ /* 0x040ff00000001848 */
[-C--:B------:R-:W-:Y:S08]  /*a7a0*/  HMMA.16816.F32 R76, R116, R134.reuse, R76 ;  /* 0x00000086744c723c */ /* 0x080ff0000000184c */
[C---:B------:R-:W-:Y:S08]  /*a7b0*/  HMMA.16816.F32 R80, R108.reuse, R134, R80 ;  /* 0x000000866c50723c */ /* 0x040ff00000001850 */
[-C--:B----4-:R-:W-:Y:S08]  /*a7c0*/  HMMA.16816.F32 R84, R108, R112.reuse, R84 ;  /* 0x000000706c54723c */ /* 0x090ff00000001854 */
[C---:B------:R-:W-:Y:S08]  /*a7d0*/  HMMA.16816.F32 R88, R116.reuse, R112, R88 ;  /* 0x000000707458723c */ /* 0x040ff00000001858 */
[-C--:B------:R-:W-:Y:S08]  /*a7e0*/  HMMA.16816.F32 R92, R116, R114.reuse, R92 ;  /* 0x00000072745c723c */ /* 0x080ff0000000185c */
[----:B------:R-:W-:Y:S08]  /*a7f0*/  HMMA.16816.F32 R96, R108, R114, R96 ;  /* 0x000000726c60723c */ /* 0x000ff00000001860 */
[-C--:B-1----:R-:W-:Y:S01]  /*a800*/  HMMA.16816.F32 R108, R172, R120.reuse, R4 ;  /* 0x00000078ac6c723c */ /* 0x082fe20000001804 */
[----:B------:R-:W1:Y:S07]  /*a810*/  LDSM.16.MT88.4 R4, [R202+0x2c00] ;  /* 0x002c0000ca04783b */ /* 0x000e6e0000004200 */
[C---:B------:R-:W-:Y:S07]  /*a820*/  HMMA.16816.F32 R112, R176.reuse, R120, R8 ;  /* 0x00000078b070723c */ /* 0x040fee0000001808 */
[----:B------:R-:W-:Y:S01]  /*a830*/  FADD.FTZ R10, R235, R100 ;  /* 0x00000064eb0a7221 */ /* 0x000fe20000010000 */
[-C--:B------:R-:W-:Y:S01]  /*a840*/  HMMA.16816.F32 R116, R176, R122.reuse, R12 ;  /* 0x0000007ab074723c */ /* 0x080fe2000000180c */
[----:B------:R-:W2:Y:S03]  /*a850*/  LDL R12, [R1+0x1c] ;  /* 0x00001c00010c7983 */ /* 0x000ea60000100800 */
[----:B------:R-:W-:Y:S01]  /*a860*/  FADD.FTZ R9, R238, R2 ;  /* 0x00000002ee097221 */ /* 0x000fe20000010000 */
[----:B------:R-:W-:Y:S01]  /*a870*/  MOV R100, R104 ;  /* 0x0000006800647202 */ /* 0x000fe20000000f00 */
        /* <DEDUP_REMOVED lines=38> */
[----:B------:R-:W-:Y:S01]  /*aae0*/  FADD.FTZ R8, R225, R3 ;  /* 0x00000003e1087221 */ /* 0x000fe20000010000 */
[----:B------:R-:W-:Y:S01]  /*aaf0*/  IADD3 R225, R239, -0x1, RZ ;  /* 0xffffffffefe17810 */ /* 0x000fe20007ffe0ff */
[----:B------:R-:W-:Y:S02]  /*ab00*/  FADD.FTZ R3, R223, R9 ;  /* 0x00000009df037221 */ /* 0x000fe40000010000 */
[-C--:B------:R-:W-:Y:S08]  /*ab10*/  HMMA.16816.F32 R68, R172, R180.reuse, R68 ;  /* 0x000000b4ac44723c */ /* 0x080ff00000001844 */
[C---:B------:R-:W-:Y:S08]  /*ab20*/  HMMA.16816.F32 R72, R176.reuse, R180, R72 ;  /* 0x000000b4b048723c */ /* 0x040ff00000001848 */
[-C--:B------:R-:W-:Y:S08]  /*ab30*/  HMMA.16816.F32 R76, R176, R182.reuse, R76 ;  /* 0x000000b6b04c723c */ /* 0x080ff0000000184c */
[C---:B------:R-:W-:Y:S08]  /*ab40*/  HMMA.16816.F32 R80, R172.reuse, R182, R80 ;  /* 0x000000b6ac50723c */ /* 0x040ff00000001850 */
[-C--:B-1----:R-:W-:Y:S08]  /*ab50*/  HMMA.16816.F32 R84, R172, R4.reuse, R84 ;  /* 0x00000004ac54723c */ /* 0x082ff00000001854 */
        /* <DEDUP_REMOVED lines=26> */
[----:B--2---:R-:W-:Y:S02]  /*ad00*/  ISETP.GT.AND P0, PT, R239, R12, PT ;  /* 0x0000000cef00720c */ /* 0x004fe40003f04270 */
[----:B------:R-:W-:Y:S11]  /*ad10*/  MOV R239, R225 ;  /* 0x000000e100ef7202 */ /* 0x000ff60000000f00 */
[----:B-1----:R-:W-:-:S05]  /*ad20*/  @P0 BRA `(.L_x_624) ;  /* 0xffffb50000000947 */ /* 0x002fca000383ffff */
.L_x_613:
[----:B------:R-:W-:-:S13]  /*ad30*/  ISETP.GE.AND P0, PT, R225, RZ, PT ;  /* 0x000000ffe100720c */ /* 0x000fda0003f06270 */
[----:B------:R-:W-:Y:S05]  /*ad40*/  @!P0 BRA `(.L_x_625) ;  /* 0x0000410000008947 */ /* 0x000fea0003800000 */
[----:B------:R-:W-:Y:S01]  /*ad50*/  IMAD.MOV.U32 R100, RZ, RZ, R103 ;  /* 0x000000ffff647224 */ /* 0x000fe200078e0067 */
[----:B------:R-:W-:Y:S01]  /*ad60*/  MOV R106, R101 ;  /* 0x00000065006a7202 */ /* 0x000fe20000000f00 */
[----:B-1----:R-:W-:Y:S01]  /*ad70*/  IMAD.MOV.U32 R0, RZ, RZ, R104 ;  /* 0x000000ffff007224 */ /* 0x002fe200078e0068 */
[----:B------:R-:W-:Y:S02]  /*ad80*/  MOV R105, R102 ;  /* 0x0000006600697202 */ /* 0x000fe40000000f00 */
.L_x_632:
[----:B------:R-:W2:Y:S01]  /*ad90*/  LDL.64 R6, [R1+0x48] ;  /* 0x0000480001067983 */ /* 0x000ea20000100a00 */
[----:B------:R-:W-:Y:S04]  /*ada0*/  DEPBAR.LE SB0, 0x0 ;  /* 0x000080000000791a */ /* 0x000fe80000000000 */
[----:B------:R-:W3:Y:S01]  /*adb0*/  LDL R5, [R1+0x54] ;  /* 0x0000540001057983 */ /* 0x000ee20000100800 */
[----:B------:R-:W-:Y:S01]  /*adc0*/  WARPSYNC 0xffffffff ;  /* 0xffffffff00007948 */ /* 0x000fe20003800000 */
[----:B------:R-:W-:Y:S01]  /*add0*/  SHF.R.S32.HI R4, RZ, 0x1f, R230 ;  /* 0x0000001fff047819 */ /* 0x000fe200000114e6 */
[----:B------:R-:W-:Y:S01]  /*ade0*/  IMAD.WIDE.U32 R2, R230, c[0x0][0x208], RZ ;  /* 0x00008200e6027a25 */ /* 0x000fe200078e00ff */
[----:B------:R-:W-:Y:S01]  /*adf0*/  BAR.SYNC.DEFER_BLOCKING 0x0 ;  /* 0x0000000000007b1d */ /* 0x000fe20000010000 */
[----:B------:R-:W-:Y:S02]  /*ae00*/  SHF.R.S32.HI R53, RZ, 0x1f, R228 ;  /* 0x0000001fff357819 */ /* 0x000fe400000114e4 */
[----:B------:R-:W-:Y:S01]  /*ae10*/  IMAD R4, R4, c[0x0][0x208], RZ ;  /* 0x0000820004047a24 */ /* 0x000fe200078e02ff */
[C---:B------:R-:W-:Y:S01]  /*ae20*/  IADD3 R8, R217.reuse, 0x40, RZ ;  /* 0x00000040d9087810 */ /* 0x040fe20007ffe0ff */
[----:B------:R-:W-:Y:S02]  /*ae30*/  IMAD.SHL.U32 R47, R217, 0x2, RZ ;  /* 0x00000002d92f7824 */ /* 0x000fe400078e00ff */
[----:B------:R-:W-:Y:S02]  /*ae40*/  IMAD R4, R230, c[0x0][0x20c], R4 ;  /* 0x00008300e6047a24 */ /* 0x000fe400078e0204 */
[----:B------:R-:W-:Y:S02]  /*ae50*/  IMAD R53, R53, c[0x0][0x218], RZ ;  /* 0x0000860035357a24 */ /* 0x000fe400078e02ff */
[----:B------:R-:W-:Y:S02]  /*ae60*/  IMAD.IADD R3, R3, 0x1, R4 ;  /* 0x0000000103037824 */ /* 0x000fe400078e0204 */
[C---:B------:R-:W-:Y:S02]  /*ae70*/  IMAD R53, R228.reuse, c[0x0][0x21c], R53 ;  /* 0x00008700e4357a24 */ /* 0x040fe400078e0235 */
[----:B------:R-:W-:Y:S04]  /*ae80*/  IMAD.WIDE.U32 R2, R228, c[0x0][0x218], R2 ;  /* 0x00008600e4027a25 */ /* 0x000fe800078e0002 */
[----:B------:R-:W-:Y:S01]  /*ae90*/  IMAD.SHL.U32 R55, R8, 0x2, RZ ;  /* 0x0000000208377824 */ /* 0x000fe200078e00ff */
[----:B------:R1:W4:Y:S04]  /*aea0*/  LDSM.16.M88.4 R64, [R203] ;  /* 0x00000000cb40783b */ /* 0x0003280000000200 */
[----:B------:R1:W1:Y:S04]  /*aeb0*/  LDSM.16.M88.4 R60, [R203+0x1000] ;  /* 0x00100000cb3c783b */ /* 0x0002680000000200 */
        /* <DEDUP_REMOVED lines=10> */
[----:B--2---:R-:W-:Y:S02]  /*af60*/  IADD3 R2, P0, R6, R2, RZ ;  /* 0x0000000206027210 */ /* 0x004fe40007f1e0ff */
[C---:B------:R-:W-:Y:S02]  /*af70*/  IADD3 R7, R217.reuse, 0x20, RZ ;  /* 0x00000020d9077810 */ /* 0x040fe40007ffe0ff */
[----:B------:R-:W-:Y:S02]  /*af80*/  IADD3 R6, R217, 0x20, RZ ;  /* 0x00000020d9067810 */ /* 0x000fe40007ffe0ff */
[----:B---3--:R-:W-:Y:S02]  /*af90*/  IADD3.X R53, R5, R3, R53, P0, !PT ;  /* 0x0000000305357210 */ /* 0x008fe400007fe435 */
[C---:B------:R-:W-:Y:S01]  /*afa0*/  IADD3 R5, R217.reuse, 0x40, RZ ;  /* 0x00000040d9057810 */ /* 0x040fe20007ffe0ff */
[----:B------:R-:W-:Y:S01]  /*afb0*/  IMAD.SHL.U32 R45, R6, 0x2, RZ ;  /* 0x00000002062d7824 */ /* 0x000fe200078e00ff */
[----:B------:R-:W-:Y:S02]  /*afc0*/  LEA R52, P0, R2, c[0x0][0x1f8], 0x1 ;  /* 0x00007e0002347a11 */ /* 0x000fe400078008ff */
[----:B------:R-:W-:Y:S02]  /*afd0*/  SHF.R.S32.HI R5, RZ, 0x1f, R5 ;  /* 0x0000001fff057819 */ /* 0x000fe40000011405 */
[----:B------:R-:W-:Y:S02]  /*afe0*/  SHF.R.S32.HI R7, RZ, 0x1f, R7 ;  /* 0x0000001fff077819 */ /* 0x000fe40000011407 */
[----:B------:R-:W-:Y:S02]  /*aff0*/  SHF.L.U64.HI R54, R8, 0x1, R5 ;  /* 0x0000000108367819 */ /* 0x000fe40000010205 */
[----:B------:R-:W-:Y:S02]  /*b000*/  SHF.R.S32.HI R5, RZ, 0x1f, R217 ;  /* 0x0000001fff057819 */ /* 0x000fe400000114d9 */
[----:B------:R-:W-:Y:S02]  /*b010*/  LEA.HI.X R53, R2, c[0x0][0x1fc], R53, 0x1, P0 ;  /* 0x00007f0002357a11 */ /* 0x000fe400000f0c35 */
[----:B------:R-:W-:Y:S02]  /*b020*/  SHF.L.U64.HI R39, R6, 0x1, R7 ;  /* 0x0000000106277819 */ /* 0x000fe40000010207 */
[----:B------:R-:W-:Y:S01]  /*b030*/  SHF.L.U64.HI R38, R217, 0x1, R5 ;  /* 0x00000001d9267819 */ /* 0x000fe20000010205 */
[----:B------:R-:W-:-:S05]  /*b040*/  BRA.DIV ~URZ, `(.L_x_626) ;  /* 0x000090727f007947 */ /* 0x000fca000b800000 */
[----:B-1--4-:R1:W2:Y:S02]  /*b050*/  SHFL.IDX PT, R3, R53, RZ, 0x1c1f ;  /* 0x001c1fff35037589 */ /* 0x0122a400000e0000 */
.L_x_681:
[-C--:B------:R-:W-:Y:S01]  /*b060*/  HMMA.16816.F32 R4, R64, R16.reuse, RZ ;  /* 0x000000104004723c */ /* 0x080fe200000018ff */
[----:B------:R-:W3:Y:S01]  /*b070*/  SHFL.IDX PT, R2, R52, RZ, 0x1c1f ;  /* 0x001c1fff34027589 */ /* 0x000ee200000e0000 */
[----:B------:R-:W-:Y:S01]  /*b080*/  BSSY B0, `(.L_x_627) ;  /* 0x0000176000007945 */ /* 0x000fe20003800000 */
[C---:B------:R-:W-:Y:S02]  /*b090*/  ISETP.GE.AND P0, PT, R217.reuse, c[0x0][0x1d4], PT ;  /* 0x00007500d9007a0c */ /* 0x040fe40003f06270 */
[C---:B------:R-:W-:Y:S02]  /*b0a0*/  IADD3 R102, R217.reuse, 0x20, RZ ;  /* 0x00000020d9667810 */ /* 0x040fe40007ffe0ff */
[----:B------:R-:W-:Y:S01]  /*b0b0*/  IADD3 R103, R217, 0x40, RZ ;  /* 0x00000040d9677810 */ /* 0x000fe20007ffe0ff */
[C---:B------:R-:W-:Y:S01]  /*b0c0*/  HMMA.16816.F32 R8, R60.reuse, R16, RZ ;  /* 0x000000103c08723c */ /* 0x040fe200000018ff */
[----:B------:R-:W4:Y:S01]  /*b0d0*/  SHFL.IDX PT, R52, R52, 0x1, 0x1c1f ;  /* 0x003c1f0034347f89 */ /* 0x000f2200000e0000 */
[----:B------:R-:W-:Y:S02]  /*b0e0*/  ISETP.GE.AND P2, PT, R102, c[0x0][0x1d4], PT ;  /* 0x0000750066007a0c */ /* 0x000fe40003f46270 */
[----:B------:R-:W-:Y:S02]  /*b0f0*/  SEL R101, RZ, 0x10, P0 ;  /* 0x00000010ff657807 */ /* 0x000fe40000000000 */
[----:B------:R-:W-:Y:S02]  /*b100*/  SEL R40, RZ, 0x10, P2 ;  /* 0x00000010ff287807 */ /* 0x000fe40001000000 */
[-C--:B------:R-:W-:Y:S01]  /*b110*/  HMMA.16816.F32 R12, R60, R18.reuse, RZ ;  /* 0x000000123c0c723c */ /* 0x080fe200000018ff */
[----:B-1----:R-:W1:Y:S03]  /*b120*/  SHFL.IDX PT, R53, R53, 0x1, 0x1c1f ;  /* 0x003c1f0035357f89 */ /* 0x002e6600000e0000 */
[----:B------:R-:W-:Y:S02]  /*b130*/  IADD3 R46, -R101, 0x10, RZ ;  /* 0x00000010652e7810 */ /* 0x000fe40007ffe1ff */
[----:B------:R-:W-:Y:S02]  /*b140*/  IADD3 R44, -R40, 0x10, RZ ;  /* 0x00000010282c7810 */ /* 0x000fe40007ffe1ff */
[C---:B------:R-:W-:Y:S04]  /*b150*/  HMMA.16816.F32 R16, R64.reuse, R18, RZ ;  /* 0x000000124010723c */ /* 0x040fe800000018ff */
[----:B------:R-:W-:Y:S02]  /*b160*/  LOP3.LUT R46, R46, 0xf, RZ, 0xc0, !PT ;  /* 0x0000000f2e2e7812 */ /* 0x000fe400078ec0ff */
[----:B------:R-:W-:Y:S02]  /*b170*/  LOP3.LUT R44, R44, 0xf, RZ, 0xc0, !PT ;  /* 0x0000000f2c2c7812 */ /* 0x000fe400078ec0ff */
[-C--:B------:R-:W-:Y:S08]  /*b180*/  HMMA.16816.F32 R20, R64, R32.reuse, RZ ;  /* 0x000000204014723c */ /* 0x080ff000000018ff */
[C---:B------:R-:W-:Y:S04]  /*b190*/  HMMA.16816.F32 R24, R60.reuse, R32, RZ ;  /* 0x000000203c18723c */ /* 0x040fe800000018ff */
[C---:B---3--:R-:W-:Y:S02]  /*b1a0*/  IADD3 R28, P1, R2.reuse, R47, RZ ;  /* 0x0000002f021c7210 */ /* 0x048fe40007f3e0ff */
[C---:B------:R-:W-:Y:S02]  /*b1b0*/  IADD3 R36, P6, R2.reuse, R45, RZ ;  /* 0x0000002d02247210 */ /* 0x040fe40007fde0ff */
[----:B--2---:R-:W-:Y:S02]  /*b1c0*/  IADD3.X R29, R3, R38, RZ, P1, !PT ;  /* 0x00000026031d7210 */ /* 0x004fe40000ffe4ff */
[----:B------:R-:W-:Y:S02]  /*b1d0*/  ISETP.GE.AND P1, PT, R103, c[0x0][0x1d4], PT ;  /* 0x0000750067007a0c */ /* 0x000fe40003f26270 */
[C---:B------:R-:W-:Y:S01]  /*b1e0*/  IADD3.X R37, R3.reuse, R39, RZ, P6, !PT ;  /* 0x0000002703257210 */ /* 0x040fe200037fe4ff */
[----:B------:R2:W-:Y:S01]  /*b1f0*/  LDGSTS.E.BYPASS.LTC128B.128 [R218+0x100], [R28.64], !P0 ;  /* 0x001000001cda7fae */ /* 0x0005e2000c101d46 */
[----:B------:R-:W-:Y:S02]  /*b200*/  IADD3 R2, P6, R2, R55, RZ ;  /* 0x0000003702027210 */ /* 0x000fe40007fde0ff */
[----:B----4-:R-:W-:Y:S02]  /*b210*/  IADD3 R46, P5, P0, R46, R52, R47 ;  /* 0x000000342e2e7210 */ /* 0x010fe400078be02f */
[----:B------:R-:W-:Y:S02]  /*b220*/  IADD3.X R3, R3, R54, RZ, P6, !PT ;  /* 0x0000003603037210 */ /* 0x000fe400037fe4ff */
[----:B------:R-:W-:Y:S01]  /*b230*/  ISETP.NE.U32.AND P6, PT, R101, RZ, PT ;  /* 0x000000ff6500720c */ /* 0x000fe20003fc5070 */
[----:B------:R3:W-:Y:S01]  /*b240*/  LDGSTS.E.BYPASS.LTC128B.128 [R218+0x1100], [R36.64], !P2 ;  /* 0x0110000024da7fae */ /* 0x0007e2000d101d46 */
[-C--:B-1----:R-:W-:Y:S02]  /*b250*/  IADD3.X R47, RZ, R53.reuse, R38, P5, P0 ;  /* 0x00000035ff2f7210 */ /* 0x082fe40002fe0426 */
[-C--:B------:R-:W-:Y:S04]  /*b260*/  IADD3 R44, P5, P0, R44, R52.reuse, R45 ;  /* 0x000000342c2c7210 */ /* 0x080fe800078be02d */
[-C--:B------:R-:W-:Y:S01]  /*b270*/  IADD3.X R45, RZ, R53.reuse, R39, P5, P0 ;  /* 0x00000035ff2d7210 */ /* 0x080fe20002fe0427 */
[----:B------:R1:W-:Y:S01]  /*b280*/  LDGSTS.E.BYPASS.LTC128B.128 [R218+0x2100], [R2.64], !P1 ;  /* 0x0210000002da7fae */ /* 0x0003e2000c901d46 */
[----:B------:R-:W-:Y:S07]  /*b290*/  ISETP.NE.U32.AND P0, PT, R40, RZ, PT ;  /* 0x000000ff2800720c */ /* 0x000fee0003f05070 */
[----:B------:R4:W-:Y:S01]  /*b2a0*/  LDGSTS.E.BYPASS.LTC128B.128.ZFILL [R218+0x900], [R46.64], P6 ;  /* 0x009000002eda7fae */ /* 0x0009e2000b141d46 */
[-C--:B--2---:R-:W-:Y:S07]  /*b2b0*/  HMMA.16816.F32 R28, R60, R34.reuse, RZ ;  /* 0x000000223c1c723c */ /* 0x084fee00000018ff */
[----:B------:R4:W-:Y:S01]  /*b2c0*/  LDGSTS.E.BYPASS.LTC128B.128.ZFILL [R218+0x1900], [R44.64], P0 ;  /* 0x019000002cda7fae */ /* 0x0009e20008141d46 */
[C---:B------:R-:W-:Y:S08]  /*b2d0*/  HMMA.16816.F32 R32, R64.reuse, R34, RZ ;  /* 0x000000224020723c */ /* 0x040ff000000018ff */
[-C--:B---3--:R-:W-:Y:S01]  /*b2e0*/  HMMA.16816.F32 R36, R64, R48.reuse, RZ ;  /* 0x000000304024723c */ /* 0x088fe200000018ff */
[----:B-1----:R-:W-:Y:S04]  /*b2f0*/  SEL R2, RZ, 0x10, P1 ;  /* 0x00000010ff027807 */ /* 0x002fe80000800000 */
[C---:B------:R-:W-:Y:S02]  /*b300*/  ISETP.NE.U32.AND P6, PT, R2.reuse, RZ, PT ;  /* 0x000000ff0200720c */ /* 0x040fe40003fc5070 */
[----:B------:R-:W-:Y:S01]  /*b310*/  IADD3 R2, -R2, 0x10, RZ ;  /* 0x0000001002027810 */ /* 0x000fe20007ffe1ff */
[C---:B------:R-:W-:Y:S04]  /*b320*/  HMMA.16816.F32 R40, R60.reuse, R48, RZ ;  /* 0x000000303c28723c */ /* 0x040fe800000018ff */
[----:B------:R-:W-:Y:S04]  /*b330*/  LOP3.LUT R2, R2, 0xf, RZ, 0xc0, !PT ;  /* 0x0000000f02027812 */ /* 0x000fe800078ec0ff */
[-C--:B----4-:R-:W-:Y:S01]  /*b340*/  HMMA.16816.F32 R44, R60, R50.reuse, RZ ;  /* 0x000000323c2c723c */ /* 0x090fe200000018ff */
[----:B------:R-:W-:Y:S04]  /*b350*/  IADD3 R52, P5, P0, R2, R52, R55 ;  /* 0x0000003402347210 */ /* 0x000fe800078be037 */
[----:B------:R-:W-:Y:S02]  /*b360*/  IADD3.X R53, RZ, R53, R54, P5, P0 ;  /* 0x00000035ff357210 */ /* 0x000fe40002fe0436 */
[----:B------:R-:W-:Y:S01]  /*b370*/  ISETP.GE.AND P0, PT, R225, 0x1, PT ;  /* 0x00000001e100780c */ /* 0x000fe20003f06270 */
[C---:B------:R-:W-:Y:S02]  /*b380*/  HMMA.16816.F32 R48, R64.reuse, R50, RZ ;  /* 0x000000324030723c */ /* 0x040fe400000018ff */
[----:B------:R1:W-:Y:S08]  /*b390*/  LDGSTS.E.BYPASS.LTC128B.128.ZFILL [R218+0x2900], [R52.64], P6 ;  /* 0x0290000034da7fae */ /* 0x0003f0000b141d46 */
[----:B------:R-:W0:Y:S01]  /*b3a0*/  LDGDEPBAR ;  /* 0x00000000000079af */ /* 0x000e220000000000 */
[-C--:B-1----:R-:W-:Y:S08]  /*b3b0*/  HMMA.16816.F32 R52, R64, R172.reuse, RZ ;  /* 0x000000ac4034723c */ /* 0x082ff000000018ff */
        /* <DEDUP_REMOVED lines=13> */
[----:B------:R-:W2:Y:S07]  /*b490*/  LDSM.16.M88.4 R188, [R203+0x3000] ;  /* 0x00300000cbbc783b */ /* 0x000eae0000000200 */
        /* <DEDUP_REMOVED lines=10> */
[----:B------:R-:W3:Y:S07]  /*b540*/  LDSM.16.M88.4 R176, [R200+0x1400] ;  /* 0x00140000c8b0783b */ /* 0x000eee0000000200 */
[-C--:B-1----:R-:W-:Y:S08]  /*b550*/  HMMA.16816.F32 R4, R172, R180.reuse, R4 ;  /* 0x000000b4ac04723c */ /* 0x082ff00000001804 */
[C---:B--2---:R-:W-:Y:S08]  /*b560*/  HMMA.16816.F32 R8, R188.reuse, R180, R8 ;  /* 0x000000b4bc08723c */ /* 0x044ff00000001808 */
[-C--:B------:R-:W-:Y:S08]  /*b570*/  HMMA.16816.F32 R12, R188, R182.reuse, R12 ;  /* 0x000000b6bc0c723c */ /* 0x080ff0000000180c */
[C---:B------:R-:W-:Y:S01]  /*b580*/  HMMA.16816.F32 R16, R172.reuse, R182, R16 ;  /* 0x000000b6ac10723c */ /* 0x040fe20000001810 */
[----:B------:R-:W-:Y:S07]  /*b590*/  LDSM.16.M88.4 R180, [R213] ;  /* 0x00000000d5b4783b */ /* 0x000fee0000000200 */
[-C--:B---3--:R-:W-:Y:S08]  /*b5a0*/  HMMA.16816.F32 R20, R172, R176.reuse, R20 ;  /* 0x000000b0ac14723c */ /* 0x088ff00000001814 */
        /* <DEDUP_REMOVED lines=11> */
[-C--:B------:R-:W-:Y:S01]  /*b660*/  HMMA.16816.F32 R60, R188, R194.reuse, R60 ;  /* 0x000000c2bc3c723c */ /* 0x080fe2000000183c */
[----:B------:R-:W-:Y:S07]  /*b670*/  LDSM.16.M88.4 R188, [R211] ;  /* 0x00000000d3bc783b */ /* 0x000fee0000000200 */
[----:B------:R-:W-:Y:S01]  /*b680*/  HMMA.16816.F32 R64, R172, R194, R64 ;  /* 0x000000c2ac40723c */ /* 0x000fe20000001840 */
[----:B------:R-:W3:Y:S07]  /*b690*/  LDSM.16.M88.4 R172, [R212] ;  /* 0x00000000d4ac783b */ /* 0x000eee0000000200 */
[-C--:B-1----:R-:W-:Y:S01]  /*b6a0*/  HMMA.16816.F32 R4, R176, R180.reuse, R4 ;  /* 0x000000b4b004723c */ /* 0x082fe20000001804 */
[----:B------:R-:W1:Y:S07]  /*b6b0*/  LDSM.16.M88.4 R192, [R210] ;  /* 0x00000000d2c0783b */ /* 0x000e6e0000000200 */
[C---:B--2---:R-:W-:Y:S08]  /*b6c0*/  HMMA.16816.F32 R8, R184.reuse, R180, R8 ;  /* 0x000000b4b808723c */ /* 0x044ff00000001808 */
[-C--:B------:R-:W-:Y:S08]  /*b6d0*/  HMMA.16816.F32 R12, R184, R182.reuse, R12 ;  /* 0x000000b6b80c723c */ /* 0x080ff0000000180c */
[C---:B------:R-:W-:Y:S01]  /*b6e0*/  HMMA.16816.F32 R16, R176.reuse, R182, R16 ;  /* 0x000000b6b010723c */ /* 0x040fe20000001810 */
[----:B------:R-:W-:Y:S07]  /*b6f0*/  LDSM.16.M88.4 R180, [R200+0x2000] ;  /* 0x00200000c8b4783b */ /* 0x000fee0000000200 */
[-C--:B---3--:R-:W-:Y:S08]  /*b700*/  HMMA.16816.F32 R20, R176, R172.reuse, R20 ;  /* 0x000000acb014723c */ /* 0x088ff00000001814 */
        /* <DEDUP_REMOVED lines=8> */
[----:B------:R-:W3:Y:S07]  /*b790*/  LDSM.16.M88.4 R188, [R203+0x5000] ;  /* 0x00500000cbbc783b */ /* 0x000eee0000000200 */
[-C--:B-1----:R-:W-:Y:S08]  /*b7a0*/  HMMA.16816.F32 R52, R176, R192.reuse, R52 ;  /* 0x000000c0b034723c */ /* 0x082ff00000001834 */
[C---:B------:R-:W-:Y:S08]  /*b7b0*/  HMMA.16816.F32 R56, R184.reuse, R192, R56 ;  /* 0x000000c0b838723c */ /* 0x040ff00000001838 */
[-C--:B------:R-:W-:Y:S01]  /*b7c0*/  HMMA.16816.F32 R60, R184, R194.reuse, R60 ;  /* 0x000000c2b83c723c */ /* 0x080fe2000000183c */
[----:B------:R-:W1:Y:S07]  /*b7d0*/  LDSM.16.M88.4 R184, [R200+0x2400] ;  /* 0x00240000c8b8783b */ /* 0x000e6e0000000200 */
[----:B------:R-:W-:Y:S01]  /*b7e0*/  HMMA.16816.F32 R64, R176, R194, R64 ;  /* 0x000000c2b040723c */ /* 0x000fe20000001840 */
[----:B------:R-:W4:Y:S07]  /*b7f0*/  LDSM.16.M88.4 R176, [R200+0x2800] ;  /* 0x00280000c8b0783b */ /* 0x000f2e0000000200 */
[-C--:B--2---:R-:W-:Y:S01]  /*b800*/  HMMA.16816.F32 R4, R172, R180.reuse, R4 ;  /* 0x000000b4ac04723c */ /* 0x084fe20000001804 */
[----:B------:R-:W2:Y:S07]  /*b810*/  LDSM.16.M88.4 R192, [R200+0x2c00] ;  /* 0x002c0000c8c0783b */ /* 0x000eae0000000200 */
[C---:B---3--:R-:W-:Y:S08]  /*b820*/  HMMA.16816.F32 R8, R188.reuse, R180, R8 ;  /* 0x000000b4bc08723c */ /* 0x048ff00000001808 */
        /* <DEDUP_REMOVED lines=8> */
[-C--:B----4-:R-:W-:Y:S08]  /*b8b0*/  HMMA.16816.F32 R36, R172, R176.reuse, R36 ;  /* 0x000000b0ac24723c */ /* 0x090ff00000001824 */
[C---:B------:R-:W-:Y:S08]  /*b8c0*/  HMMA.16816.F32 R40, R188.reuse, R176, R40 ;  /* 0x000000b0bc28723c */ /* 0x040ff00000001828 */
[-C--:B------:R-:W-:Y:S08]  /*b8d0*/  HMMA.16816.F32 R44, R188, R178.reuse, R44 ;  /* 0x000000b2bc2c723c */ /* 0x080ff0000000182c */
[C---:B------:R-:W-:Y:S01]  /*b8e0*/  HMMA.16816.F32 R48, R172.reuse, R178, R48 ;  /* 0x000000b2ac30723c */ /* 0x040fe20000001830 */
[----:B------:R-:W3:Y:S07]  /*b8f0*/  LDSM.16.M88.4 R176, [R204+0x5000] ;  /* 0x00500000ccb0783b */ /* 0x000eee0000000200 */
[-C--:B--2---:R-:W-:Y:S08]  /*b900*/  HMMA.16816.F32 R52, R172, R192.reuse, R52 ;  /* 0x000000c0ac34723c */ /* 0x084ff00000001834 */
[C---:B------:R-:W-:Y:S08]  /*b910*/  HMMA.16816.F32 R56, R188.reuse, R192, R56 ;  /* 0x000000c0bc38723c */ /* 0x040ff00000001838 */
[-C--:B------:R-:W-:Y:S08]  /*b920*/  HMMA.16816.F32 R60, R188, R194.reuse, R60 ;  /* 0x000000c2bc3c723c */ /* 0x080ff0000000183c */
[----:B------:R-:W-:Y:S08]  /*b930*/  HMMA.16816.F32 R64, R172, R194, R64 ;  /* 0x000000c2ac40723c */ /* 0x000ff00000001840 */
[-C--:B-1----:R-:W-:Y:S08]  /*b940*/  HMMA.16816.F32 R4, R180, R184.reuse, R4 ;  /* 0x000000b8b404723c */ /* 0x082ff00000001804 */
[C---:B---3--:R-:W-:Y:S08]  /*b950*/  HMMA.16816.F32 R8, R176.reuse, R184, R8 ;  /* 0x000000b8b008723c */ /* 0x048ff00000001808 */
[-C--:B------:R-:W-:Y:S08]  /*b960*/  HMMA.16816.F32 R12, R176, R186.reuse, R12 ;  /* 0x000000bab00c723c */ /* 0x080ff0000000180c */
[----:B------:R-:W-:Y:S01]  /*b970*/  FMUL.FTZ R4, R4, c[0x0][0x320] ;  /* 0x0000c80004047a20 */ /* 0x000fe20000410000 */
[C---:B------:R-:W-:Y:S03]  /*b980*/  HMMA.16816.F32 R16, R180.reuse, R186, R16 ;  /* 0x000000bab410723c */ /* 0x040fe60000001810 */
[----:B------:R-:W-:Y:S01]  /*b990*/  MUFU.TANH R174, R4 ;  /* 0x0000000400ae7308 */ /* 0x000fe20000002400 */
[----:B------:R-:W-:Y:S02]  /*b9a0*/  FMUL.FTZ R5, R5, c[0x0][0x320] ;  /* 0x0000c80005057a20 */ /* 0x000fe40000410000 */
[----:B------:R-:W-:Y:S02]  /*b9b0*/  FMUL.FTZ R6, R6, c[0x0][0x320] ;  /* 0x0000c80006067a20 */ /* 0x000fe40000410000 */
[----:B------:R-:W-:Y:S04]  /*b9c0*/  FMUL.FTZ R7, R7, c[0x0][0x320] ;  /* 0x0000c80007077a20 */ /* 0x000fe80000410000 */
[----:B------:R-:W-:Y:S01]  /*b9d0*/  FMUL.FTZ R8, R8, c[0x0][0x320] ;  /* 0x0000c80008087a20 */ /* 0x000fe20000410000 */
[----:B------:R-:W-:Y:S01]  /*b9e0*/  MUFU.TANH R190, R5 ;  /* 0x0000000500be7308 */ /* 0x000fe20000002400 */
[----:B------:R-:W-:Y:S02]  /*b9f0*/  FMUL.FTZ R9, R9, c[0x0][0x320] ;  /* 0x0000c80009097a20 */ /* 0x000fe40000410000 */
[----:B------:R-:W-:Y:S02]  /*ba00*/  FMUL.FTZ R10, R10, c[0x0][0x320] ;  /* 0x0000c8000a0a7a20 */ /* 0x000fe40000410000 */
[----:B------:R-:W-:Y:S02]  /*ba10*/  FMUL.FTZ R11, R11, c[0x0][0x320] ;  /* 0x0000c8000b0b7a20 */ /* 0x000fe40000410000 */
[----:B------:R-:W-:Y:S02]  /*ba20*/  FMUL.FTZ R12, R12, c[0x0][0x320] ;  /* 0x0000c8000c0c7a20 */ /* 0x000fe40000410000 */
[----:B------:R-:W-:Y:S01]  /*ba30*/  FMUL.FTZ R13, R13, c[0x0][0x320] ;  /* 0x0000c8000d0d7a20 */ /* 0x000fe20000410000 */
[----:B------:R-:W-:Y:S01]  /*ba40*/  MUFU.TANH R173, R6 ;  /* 0x0000000600ad7308 */ /* 0x000fe20000002400 */
[----:B------:R-:W-:Y:S02]  /*ba50*/  FMUL.FTZ R17, R17, c[0x0][0x320] ;  /* 0x0000c80011117a20 */ /* 0x000fe40000410000 */
[----:B------:R-:W-:Y:S02]  /*ba60*/  FMUL.FTZ R18, R18, c[0x0][0x320] ;  /* 0x0000c80012127a20 */ /* 0x000fe40000410000 */
[----:B------:R-:W-:Y:S02]  /*ba70*/  FMUL.FTZ R14, R14, c[0x0][0x320] ;  /* 0x0000c8000e0e7a20 */ /* 0x000fe40000410000 */
[----:B------:R-:W-:Y:S02]  /*ba80*/  FMUL.FTZ R15, R15, c[0x0][0x320] ;  /* 0x0000c8000f0f7a20 */ /* 0x000fe40000410000 */
[----:B------:R-:W-:Y:S01]  /*ba90*/  FMUL.FTZ R16, R16, c[0x0][0x320] ;  /* 0x0000c80010107a20 */ /* 0x000fe20000410000 */
[----:B------:R1:W-:Y:S10]  /*baa0*/  MUFU.TANH R189, R7 ;  /* 0x0000000700bd7308 */ /* 0x0003f40000002400 */
[----:B------:R-:W-:Y:S10]  /*bab0*/  MUFU.TANH R185, R8 ;  /* 0x0000000800b97308 */ /* 0x000ff40000002400 */
[----:B------:R-:W-:Y:S01]  /*bac0*/  MUFU.TANH R191, R9 ;  /* 0x0000000900bf7308 */ /* 0x000fe20000002400 */
[----:B-1----:R-:W1:Y:S09]  /*bad0*/  LDSM.16.M88.4 R4, [R208] ;  /* 0x00000000d004783b */ /* 0x002e720000000200 */
[----:B------:R-:W-:Y:S10]  /*bae0*/  MUFU.TANH R188, R10 ;  /* 0x0000000a00bc7308 */ /* 0x000ff40000002400 */
[----:B------:R2:W-:Y:S10]  /*baf0*/  MUFU.TANH R192, R11 ;  /* 0x0000000b00c07308 */ /* 0x0005f40000002400 */
[----:B------:R3:W-:Y:S10]  /*bb00*/  MUFU.TANH R107, R17 ;  /* 0x00000011006b7308 */ /* 0x0007f40000002400 */
[----:B------:R-:W-:Y:S01]  /*bb10*/  MUFU.TANH R175, R12 ;  /* 0x0000000c00af7308 */ /* 0x000fe20000002400 */
[----:B--2---:R-:W2:Y:S01]  /*bb20*/  LDSM.16.M88.4 R8, [R207] ;  /* 0x00000000cf08783b */ /* 0x004ea20000000200 */
[-C--:B-1----:R-:W-:Y:S08]  /*bb30*/  HMMA.16816.F32 R20, R180, R4.reuse, R20 ;  /* 0x00000004b414723c */ /* 0x082ff00000001814 */
[----:B------:R-:W-:Y:S01]  /*bb40*/  MUFU.TANH R184, R13 ;  /* 0x0000000d00b87308 */ /* 0x000fe20000002400 */
[C---:B------:R-:W-:Y:S04]  /*bb50*/  HMMA.16816.F32 R24, R176.reuse, R4, R24 ;  /* 0x00000004b018723c */ /* 0x040fe80000001818 */
[----:B---3--:R-:W-:Y:S05]  /*bb60*/  FMUL.FTZ R17, R19, c[0x0][0x320] ;  /* 0x0000c80013117a20 */ /* 0x008fea0000410000 */
[----:B------:R-:W-:Y:S01]  /*bb70*/  MUFU.TANH R187, R14 ;  /* 0x0000000e00bb7308 */ /* 0x000fe20000002400 */
[-C--:B------:R-:W-:Y:S08]  /*bb80*/  HMMA.16816.F32 R28, R176, R6.reuse, R28 ;  /* 0x00000006b01c723c */ /* 0x080ff0000000181c */
[C---:B------:R-:W-:Y:S01]  /*bb90*/  HMMA.16816.F32 R32, R180.reuse, R6, R32 ;  /* 0x00000006b420723c */ /* 0x040fe20000001820 */
[----:B------:R-:W-:Y:S01]  /*bba0*/  MUFU.TANH R186, R15 ;  /* 0x0000000f00ba7308 */ /* 0x000fe20000002400 */
[----:B------:R-:W1:Y:S01]  /*bbb0*/  LDSM.16.M88.4 R4, [R206] ;  /* 0x00000000ce04783b */ /* 0x000e620000000200 */
[----:B------:R-:W-:Y:S04]  /*bbc0*/  DEPBAR.LE SB0, 0x0 ;  /* 0x000080000000791a */ /* 0x000fe80000000000 */
[----:B------:R-:W-:Y:S02]  /*bbd0*/  FMUL.FTZ R20, R20, c[0x0][0x320] ;  /* 0x0000c80014147a20 */ /* 0x000fe40000410000 */
[----:B------:R-:W-:Y:S02]  /*bbe0*/  FMUL.FTZ R21, R21, c[0x0][0x320] ;  /* 0x0000c80015157a20 */ /* 0x000fe40000410000 */
[----:B------:R-:W-:Y:S01]  /*bbf0*/  MUFU.TANH R172, R16 ;  /* 0x0000001000ac7308 */ /* 0x000fe20000002400 */
[----:B------:R-:W-:Y:S01]  /*bc00*/  BAR.SYNC.DEFER_BLOCKING 0x0 ;  /* 0x0000000000007b1d */ /* 0x000fe20000010000 */
[----:B------:R-:W-:Y:S01]  /*bc10*/  FMUL.FTZ R22, R22, c[0x0][0x320] ;  /* 0x0000c80016167a20 */ /* 0x000fe20000410000 */
[-C--:B--2---:R-:W-:Y:S05]  /*bc20*/  HMMA.16816.F32 R36, R180, R8.reuse, R36 ;  /* 0x00000008b424723c */ /* 0x084fea0000001824 */
[----:B------:R-:W-:Y:S02]  /*bc30*/  FMUL.FTZ R23, R23, c[0x0][0x320] ;  /* 0x0000c80017177a20 */ /* 0x000fe40000410000 */
[----:B------:R-:W-:Y:S01]  /*bc40*/  MUFU.TANH R18, R18 ;  /* 0x0000001200127308 */ /* 0x000fe20000002400 */
[----:B------:R-:W-:Y:S01]  /*bc50*/  FMUL.FTZ R24, R24, c[0x0][0x320] ;  /* 0x0000c80018187a20 */ /* 0x000fe20000410000 */
[C---:B------:R-:W-:Y:S04]  /*bc60*/  HMMA.16816.F32 R40, R176.reuse, R8, R40 ;  /* 0x00000008b028723c */ /* 0x040fe80000001828 */
[----:B------:R-:W-:Y:S02]  /*bc70*/  FMUL.FTZ R25, R25, c[0x0][0x320] ;  /* 0x0000c80019197a20 */ /* 0x000fe40000410000 */
[----:B------:R-:W-:Y:S02]  /*bc80*/  FMUL.FTZ R26, R26, c[0x0][0x320] ;  /* 0x0000c8001a1a7a20 */ /* 0x000fe40000410000 */
[----:B------:R-:W-:Y:S01]  /*bc90*/  MUFU.TANH R17, R17 ;  /* 0x0000001100117308 */ /* 0x000fe20000002400 */
[-C--:B------:R-:W-:Y:S03]  /*bca0*/  HMMA.16816.F32 R44, R176, R10.reuse, R44 ;  /* 0x0000000ab02c723c */ /* 0x080fe6000000182c */
[----:B------:R-:W-:Y:S02]  /*bcb0*/  FMUL.FTZ R27, R27, c[0x0][0x320] ;  /* 0x0000c8001b1b7a20 */ /* 0x000fe40000410000 */
[----:B------:R-:W-:Y:S02]  /*bcc0*/  FMUL.FTZ R28, R28, c[0x0][0x320] ;  /* 0x0000c8001c1c7a20 */ /* 0x000fe40000410000 */
[----:B------:R-:W-:Y:S01]  /*bcd0*/  FMUL.FTZ R29, R29, c[0x0][0x320] ;  /* 0x0000c8001d1d7a20 */ /* 0x000fe20000410000 */
[C---:B------:R-:W-:Y:S01]  /*bce0*/  HMMA.16816.F32 R48, R180.reuse, R10, R48 ;  /* 0x0000000ab430723c */ /* 0x040fe20000001830 */
[----:B------:R-:W-:Y:S03]  /*bcf0*/  MUFU.TANH R193, R20 ;  /* 0x0000001400c17308 */ /* 0x000fe60000002400 */
[----:B------:R-:W-:Y:S02]  /*bd00*/  FMUL.FTZ R30, R30, c[0x0][0x320] ;  /* 0x0000c8001e1e7a20 */ /* 0x000fe40000410000 */
[----:B------:R-:W-:Y:S02]  /*bd10*/  FMUL.FTZ R31, R31, c[0x0][0x320] ;  /* 0x0000c8001f1f7a20 */ /* 0x000fe40000410000 */
[----:B------:R-:W-:Y:S01]  /*bd20*/  FMUL.FTZ R40, R40, c[0x0][0x320] ;  /* 0x0000c80028287a20 */ /* 0x000fe20000410000 */
[-C--:B-1----:R-:W-:Y:S02]  /*bd30*/  HMMA.16816.F32 R52, R180, R4.reuse, R52 ;  /* 0x00000004b434723c */ /* 0x082fe40000001834 */
[----:B------:R-:W-:Y:S01]  /*bd40*/  MUFU.TANH R196, R21 ;  /* 0x0000001500c47308 */ /* 0x000fe20000002400 */
[----:B------:R-:W-:Y:S02]  /*bd50*/  FMUL.FTZ R41, R41, c[0x0][0x320] ;  /* 0x0000c80029297a20 */ /* 0x000fe40000410000 */
[----:B------:R-:W-:Y:S02]  /*bd60*/  FMUL.FTZ R42, R42, c[0x0][0x320] ;  /* 0x0000c8002a2a7a20 */ /* 0x000fe40000410000 */
[----:B------:R-:W-:Y:S01]  /*bd70*/  FMUL.FTZ R43, R43, c[0x0][0x320] ;  /* 0x0000c8002b2b7a20 */ /* 0x000fe20000410000 */
[C---:B------:R-:W-:Y:S04]  /*bd80*/  HMMA.16816.F32 R56, R176.reuse, R4, R56 ;  /* 0x00000004b038723c */ /* 0x040fe80000001838 */
[----:B------:R-:W1:Y:S01]  /*bd90*/  MUFU.TANH R2, R40 ;  /* 0x0000002800027308 */ /* 0x000e620000002400 */
[----:B------:R-:W-:Y:S02]  /*bda0*/  FMUL.FTZ R46, R46, c[0x0][0x320] ;  /* 0x0000c8002e2e7a20 */ /* 0x000fe40000410000 */
[----:B------:R-:W-:Y:S01]  /*bdb0*/  FMUL.FTZ R47, R47, c[0x0][0x320] ;  /* 0x0000c8002f2f7a20 */ /* 0x000fe20000410000 */
[-C--:B------:R-:W-:Y:S04]  /*bdc0*/  HMMA.16816.F32 R60, R176, R6.reuse, R60 ;  /* 0x00000006b03c723c */ /* 0x080fe8000000183c */
[----:B------:R-:W-:Y:S02]  /*bdd0*/  FMUL.FTZ R32, R32, c[0x0][0x320] ;  /* 0x0000c80020207a20 */ /* 0x000fe40000410000 */
[----:B------:R-:W-:Y:S01]  /*bde0*/  MUFU.TANH R3, R42 ;  /* 0x0000002a00037308 */ /* 0x000fe20000002400 */
[----:B------:R-:W-:Y:S01]  /*bdf0*/  FMUL.FTZ R33, R33, c[0x0][0x320] ;  /* 0x0000c80021217a20 */ /* 0x000fe20000410000 */
[----:B------:R-:W-:Y:S04]  /*be00*/  HMMA.16816.F32 R64, R180, R6, R64 ;  /* 0x00000006b440723c */ /* 0x000fe80000001840 */
[----:B------:R-:W-:Y:S02]  /*be10*/  FMUL.FTZ R34, R34, c[0x0][0x320] ;  /* 0x0000c80022227a20 */ /* 0x000fe40000410000 */
[----:B------:R-:W-:Y:S02]  /*be20*/  FMUL.FTZ R35, R35, c[0x0][0x320] ;  /* 0x0000c80023237a20 */ /* 0x000fe40000410000 */
[----:B------:R-:W-:Y:S01]  /*be30*/  MUFU.TANH R198, R22 ;  /* 0x0000001600c67308 */ /* 0x000fe20000002400 */
[----:B------:R-:W-:Y:S01]  /*be40*/  FMUL.FTZ R36, R36, c[0x0][0x320] ;  /* 0x0000c80024247a20 */ /* 0x000fe20000410000 */
[----:B-1----:R1:W-:Y:S02]  /*be50*/  STL [R1], R2 ;  /* 0x0000000201007387 */ /* 0x0023e40000100800 */
[----:B------:R-:W-:Y:S02]  /*be60*/  FMUL.FTZ R37, R37, c[0x0][0x320] ;  /* 0x0000c80025257a20 */ /* 0x000fe40000410000 */
[----:B------:R-:W-:Y:S02]  /*be70*/  FMUL.FTZ R38, R38, c[0x0][0x320] ;  /* 0x0000c80026267a20 */ /* 0x000fe40000410000 */
[----:B------:R-:W-:Y:S02]  /*be80*/  FMUL.FTZ R39, R39, c[0x0][0x320] ;  /* 0x0000c80027277a20 */ /* 0x000fe40000410000 */
        /* <DEDUP_REMOVED lines=12> */
[----:B-1----:R-:W1:Y:S01]  /*bf50*/  MUFU.TANH R2, R41 ;  /* 0x0000002900027308 */ /* 0x002e620000002400 */
        /* <DEDUP_REMOVED lines=13> */
[----:B------:R-:W-:Y:S01]  /*c030*/  FMUL.FTZ R67, R67, c[0x0][0x320] ;  /* 0x0000c80043437a20 */ /* 0x000fe20000410000 */
[----:B-1----:R1:W-:Y:S04]  /*c040*/  STL [R1+0x4], R2 ;  /* 0x0000040201007387 */ /* 0x0023e80000100800 */
[----:B------:R2:W-:Y:S02]  /*c050*/  STL [R1+0xc], R3 ;  /* 0x00000c0301007387 */ /* 0x0005e40000100800 */
[----:B------:R-:W-:Y:S10]  /*c060*/  MUFU.TANH R234, R27 ;  /* 0x0000001b00ea7308 */ /* 0x000ff40000002400 */
[----:B------:R-:W-:Y:S10]  /*c070*/  MUFU.TANH R224, R28 ;  /* 0x0000001c00e07308 */ /* 0x000ff40000002400 */
[----:B-1----:R-:W1:Y:S10]  /*c080*/  MUFU.TANH R2, R43 ;  /* 0x0000002b00027308 */ /* 0x002e740000002400 */
[----:B--2---:R-:W2:Y:S10]  /*c090*/  MUFU.TANH R3, R46 ;  /* 0x0000002e00037308 */ /* 0x004eb40000002400 */
[----:B------:R-:W-:Y:S01]  /*c0a0*/  MUFU.TANH R227, R29 ;  /* 0x0000001d00e37308 */ /* 0x000fe20000002400 */
[----:B-1----:R1:W-:Y:S09]  /*c0b0*/  STL [R1+0x10], R2 ;  /* 0x0000100201007387 */ /* 0x0023f20000100800 */
[----:B------:R-:W-:Y:S01]  /*c0c0*/  MUFU.TANH R235, R30 ;  /* 0x0000001e00eb7308 */ /* 0x000fe20000002400 */
[----:B--2---:R2:W-:Y:S09]  /*c0d0*/  STL [R1+0x8], R3 ;  /* 0x0000080301007387 */ /* 0x0045f20000100800 */
[----:B------:R-:W-:Y:S10]  /*c0e0*/  MUFU.TANH R236, R31 ;  /* 0x0000001f00ec7308 */ /* 0x000ff40000002400 */
[----:B-1----:R-:W1:Y:S10]  /*c0f0*/  MUFU.TANH R2, R47 ;  /* 0x0000002f00027308 */ /* 0x002e740000002400 */
[----:B------:R2:W3:Y:S10]  /*c100*/  MUFU.TANH R195, R32 ;  /* 0x0000002000c37308 */ /* 0x0004f40000002400 */
[----:B------:R2:W4:Y:S01]  /*c110*/  MUFU.TANH R194, R33 ;  /* 0x0000002100c27308 */ /* 0x0005220000002400 */
[----:B-1----:R2:W-:Y:S09]  /*c120*/  STL [R1+0x14], R2 ;  /* 0x0000140201007387 */ /* 0x0025f20000100800 */
        /* <DEDUP_REMOVED lines=29> */
[----:B---34-:R-:W-:Y:S01]  /*c300*/  SHF.R.S32.HI R7, RZ, 0x1f, R217 ;  /* 0x0000001fff077819 */ /* 0x018fe200000114d9 */
[----:B--2---:R-:W2:Y:S01]  /*c310*/  LDL R3, [R1+0x38] ;  /* 0x0000380001037983 */ /* 0x004ea20000100800 */
[----:B------:R-:W-:Y:S02]  /*c320*/  IMAD.MOV.U32 R228, RZ, RZ, RZ ;  /* 0x000000ffffe47224 */ /* 0x000fe400078e00ff */
[----:B------:R-:W-:Y:S01]  /*c330*/  SHF.L.U64.HI R16, R217, 0x1, R7 ;  /* 0x00000001d9107819 */ /* 0x000fe20000010207 */
[----:B------:R-:W3:Y:S01]  /*c340*/  LDL R2, [R1+0x18] ;  /* 0x0000180001027983 */ /* 0x000ee20000100800 */
[----:B------:R-:W-:Y:S02]  /*c350*/  IMAD.SHL.U32 R20, R103, 0x2, RZ ;  /* 0x0000000267147824 */ /* 0x000fe400078e00ff */
[----:B------:R-:W-:Y:S01]  /*c360*/  IMAD.SHL.U32 R19, R102, 0x2, RZ ;  /* 0x0000000266137824 */ /* 0x000fe200078e00ff */
        /* <DEDUP_REMOVED lines=8> */
[--C-:B------:R-:W-:Y:S01]  /*c3f0*/  IMAD.MOV.U32 R2, RZ, RZ, R3.reuse ;  /* 0x000000ffff027224 */ /* 0x100fe200078e0003 */
        /* <DEDUP_REMOVED lines=8> */
[----:B------:R-:W-:Y:S02]  /*c480*/  SHF.R.S32.HI R8, RZ, 0x1f, R8 ;  /* 0x0000001fff087819 */ /* 0x000fe40000011408 */
[----:B------:R-:W-:Y:S01]  /*c490*/  SHF.R.S32.HI R2, RZ, 0x1f, R230 ;  /* 0x0000001fff027819 */ /* 0x000fe200000114e6 */
[----:B------:R2:W3:Y:S01]  /*c4a0*/  @!P3 LDG.E R228, [R4.64] ;  /* 0x0000000604e4b981 */ /* 0x0004e2000c1e1900 */
[----:B------:R-:W-:Y:S02]  /*c4b0*/  SHF.L.U64.HI R15, R103, 0x1, R8 ;  /* 0x00000001670f7819 */ /* 0x000fe40000010208 */
[----:B------:R-:W-:Y:S04]  /*c4c0*/  IADD3 R8, R217, 0x20, RZ ;  /* 0x00000020d9087810 */ /* 0x000fe80007ffe0ff */
[----:B------:R-:W-:Y:S04]  /*c4d0*/  SHF.R.S32.HI R8, RZ, 0x1f, R8 ;  /* 0x0000001fff087819 */ /* 0x000fe80000011408 */
[----:B------:R-:W-:Y:S01]  /*c4e0*/  SHF.L.U64.HI R14, R102, 0x1, R8 ;  /* 0x00000001660e7819 */ /* 0x000fe20000010208 */
[----:B--2---:R-:W-:Y:S02]  /*c4f0*/  IMAD R4, R2, c[0x0][0x1e0], RZ ;  /* 0x0000780002047a24 */ /* 0x004fe400078e02ff */
[C---:B------:R-:W-:Y:S04]  /*c500*/  IMAD.WIDE.U32 R2, R230.reuse, c[0x0][0x1e0], RZ ;  /* 0x00007800e6027a25 */ /* 0x040fe800078e00ff */
[----:B------:R-:W-:Y:S04]  /*c510*/  IMAD R4, R230, c[0x0][0x1e4], R4 ;  /* 0x00007900e6047a24 */ /* 0x000fe800078e0204 */
[----:B------:R-:W-:Y:S01]  /*c520*/  IMAD.IADD R3, R3, 0x1, R4 ;  /* 0x0000000103037824 */ /* 0x000fe200078e0204 */
[----:B---3--:R-:W-:Y:S03]  /*c530*/  SHF.R.S32.HI R12, RZ, 0x1f, R228 ;  /* 0x0000001fff0c7819 */ /* 0x008fe600000114e4 */
        /* <DEDUP_REMOVED lines=8> */
[----:B------:R2:W3:Y:S02]  /*c5c0*/  SHFL.IDX PT, R5, R12, RZ, 0x1c1f ;  /* 0x001c1fff0c057589 */ /* 0x0004e400000e0000 */
.L_x_682:
[----:B------:R-:W-:-:S05]  /*c5d0*/  BRA.DIV ~URZ, `(.L_x_630) ;  /* 0x00007bc27f007947 */ /* 0x000fca000b800000 */
[----:B------:R-:W4:Y:S01]  /*c5e0*/  SHFL.IDX PT, R2, R13, RZ, 0x1c1f ;  /* 0x001c1fff0d027589 */ /* 0x000f2200000e0000 */
[C---:B------:R-:W-:Y:S02]  /*c5f0*/  IADD3 R6, -R101.reuse, 0x10, RZ ;  /* 0x0000001065067810 */ /* 0x040fe40007ffe1ff */
[----:B------:R-:W-:Y:S02]  /*c600*/  ISETP.NE.U32.AND P0, PT, R101, RZ, PT ;  /* 0x000000ff6500720c */ /* 0x000fe40003f05070 */
[----:B------:R-:W-:Y:S04]  /*c610*/  LOP3.LUT R6, R6, 0xf, RZ, 0xc0, !PT ;  /* 0x0000000f06067812 */ /* 0x000fe800078ec0ff */
[----:B----4-:R-:W-:Y:S04]  /*c620*/  IADD3 R6, P6, P5, R6, R2, R21 ;  /* 0x0000000206067210 */ /* 0x010fe80007dde015 */
[----:B---3--:R-:W-:Y:S02]  /*c630*/  IADD3.X R7, RZ, R5, R16, P6, P5 ;  /* 0x00000005ff077210 */ /* 0x008fe400037ea410 */
[C---:B------:R-:W-:Y:S02]  /*c640*/  IADD3 R10, P6, R2.reuse, R19, RZ ;  /* 0x00000013020a7210 */ /* 0x040fe40007fde0ff */
[----:B------:R-:W-:Y:S01]  /*c650*/  IADD3 R8, P5, R2, R20, RZ ;  /* 0x0000001402087210 */ /* 0x000fe20007fbe0ff */
[----:B------:R-:W-:Y:S01]  /*c660*/  @!PT LDS RZ, [RZ] ;  /* 0x00000000fffff984 */ /* 0x000fe20000000800 */
[----:B------:R-:W-:Y:S01]  /*c670*/  @!PT LDS RZ, [RZ] ;  /* 0x00000000fffff984 */ /* 0x000fe20000000800 */
[----:B------:R3:W-:Y:S02]  /*c680*/  LDGSTS.E.BYPASS.LTC128B.128.ZFILL [R218+0x3100], [R6.64], P0 ;  /* 0x0310000006da7fae */ /* 0x0007e40008141d46 */
[C---:B------:R-:W-:Y:S02]  /*c690*/  IMAD.X R11, R5.reuse, 0x1, R14, P6 ;  /* 0x00000001050b7824 */ /* 0x040fe400030e060e */
[----:B------:R3:W4:Y:S01]  /*c6a0*/  SHFL.IDX PT, R2, R13, 0x1, 0x1c1f ;  /* 0x003c1f000d027f89 */ /* 0x00072200000e0000 */
[----:B------:R-:W-:Y:S03]  /*c6b0*/  IMAD.X R9, R5, 0x1, R15, P5 ;  /* 0x0000000105097824 */ /* 0x000fe600028e060f */
[----:B------:R3:W-:Y:S04]  /*c6c0*/  LDGSTS.E.BYPASS.LTC128B.128 [R218+0x4100], [R10.64], !P2 ;  /* 0x041000000ada7fae */ /* 0x0007e8000d101d46 */
[----:B------:R3:W2:Y:S04]  /*c6d0*/  SHFL.IDX PT, R5, R12, 0x1, 0x1c1f ;  /* 0x003c1f000c057f89 */ /* 0x0006a800000e0000 */
[----:B------:R3:W-:Y:S02]  /*c6e0*/  LDGSTS.E.BYPASS.LTC128B.128 [R218+0x5100], [R8.64], !P1 ;  /* 0x0510000008da7fae */ /* 0x0007e4000c901d46 */
.L_x_683:
[C---:B------:R-:W-:Y:S02]  /*c6f0*/  IADD3 R3, -R101.reuse, 0x10, RZ ;  /* 0x0000001065037810 */ /* 0x040fe40007ffe1ff */
[C---:B---34-:R-:W-:Y:S02]  /*c700*/  IADD3 R8, P6, R2.reuse, R19, RZ ;  /* 0x0000001302087210 */ /* 0x058fe40007fde0ff */
[----:B------:R-:W-:Y:S02]  /*c710*/  IADD3 R6, P5, R2, R20, RZ ;  /* 0x0000001402067210 */ /* 0x000fe40007fbe0ff */
[----:B------:R-:W-:Y:S01]  /*c720*/  ISETP.NE.U32.AND P0, PT, R101, RZ, PT ;  /* 0x000000ff6500720c */ /* 0x000fe20003f05070 */
[----:B--2---:R-:W-:Y:S01]  /*c730*/  IMAD.X R9, R5, 0x1, R14, P6 ;  /* 0x0000000105097824 */ /* 0x004fe200030e060e */
[----:B------:R-:W-:Y:S01]  /*c740*/  LOP3.LUT R3, R3, 0xf, RZ, 0xc0, !PT ;  /* 0x0000000f03037812 */ /* 0x000fe200078ec0ff */
[----:B------:R-:W-:Y:S03]  /*c750*/  IMAD.X R7, R5, 0x1, R15, P5 ;  /* 0x0000000105077824 */ /* 0x000fe600028e060f */
[----:B------:R-:W-:Y:S04]  /*c760*/  IADD3 R2, P6, P5, R3, R2, R21 ;  /* 0x0000000203027210 */ /* 0x000fe80007dde015 */
[----:B------:R-:W-:Y:S05]  /*c770*/  IADD3.X R3, RZ, R5, R16, P6, P5 ;  /* 0x00000005ff037210 */ /* 0x000fea00037ea410 */
[----:B------:R-:W-:Y:S01]  /*c780*/  @!PT LDS RZ, [RZ] ;  /* 0x00000000fffff984 */ /* 0x000fe20000000800 */
[----:B------:R-:W-:Y:S01]  /*c790*/  @!PT LDS RZ, [RZ] ;  /* 0x00000000fffff984 */ /* 0x000fe20000000800 */
[----:B------:R-:W-:Y:S01]  /*c7a0*/  @!PT LDS RZ, [RZ] ;  /* 0x00000000fffff984 */ /* 0x000fe20000000800 */
[----:B------:R2:W-:Y:S04]  /*c7b0*/  LDGSTS.E.BYPASS.LTC128B.128.ZFILL [R218+0x3900], [R2.64], P0 ;  /* 0x0390000002da7fae */ /* 0x0005e80008141d46 */
[----:B------:R2:W-:Y:S04]  /*c7c0*/  LDGSTS.E.BYPASS.LTC128B.128 [R218+0x4900], [R8.64], !P2 ;  /* 0x0490000008da7fae */ /* 0x0005e8000d101d46 */
[----:B------:R2:W-:Y:S02]  /*c7d0*/  LDGSTS.E.BYPASS.LTC128B.128 [R218+0x5900], [R6.64], !P1 ;  /* 0x0590000006da7fae */ /* 0x0005e4000c901d46 */
.L_x_628:
[----:B---34-:R-:W-:Y:S05]  /*c7e0*/  BSYNC B0 ;  /* 0x0000000000007941 */ /* 0x018fea0003800000 */
.L_x_627:
[----:B--2---:R-:W-:Y:S01]  /*c7f0*/  FMNMX.FTZ R3, R174, R0, !PT ;  /* 0x00000000ae037209 */ /* 0x004fe20007810000 */
[----:B------:R-:W2:Y:S01]  /*c800*/  LDL R12, [R1] ;  /* 0x00000000010c7983 */ /* 0x000ea20000100800 */
[----:B------:R-:W-:Y:S02]  /*c810*/  FMNMX.FTZ R2, R173, R100, !PT ;  /* 0x00000064ad027209 */ /* 0x000fe40007810000 */
[----:B------:R-:W-:Y:S01]  /*c820*/  FMNMX.FTZ R4, R185, R105, !PT ;  /* 0x00000069b9047209 */ /* 0x000fe20007810000 */
[----:B------:R-:W3:Y:S01]  /*c830*/  LDL R11, [R1+0xc] ;  /* 0x00000c00010b7983 */ /* 0x000ee20000100800 */
[----:B------:R-:W-:Y:S02]  /*c840*/  FMNMX.FTZ R5, R188, R106, !PT ;  /* 0x0000006abc057209 */ /* 0x000fe40007810000 */
[----:B------:R-:W-:Y:S01]  /*c850*/  FMNMX.FTZ R3, R190, R3, !PT ;  /* 0x00000003be037209 */ /* 0x000fe20007810000 */
[----:B------:R-:W4:Y:S01]  /*c860*/  LDL R10, [R1+0x4] ;  /* 0x00000400010a7983 */ /* 0x000f220000100800 */
[----:B------:R-:W-:Y:S02]  /*c870*/  FMNMX.FTZ R2, R189, R2, !PT ;  /* 0x00000002bd027209 */ /* 0x000fe40007810000 */
[----:B------:R-:W-:Y:S01]  /*c880*/  FMNMX.FTZ R4, R191, R4, !PT ;  /* 0x00000004bf047209 */ /* 0x000fe20007810000 */
[----:B------:R-:W5:Y:S01]  /*c890*/  LDL R9, [R1+0x10] ;  /* 0x0000100001097983 */ /* 0x000f620000100800 */
        /* <DEDUP_REMOVED lines=40> */
[----:B---3--:R-:W-:Y:S02]  /*cb20*/  FMNMX.FTZ R5, R11, R5, !PT ;  /* 0x000000050b057209 */ /* 0x008fe40007810000 */
[----:B----4-:R-:W-:Y:S02]  /*cb30*/  FMNMX.FTZ R4, R10, R4, !PT ;  /* 0x000000040a047209 */ /* 0x010fe40007810000 */
[----:B-----5:R-:W-:Y:S02]  /*cb40*/  FMNMX.FTZ R5, R9, R5, !PT ;  /* 0x0000000509057209 */ /* 0x020fe40007810000 */
        /* <DEDUP_REMOVED lines=17> */
[----:B------:R-:W-:-:S05]  /*cc60*/  BRA.DIV ~URZ, `(.L_x_631) ;  /* 0x000077427f007947 */ /* 0x000fca000b800000 */
[----:B------:R-:W1:Y:S04]  /*cc70*/  SHFL.BFLY PT, R104, R4, 0x2, 0x1f ;  /* 0x0c401f0004687f89 */ /* 0x000e6800000e0000 */
[----:B------:R-:W2:Y:S04]  /*cc80*/  SHFL.BFLY PT, R2, R103, 0x2, 0x1f ;  /* 0x0c401f0067027f89 */ /* 0x000ea800000e0000 */
[----:B------:R-:W3:Y:S04]  /*cc90*/  SHFL.BFLY PT, R3, R102, 0x2, 0x1f ;  /* 0x0c401f0066037f89 */ /* 0x000ee800000e0000 */
[----:B------:R-:W4:Y:S01]  /*cca0*/  SHFL.BFLY PT, R8, R5, 0x2, 0x1f ;  /* 0x0c401f0005087f89 */ /* 0x000f2200000e0000 */
[----:B-1----:R-:W-:Y:S02]  /*ccb0*/  FMNMX.FTZ R104, R4, R104, !PT ;  /* 0x0000006804687209 */ /* 0x002fe40007810000 */
[----:B--2---:R-:W-:Y:S02]  /*ccc0*/  FMNMX.FTZ R103, R103, R2, !PT ;  /* 0x0000000267677209 */ /* 0x004fe40007810000 */
[----:B---3--:R-:W-:Y:S03]  /*ccd0*/  FMNMX.FTZ R102, R102, R3, !PT ;  /* 0x0000000366667209 */ /* 0x008fe60007810000 */
[----:B------:R-:W1:Y:S01]  /*cce0*/  SHFL.BFLY PT, R6, R103, 0x1, 0x1f ;  /* 0x0c201f0067067f89 */ /* 0x000e6200000e0000 */
[----:B----4-:R-:W-:Y:S03]  /*ccf0*/  FMNMX.FTZ R4, R5, R8, !PT ;  /* 0x0000000805047209 */ /* 0x010fe60007810000 */
[----:B------:R-:W2:Y:S04]  /*cd00*/  SHFL.BFLY PT, R3, R104, 0x1, 0x1f ;  /* 0x0c201f0068037f89 */ /* 0x000ea800000e0000 */
[----:B------:R-:W3:Y:S04]  /*cd10*/  SHFL.BFLY PT, R7, R102, 0x1, 0x1f ;  /* 0x0c201f0066077f89 */ /* 0x000ee800000e0000 */
[----:B------:R4:W4:Y:S01]  /*cd20*/  SHFL.BFLY PT, R2, R4, 0x1, 0x1f ;  /* 0x0c201f0004027f89 */ /* 0x00092200000e0000 */
[----:B-1----:R-:W-:Y:S02]  /*cd30*/  FMNMX.FTZ R103, R103, R6, !PT ;  /* 0x0000000667677209 */ /* 0x002fe40007810000 */
[----:B--2---:R-:W-:Y:S02]  /*cd40*/  FMNMX.FTZ R104, R104, R3, !PT ;  /* 0x0000000368687209 */ /* 0x004fe40007810000 */
[----:B---3--:R-:W-:Y:S03]  /*cd50*/  FMNMX.FTZ R102, R102, R7, !PT ;  /* 0x0000000766667209 */ /* 0x008fe60007810000 */
.L_x_684:
[----:B------:R-:W-:Y:S01]  /*cd60*/  FADD.FTZ R0, -R104, R0 ;  /* 0x0000000068007221 */ /* 0x000fe20000010100 */
[----:B----4-:R-:W-:Y:S01]  /*cd70*/  FMNMX.FTZ R2, R2, R4, !PT ;  /* 0x0000000402027209 */ /* 0x010fe20007810000 */
[----:B------:R-:W-:Y:S01]  /*cd80*/  FMUL.FTZ R179, R103, c[0x0][0x2d0] ;  /* 0x0000b40067b37a20 */ /* 0x000fe20000410000 */
[----:B------:R-:W-:Y:S01]  /*cd90*/  WARPSYNC 0xffffffff ;  /* 0xffffffff00007948 */ /* 0x000fe20003800000 */
[----:B------:R-:W-:Y:S01]  /*cda0*/  FMUL.FTZ R0, R0, c[0x0][0x2d0] ;  /* 0x0000b40000007a20 */ /* 0x000fe20000410000 */
[----:B------:R-:W1:Y:S01]  /*cdb0*/  LDSM.16.MT88.4 R20, [R201] ;  /* 0x00000000c914783b */ /* 0x000e620000004200 */
[----:B------:R-:W-:Y:S01]  /*cdc0*/  FMUL.FTZ R176, R104, c[0x0][0x2d0] ;  /* 0x0000b40068b07a20 */ /* 0x000fe20000410000 */
[----:B------:R-:W-:Y:S01]  /*cdd0*/  ISETP.GT.AND P0, PT, R225, RZ, PT ;  /* 0x000000ffe100720c */ /* 0x000fe20003f04270 */
[----:B------:R2:W-:Y:S01]  /*cde0*/  MUFU.EX2 R101, R0 ;  /* 0x0000000000657308 */ /* 0x0005e20000000800 */
[----:B------:R-:W-:Y:S02]  /*cdf0*/  FMUL.FTZ R178, R102, c[0x0][0x2d0] ;  /* 0x0000b40066b27a20 */ /* 0x000fe40000410000 */
[--C-:B------:R-:W-:Y:S02]  /*ce00*/  FFMA.FTZ R3, R190, c[0x0][0x2d0], -R176.reuse ;  /* 0x0000b400be037a23 */ /* 0x100fe400000108b0 */
[----:B------:R-:W-:Y:S01]  /*ce10*/  FMUL.FTZ R177, R2, c[0x0][0x2d0] ;  /* 0x0000b40002b17a20 */ /* 0x000fe20000410000 */
[----:B------:R-:W3:Y:S01]  /*ce20*/  LDSM.16.MT88.4 R36, [R202] ;  /* 0x00000000ca24783b */ /* 0x000ee20000004200 */
[--C-:B------:R-:W-:Y:S02]  /*ce30*/  FFMA.FTZ R6, R172, c[0x0][0x2d0], -R176.reuse ;  /* 0x0000b400ac067a23 */ /* 0x100fe400000108b0 */
[----:B------:R-:W-:Y:S01]  /*ce40*/  FFMA.FTZ R4, R188, c[0x0][0x2d0], -R177 ;  /* 0x0000b400bc047a23 */ /* 0x000fe200000108b1 */
[----:B------:R-:W-:Y:S01]  /*ce50*/  MUFU.EX2 R28, R3 ;  /* 0x00000003001c7308 */ /* 0x000fe20000000800 */
[--C-:B------:R-:W-:Y:S02]  /*ce60*/  FFMA.FTZ R5, R107, c[0x0][0x2d0], -R176.reuse ;  /* 0x0000b4006b057a23 */ /* 0x100fe400000108b0 */
[--C-:B------:R-:W-:Y:S01]  /*ce70*/  FFMA.FTZ R7, R174, c[0x0][0x2d0], -R176.reuse ;  /* 0x0000b400ae077a23 */ /* 0x100fe200000108b0 */
[----:B------:R-:W4:Y:S01]  /*ce80*/  LDSM.16.MT88.4 R52, [R201+0x1000] ;  /* 0x00100000c934783b */ /* 0x000f220000004200 */
[--C-:B------:R-:W-:Y:S02]  /*ce90*/  FFMA.FTZ R48, R193, c[0x0][0x2d0], -R176.reuse ;  /* 0x0000b400c1307a23 */ /* 0x100fe400000108b0 */
[--C-:B------:R-:W-:Y:S02]  /*cea0*/  FFMA.FTZ R56, R198, c[0x0][0x2d0], -R179.reuse ;  /* 0x0000b400c6387a23 */ /* 0x100fe400000108b3 */
[--C-:B------:R-:W-:Y:S01]  /*ceb0*/  FFMA.FTZ R60, R219, c[0x0][0x2d0], -R179.reuse ;  /* 0x0000b400db3c7a23 */ /* 0x100fe200000108b3 */
[----:B------:R5:W-:Y:S01]  /*cec0*/  MUFU.EX2 R10, R6 ;  /* 0x00000006000a7308 */ /* 0x000be20000000800 */
[--C-:B------:R-:W-:Y:S02]  /*ced0*/  FFMA.FTZ R107, R223, c[0x0][0x2d0], -R176.reuse ;  /* 0x0000b400df6b7a23 */ /* 0x100fe400000108b0 */
[----:B------:R-:W-:Y:S02]  /*cee0*/  FFMA.FTZ R64, R194, c[0x0][0x2d0], -R176 ;  /* 0x0000b400c2407a23 */ /* 0x000fe400000108b0 */
[----:B--2---:R-:W-:Y:S04]  /*cef0*/  FADD.FTZ R0, -R103, R100 ;  /* 0x0000006467007221 */ /* 0x004fe80000010100 */
[----:B------:R-:W-:Y:S01]  /*cf00*/  FMUL.FTZ R0, R0, c[0x0][0x2d0] ;  /* 0x0000b40000007a20 */ /* 0x000fe20000410000 */
[----:B------:R2:W-:Y:S10]  /*cf10*/  MUFU.EX2 R40, R5 ;  /* 0x0000000500287308 */ /* 0x0005f40000000800 */
[----:B------:R1:W-:Y:S01]  /*cf20*/  MUFU.EX2 R100, R0 ;  /* 0x0000000000647308 */ /* 0x0003e20000000800 */
[--C-:B-----5:R-:W-:Y:S09]  /*cf30*/  FFMA.FTZ R6, R185, c[0x0][0x2d0], -R178.reuse ;  /* 0x0000b400b9067a23 */ /* 0x120ff200000108b2 */
[----:B------:R-:W-:Y:S01]  /*cf40*/  MUFU.EX2 R25, R7 ;  /* 0x0000000700197308 */ /* 0x000fe20000000800 */
[--C-:B--2---:R-:W-:Y:S09]  /*cf50*/  FFMA.FTZ R5, R191, c[0x0][0x2d0], -R178.reuse ;  /* 0x0000b400bf057a23 */ /* 0x104ff200000108b2 */
[----:B------:R-:W-:Y:S01]  /*cf60*/  MUFU.EX2 R185, R6 ;  /* 0x0000000600b97308 */ /* 0x000fe20000000800 */
[--C-:B-1----:R-:W-:Y:S09]  /*cf70*/  FFMA.FTZ R0, R173, c[0x0][0x2d0], -R179.reuse ;  /* 0x0000b400ad007a23 */ /* 0x102ff200000108b3 */
[----:B------:R1:W-:Y:S10]  /*cf80*/  MUFU.EX2 R190, R0 ;  /* 0x0000000000be7308 */ /* 0x0003f40000000800 */
[----:B------:R-:W2:Y:S01]  /*cf90*/  MUFU.EX2 R191, R5 ;  /* 0x0000000500bf7308 */ /* 0x000ea20000000800 */
[--C-:B-1----:R-:W-:Y:S09]  /*cfa0*/  FFMA.FTZ R0, R189, c[0x0][0x2d0], -R179.reuse ;  /* 0x0000b400bd007a23 */ /* 0x102ff200000108b3 */
[----:B------:R1:W5:Y:S02]  /*cfb0*/  MUFU.EX2 R189, R0 ;  /* 0x0000000000bd7308 */ /* 0x0003640000000800 */
[--C-:B-1----:R-:W-:Y:S01]  /*cfc0*/  FFMA.FTZ R0, R18, c[0x0][0x2d0], -R179.reuse ;  /* 0x0000b40012007a23 */ /* 0x102fe200000108b3 */
[----:B--2---:R-:W-:Y:S01]  /*cfd0*/  F2FP.PACK_AB R172, R191, R185 ;  /* 0x000000b9bfac723e */ /* 0x004fe200000000ff */
[----:B------:R-:W-:Y:S01]  /*cfe0*/  FMUL.FTZ R5, R101, R109 ;  /* 0x0000006d65057220 */ /* 0x000fe20000410000 */
[----:B-----5:R-:W-:Y:S05]  /*cff0*/  F2FP.PACK_AB R109, R189, R190 ;  /* 0x000000bebd6d723e */ /* 0x020fea00000000ff */
[----:B------:R1:W-:Y:S01]  /*d000*/  MUFU.EX2 R9, R0 ;  /* 0x0000000000097308 */ /* 0x0003e20000000800 */
        /* <DEDUP_REMOVED lines=11> */
[C---:B------:R-:W-:Y:S01]  /*d0c0*/  FMUL.FTZ R66, R100.reuse, R170 ;  /* 0x000000aa64427220 */ /* 0x040fe20000410000 */
[----:B------:R-:W-:Y:S01]  /*d0d0*/  MOV R170, R191 ;  /* 0x000000bf00aa7202 */ /* 0x000fe20000000f00 */
[----:B-1----:R-:W-:Y:S02]  /*d0e0*/  FFMA.FTZ R0, R17, c[0x0][0x2d0], -R179 ;  /* 0x0000b40011007a23 */ /* 0x002fe400000108b3 */
[C---:B------:R-:W-:Y:S02]  /*d0f0*/  FMUL.FTZ R17, R101.reuse, R121 ;  /* 0x0000007965117220 */ /* 0x040fe40000410000 */
[----:B------:R1:W-:Y:S01]  /*d100*/  MUFU.EX2 R8, R0 ;  /* 0x0000000000087308 */ /* 0x0003e20000000800 */
[----:B------:R-:W-:Y:S01]  /*d110*/  LDSM.16.MT88.4 R120, [R202+0x400] ;  /* 0x00040000ca78783b */ /* 0x000fe20000004200 */
        /* <DEDUP_REMOVED lines=10> */
[----:B------:R-:W-:Y:S02]  /*d1c0*/  FMUL.FTZ R86, R100, R86 ;  /* 0x0000005664567220 */ /* 0x000fe40000410000 */
[----:B-1----:R-:W-:Y:S02]  /*d1d0*/  FADD.FTZ R0, -R102, R105 ;  /* 0x0000006966007221 */ /* 0x002fe40000010100 */
[----:B------:R-:W-:Y:S02]  /*d1e0*/  FFMA.FTZ R105, R197, c[0x0][0x2d0], -R179 ;  /* 0x0000b400c5697a23 */ /* 0x000fe400000108b3 */
[----:B------:R-:W-:Y:S02]  /*d1f0*/  FMUL.FTZ R0, R0, c[0x0][0x2d0] ;  /* 0x0000b40000007a20 */ /* 0x000fe40000410000 */
[C---:B------:R-:W-:Y:S02]  /*d200*/  FMUL.FTZ R87, R100.reuse, R87 ;  /* 0x0000005764577220 */ /* 0x040fe40000410000 */
[----:B------:R1:W2:Y:S01]  /*d210*/  MUFU.EX2 R3, R0 ;  /* 0x0000000000037308 */ /* 0x0002a20000000800 */
[C---:B------:R-:W-:Y:S02]  /*d220*/  FMUL.FTZ R96, R101.reuse, R96 ;  /* 0x0000006065607220 */ /* 0x040fe40000410000 */
[----:B------:R-:W-:Y:S02]  /*d230*/  FMUL.FTZ R97, R101, R97 ;  /* 0x0000006165617220 */ /* 0x000fe40000410000 */
[C---:B------:R-:W-:Y:S02]  /*d240*/  FMUL.FTZ R98, R100.reuse, R98 ;  /* 0x0000006264627220 */ /* 0x040fe40000410000 */
[----:B------:R-:W-:Y:S02]  /*d250*/  FMUL.FTZ R99, R100, R99 ;  /* 0x0000006364637220 */ /* 0x000fe40000410000 */
[--C-:B-1----:R-:W-:Y:S02]  /*d260*/  FFMA.FTZ R0, R175, c[0x0][0x2d0], -R178.reuse ;  /* 0x0000b400af007a23 */ /* 0x102fe400000108b2 */
[C---:B--2---:R-:W-:Y:S02]  /*d270*/  FMUL.FTZ R12, R3.reuse, R116 ;  /* 0x00000074030c7220 */ /* 0x044fe40000410000 */
[----:B------:R1:W-:Y:S01]  /*d280*/  MUFU.EX2 R34, R0 ;  /* 0x0000000000227308 */ /* 0x0003e20000000800 */
        /* <DEDUP_REMOVED lines=8> */
[C---:B------:R-:W-:Y:S01]  /*d310*/  FMUL.FTZ R72, R3.reuse, R72 ;  /* 0x0000004803487220 */ /* 0x040fe20000410000 */
[----:B------:R2:W-:Y:S01]  /*d320*/  MUFU.EX2 R165, R64 ;  /* 0x0000004000a57308 */ /* 0x0005e20000000800 */
[C---:B------:R-:W-:Y:S02]  /*d330*/  FMUL.FTZ R73, R3.reuse, R73 ;  /* 0x0000004903497220 */ /* 0x040fe40000410000 */
[C---:B------:R-:W-:Y:S02]  /*d340*/  FMUL.FTZ R76, R3.reuse, R76 ;  /* 0x0000004c034c7220 */ /* 0x040fe40000410000 */
[C---:B------:R-:W-:Y:S02]  /*d350*/  FMUL.FTZ R77, R3.reuse, R77 ;  /* 0x0000004d034d7220 */ /* 0x040fe40000410000 */
[C---:B------:R-:W-:Y:S02]  /*d360*/  FMUL.FTZ R88, R3.reuse, R88 ;  /* 0x0000005803587220 */ /* 0x040fe40000410000 */
[----:B-1----:R-:W-:Y:S02]  /*d370*/  FFMA.FTZ R0, R184, c[0x0][0x2d0], -R178 ;  /* 0x0000b400b8007a23 */ /* 0x002fe400000108b2 */
[----:B------:R1:W-:Y:S01]  /*d380*/  MUFU.EX2 R184, R4 ;  /* 0x0000000400b87308 */ /* 0x0003e20000000800 */
[C---:B------:R-:W-:Y:S02]  /*d390*/  FMUL.FTZ R89, R3.reuse, R89 ;  /* 0x0000005903597220 */ /* 0x040fe40000410000 */
[C---:B------:R-:W-:Y:S02]  /*d3a0*/  FMUL.FTZ R92, R3.reuse, R92 ;  /* 0x0000005c035c7220 */ /* 0x040fe40000410000 */
[----:B------:R-:W-:Y:S05]  /*d3b0*/  FMUL.FTZ R93, R3, R93 ;  /* 0x0000005d035d7220 */ /* 0x000fea0000410000 */
[----:B------:R5:W3:Y:S01]  /*d3c0*/  MUFU.EX2 R41, R0 ;  /* 0x0000000000297308 */ /* 0x000ae20000000800 */
[----:B--2---:R-:W-:Y:S02]  /*d3d0*/  FMUL.FTZ R64, R101, R168 ;  /* 0x000000a865407220 */ /* 0x004fe40000410000 */
[--C-:B-1----:R-:W-:Y:S01]  /*d3e0*/  FFMA.FTZ R4, R192, c[0x0][0x2d0], -R177.reuse ;  /* 0x0000b400c0047a23 */ /* 0x102fe200000108b1 */
[----:B------:R-:W-:Y:S06]  /*d3f0*/  MOV R192, R10 ;  /* 0x0000000a00c07202 */ /* 0x000fec0000000f00 */
[----:B------:R1:W2:Y:S01]  /*d400*/  MUFU.EX2 R188, R4 ;  /* 0x0000000400bc7308 */ /* 0x0002a20000000800 */
[-C--:B------:R-:W-:Y:S02]  /*d410*/  F2FP.PACK_AB R110, R40, R192.reuse ;  /* 0x000000c0286e723e */ /* 0x080fe400000000ff */
[----:B------:R-:W-:Y:S01]  /*d420*/  MOV R168, R192 ;  /* 0x000000c000a87202 */ /* 0x000fe20000000f00 */
[----:B-----5:R-:W-:Y:S01]  /*d430*/  FADD.FTZ R0, -R2, R106 ;  /* 0x0000006a02007221 */ /* 0x020fe20000010100 */
[----:B---3--:R-:W-:Y:S01]  /*d440*/  F2FP.PACK_AB R174, R41, R34 ;  /* 0x0000002229ae723e */ /* 0x008fe200000000ff */
[--C-:B------:R-:W-:Y:S01]  /*d450*/  FFMA.FTZ R106, R233, c[0x0][0x2d0], -R176.reuse ;  /* 0x0000b400e96a7a23 */ /* 0x100fe200000108b0 */
[----:B------:R-:W-:Y:S01]  /*d460*/  MOV R136, R41 ;  /* 0x0000002900887202 */ /* 0x000fe20000000f00 */
[----:B------:R-:W-:Y:S02]  /*d470*/  FMUL.FTZ R0, R0, c[0x0][0x2d0] ;  /* 0x0000b40000007a20 */ /* 0x000fe40000410000 */
[----:B------:R-:W-:Y:S02]  /*d480*/  FMUL.FTZ R41, R3, R145 ;  /* 0x0000009103297220 */ /* 0x000fe40000410000 */
[----:B------:R-:W-:Y:S02]  /*d490*/  FFMA.FTZ R145, R181, c[0x0][0x2d0], -R176 ;  /* 0x0000b400b5917a23 */ /* 0x000fe400000108b0 */
[----:B------:R-:W3:Y:S01]  /*d4a0*/  MUFU.EX2 R0, R0 ;  /* 0x0000000000007308 */ /* 0x000ee20000000800 */
[--C-:B-1----:R-:W-:Y:S01]  /*d4b0*/  FFMA.FTZ R4, R187, c[0x0][0x2d0], -R177.reuse ;  /* 0x0000b400bb047a23 */ /* 0x102fe200000108b1 */
[----:B------:R-:W-:Y:S01]  /*d4c0*/  MOV R187, R9 ;  /* 0x0000000900bb7202 */ /* 0x000fe20000000f00 */
[C---:B------:R-:W-:Y:S01]  /*d4d0*/  FMUL.FTZ R9, R3.reuse, R113 ;  /* 0x0000007103097220 */ /* 0x040fe20000410000 */
[----:B--2---:R-:W-:Y:S06]  /*d4e0*/  F2FP.PACK_AB R173, R188, R184 ;  /* 0x000000b8bcad723e */ /* 0x004fec00000000ff */
[----:B------:R-:W1:Y:S01]  /*d4f0*/  MUFU.EX2 R35, R4 ;  /* 0x0000000400237308 */ /* 0x000e620000000800 */
[----:B------:R-:W-:Y:S09]  /*d500*/  MOV R169, R188 ;  /* 0x000000bc00a97202 */ /* 0x000ff20000000f00 */
[----:B------:R-:W-:Y:S01]  /*d510*/  MUFU.EX2 R194, R145 ;  /* 0x0000009100c27308 */ /* 0x000fe20000000800 */
[C---:B---3--:R-:W-:Y:S02]  /*d520*/  FMUL.FTZ R10, R0.reuse, R114 ;  /* 0x00000072000a7220 */ /* 0x048fe40000410000 */
[C---:B------:R-:W-:Y:S02]  /*d530*/  FMUL.FTZ R11, R0.reuse, R115 ;  /* 0x00000073000b7220 */ /* 0x040fe40000410000 */
[C---:B------:R-:W-:Y:S02]  /*d540*/  FMUL.FTZ R14, R0.reuse, R118 ;  /* 0x00000076000e7220 */ /* 0x040fe40000410000 */
[C---:B------:R-:W-:Y:S02]  /*d550*/  FMUL.FTZ R15, R0.reuse, R119 ;  /* 0x00000077000f7220 */ /* 0x040fe40000410000 */
[C---:B------:R-:W-:Y:S01]  /*d560*/  FMUL.FTZ R58, R0.reuse, R162 ;  /* 0x000000a2003a7220 */ /* 0x040fe20000410000 */
[----:B------:R-:W-:Y:S01]  /*d570*/  LDSM.16.MT88.4 R116, [R201+0x2000] ;  /* 0x00200000c974783b */ /* 0x000fe20000004200 */
[----:B------:R2:W-:Y:S01]  /*d580*/  MUFU.EX2 R162, R105 ;  /* 0x0000006900a27308 */ /* 0x0005e20000000800 */
[----:B------:R-:W-:Y:S01]  /*d590*/  FMUL.FTZ R26, R0, R130 ;  /* 0x00000082001a7220 */ /* 0x000fe20000410000 */
[----:B-1----:R-:W-:Y:S01]  /*d5a0*/  MOV R133, R35 ;  /* 0x0000002300857202 */ /* 0x002fe20000000f00 */
[----:B------:R-:W-:Y:S01]  /*d5b0*/  FFMA.FTZ R4, R186, c[0x0][0x2d0], -R177 ;  /* 0x0000b400ba047a23 */ /* 0x000fe200000108b1 */
[----:B------:R-:W-:Y:S01]  /*d5c0*/  MOV R186, R8 ;  /* 0x0000000800ba7202 */ /* 0x000fe20000000f00 */
[C---:B------:R-:W-:Y:S02]  /*d5d0*/  FMUL.FTZ R8, R3.reuse, R112 ;  /* 0x0000007003087220 */ /* 0x040fe40000410000 */
[----:B------:R-:W-:Y:S01]  /*d5e0*/  FMUL.FTZ R27, R0, R131 ;  /* 0x00000083001b7220 */ /* 0x000fe20000410000 */
[----:B------:R-:W-:Y:S01]  /*d5f0*/  F2FP.PACK_AB R111, R186, R187 ;  /* 0x000000bbba6f723e */ /* 0x000fe200000000ff */
[C---:B------:R-:W-:Y:S01]  /*d600*/  FMUL.FTZ R30, R0.reuse, R134 ;  /* 0x00000086001e7220 */ /* 0x040fe20000410000 */
[----:B------:R-:W1:Y:S01]  /*d610*/  MUFU.EX2 R33, R4 ;  /* 0x0000000400217308 */ /* 0x000e620000000800 */
[----:B------:R-:W-:Y:S01]  /*d620*/  MOV R131, R28 ;  /* 0x0000001c00837202 */ /* 0x000fe20000000f00 */
[C---:B------:R-:W-:Y:S01]  /*d630*/  FMUL.FTZ R31, R0.reuse, R135 ;  /* 0x00000087001f7220 */ /* 0x040fe20000410000 */
[----:B------:R-:W-:Y:S01]  /*d640*/  MOV R134, R40 ;  /* 0x0000002800867202 */ /* 0x000fe20000000f00 */
[C---:B------:R-:W-:Y:S01]  /*d650*/  FMUL.FTZ R62, R0.reuse, R166 ;  /* 0x000000a6003e7220 */ /* 0x040fe20000410000 */
[----:B------:R-:W2:Y:S01]  /*d660*/  LDSM.16.MT88.4 R112, [R202+0x1000] ;  /* 0x00100000ca70783b */ /* 0x000ea20000004200 */
[C---:B------:R-:W-:Y:S02]  /*d670*/  FMUL.FTZ R47, R0.reuse, R151 ;  /* 0x00000097002f7220 */ /* 0x040fe40000410000 */
[----:B------:R-:W-:Y:S02]  /*d680*/  FMUL.FTZ R40, R3, R144 ;  /* 0x0000009003287220 */ /* 0x000fe40000410000 */
[----:B------:R-:W5:Y:S01]  /*d690*/  MUFU.EX2 R151, R48 ;  /* 0x0000003000977308 */ /* 0x000f620000000800 */
[C---:B------:R-:W-:Y:S02]  /*d6a0*/  FMUL.FTZ R42, R0.reuse, R146 ;  /* 0x00000092002a7220 */ /* 0x040fe40000410000 */
[C---:B------:R-:W-:Y:S02]  /*d6b0*/  FMUL.FTZ R43, R0.reuse, R147 ;  /* 0x00000093002b7220 */ /* 0x040fe40000410000 */
[----:B--2---:R-:W-:Y:S02]  /*d6c0*/  FFMA.FTZ R105, R199, c[0x0][0x2d0], -R179 ;  /* 0x0000b400c7697a23 */ /* 0x004fe400000108b3 */
[C---:B------:R-:W-:Y:S02]  /*d6d0*/  FMUL.FTZ R46, R0.reuse, R150 ;  /* 0x00000096002e7220 */ /* 0x040fe40000410000 */
[C---:B------:R-:W-:Y:S01]  /*d6e0*/  FMUL.FTZ R59, R0.reuse, R163 ;  /* 0x000000a3003b7220 */ /* 0x040fe20000410000 */
[----:B------:R2:W-:Y:S01]  /*d6f0*/  MUFU.EX2 R166, R105 ;  /* 0x0000006900a67308 */ /* 0x0005e20000000800 */
[C---:B------:R-:W-:Y:S02]  /*d700*/  FMUL.FTZ R63, R0.reuse, R167 ;  /* 0x000000a7003f7220 */ /* 0x040fe40000410000 */
[----:B------:R-:W-:Y:S01]  /*d710*/  FMUL.FTZ R74, R0, R74 ;  /* 0x0000004a004a7220 */ /* 0x000fe20000410000 */
[----:B-1----:R-:W-:Y:S01]  /*d720*/  F2FP.PACK_AB R175, R33, R35 ;  /* 0x0000002321af723e */ /* 0x002fe200000000ff */
[----:B------:R-:W-:Y:S01]  /*d730*/  FMUL.FTZ R4, R101, R108 ;  /* 0x0000006c65047220 */ /* 0x000fe20000410000 */
[----:B------:R-:W-:Y:S01]  /*d740*/  F2FP.PACK_AB R108, R28, R25 ;  /* 0x000000191c6c723e */ /* 0x000fe200000000ff */
[C---:B------:R-:W-:Y:S02]  /*d750*/  FMUL.FTZ R25, R3.reuse, R129 ;  /* 0x0000008103197220 */ /* 0x040fe40000410000 */
[----:B------:R-:W3:Y:S01]  /*d760*/  LDL.LU R129, [R1+0x10] ;  /* 0x0000100001817983 */ /* 0x000ee20000300800 */
[----:B------:R-:W-:Y:S01]  /*d770*/  FMUL.FTZ R28, R3, R132 ;  /* 0x00000084031c7220 */ /* 0x000fe20000410000 */
[----:B------:R-:W-:Y:S01]  /*d780*/  MOV R132, R34 ;  /* 0x0000002200847202 */ /* 0x000fe20000000f00 */
[C---:B------:R-:W-:Y:S01]  /*d790*/  FMUL.FTZ R34, R100.reuse, R138 ;  /* 0x0000008a64227220 */ /* 0x040fe20000410000 */
[-C--:B------:R-:W-:Y:S01]  /*d7a0*/  HMMA.16816.F32 R4, R108, R20.reuse, R4 ;  /* 0x000000146c04723c */ /* 0x080fe20000001804 */
[----:B------:R-:W3:Y:S01]  /*d7b0*/  LDL.LU R130, [R1+0xc] ;  /* 0x00000c0001827983 */ /* 0x000ee20000300800 */
[----:B------:R1:W1:Y:S03]  /*d7c0*/  MUFU.EX2 R150, R56 ;  /* 0x0000003800967308 */ /* 0x0002660000000800 */
[----:B------:R-:W-:Y:S02]  /*d7d0*/  FMUL.FTZ R35, R100, R139 ;  /* 0x0000008b64237220 */ /* 0x000fe40000410000 */
[--C-:B------:R-:W-:Y:S01]  /*d7e0*/  FFMA.FTZ R139, R245, c[0x0][0x2d0], -R178.reuse ;  /* 0x0000b400f58b7a23 */ /* 0x100fe200000108b2 */
[C---:B------:R-:W-:Y:S04]  /*d7f0*/  HMMA.16816.F32 R8, R172.reuse, R20, R8 ;  /* 0x00000014ac08723c */ /* 0x040fe80000001808 */
[----:B------:R-:W-:Y:S01]  /*d800*/  MUFU.EX2 R188, R139 ;  /* 0x0000008b00bc7308 */ /* 0x000fe20000000800 */
[----:B--2---:R-:W-:Y:S02]  /*d810*/  FFMA.FTZ R105, R226, c[0x0][0x2d0], -R178 ;  /* 0x0000b400e2697a23 */ /* 0x004fe400000108b2 */
[C---:B------:R-:W-:Y:S01]  /*d820*/  FMUL.FTZ R20, R101.reuse, R124 ;  /* 0x0000007c65147220 */ /* 0x040fe20000410000 */
[-C--:B------:R-:W-:Y:S04]  /*d830*/  HMMA.16816.F32 R12, R172, R22.reuse, R12 ;  /* 0x00000016ac0c723c */ /* 0x080fe8000000180c */
[--C-:B------:R-:W-:Y:S02]  /*d840*/  FFMA.FTZ R124, R222, c[0x0][0x2d0], -R176.reuse ;  /* 0x0000b400de7c7a23 */ /* 0x100fe400000108b0 */
[C---:B------:R-:W-:Y:S01]  /*d850*/  FMUL.FTZ R21, R101.reuse, R125 ;  /* 0x0000007d65157220 */ /* 0x040fe20000410000 */
[----:B------:R2:W-:Y:S01]  /*d860*/  MUFU.EX2 R149, R105 ;  /* 0x0000006900957308 */ /* 0x0005e20000000800 */
[C---:B------:R-:W-:Y:S04]  /*d870*/  HMMA.16816.F32 R16, R108.reuse, R22, R16 ;  /* 0x000000166c10723c */ /* 0x040fe80000001810 */
[----:B------:R-:W-:Y:S02]  /*d880*/  FMUL.FTZ R48, R101, R152 ;  /* 0x0000009865307220 */ /* 0x000fe40000410000 */
[----:B-1----:R-:W-:Y:S02]  /*d890*/  FMUL.FTZ R56, R3, R160 ;  /* 0x000000a003387220 */ /* 0x002fe40000410000 */
[C---:B------:R-:W-:Y:S04]  /*d8a0*/  FMUL.FTZ R22, R100.reuse, R126 ;  /* 0x0000007e64167220 */ /* 0x040fe80000410000 */
[----:B------:R-:W-:Y:S01]  /*d8b0*/  FMUL.FTZ R23, R100, R127 ;  /* 0x0000007f64177220 */ /* 0x000fe20000410000 */
[----:B------:R-:W-:Y:S01]  /*d8c0*/  MOV R127, R33 ;  /* 0x00000021007f7202 */ /* 0x000fe20000000f00 */
[----:B------:R-:W-:Y:S02]  /*d8d0*/  FMUL.FTZ R33, R101, R137 ;  /* 0x0000008965217220 */ /* 0x000fe40000410000 */
[----:B------:R-:W3:Y:S01]  /*d8e0*/  LDL.LU R137, [R1+0x4] ;  /* 0x0000040001897983 */ /* 0x000ee20000300800 */
[--C-:B------:R-:W-:Y:S01]  /*d8f0*/  FFMA.FTZ R125, R221, c[0x0][0x2d0], -R176.reuse ;  /* 0x0000b400dd7d7a23 */ /* 0x100fe200000108b0 */
[----:B------:R-:W-:Y:S01]  /*d900*/  MOV R193, R127 ;  /* 0x0000007f00c17202 */ /* 0x000fe20000000f00 */
[-C--:B------:R-:W-:Y:S01]  /*d910*/  HMMA.16816.F32 R20, R108, R36.reuse, R20 ;  /* 0x000000246c14723c */ /* 0x080fe20000001814 */
[----:B------:R-:W3:Y:S01]  /*d920*/  LDL.LU R138, [R1] ;  /* 0x00000000018a7983 */ /* 0x000ee20000300800 */
[----:B------:R-:W-:Y:S01]  /*d930*/  MUFU.EX2 R226, R125 ;  /* 0x0000007d00e27308 */ /* 0x000fe20000000800 */
[----:B------:R-:W-:Y:S02]  /*d940*/  FFMA.FTZ R126, R220, c[0x0][0x2d0], -R176 ;  /* 0x0000b400dc7e7a23 */ /* 0x000fe400000108b0 */
[C---:B------:R-:W-:Y:S02]  /*d950*/  FMUL.FTZ R75, R0.reuse, R75 ;  /* 0x0000004b004b7220 */ /* 0x040fe40000410000 */
[C---:B------:R-:W-:Y:S01]  /*d960*/  FMUL.FTZ R78, R0.reuse, R78 ;  /* 0x0000004e004e7220 */ /* 0x040fe20000410000 */
[C---:B------:R-:W-:Y:S04]  /*d970*/  HMMA.16816.F32 R24, R172.reuse, R36, R24 ;  /* 0x00000024ac18723c */ /* 0x040fe80000001818 */
[C---:B------:R-:W-:Y:S02]  /*d980*/  FMUL.FTZ R79, R0.reuse, R79 ;  /* 0x0000004f004f7220 */ /* 0x040fe40000410000 */
[C---:B------:R-:W-:Y:S02]  /*d990*/  FMUL.FTZ R90, R0.reuse, R90 ;  /* 0x0000005a005a7220 */ /* 0x040fe40000410000 */
[-C--:B------:R-:W-:Y:S04]  /*d9a0*/  HMMA.16816.F32 R28, R172, R38.reuse, R28 ;  /* 0x00000026ac1c723c */ /* 0x080fe8000000181c */
[C---:B------:R-:W-:Y:S02]  /*d9b0*/  FMUL.FTZ R36, R101.reuse, R140 ;  /* 0x0000008c65247220 */ /* 0x040fe40000410000 */
[----:B------:R-:W-:Y:S02]  /*d9c0*/  FMUL.FTZ R37, R101, R141 ;  /* 0x0000008d65257220 */ /* 0x000fe40000410000 */
[C---:B------:R-:W-:Y:S04]  /*d9d0*/  HMMA.16816.F32 R32, R108.reuse, R38, R32 ;  /* 0x000000266c20723c */ /* 0x040fe80000001820 */
[--C-:B--2---:R-:W-:Y:S02]  /*d9e0*/  FFMA.FTZ R105, R229, c[0x0][0x2d0], -R178.reuse ;  /* 0x0000b400e5697a23 */ /* 0x104fe400000108b2 */
[----:B------:R-:W-:Y:S02]  /*d9f0*/  FMUL.FTZ R91, R0, R91 ;  /* 0x0000005b005b7220 */ /* 0x000fe40000410000 */
[C---:B------:R-:W-:Y:S04]  /*da00*/  FMUL.FTZ R38, R100.reuse, R142 ;  /* 0x0000008e64267220 */ /* 0x040fe80000410000 */
[----:B------:R-:W-:Y:S01]  /*da10*/  FMUL.FTZ R39, R100, R143 ;  /* 0x0000008f64277220 */ /* 0x000fe20000410000 */
[----:B------:R-:W-:Y:S01]  /*da20*/  MOV R143, R128 ;  /* 0x00000080008f7202 */ /* 0x000fe20000000f00 */
[C---:B------:R-:W-:Y:S02]  /*da30*/  FMUL.FTZ R94, R0.reuse, R94 ;  /* 0x0000005e005e7220 */ /* 0x040fe40000410000 */
[----:B------:R-:W-:Y:S02]  /*da40*/  FMUL.FTZ R95, R0, R95 ;  /* 0x0000005f005f7220 */ /* 0x000fe40000410000 */
[----:B------:R-:W-:Y:S01]  /*da50*/  FFMA.FTZ R140, R242, c[0x0][0x2d0], -R178 ;  /* 0x0000b400f28c7a23 */ /* 0x000fe200000108b2 */
[-C--:B----4-:R-:W-:Y:S03]  /*da60*/  HMMA.16816.F32 R36, R108, R52.reuse, R36 ;  /* 0x000000346c24723c */ /* 0x090fe60000001824 */
[--C-:B------:R-:W-:Y:S01]  /*da70*/  FFMA.FTZ R144, R241, c[0x0][0x2d0], -R177.reuse ;  /* 0x0000b400f1907a23 */ /* 0x100fe200000108b1 */
[----:B-----5:R-:W-:Y:S01]  /*da80*/  MOV R241, R151 ;  /* 0x0000009700f17202 */ /* 0x020fe20000000f00 */
[--C-:B------:R-:W-:Y:S01]  /*da90*/  FFMA.FTZ R142, R243, c[0x0][0x2d0], -R177.reuse ;  /* 0x0000b400f38e7a23 */ /* 0x100fe200000108b1 */
[----:B------:R-:W-:Y:S01]  /*daa0*/  MOV R243, R150 ;  /* 0x0000009600f37202 */ /* 0x000fe20000000f00 */
[--C-:B------:R-:W-:Y:S01]  /*dab0*/  FFMA.FTZ R141, R249, c[0x0][0x2d0], -R177.reuse ;  /* 0x0000b400f98d7a23 */ /* 0x100fe200000108b1 */
[C---:B------:R-:W-:Y:S07]  /*dac0*/  HMMA.16816.F32 R40, R172.reuse, R52, R40 ;  /* 0x00000034ac28723c */ /* 0x040fee0000001828 */
[----:B------:R-:W-:Y:S01]  /*dad0*/  FFMA.FTZ R52, R196, c[0x0][0x2d0], -R176 ;  /* 0x0000b400c4347a23 */ /* 0x000fe200000108b0 */
[-C--:B------:R-:W-:Y:S03]  /*dae0*/  HMMA.16816.F32 R44, R172, R54.reuse, R44 ;  /* 0x00000036ac2c723c */ /* 0x080fe6000000182c */
[----:B------:R1:W2:Y:S01]  /*daf0*/  MUFU.EX2 R147, R52 ;  /* 0x0000003400937308 */ /* 0x0002a20000000800 */
[C---:B------:R-:W-:Y:S04]  /*db00*/  FMUL.FTZ R53, R101.reuse, R157 ;  /* 0x0000009d65357220 */ /* 0x040fe80000410000 */
[C---:B------:R-:W-:Y:S07]  /*db10*/  HMMA.16816.F32 R48, R108.reuse, R54, R48 ;  /* 0x000000366c30723c */ /* 0x040fee0000001830 */
[C---:B------:R-:W-:Y:S02]  /*db20*/  FMUL.FTZ R55, R100.reuse, R159 ;  /* 0x0000009f64377220 */ /* 0x040fe40000410000 */
[----:B------:R4:W-:Y:S03]  /*db30*/  MUFU.EX2 R159, R105 ;  /* 0x00000069009f7308 */ /* 0x0009e60000000800 */
[----:B------:R-:W-:Y:S07]  /*db40*/  FMUL.FTZ R54, R100, R158 ;  /* 0x0000009e64367220 */ /* 0x000fee0000410000 */
[----:B------:R5:W5:Y:S01]  /*db50*/  MUFU.EX2 R158, R60 ;  /* 0x0000003c009e7308 */ /* 0x000b620000000800 */
[----:B-1----:R-:W-:Y:S01]  /*db60*/  FMUL.FTZ R52, R101, R156 ;  /* 0x0000009c65347220 */ /* 0x002fe20000410000 */
[----:B------:R-:W-:Y:S02]  /*db70*/  MOV R156, R193 ;  /* 0x000000c1009c7202 */ /* 0x000fe40000000f00 */
[----:B--2---:R-:W-:Y:S04]  /*db80*/  MOV R242, R147 ;  /* 0x0000009300f27202 */ /* 0x004fe80000000f00 */
[-C--:B------:R-:W-:Y:S03]  /*db90*/  HMMA.16816.F32 R52, R108, R112.reuse, R52 ;  /* 0x000000706c34723c */ /* 0x080fe60000001834 */
[----:B----4-:R-:W-:Y:S05]  /*dba0*/  FFMA.FTZ R105, R224, c[0x0][0x2d0], -R178 ;  /* 0x0000b400e0697a23 */ /* 0x010fea00000108b2 */
[C---:B------:R-:W-:Y:S01]  /*dbb0*/  HMMA.16816.F32 R56, R172.reuse, R112, R56 ;  /* 0x00000070ac38723c */ /* 0x040fe20000001838 */
[----:B------:R-:W-:Y:S03]  /*dbc0*/  MUFU.EX2 R224, R126 ;  /* 0x0000007e00e07308 */ /* 0x000fe60000000800 */
[----:B-----5:R-:W-:Y:S01]  /*dbd0*/  FFMA.FTZ R60, R195, c[0x0][0x2d0], -R176 ;  /* 0x0000b400c33c7a23 */ /* 0x020fe200000108b0 */
[----:B------:R-:W-:Y:S06]  /*dbe0*/  MOV R245, R158 ;  /* 0x0000009e00f57202 */ /* 0x000fec0000000f00 */
[----:B------:R1:W-:Y:S10]  /*dbf0*/  MUFU.EX2 R163, R105 ;  /* 0x0000006900a37308 */ /* 0x0003f40000000800 */
[----:B------:R2:W-:Y:S01]  /*dc00*/  MUFU.EX2 R161, R60 ;  /* 0x0000003c00a17308 */ /* 0x0005e20000000800 */
[----:B-1----:R-:W-:Y:S09]  /*dc10*/  FFMA.FTZ R105, R227, c[0x0][0x2d0], -R178 ;  /* 0x0000b400e3697a23 */ /* 0x002ff200000108b2 */
[----:B------:R1:W-:Y:S01]  /*dc20*/  MUFU.EX2 R167, R105 ;  /* 0x0000006900a77308 */ /* 0x0003e20000000800 */
[----:B--2---:R-:W-:Y:S07]  /*dc30*/  FMUL.FTZ R60, R3, R164 ;  /* 0x000000a4033c7220 */ /* 0x004fee0000410000 */
[-C--:B------:R-:W-:Y:S08]  /*dc40*/  HMMA.16816.F32 R60, R172, R114.reuse, R60 ;  /* 0x00000072ac3c723c */ /* 0x080ff0000000183c */
[C---:B------:R-:W-:Y:S01]  /*dc50*/  HMMA.16816.F32 R64, R108.reuse, R114, R64 ;  /* 0x000000726c40723c */ /* 0x040fe20000001840 */
[----:B------:R-:W2:Y:S03]  /*dc60*/  LDSM.16.MT88.4 R112, [R202+0x2000] ;  /* 0x00200000ca70783b */ /* 0x000ea60000004200 */
[--C-:B-1----:R-:W-:Y:S02]  /*dc70*/  FFMA.FTZ R105, R231, c[0x0][0x2d0], -R177.reuse ;  /* 0x0000b400e7697a23 */ /* 0x102fe400000108b1 */
[----:B------:R-:W-:Y:S02]  /*dc80*/  MUFU.EX2 R231, R124 ;  /* 0x0000007c00e77308 */ /* 0x000fe40000000800 */
[-C--:B------:R-:W-:Y:S08]  /*dc90*/  HMMA.16816.F32 R68, R108, R116.reuse, R68 ;  /* 0x000000746c44723c */ /* 0x080ff00000001844 */
[C---:B------:R-:W-:Y:S01]  /*dca0*/  HMMA.16816.F32 R72, R172.reuse, R116, R72 ;  /* 0x00000074ac48723c */ /* 0x040fe20000001848 */
[----:B------:R1:W4:Y:S07]  /*dcb0*/  MUFU.EX2 R148, R105 ;  /* 0x0000006900947308 */ /* 0x00032e0000000800 */
[-C--:B------:R-:W-:Y:S08]  /*dcc0*/  HMMA.16816.F32 R76, R172, R118.reuse, R76 ;  /* 0x00000076ac4c723c */ /* 0x080ff0000000184c */
[C---:B------:R-:W-:Y:S01]  /*dcd0*/  HMMA.16816.F32 R80, R108.reuse, R118, R80 ;  /* 0x000000766c50723c */ /* 0x040fe20000001850 */
[----:B------:R-:W5:Y:S07]  /*dce0*/  LDSM.16.MT88.4 R116, [R201+0x400] ;  /* 0x00040000c974783b */ /* 0x000f6e0000004200 */
[-C--:B--2---:R-:W-:Y:S04]  /*dcf0*/  HMMA.16816.F32 R84, R108, R112.reuse, R84 ;  /* 0x000000706c54723c */ /* 0x084fe80000001854 */
[--C-:B-1----:R-:W-:Y:S01]  /*dd00*/  FFMA.FTZ R105, R234, c[0x0][0x2d0], -R177.reuse ;  /* 0x0000b400ea697a23 */ /* 0x102fe200000108b1 */
[----:B----4-:R-:W-:Y:S01]  /*dd10*/  MOV R249, R148 ;  /* 0x0000009400f97202 */ /* 0x010fe20000000f00 */
[----:B------:R1:W-:Y:S02]  /*dd20*/  MUFU.EX2 R234, R106 ;  /* 0x0000006a00ea7308 */ /* 0x0003e40000000800 */
[C---:B------:R-:W-:Y:S08]  /*dd30*/  HMMA.16816.F32 R88, R172.reuse, R112, R88 ;  /* 0x00000070ac58723c */ /* 0x040ff00000001858 */
[----:B------:R2:W4:Y:S01]  /*dd40*/  MUFU.EX2 R160, R105 ;  /* 0x0000006900a07308 */ /* 0x0005220000000800 */
[-C--:B------:R-:W-:Y:S03]  /*dd50*/  HMMA.16816.F32 R92, R172, R114.reuse, R92 ;  /* 0x00000072ac5c723c */ /* 0x080fe6000000185c */
[----:B------:R-:W-:Y:S04]  /*dd60*/  F2FP.PACK_AB R112, R159, R149 ;  /* 0x000000959f70723e */ /* 0x000fe800000000ff */
[----:B------:R-:W-:Y:S01]  /*dd70*/  F2FP.PACK_AB R172, R224, R226 ;  /* 0x000000e2e0ac723e */ /* 0x000fe200000000ff */
[----:B------:R-:W-:Y:S04]  /*dd80*/  HMMA.16816.F32 R96, R108, R114, R96 ;  /* 0x000000726c60723c */ /* 0x000fe80000001860 */
[----:B------:R-:W-:Y:S01]  /*dd90*/  MOV R175, R187 ;  /* 0x000000bb00af7202 */ /* 0x000fe20000000f00 */
[----:B-1----:R-:W3:Y:S01]  /*dda0*/  LDL.LU R106, [R1+0x8] ;  /* 0x00000800016a7983 */ /* 0x002ee20000300800 */
[----:B------:R-:W-:Y:S01]  /*ddb0*/  MUFU.EX2 R187, R140 ;  /* 0x0000008c00bb7308 */ /* 0x000fe20000000800 */
[----:B------:R-:W-:Y:S02]  /*ddc0*/  F2FP.PACK_AB R108, R147, R151 ;  /* 0x00000097936c723e */ /* 0x000fe400000000ff */
[----:B------:R-:W3:Y:S03]  /*ddd0*/  LDL.LU R124, [R1+0x14] ;  /* 0x00001400017c7983 */ /* 0x000ee60000300800 */
[----:B------:R-:W-:Y:S02]  /*dde0*/  F2FP.PACK_AB R109, R158, R150 ;  /* 0x000000969e6d723e */ /* 0x000fe400000000ff */
[----:B------:R-:W-:Y:S01]  /*ddf0*/  F2FP.PACK_AB R110, R165, R161 ;  /* 0x000000a1a56e723e */ /* 0x000fe200000000ff */
[--C-:B--2---:R-:W-:Y:S01]  /*de00*/  FFMA.FTZ R105, R235, c[0x0][0x2d0], -R177.reuse ;  /* 0x0000b400eb697a23 */ /* 0x104fe200000108b1 */
[----:B------:R-:W-:Y:S02]  /*de10*/  F2FP.PACK_AB R111, R166, R162 ;  /* 0x000000a2a66f723e */ /* 0x000fe400000000ff */
[----:B------:R-:W-:Y:S01]  /*de20*/  F2FP.PACK_AB R114, R167, R163 ;  /* 0x000000a3a772723e */ /* 0x000fe200000000ff */
[----:B------:R1:W-:Y:S01]  /*de30*/  MUFU.EX2 R164, R105 ;  /* 0x0000006900a47308 */ /* 0x0003e20000000800 */
[----:B----4-:R-:W-:Y:S03]  /*de40*/  F2FP.PACK_AB R113, R160, R148 ;  /* 0x00000094a071723e */ /* 0x010fe600000000ff */
[-C--:B-----5:R-:W-:Y:S03]  /*de50*/  HMMA.16816.F32 R4, R108, R116.reuse, R4 ;  /* 0x000000746c04723c */ /* 0x0a0fe60000001804 */
[----:B-1----:R-:W-:Y:S04]  /*de60*/  FFMA.FTZ R105, R236, c[0x0][0x2d0], -R177 ;  /* 0x0000b400ec697a23 */ /* 0x002fe800000108b1 */
[----:B------:R1:W2:Y:S02]  /*de70*/  MUFU.EX2 R135, R105 ;  /* 0x0000006900877308 */ /* 0x0002a40000000800 */
[--C-:B-1----:R-:W-:Y:S03]  /*de80*/  FFMA.FTZ R105, R232, c[0x0][0x2d0], -R176.reuse ;  /* 0x0000b400e8697a23 */ /* 0x102fe600000108b0 */
[----:B--2---:R-:W-:Y:S01]  /*de90*/  F2FP.PACK_AB R115, R135, R164 ;  /* 0x000000a48773723e */ /* 0x004fe200000000ff */
[----:B------:R-:W-:Y:S04]  /*dea0*/  FFMA.FTZ R176, R180, c[0x0][0x2d0], -R176 ;  /* 0x0000b400b4b07a23 */ /* 0x000fe800000108b0 */
[----:B------:R1:W-:Y:S02]  /*deb0*/  MUFU.EX2 R232, R107 ;  /* 0x0000006b00e87308 */ /* 0x0003e40000000800 */
[C---:B------:R-:W-:Y:S08]  /*dec0*/  HMMA.16816.F32 R8, R112.reuse, R116, R8 ;  /* 0x000000747008723c */ /* 0x040ff00000001808 */
[----:B------:R2:W-:Y:S01]  /*ded0*/  MUFU.EX2 R236, R105 ;  /* 0x0000006900ec7308 */ /* 0x0005e20000000800 */
[-C--:B------:R-:W-:Y:S09]  /*dee0*/  HMMA.16816.F32 R12, R112, R118.reuse, R12 ;  /* 0x00000076700c723c */ /* 0x080ff2000000180c */
[----:B------:R-:W4:Y:S01]  /*def0*/  MUFU.EX2 R193, R176 ;  /* 0x000000b000c17308 */ /* 0x000f220000000800 */
[C---:B------:R-:W-:Y:S01]  /*df00*/  HMMA.16816.F32 R16, R108.reuse, R118, R16 ;  /* 0x000000766c10723c */ /* 0x040fe20000001810 */
[----:B------:R-:W5:Y:S03]  /*df10*/  LDSM.16.MT88.4 R116, [R201+0x1400] ;  /* 0x00140000c974783b */ /* 0x000f660000004200 */
[--C-:B-1----:R-:W-:Y:S04]  /*df20*/  FFMA.FTZ R107, R183, c[0x0][0x2d0], -R179.reuse ;  /* 0x0000b400b76b7a23 */ /* 0x102fe800000108b3 */
[-C--:B------:R-:W-:Y:S01]  /*df30*/  HMMA.16816.F32 R20, R108, R120.reuse, R20 ;  /* 0x000000786c14723c */ /* 0x080fe20000001814 */
[----:B------:R-:W-:Y:S03]  /*df40*/  MUFU.EX2 R192, R107 ;  /* 0x0000006b00c07308 */ /* 0x000fe60000000800 */
[--C-:B--2---:R-:W-:Y:S01]  /*df50*/  FFMA.FTZ R105, R240, c[0x0][0x2d0], -R179.reuse ;  /* 0x0000b400f0697a23 */ /* 0x104fe200000108b3 */
[----:B------:R-:W-:Y:S03]  /*df60*/  MOV R240, R135 ;  /* 0x0000008700f07202 */ /* 0x000fe60000000f00 */
[C---:B------:R-:W-:Y:S03]  /*df70*/  HMMA.16816.F32 R24, R112.reuse, R120, R24 ;  /* 0x000000787018723c */ /* 0x040fe60000001818 */
[----:B------:R1:W-:Y:S01]  /*df80*/  MUFU.EX2 R233, R105 ;  /* 0x0000006900e97308 */ /* 0x0003e20000000800 */
[----:B----4-:R-:W-:Y:S04]  /*df90*/  F2FP.PACK_AB R174, R193, R194 ;  /* 0x000000c2c1ae723e */ /* 0x010fe800000000ff */
[-C--:B------:R-:W-:Y:S05]  /*dfa0*/  HMMA.16816.F32 R28, R112, R122.reuse, R28 ;  /* 0x0000007a701c723c */ /* 0x080fea000000181c */
[----:B------:R-:W-:Y:S03]  /*dfb0*/  MUFU.EX2 R107, R144 ;  /* 0x00000090006b7308 */ /* 0x000fe60000000800 */
[C---:B------:R-:W-:Y:S01]  /*dfc0*/  HMMA.16816.F32 R32, R108.reuse, R122, R32 ;  /* 0x0000007a6c20723c */ /* 0x040fe20000001820 */
[----:B------:R-:W2:Y:S07]  /*dfd0*/  LDSM.16.MT88.4 R120, [R202+0x1400] ;  /* 0x00140000ca78783b */ /* 0x000eae0000004200 */
[-C--:B-----5:R-:W-:Y:S04]  /*dfe0*/  HMMA.16816.F32 R36, R108, R116.reuse, R36 ;  /* 0x000000746c24723c */ /* 0x0a0fe80000001824 */
[--C-:B-1----:R-:W-:Y:S01]  /*dff0*/  FFMA.FTZ R105, R239, c[0x0][0x2d0], -R179.reuse ;  /* 0x0000b400ef697a23 */ /* 0x102fe200000108b3 */
[----:B------:R-:W-:Y:S03]  /*e000*/  MOV R239, R134 ;  /* 0x0000008600ef7202 */ /* 0x000fe60000000f00 */
[----:B------:R1:W4:Y:S01]  /*e010*/  MUFU.EX2 R235, R105 ;  /* 0x0000006900eb7308 */ /* 0x0003220000000800 */
[C---:B------:R-:W-:Y:S08]  /*e020*/  HMMA.16816.F32 R40, R112.reuse, R116, R40 ;  /* 0x000000747028723c */ /* 0x040ff00000001828 */
[-C--:B------:R-:W-:Y:S08]  /*e030*/  HMMA.16816.F32 R44, R112, R118.reuse, R44 ;  /* 0x00000076702c723c */ /* 0x080ff0000000182c */
[C---:B------:R-:W-:Y:S01]  /*e040*/  HMMA.16816.F32 R48, R108.reuse, R118, R48 ;  /* 0x000000766c30723c */ /* 0x040fe20000001830 */
[----:B------:R-:W5:Y:S03]  /*e050*/  LDSM.16.MT88.4 R116, [R201+0x2400] ;  /* 0x00240000c974783b */ /* 0x000f660000004200 */
[--C-:B-1----:R-:W-:Y:S04]  /*e060*/  FFMA.FTZ R105, R237, c[0x0][0x2d0], -R179.reuse ;  /* 0x0000b400ed697a23 */ /* 0x102fe800000108b3 */
[-C--:B--2---:R-:W-:Y:S01]  /*e070*/  HMMA.16816.F32 R52, R108, R120.reuse, R52 ;  /* 0x000000786c34723c */ /* 0x084fe20000001834 */
[----:B------:R1:W-:Y:S03]  /*e080*/  MUFU.EX2 R229, R105 ;  /* 0x0000006900e57308 */ /* 0x0003e60000000800 */
[----:B------:R-:W-:Y:S04]  /*e090*/  MOV R237, R133 ;  /* 0x0000008500ed7202 */ /* 0x000fe80000000f00 */
[C---:B------:R-:W-:Y:S08]  /*e0a0*/  HMMA.16816.F32 R56, R112.reuse, R120, R56 ;  /* 0x000000787038723c */ /* 0x040ff00000001838 */
[-C--:B------:R-:W-:Y:S08]  /*e0b0*/  HMMA.16816.F32 R60, R112, R122.reuse, R60 ;  /* 0x0000007a703c723c */ /* 0x080ff0000000183c */
[C---:B------:R-:W-:Y:S01]  /*e0c0*/  HMMA.16816.F32 R64, R108.reuse, R122, R64 ;  /* 0x0000007a6c40723c */ /* 0x040fe20000001840 */
[----:B------:R-:W2:Y:S03]  /*e0d0*/  LDSM.16.MT88.4 R120, [R202+0x2400] ;  /* 0x00240000ca78783b */ /* 0x000ea60000004200 */
[--C-:B-1----:R-:W-:Y:S01]  /*e0e0*/  FFMA.FTZ R105, R238, c[0x0][0x2d0], -R179.reuse ;  /* 0x0000b400ee697a23 */ /* 0x102fe200000108b3 */
[----:B------:R-:W-:Y:S03]  /*e0f0*/  MOV R238, R132 ;  /* 0x0000008400ee7202 */ /* 0x000fe60000000f00 */
[----:B------:R3:W1:Y:S01]  /*e100*/  MUFU.EX2 R227, R105 ;  /* 0x0000006900e37308 */ /* 0x0006620000000800 */
[-C--:B-----5:R-:W-:Y:S01]  /*e110*/  HMMA.16816.F32 R68, R108, R116.reuse, R68 ;  /* 0x000000746c44723c */ /* 0x0a0fe20000001844 */
[----:B------:R-:W-:Y:S07]  /*e120*/  LDSM.16.MT88.4 R132, [R201+0x2800] ;  /* 0x00280000c984783b */ /* 0x000fee0000004200 */
[C---:B------:R-:W-:Y:S08]  /*e130*/  HMMA.16816.F32 R72, R112.reuse, R116, R72 ;  /* 0x000000747048723c */ /* 0x040ff00000001848 */
[-C--:B------:R-:W-:Y:S04]  /*e140*/  HMMA.16816.F32 R76, R112, R118.reuse, R76 ;  /* 0x00000076704c723c */ /* 0x080fe8000000184c */
[--C-:B---3--:R-:W-:Y:S04]  /*e150*/  FFMA.FTZ R105, R138, c[0x0][0x2d0], -R178.reuse ;  /* 0x0000b4008a697a23 */ /* 0x108fe800000108b2 */
[C---:B------:R-:W-:Y:S01]  /*e160*/  HMMA.16816.F32 R80, R108.reuse, R118, R80 ;  /* 0x000000766c50723c */ /* 0x040fe20000001850 */
[----:B------:R-:W4:Y:S01]  /*e170*/  LDSM.16.MT88.4 R116, [R201+0x800] ;  /* 0x00080000c974783b */ /* 0x000f220000004200 */
[----:B------:R5:W-:Y:S02]  /*e180*/  MUFU.EX2 R221, R105 ;  /* 0x0000006900dd7308 */ /* 0x000be40000000800 */
[--C-:B------:R-:W-:Y:S01]  /*e190*/  FFMA.FTZ R138, R246, c[0x0][0x2d0], -R178.reuse ;  /* 0x0000b400f68a7a23 */ /* 0x100fe200000108b2 */
[----:B------:R-:W-:Y:S03]  /*e1a0*/  MOV R246, R159 ;  /* 0x0000009f00f67202 */ /* 0x000fe60000000f00 */
[-C--:B--2---:R-:W-:Y:S08]  /*e1b0*/  HMMA.16816.F32 R84, R108, R120.reuse, R84 ;  /* 0x000000786c54723c */ /* 0x084ff00000001854 */
[C---:B------:R-:W-:Y:S08]  /*e1c0*/  HMMA.16816.F32 R88, R112.reuse, R120, R88 ;  /* 0x000000787058723c */ /* 0x040ff00000001858 */
[-C--:B------:R-:W-:Y:S04]  /*e1d0*/  HMMA.16816.F32 R92, R112, R122.reuse, R92 ;  /* 0x0000007a705c723c */ /* 0x080fe8000000185c */
[--C-:B-----5:R-:W-:Y:S01]  /*e1e0*/  FFMA.FTZ R105, R137, c[0x0][0x2d0], -R178.reuse ;  /* 0x0000b40089697a23 */ /* 0x120fe200000108b2 */
[----:B------:R-:W-:Y:S02]  /*e1f0*/  MOV R137, R136 ;  /* 0x0000008800897202 */ /* 0x000fe40000000f00 */
[----:B------:R-:W-:Y:S01]  /*e200*/  MOV R136, R131 ;  /* 0x0000008300887202 */ /* 0x000fe20000000f00 */
[----:B------:R-:W-:Y:S01]  /*e210*/  HMMA.16816.F32 R96, R108, R122, R96 ;  /* 0x0000007a6c60723c */ /* 0x000fe20000001860 */
[----:B------:R2:W5:Y:S01]  /*e220*/  MUFU.EX2 R219, R105 ;  /* 0x0000006900db7308 */ /* 0x0005620000000800 */
[----:B------:R-:W3:Y:S02]  /*e230*/  LDL.LU R131, [R1+0x20] ;  /* 0x0000200001837983 */ /* 0x000ee40000300800 */
[----:B------:R-:W-:Y:S01]  /*e240*/  MOV R152, R136 ;  /* 0x0000008800987202 */ /* 0x000fe20000000f00 */
[--C-:B------:R-:W-:Y:S01]  /*e250*/  FFMA.FTZ R136, R182, c[0x0][0x2d0], -R179.reuse ;  /* 0x0000b400b6887a23 */ /* 0x100fe200000108b3 */
[----:B------:R-:W-:Y:S01]  /*e260*/  LDSM.16.MT88.4 R120, [R202+0x1800] ;  /* 0x00180000ca78783b */ /* 0x000fe20000004200 */
[----:B------:R-:W-:Y:S02]  /*e270*/  F2FP.PACK_AB R108, R236, R234 ;  /* 0x000000eaec6c723e */ /* 0x000fe400000000ff */
[----:B----4-:R-:W-:Y:S02]  /*e280*/  F2FP.PACK_AB R109, R235, R233 ;  /* 0x000000e9eb6d723e */ /* 0x010fe400000000ff */
[----:B------:R-:W-:Y:S01]  /*e290*/  MUFU.EX2 R191, R136 ;  /* 0x0000008800bf7308 */ /* 0x000fe20000000800 */
[----:B------:R-:W-:Y:S02]  /*e2a0*/  F2FP.PACK_AB R110, R231, R232 ;  /* 0x000000e8e76e723e */ /* 0x000fe400000000ff */
[----:B-1----:R-:W-:Y:S01]  /*e2b0*/  F2FP.PACK_AB R111, R227, R229 ;  /* 0x000000e5e36f723e */ /* 0x002fe200000000ff */
[----:B------:R-:W-:Y:S01]  /*e2c0*/  LDSM.16.MT88.4 R180, [R201+0x2c00] ;  /* 0x002c0000c9b4783b */ /* 0x000fe20000004200 */
[----:B------:R-:W-:Y:S01]  /*e2d0*/  MOV R146, R137 ;  /* 0x0000008900927202 */ /* 0x000fe20000000f00 */
[--C-:B------:R-:W-:Y:S01]  /*e2e0*/  FFMA.FTZ R137, R248, c[0x0][0x2d0], -R178.reuse ;  /* 0x0000b400f8897a23 */ /* 0x100fe200000108b2 */
[----:B------:R-:W-:Y:S02]  /*e2f0*/  MOV R248, R160 ;  /* 0x000000a000f87202 */ /* 0x000fe40000000f00 */
[----:B------:R-:W-:Y:S01]  /*e300*/  MOV R157, R146 ;  /* 0x00000092009d7202 */ /* 0x000fe20000000f00 */
[-C--:B------:R-:W-:Y:S03]  /*e310*/  HMMA.16816.F32 R4, R108, R116.reuse, R4 ;  /* 0x000000746c04723c */ /* 0x080fe60000001804 */
[----:B------:R-:W-:Y:S01]  /*e320*/  MOV R146, R186 ;  /* 0x000000ba00927202 */ /* 0x000fe20000000f00 */
[--C-:B--2---:R-:W-:Y:S01]  /*e330*/  FFMA.FTZ R105, R252, c[0x0][0x2d0], -R178.reuse ;  /* 0x0000b400fc697a23 */ /* 0x104fe200000108b2 */
[----:B-----5:R-:W-:Y:S01]  /*e340*/  F2FP.PACK_AB R112, R219, R221 ;  /* 0x000000dddb70723e */ /* 0x020fe200000000ff */
[----:B------:R-:W-:Y:S01]  /*e350*/  MUFU.EX2 R186, R141 ;  /* 0x0000008d00ba7308 */ /* 0x000fe20000000800 */
[----:B------:R-:W-:Y:S09]  /*e360*/  MOV R252, R164 ;  /* 0x000000a400fc7202 */ /* 0x000ff20000000f00 */
[----:B------:R1:W-:Y:S02]  /*e370*/  MUFU.EX2 R222, R105 ;  /* 0x0000006900de7308 */ /* 0x0003e40000000800 */
[----:B-1----:R-:W-:Y:S01]  /*e380*/  FFMA.FTZ R105, R251, c[0x0][0x2d0], -R178 ;  /* 0x0000b400fb697a23 */ /* 0x002fe200000108b2 */
[----:B------:R-:W-:Y:S02]  /*e390*/  F2FP.PACK_AB R178, R187, R188 ;  /* 0x000000bcbbb2723e */ /* 0x000fe400000000ff */
[----:B------:R-:W-:Y:S05]  /*e3a0*/  MOV R251, R163 ;  /* 0x000000a300fb7202 */ /* 0x000fea0000000f00 */
[----:B------:R1:W2:Y:S02]  /*e3b0*/  MUFU.EX2 R223, R105 ;  /* 0x0000006900df7308 */ /* 0x0002a40000000800 */
[----:B-1----:R-:W-:Y:S01]  /*e3c0*/  FFMA.FTZ R105, R244, c[0x0][0x2d0], -R179 ;  /* 0x0000b400f4697a23 */ /* 0x002fe200000108b3 */
[----:B--2---:R-:W-:Y:S02]  /*e3d0*/  F2FP.PACK_AB R114, R223, R222 ;  /* 0x000000dedf72723e */ /* 0x004fe400000000ff */
[----:B------:R-:W-:Y:S05]  /*e3e0*/  MOV R244, R162 ;  /* 0x000000a200f47202 */ /* 0x000fea0000000f00 */
[----:B------:R1:W-:Y:S02]  /*e3f0*/  MUFU.EX2 R220, R105 ;  /* 0x0000006900dc7308 */ /* 0x0003e40000000800 */
[--C-:B-1----:R-:W-:Y:S02]  /*e400*/  FFMA.FTZ R105, R130, c[0x0][0x2d0], -R177.reuse ;  /* 0x0000b40082697a23 */ /* 0x102fe400000108b1 */
[----:B------:R-:W2:Y:S06]  /*e410*/  LDL.LU R130, [R1+0x2c] ;  /* 0x00002c0001827983 */ /* 0x000eac0000300800 */
[----:B------:R1:W-:Y:S02]  /*e420*/  MUFU.EX2 R199, R105 ;  /* 0x0000006900c77308 */ /* 0x0003e40000000800 */
[--C-:B-1----:R-:W-:Y:S02]  /*e430*/  FFMA.FTZ R105, R129, c[0x0][0x2d0], -R177.reuse ;  /* 0x0000b40081697a23 */ /* 0x102fe400000108b1 */
[----:B------:R-:W4:Y:S06]  /*e440*/  LDL.LU R129, [R1+0x28] ;  /* 0x0000280001817983 */ /* 0x000f2c0000300800 */
[----:B------:R1:W5:Y:S01]  /*e450*/  MUFU.EX2 R197, R105 ;  /* 0x0000006900c57308 */ /* 0x0003620000000800 */
[----:B------:R-:W4:Y:S01]  /*e460*/  LDL.LU R128, [R1+0x24] ;  /* 0x0000240001807983 */ /* 0x000f220000300800 */
[----:B-1----:R-:W-:Y:S01]  /*e470*/  FFMA.FTZ R105, R106, c[0x0][0x2d0], -R177 ;  /* 0x0000b4006a697a23 */ /* 0x002fe200000108b1 */
[----:B-----5:R-:W-:Y:S01]  /*e480*/  F2FP.PACK_AB R113, R197, R199 ;  /* 0x000000c7c571723e */ /* 0x020fe200000000ff */
[----:B------:R-:W-:Y:S01]  /*e490*/  FFMA.FTZ R106, R250, c[0x0][0x2d0], -R179 ;  /* 0x0000b400fa6a7a23 */ /* 0x000fe200000108b3 */
[----:B------:R-:W-:Y:S05]  /*e4a0*/  MOV R250, R161 ;  /* 0x000000a100fa7202 */ /* 0x000fea0000000f00 */
[----:B------:R1:W-:Y:S10]  /*e4b0*/  MUFU.EX2 R198, R105 ;  /* 0x0000006900c67308 */ /* 0x0003f40000000800 */
[----:B------:R-:W5:Y:S01]  /*e4c0*/  MUFU.EX2 R195, R106 ;  /* 0x0000006a00c37308 */ /* 0x000f620000000800 */
[--C-:B-1----:R-:W-:Y:S02]  /*e4d0*/  FFMA.FTZ R105, R124, c[0x0][0x2d0], -R177.reuse ;  /* 0x0000b4007c697a23 */ /* 0x102fe400000108b1 */
[----:B------:R-:W1:Y:S07]  /*e4e0*/  LDSM.16.MT88.4 R124, [R202+0x800] ;  /* 0x00080000ca7c783b */ /* 0x000e6e0000004200 */
[----:B------:R-:W1:Y:S01]  /*e4f0*/  MUFU.EX2 R196, R105 ;  /* 0x0000006900c47308 */ /* 0x000e620000000800 */
[----:B-----5:R-:W-:Y:S02]  /*e500*/  F2FP.PACK_AB R173, R195, R220 ;  /* 0x000000dcc3ad723e */ /* 0x020fe400000000ff */
[----:B-1----:R-:W-:Y:S01]  /*e510*/  F2FP.PACK_AB R115, R196, R198 ;  /* 0x000000c6c473723e */ /* 0x002fe200000000ff */
[----:B------:R-:W-:Y:S01]  /*e520*/  FFMA.FTZ R105, R247, c[0x0][0x2d0], -R177 ;  /* 0x0000b400f7697a23 */ /* 0x000fe200000108b1 */
[----:B------:R-:W-:Y:S05]  /*e530*/  MOV R247, R149 ;  /* 0x0000009500f77202 */ /* 0x000fea0000000f00 */
[C---:B------:R-:W-:Y:S08]  /*e540*/  HMMA.16816.F32 R8, R112.reuse, R116, R8 ;  /* 0x000000747008723c */ /* 0x040ff00000001808 */
[-C--:B------:R-:W-:Y:S08]  /*e550*/  HMMA.16816.F32 R12, R112, R118.reuse, R12 ;  /* 0x00000076700c723c */ /* 0x080ff0000000180c */
[C---:B------:R-:W-:Y:S01]  /*e560*/  HMMA.16816.F32 R16, R108.reuse, R118, R16 ;  /* 0x000000766c10723c */ /* 0x040fe20000001810 */
[----:B------:R-:W-:Y:S07]  /*e570*/  LDSM.16.MT88.4 R116, [R202+0x2800] ;  /* 0x00280000ca74783b */ /* 0x000fee0000004200 */
[-C--:B------:R-:W-:Y:S08]  /*e580*/  HMMA.16816.F32 R20, R108, R124.reuse, R20 ;  /* 0x0000007c6c14723c */ /* 0x080ff00000001814 */
[C---:B------:R-:W-:Y:S08]  /*e590*/  HMMA.16816.F32 R24, R112.reuse, R124, R24 ;  /* 0x0000007c7018723c */ /* 0x040ff00000001818 */
[-C--:B------:R-:W-:Y:S08]  /*e5a0*/  HMMA.16816.F32 R28, R112, R126.reuse, R28 ;  /* 0x0000007e701c723c */ /* 0x080ff0000000181c */
[C---:B------:R-:W-:Y:S04]  /*e5b0*/  HMMA.16816.F32 R32, R108.reuse, R126, R32 ;  /* 0x0000007e6c20723c */ /* 0x040fe80000001820 */
[----:B---3--:R-:W-:Y:S04]  /*e5c0*/  FFMA.FTZ R101, R101, R131, R143 ;  /* 0x0000008365657223 */ /* 0x008fe8000001008f */
[----:B------:R-:W-:Y:S01]  /*e5d0*/  FADD.FTZ R106, R152, R101 ;  /* 0x00000065986a7221 */ /* 0x000fe20000010000 */
[----:B------:R-:W-:Y:S02]  /*e5e0*/  MOV R152, R189 ;  /* 0x000000bd00987202 */ /* 0x000fe40000000f00 */
[----:B------:R-:W-:Y:S01]  /*e5f0*/  MUFU.EX2 R189, R138 ;  /* 0x0000008a00bd7308 */ /* 0x000fe20000000800 */
[----:B--2---:R-:W-:Y:S09]  /*e600*/  FFMA.FTZ R100, R100, R130, R190 ;  /* 0x0000008264647223 */ /* 0x004ff200000100be */
[----:B------:R1:W2:Y:S02]  /*e610*/  MUFU.EX2 R190, R137 ;  /* 0x0000008900be7308 */ /* 0x0002a40000000800 */
[----:B-1----:R-:W-:Y:S01]  /*e620*/  LDSM.16.MT88.4 R136, [R202+0xc00] ;  /* 0x000c0000ca88783b */ /* 0x002fe20000004200 */
[----:B--2---:R-:W-:Y:S01]  /*e630*/  F2FP.PACK_AB R176, R189, R190 ;  /* 0x000000bebdb0723e */ /* 0x004fe200000000ff */
[----:B----4-:R-:W-:Y:S02]  /*e640*/  FFMA.FTZ R143, R3, R129, R185 ;  /* 0x00000081038f7223 */ /* 0x010fe400000100b9 */
[----:B------:R-:W-:Y:S04]  /*e650*/  FADD.FTZ R3, R152, R100 ;  /* 0x0000006498037221 */ /* 0x000fe80000010000 */
[----:B------:R-:W1:Y:S01]  /*e660*/  MUFU.EX2 R185, R105 ;  /* 0x0000006900b97308 */ /* 0x000e620000000800 */
[----:B------:R-:W-:Y:S02]  /*e670*/  FFMA.FTZ R0, R0, R128, R184 ;  /* 0x0000008000007223 */ /* 0x000fe400000100b8 */
[----:B------:R-:W2:Y:S01]  /*e680*/  LDSM.16.MT88.4 R128, [R201+0x1800] ;  /* 0x00180000c980783b */ /* 0x000ea20000004200 */
[----:B------:R-:W-:Y:S02]  /*e690*/  FADD.FTZ R101, R170, R143 ;  /* 0x0000008faa657221 */ /* 0x000fe40000010000 */
[----:B------:R-:W-:Y:S02]  /*e6a0*/  FADD.FTZ R100, R169, R0 ;  /* 0x00000000a9647221 */ /* 0x000fe40000010000 */
[----:B------:R-:W-:Y:S01]  /*e6b0*/  FADD.FTZ R0, R168, R106 ;  /* 0x0000006aa8007221 */ /* 0x000fe20000010000 */
[----:B------:R-:W-:Y:S01]  /*e6c0*/  MOV R106, R156 ;  /* 0x0000009c006a7202 */ /* 0x000fe20000000f00 */
[----:B------:R-:W-:Y:S01]  /*e6d0*/  FADD.FTZ R3, R175, R3 ;  /* 0x00000003af037221 */ /* 0x000fe20000010000 */
[----:B------:R-:W-:Y:S01]  /*e6e0*/  LDSM.16.MT88.4 R152, [R201+0x1c00] ;  /* 0x001c0000c998783b */ /* 0x000fe20000004200 */
[----:B------:R-:W-:Y:S01]  /*e6f0*/  F2FP.PACK_AB R175, R191, R192 ;  /* 0x000000c0bfaf723e */ /* 0x000fe200000000ff */
[----:B------:R-:W3:Y:S06]  /*e700*/  MUFU.EX2 R184, R142 ;  /* 0x0000008e00b87308 */ /* 0x000eec0000000800 */
[----:B------:R-:W-:Y:S01]  /*e710*/  LDSM.16.MT88.4 R168, [R202+0x1c00] ;  /* 0x001c0000caa8783b */ /* 0x000fe20000004200 */
[----:B-1----:R-:W-:Y:S01]  /*e720*/  F2FP.PACK_AB R177, R185, R186 ;  /* 0x000000bab9b1723e */ /* 0x002fe200000000ff */
[----:B------:R-:W-:Y:S01]  /*e730*/  FADD.FTZ R105, R238, R101 ;  /* 0x00000065ee697221 */ /* 0x000fe20000010000 */
[----:B------:R-:W-:Y:S01]  /*e740*/  MOV R238, R165 ;  /* 0x000000a500ee7202 */ /* 0x000fe20000000f00 */
[----:B------:R-:W-:Y:S01]  /*e750*/  FADD.FTZ R101, R237, R100 ;  /* 0x00000064ed657221 */ /* 0x000fe20000010000 */
[----:B------:R-:W-:Y:S01]  /*e760*/  MOV R237, R166 ;  /* 0x000000a600ed7202 */ /* 0x000fe20000000f00 */
[----:B------:R-:W-:Y:S01]  /*e770*/  FADD.FTZ R100, R239, R0 ;  /* 0x00000000ef647221 */ /* 0x000fe20000010000 */
[----:B------:R-:W-:Y:S02]  /*e780*/  MOV R239, R167 ;  /* 0x000000a700ef7202 */ /* 0x000fe40000000f00 */
[----:B------:R-:W-:Y:S02]  /*e790*/  MOV R0, R157 ;  /* 0x0000009d00007202 */ /* 0x000fe40000000f00 */
[----:B---3--:R-:W-:Y:S01]  /*e7a0*/  F2FP.PACK_AB R179, R107, R184 ;  /* 0x000000b86bb3723e */ /* 0x008fe200000000ff */
[-C--:B--2---:R-:W-:Y:S08]  /*e7b0*/  HMMA.16816.F32 R36, R108, R128.reuse, R36 ;  /* 0x000000806c24723c */ /* 0x084ff00000001824 */
[C---:B------:R-:W-:Y:S08]  /*e7c0*/  HMMA.16816.F32 R40, R112.reuse, R128, R40 ;  /* 0x000000807028723c */ /* 0x040ff00000001828 */
[-C--:B------:R-:W-:Y:S08]  /*e7d0*/  HMMA.16816.F32 R44, R112, R130.reuse, R44 ;  /* 0x00000082702c723c */ /* 0x080ff0000000182c */
[C---:B------:R-:W-:Y:S08]  /*e7e0*/  HMMA.16816.F32 R48, R108.reuse, R130, R48 ;  /* 0x000000826c30723c */ /* 0x040ff00000001830 */
[-C--:B------:R-:W-:Y:S08]  /*e7f0*/  HMMA.16816.F32 R52, R108, R120.reuse, R52 ;  /* 0x000000786c34723c */ /* 0x080ff00000001834 */
        /* <DEDUP_REMOVED lines=12> */
[-C--:B-1----:R-:W-:Y:S01]  /*e8c0*/  HMMA.16816.F32 R108, R172, R120.reuse, R4 ;  /* 0x00000078ac6c723c */ /* 0x082fe20000001804 */
[----:B------:R-:W1:Y:S07]  /*e8d0*/  LDSM.16.MT88.4 R4, [R202+0x2c00] ;  /* 0x002c0000ca04783b */ /* 0x000e6e0000004200 */
[C---:B------:R-:W-:Y:S07]  /*e8e0*/  HMMA.16816.F32 R112, R176.reuse, R120, R8 ;  /* 0x00000078b070723c */ /* 0x040fee0000001808 */
[----:B------:R-:W-:Y:S01]  /*e8f0*/  MOV R11, R146 ;  /* 0x00000092000b7202 */ /* 0x000fe20000000f00 */
[-C--:B------:R-:W-:Y:S04]  /*e900*/  HMMA.16816.F32 R116, R176, R122.reuse, R12 ;  /* 0x0000007ab074723c */ /* 0x080fe8000000180c */
[----:B------:R-:W-:Y:S02]  /*e910*/  FADD.FTZ R3, R11, R3 ;  /* 0x000000030b037221 */ /* 0x000fe40000010000 */
[----:B------:R-:W-:Y:S01]  /*e920*/  FADD.FTZ R10, R0, R105 ;  /* 0x00000069000a7221 */ /* 0x000fe20000010000 */
[----:B------:R-:W-:Y:S01]  /*e930*/  MOV R105, R102 ;  /* 0x0000006600697202 */ /* 0x000fe20000000f00 */
[C---:B------:R-:W-:Y:S04]  /*e940*/  HMMA.16816.F32 R120, R172.reuse, R122, R16 ;  /* 0x0000007aac78723c */ /* 0x040fe80000001810 */
[----:B------:R-:W-:Y:S01]  /*e950*/  FADD.FTZ R0, R106, R101 ;  /* 0x000000656a007221 */ /* 0x000fe20000010000 */
[-C--:B------:R-:W-:Y:S01]  /*e960*/  MOV R101, R2.reuse ;  /* 0x0000000200657202 */ /* 0x080fe20000000f00 */
[----:B------:R-:W-:Y:S01]  /*e970*/  FADD.FTZ R3, R243, R3 ;  /* 0x00000003f3037221 */ /* 0x000fe20000010000 */
[----:B------:R-:W-:Y:S01]  /*e980*/  MOV R106, R2 ;  /* 0x00000002006a7202 */ /* 0x000fe20000000f00 */
        /* <DEDUP_REMOVED lines=13> */
[----:B------:R-:W-:Y:S01]  /*ea60*/  FADD.FTZ R8, R241, R100 ;  /* 0x00000064f1087221 */ /* 0x000fe20000010000 */
[----:B------:R-:W-:Y:S03]  /*ea70*/  MOV R100, R103 ;  /* 0x0000006700647202 */ /* 0x000fe60000000f00 */
        /* <DEDUP_REMOVED lines=30> */
[----:B------:R-:W-:Y:S01]  /*ec60*/  FADD.FTZ R8, R186, R8 ;  /* 0x00000008ba087221 */ /* 0x000fe20000010000 */
        /* <DEDUP_REMOVED lines=19> */
[----:B------:R-:W-:Y:S03]  /*eda0*/  FADD.FTZ R0, R185, R8 ;  /* 0x00000008b9007221 */ /* 0x000fe60000010000 */
[----:B------:R2:W-:Y:S01]  /*edb0*/  STL [R1+0x2c], R6 ;  /* 0x00002c0601007387 */ /* 0x0005e20000100800 */
[----:B------:R-:W-:Y:S01]  /*edc0*/  FADD.FTZ R3, R184, R0 ;  /* 0x00000000b8037221 */ /* 0x000fe20000010000 */
[----:B------:R-:W-:Y:S03]  /*edd0*/  IADD3 R0, R225, -0x1, RZ ;  /* 0xffffffffe1007810 */ /* 0x000fe60007ffe0ff */
[----:B------:R-:W-:Y:S01]  /*ede0*/  FADD.FTZ R3, R107, R3 ;  /* 0x000000036b037221 */ /* 0x000fe20000010000 */
[----:B------:R-:W-:Y:S02]  /*edf0*/  MOV R225, R0 ;  /* 0x0000000000e17202 */ /* 0x000fe40000000f00 */
[----:B------:R-:W-:Y:S01]  /*ee00*/  MOV R0, R104 ;  /* 0x0000006800007202 */ /* 0x000fe20000000f00 */
[----:B-1----:R-:W-:Y:S05]  /*ee10*/  FADD.FTZ R4, R187, R5 ;  /* 0x00000005bb047221 */ /* 0x002fea0000010000 */
[----:B------:R2:W-:Y:S04]  /*ee20*/  STL [R1+0x28], R4 ;  /* 0x0000280401007387 */ /* 0x0005e80000100800 */
[----:B------:R2:W-:Y:S02]  /*ee30*/  STL [R1+0x24], R3 ;  /* 0x0000240301007387 */ /* 0x0005e40000100800 */
[----:B--2---:R-:W-:-:S05]  /*ee40*/  @P0 BRA `(.L_x_632) ;  /* 0xffffbf4000000947 */ /* 0x004fca000383ffff */
.L_x_625:
[----:B------:R-:W-:Y:S05]  /*ee50*/  BRA.DIV ~URZ, `(.L_x_633) ;  /* 0x000057927f007947 */ /* 0x000fea000b800000 */
[----:B-1----:R-:W2:Y:S04]  /*ee60*/  LDL R0, [R1+0x20] ;  /* 0x0000200001007983 */ /* 0x002ea80000100800 */
[----:B--2---:R1:W2:Y:S02]  /*ee70*/  SHFL.BFLY PT, R5, R0, 0x2, 0x1f ;  /* 0x0c401f0000057f89 */ /* 0x0042a400000e0000 */
.L_x_685:
[----:B-1----:R-:W3:Y:S02]  /*ee80*/  LDL.LU R0, [R1+0x20] ;  /* 0x0000200001007983 */ /* 0x002ee40000300800 */
[----:B--23--:R-:W-:Y:S01]  /*ee90*/  FADD.FTZ R5, R5, R0 ;  /* 0x0000000005057221 */ /* 0x00cfe20000010000 */
[----:B------:R-:W-:Y:S05]  /*eea0*/  BRA.DIV ~URZ, `(.L_x_634) ;  /* 0x000057a27f007947 */ /* 0x000fea000b800000 */
[----:B------:R-:W2:Y:S04]  /*eeb0*/  LDL.LU R2, [R1+0x2c] ;  /* 0x00002c0001027983 */ /* 0x000ea80000300800 */
[----:B------:R-:W3:Y:S04]  /*eec0*/  LDL.LU R0, [R1+0x28] ;  /* 0x0000280001007983 */ /* 0x000ee80000300800 */
[----:B------:R-:W4:Y:S04]  /*eed0*/  LDL.LU R9, [R1+0x24] ;  /* 0x0000240001097983 */ /* 0x000f280000300800 */
[----:B--2---:R-:W1:Y:S04]  /*eee0*/  SHFL.BFLY PT, R7, R2, 0x2, 0x1f ;  /* 0x0c401f0002077f89 */ /* 0x004e6800000e0000 */
[----:B---3--:R-:W2:Y:S04]  /*eef0*/  SHFL.BFLY PT, R8, R0, 0x2, 0x1f ;  /* 0x0c401f0000087f89 */ /* 0x008ea800000e0000 */
[----:B----4-:R-:W3:Y:S01]  /*ef00*/  SHFL.BFLY PT, R4, R9, 0x2, 0x1f ;  /* 0x0c401f0009047f89 */ /* 0x010ee200000e0000 */
[----:B-1----:R-:W-:-:S02]  /*ef10*/  FADD.FTZ R7, R7, R2 ;  /* 0x0000000207077221 */ /* 0x002fc40000010000 */
[----:B--2---:R-:W-:-:S03]  /*ef20*/  FADD.FTZ R8, R8, R0 ;  /* 0x0000000008087221 */ /* 0x004fc60000010000 */
[----:B------:R-:W1:Y:S01]  /*ef30*/  SHFL.BFLY PT, R2, R7, 0x1, 0x1f ;  /* 0x0c201f0007027f89 */ /* 0x000e6200000e0000 */
[----:B---3--:R-:W-:-:S03]  /*ef40*/  FADD.FTZ R4, R4, R9 ;  /* 0x0000000904047221 */ /* 0x008fc60000010000 */
[----:B------:R-:W2:Y:S04]  /*ef50*/  SHFL.BFLY PT, R0, R5, 0x1, 0x1f ;  /* 0x0c201f0005007f89 */ /* 0x000ea800000e0000 */
[----:B------:R-:W3:Y:S04]  /*ef60*/  SHFL.BFLY PT, R3, R8, 0x1, 0x1f ;  /* 0x0c201f0008037f89 */ /* 0x000ee800000e0000 */
[----:B------:R4:W4:Y:S01]  /*ef70*/  SHFL.BFLY PT, R6, R4, 0x1, 0x1f ;  /* 0x0c201f0004067f89 */ /* 0x00092200000e0000 */
[----:B-1----:R-:W-:Y:S02]  /*ef80*/  FADD.FTZ R7, R7, R2 ;  /* 0x0000000207077221 */ /* 0x002fe40000010000 */
[----:B--2---:R-:W-:-:S02]  /*ef90*/  FADD.FTZ R5, R5, R0 ;  /* 0x0000000005057221 */ /* 0x004fc40000010000 */
[----:B---3--:R-:W-:-:S03]  /*efa0*/  FADD.FTZ R8, R8, R3 ;  /* 0x0000000308087221 */ /* 0x008fc60000010000 */
.L_x_686:
[----:B------:R-:W-:Y:S01]  /*efb0*/  FSETP.NE.FTZ.AND P3, PT, R5, RZ, PT ;  /* 0x000000ff0500720b */ /* 0x000fe20003f75000 */
[----:B------:R-:W-:Y:S01]  /*efc0*/  CS2R R2, SRZ ;  /* 0x0000000000027805 */ /* 0x000fe2000001ff00 */
[----:B------:R-:W-:Y:S01]  /*efd0*/  FSETP.NE.FTZ.AND P2, PT, R7, RZ, PT ;  /* 0x000000ff0700720b */ /* 0x000fe20003f55000 */
[----:B----4-:R-:W-:Y:S01]  /*efe0*/  FADD.FTZ R6, R6, R4 ;  /* 0x0000000406067221 */ /* 0x010fe20000010000 */
[----:B------:R-:W-:Y:S02]  /*eff0*/  FSETP.NE.FTZ.AND P1, PT, R8, RZ, PT ;  /* 0x000000ff0800720b */ /* 0x000fe40003f35000 */
[----:B------:R-:W-:Y:S02]  /*f000*/  MOV R0, RZ ;  /* 0x000000ff00007202 */ /* 0x000fe40000000f00 */
[----:B------:R-:W-:Y:S02]  /*f010*/  FSETP.NE.FTZ.AND P0, PT, R6, RZ, PT ;  /* 0x000000ff0600720b */ /* 0x000fe40003f15000 */
[----:B------:R-:W-:-:S02]  /*f020*/  MOV R47, 0xff800000 ;  /* 0xff800000002f7802 */ /* 0x000fc40000000f00 */
[----:B------:R-:W-:Y:S01]  /*f030*/  MOV R46, 0xff800000 ;  /* 0xff800000002e7802 */ /* 0x000fe20000000f00 */
[----:B------:R-:W1:Y:S01]  /*f040*/  @P3 MUFU.RCP R0, R5 ;  /* 0x0000000500003308 */ /* 0x000e620000001000 */
[----:B------:R-:W-:Y:S02]  /*f050*/  MOV R45, 0xff800000 ;  /* 0xff800000002d7802 */ /* 0x000fe40000000f00 */
[----:B------:R-:W-:Y:S02]  /*f060*/  @P2 MOV R4, 0x3f317218 ;  /* 0x3f31721800042802 */ /* 0x000fe40000000f00 */
[----:B------:R-:W-:Y:S02]  /*f070*/  @P1 MOV R13, 0x3f317218 ;  /* 0x3f317218000d1802 */ /* 0x000fe40000000f00 */
[----:B------:R-:W-:Y:S01]  /*f080*/  MOV R44, 0xff800000 ;  /* 0xff800000002c7802 */ /* 0x000fe20000000f00 */
[----:B------:R-:W2:Y:S01]  /*f090*/  @P2 MUFU.RCP R3, R7 ;  /* 0x0000000700032308 */ /* 0x000ea20000001000 */
[----:B------:R-:W-:-:S07]  /*f0a0*/  @P2 FMUL.FTZ R4, R4, c[0x0][0x2d0] ;  /* 0x0000b40004042a20 */ /* 0x000fce0000410000 */
[----:B------:R-:W3:Y:S01]  /*f0b0*/  @P1 MUFU.RCP R2, R8 ;  /* 0x0000000800021308 */ /* 0x000ee20000001000 */
[C---:B-1----:R-:W-:Y:S02]  /*f0c0*/  FMUL.FTZ R108, R0.reuse, R108 ;  /* 0x0000006c006c7220 */ /* 0x042fe40000410000 */
[C---:B------:R-:W-:Y:S02]  /*f0d0*/  FMUL.FTZ R43, R0.reuse, R109 ;  /* 0x0000006d002b7220 */ /* 0x040fe40000410000 */
[C---:B------:R-:W-:Y:S02]  /*f0e0*/  FMUL.FTZ R120, R0.reuse, R120 ;  /* 0x0000007800787220 */ /* 0x040fe40000410000 */
[C---:B------:R-:W-:Y:S01]  /*f0f0*/  FMUL.FTZ R40, R0.reuse, R121 ;  /* 0x0000007900287220 */ /* 0x040fe20000410000 */
[----:B------:R-:W1:Y:S01]  /*f100*/  @P3 MUFU.LG2 R5, R5 ;  /* 0x0000000500053308 */ /* 0x000e620000000c00 */
[C---:B------:R-:W-:Y:S02]  /*f110*/  FMUL.FTZ R124, R0.reuse, R124 ;  /* 0x0000007c007c7220 */ /* 0x040fe40000410000 */
[----:B------:R-:W-:-:S02]  /*f120*/  FMUL.FTZ R37, R0, R125 ;  /* 0x0000007d00257220 */ /* 0x000fc40000410000 */
[C---:B------:R-:W-:Y:S02]  /*f130*/  FMUL.FTZ R136, R0.reuse, R136 ;  /* 0x0000008800887220 */ /* 0x040fe40000410000 */
[C---:B------:R-:W-:Y:S01]  /*f140*/  FMUL.FTZ R34, R0.reuse, R137 ;  /* 0x0000008900227220 */ /* 0x040fe20000410000 */
[----:B------:R-:W4:Y:S01]  /*f150*/  @P1 MUFU.LG2 R8, R8 ;  /* 0x0000000800081308 */ /* 0x000f220000000c00 */
[C---:B------:R-:W-:Y:S02]  /*f160*/  FMUL.FTZ R140, R0.reuse, R140 ;  /* 0x0000008c008c7220 */ /* 0x040fe40000410000 */
[C---:B------:R-:W-:Y:S02]  /*f170*/  FMUL.FTZ R31, R0.reuse, R141 ;  /* 0x0000008d001f7220 */ /* 0x040fe40000410000 */
[C---:B------:R-:W-:Y:S02]  /*f180*/  FMUL.FTZ R152, R0.reuse, R152 ;  /* 0x0000009800987220 */ /* 0x040fe40000410000 */
[C---:B------:R-:W-:Y:S01]  /*f190*/  FMUL.FTZ R28, R0.reuse, R153 ;  /* 0x00000099001c7220 */ /* 0x040fe20000410000 */
[----:B------:R-:W5:Y:S01]  /*f1a0*/  @P2 MUFU.LG2 R7, R7 ;  /* 0x0000000700072308 */ /* 0x000f620000000c00 */
        /* <DEDUP_REMOVED lines=12> */
[----:B------:R-:W-:Y:S01]  /*f270*/  MOV R0, RZ ;  /* 0x000000ff00007202 */ /* 0x000fe20000000f00 */
[----:B--2---:R-:W-:-:S02]  /*f280*/  FMUL.FTZ R110, R3, R110 ;  /* 0x0000006e036e7220 */ /* 0x004fc40000410000 */
[C---:B------:R-:W-:Y:S02]  /*f290*/  FMUL.FTZ R42, R3.reuse, R111 ;  /* 0x0000006f032a7220 */ /* 0x040fe40000410000 */
[C---:B------:R-:W-:Y:S01]  /*f2a0*/  FMUL.FTZ R122, R3.reuse, R122 ;  /* 0x0000007a037a7220 */ /* 0x040fe20000410000 */
[----:B------:R-:W-:Y:S01]  /*f2b0*/  @P0 MUFU.RCP R0, R6 ;  /* 0x0000000600000308 */ /* 0x000fe20000001000 */
        /* <DEDUP_REMOVED lines=21> */
[----:B------:R-:W-:Y:S01]  /*f410*/  @P3 MOV R3, 0x3f317218 ;  /* 0x3f31721800033802 */ /* 0x000fe20000000f00 */
[----:B---3--:R-:W-:-:S02]  /*f420*/  FMUL.FTZ R112, R2, R112 ;  /* 0x0000007002707220 */ /* 0x008fc40000410000 */
        /* <DEDUP_REMOVED lines=22> */
[----:B------:R-:W-:Y:S02]  /*f590*/  FMUL.FTZ R93, R2, R93 ;  /* 0x0000005d025d7220 */ /* 0x000fe40000410000 */
[----:B------:R-:W2:Y:S01]  /*f5a0*/  @P0 MUFU.LG2 R2, R6 ;  /* 0x0000000600020308 */ /* 0x000ea20000000c00 */
[----:B-1----:R-:W-:-:S02]  /*f5b0*/  @P3 FMUL.FTZ R9, R5, 0.69314718246459960938 ;  /* 0x3f31721805093820 */ /* 0x002fc40000410000 */
[----:B------:R-:W-:Y:S02]  /*f5c0*/  @P3 FMUL.FTZ R5, R3, c[0x0][0x2d0] ;  /* 0x0000b40003053a20 */ /* 0x000fe40000410000 */
[----:B----4-:R-:W-:Y:S02]  /*f5d0*/  @P1 FMUL.FTZ R8, R8, 0.69314718246459960938 ;  /* 0x3f31721808081820 */ /* 0x010fe40000410000 */
[----:B------:R-:W-:Y:S02]  /*f5e0*/  @P1 FMUL.FTZ R3, R13, c[0x0][0x2d0] ;  /* 0x0000b4000d031a20 */ /* 0x000fe40000410000 */
[----:B-----5:R-:W-:Y:S02]  /*f5f0*/  @P2 FMUL.FTZ R7, R7, 0.69314718246459960938 ;  /* 0x3f31721807072820 */ /* 0x020fe40000410000 */
[----:B------:R-:W-:Y:S01]  /*f600*/  @P1 FFMA.FTZ R47, R3, R102, R8 ;  /* 0x00000066032f1223 */ /* 0x000fe20000010008 */
[----:B------:R-:W-:Y:S01]  /*f610*/  @P0 MOV R3, 0x3f317218 ;  /* 0x3f31721800030802 */ /* 0x000fe20000000f00 */
[----:B------:R-:W-:Y:S01]  /*f620*/  @P2 FFMA.FTZ R46, R4, R103, R7 ;  /* 0x00000067042e2223 */ /* 0x000fe20000010007 */
[----:B------:R-:W-:Y:S01]  /*f630*/  MOV R4, 0x1 ;  /* 0x0000000100047802 */ /* 0x000fe20000000f00 */
[----:B------:R-:W-:-:S02]  /*f640*/  @P3 FFMA.FTZ R45, R5, R104, R9 ;  /* 0x00000068052d3223 */ /* 0x000fc40000010009 */
[----:B--2---:R-:W-:Y:S02]  /*f650*/  @P0 FMUL.FTZ R2, R2, 0.69314718246459960938 ;  /* 0x3f31721802020820 */ /* 0x004fe40000410000 */
[----:B------:R-:W-:Y:S02]  /*f660*/  @P0 FMUL.FTZ R3, R3, c[0x0][0x2d0] ;  /* 0x0000b40003030a20 */ /* 0x000fe40000410000 */
        /* <DEDUP_REMOVED lines=24> */
[----:B------:R-:W-:Y:S01]  /*f7f0*/  PRMT R0, R4, 0x7610, R0 ;  /* 0x0000761004007816 */ /* 0x000fe20000000000 */
[----:B------:R-:W-:Y:S02]  /*f800*/  @P0 FFMA.FTZ R44, R3, R101, R2 ;  /* 0x00000065032c0223 */ /* 0x000fe40000010002 */
.L_x_594:
[----:B------:R2:W5:Y:S01]  /*f810*/  LDL R8, [R1+0x7c] ;  /* 0x00007c0001087983 */ /* 0x0005620000100800 */
[----:B------:R-:W-:Y:S03]  /*f820*/  BSSY B0, `(.L_x_635) ;  /* 0x0000012000007945 */ /* 0x000fe60003800000 */
[----:B------:R-:W3:Y:S02]  /*f830*/  S2R R49, SR_TID.X ;  /* 0x0000000000317919 */ /* 0x000ee40000002100 */
[----:B---3--:R-:W-:-:S13]  /*f840*/  LOP3.LUT P6, RZ, R49, 0x7f, RZ, 0xc0, !PT ;  /* 0x0000007f31ff7812 */ /* 0x008fda00078cc0ff */
[----:B------:R-:W-:Y:S05]  /*f850*/  @P6 BRA `(.L_x_636) ;  /* 0x000000e000006947 */ /* 0x000fea0003800000 */
[----:B--2---:R-:W2:Y:S01]  /*f860*/  S2R R4, SR_LANEID ;  /* 0x0000000000047919 */ /* 0x004ea20000000000 */
[----:B------:R-:W-:Y:S01]  /*f870*/  VOTEU.ANY UR4, UPT, PT ;  /* 0x0000000000047886 */ /* 0x000fe200038e0100 */
[----:B-1----:R-:W-:Y:S01]  /*f880*/  IMAD.MOV.U32 R6, RZ, RZ, c[0x0][0x580] ;  /* 0x00016000ff067624 */ /* 0x002fe200078e00ff */
[----:B------:R-:W2:Y:S01]  /*f890*/  FLO.U32 R3, UR4 ;  /* 0x0000000400037d00 */ /* 0x000ea200080e0000 */
[----:B------:R-:W-:-:S07]  /*f8a0*/  IMAD.MOV.U32 R7, RZ, RZ, c[0x0][0x584] ;  /* 0x00016100ff077624 */ /* 0x000fce00078e00ff */
[----:B------:R-:W1:Y:S01]  /*f8b0*/  POPC R2, UR4 ;  /* 0x0000000400027d09 */ /* 0x000e620008000000 */
[----:B--2---:R-:W-:-:S13]  /*f8c0*/  ISETP.EQ.U32.AND P0, PT, R3, R4, PT ;  /* 0x000000040300720c */ /* 0x004fda0003f02070 */
[----:B-1----:R-:W2:Y:S04]  /*f8d0*/  @P0 ATOMG.E.ADD.STRONG.GPU PT, R2, [R6.64], R2 ;  /* 0x00000002060209a8 */ /* 0x002ea800081ee1c6 */
[----:B------:R-:W1:Y:S04]  /*f8e0*/  S2R R4, SR_LTMASK ;  /* 0x0000000000047919 */ /* 0x000e680000003900 */
[----:B--2---:R1:W2:Y:S02]  /*f8f0*/  SHFL.IDX PT, R3, R2, R3, 0x1f ;  /* 0x00001f0302037589 */ /* 0x0042a400000e0000 */
[----:B-1----:R-:W-:-:S06]  /*f900*/  LOP3.LUT R2, R4, UR4, RZ, 0xc0, !PT ;  /* 0x0000000404027c12 */ /* 0x002fcc000f8ec0ff */
[----:B------:R-:W2:Y:S02]  /*f910*/  POPC R2, R2 ;  /* 0x0000000200027309 */ /* 0x000ea40000000000 */
[----:B--2--5:R-:W-:-:S05]  /*f920*/  IADD3 R8, R3, c[0x0][0xc], R2 ;  /* 0x0000030003087a10 */ /* 0x024fca0007ffe002 */
[----:B------:R1:W-:Y:S02]  /*f930*/  STL [R1+0x7c], R8 ;  /* 0x00007c0801007387 */ /* 0x0003e40000100800 */
.L_x_636:
[----:B--2---:R-:W-:Y:S05]  /*f940*/  BSYNC B0 ;  /* 0x0000000000007941 */ /* 0x004fea0003800000 */
.L_x_635:
[----:B------:R-:W-:Y:S01]  /*f950*/  PRMT R0, R0, 0x9910, RZ ;  /* 0x0000991000007816 */ /* 0x000fe200000000ff */
[----:B------:R-:W-:Y:S01]  /*f960*/  BSSY B1, `(.L_x_637) ;  /* 0x00001ef000017945 */ /* 0x000fe20003800000 */
[----:B-----5:R-:W-:Y:S02]  /*f970*/  IMAD.MOV.U32 R64, RZ, RZ, R8 ;  /* 0x000000ffff407224 */ /* 0x020fe400078e0008 */
[----:B------:R-:W-:-:S13]  /*f980*/  ISETP.NE.AND P0, PT, R0, RZ, PT ;  /* 0x000000ff0000720c */ /* 0x000fda0003f05270 */
[----:B------:R-:W-:Y:S05]  /*f990*/  @!P0 BRA `(.L_x_638) ;  /* 0x0000130000008947 */ /* 0x000fea0003800000 */
[----:B------:R-:W2:Y:S04]  /*f9a0*/  LDL R52, [R1+0x6c] ;  /* 0x00006c0001347983 */ /* 0x000ea80000100800 */
[----:B------:R-:W3:Y:S04]  /*f9b0*/  LDL R51, [R1+0x70] ;  /* 0x0000700001337983 */ /* 0x000ee80000100800 */
[----:B------:R-:W4:Y:S04]  /*f9c0*/  LDL R50, [R1+0x78] ;  /* 0x0000780001327983 */ /* 0x000f280000100800 */
[----:B------:R-:W5:Y:S01]  /*f9d0*/  LDL R48, [R1+0x74] ;  /* 0x0000740001307983 */ /* 0x000f620000100800 */
[----:B------:R-:W-:Y:S01]  /*f9e0*/  WARPSYNC 0xffffffff ;  /* 0xffffffff00007948 */ /* 0x000fe20003800000 */
[----:B------:R-:W-:-:S02]  /*f9f0*/  F2FP.PACK_AB R43, R43, R108 ;  /* 0x0000006c2b2b723e */ /* 0x000fc400000000ff */
[----:B------:R-:W-:Y:S01]  /*fa00*/  BAR.SYNC.DEFER_BLOCKING 0x1, 0x80 ;  /* 0x0042000000007b1d */ /* 0x000fe20000010000 */
        /* <DEDUP_REMOVED lines=39> */
[----:B-1----:R-:W-:Y:S02]  /*fc80*/  F2FP.PACK_AB R8, R85, R84 ;  /* 0x000000545508723e */ /* 0x002fe400000000ff */
[----:B------:R-:W-:Y:S02]  /*fc90*/  F2FP.PACK_AB R7, R87, R86 ;  /* 0x000000565707723e */ /* 0x000fe400000000ff */
[----:B------:R-:W-:-:S02]  /*fca0*/  F2FP.PACK_AB R4, R97, R96 ;  /* 0x000000606104723e */ /* 0x000fc400000000ff */
[----:B------:R-:W-:Y:S02]  /*fcb0*/  F2FP.PACK_AB R3, R99, R98 ;  /* 0x000000626303723e */ /* 0x000fe400000000ff */
[----:B------:R-:W-:Y:S02]  /*fcc0*/  F2FP.PACK_AB R6, R89, R88 ;  /* 0x000000585906723e */ /* 0x000fe400000000ff */
[----:B------:R-:W-:Y:S02]  /*fcd0*/  F2FP.PACK_AB R5, R5, R90 ;  /* 0x0000005a0505723e */ /* 0x000fe400000000ff */
[----:B------:R-:W-:Y:S02]  /*fce0*/  F2FP.PACK_AB R2, R93, R92 ;  /* 0x0000005c5d02723e */ /* 0x000fe400000000ff */
[----:B------:R-:W-:Y:S01]  /*fcf0*/  F2FP.PACK_AB R0, R95, R94 ;  /* 0x0000005e5f00723e */ /* 0x000fe200000000ff */
[----:B--2---:R1:W-:Y:S04]  /*fd00*/  STS [R52+0x80], R43 ;  /* 0x0000802b34007388 */ /* 0x0043e80000000800 */
[----:B------:R1:W-:Y:S04]  /*fd10*/  STS [R52+0x280], R42 ;  /* 0x0002802a34007388 */ /* 0x0003e80000000800 */
[----:B---3--:R1:W-:Y:S04]  /*fd20*/  STS [R51], R40 ;  /* 0x0000002833007388 */ /* 0x0083e80000000800 */
[----:B------:R1:W-:Y:S04]  /*fd30*/  STS [R51+0x200], R39 ;  /* 0x0002002733007388 */ /* 0x0003e80000000800 */
[----:B------:R1:W-:Y:S04]  /*fd40*/  STS [R52+0x1080], R41 ;  /* 0x0010802934007388 */ /* 0x0003e80000000800 */
[----:B------:R1:W-:Y:S04]  /*fd50*/  STS [R52+0x1280], R114 ;  /* 0x0012807234007388 */ /* 0x0003e80000000800 */
[----:B------:R1:W-:Y:S04]  /*fd60*/  STS [R51+0x1000], R38 ;  /* 0x0010002633007388 */ /* 0x0003e80000000800 */
[----:B------:R1:W-:Y:S04]  /*fd70*/  STS [R51+0x1200], R118 ;  /* 0x0012007633007388 */ /* 0x0003e80000000800 */
[----:B----4-:R1:W-:Y:S04]  /*fd80*/  STS [R50+0x80], R37 ;  /* 0x0000802532007388 */ /* 0x0103e80000000800 */
[----:B------:R1:W-:Y:S04]  /*fd90*/  STS [R50+0x280], R36 ;  /* 0x0002802432007388 */ /* 0x0003e80000000800 */
[----:B-----5:R1:W-:Y:S04]  /*fda0*/  STS [R48], R34 ;  /* 0x0000002230007388 */ /* 0x0203e80000000800 */
[----:B------:R1:W-:Y:S04]  /*fdb0*/  STS [R48+0x200], R33 ;  /* 0x0002002130007388 */ /* 0x0003e80000000800 */
        /* <DEDUP_REMOVED lines=36> */
[----:B------:R-:W-:Y:S06]  /*10000*/  BAR.SYNC.DEFER_BLOCKING 0x1, 0x80 ;  /* 0x0042000000007b1d */ /* 0x000fec0000010000 */
[----:B------:R-:W-:Y:S05]  /*10010*/  BRA.CONV ~URZ, `(.L_x_639) ;  /* 0x000000837f007947 */ /* 0x000fea000b800000 */
[----:B-1----:R-:W-:Y:S01]  /*10020*/  SHF.R.S32.HI R48, RZ, 0x1f, R49 ;  /* 0x0000001fff307819 */ /* 0x002fe20000011431 */
[----:B------:R-:W-:Y:S01]  /*10030*/  IMAD.MOV.U32 R6, RZ, RZ, RZ ;  /* 0x000000ffff067224 */ /* 0x000fe200078e00ff */
[----:B------:R-:W-:Y:S01]  /*10040*/  MOV R2, 0x100a0 ;  /* 0x000100a000027802 */ /* 0x000fe20000000f00 */
[----:B------:R-:W-:Y:S01]  /*10050*/  IMAD.MOV.U32 R3, RZ, RZ, 0x1f ;  /* 0x0000001fff037424 */ /* 0x000fe200078e00ff */
[----:B------:R-:W-:-:S04]  /*10060*/  LEA.HI R48, R48, R49, RZ, 0x7 ;  /* 0x0000003130307211 */ /* 0x000fc800078f38ff */
[----:B------:R-:W-:-:S05]  /*10070*/  SHF.R.S32.HI R48, RZ, 0x7, R48 ;  /* 0x00000007ff307819 */ /* 0x000fca0000011430 */
[----:B------:R-:W-:Y:S02]  /*10080*/  IMAD.MOV.U32 R4, RZ, RZ, R48 ;  /* 0x000000ffff047224 */ /* 0x000fe400078e0030 */
[----:B------:R-:W-:Y:S05]  /*10090*/  CALL.REL.NOINC `($__internal_4_$__cuda_sm70_shflsync_idx_p) ;  /* 0x00004c3000007944 */ /* 0x000fea0003c00000 */
.L_x_639:
[----:B-1----:R-:W2:Y:S04]  /*100a0*/  LDL R2, [R1+0x68] ;  /* 0x0000680001027983 */ /* 0x002ea80000100800 */
[----:B------:R-:W3:Y:S04]  /*100b0*/  LDL.LU R8, [R1+0x60] ;  /* 0x0000600001087983 */ /* 0x000ee80000300800 */
[----:B------:R-:W4:Y:S04]  /*100c0*/  LDL.LU R15, [R1+0x5c] ;  /* 0x00005c00010f7983 */ /* 0x000f280000300800 */
[----:B------:R-:W2:Y:S04]  /*100d0*/  LDL R14, [R1+0x18] ;  /* 0x00001800010e7983 */ /* 0x000ea80000100800 */
[----:B------:R-:W2:Y:S01]  /*100e0*/  LDL.LU R19, [R1+0x58] ;  /* 0x0000580001137983 */ /* 0x000ea20000300800 */
[----:B-----5:R-:W-:-:S03]  /*100f0*/  IMAD.MOV.U32 R0, RZ, RZ, 0x1 ;  /* 0x00000001ff007424 */ /* 0x020fc600078e00ff */
[----:B------:R-:W4:Y:S02]  /*10100*/  LDL R13, [R1+0x88] ;  /* 0x00008800010d7983 */ /* 0x000f240000100800 */
[----:B------:R-:W-:Y:S02]  /*10110*/  ISETP.NE.AND P1, PT, R0, c[0x0][0x4e8], PT ;  /* 0x00013a0000007a0c */ /* 0x000fe40003f25270 */
[----:B------:R-:W4:Y:S01]  /*10120*/  LDL R18, [R1+0x80] ;  /* 0x0000800001127983 */ /* 0x000f220000100800 */
[----:B------:R-:W-:Y:S02]  /*10130*/  ULDC UR5, c[0x0][0x4e8] ;  /* 0x00013a0000057ab9 */ /* 0x000fe40000000800 */
[----:B------:R-:W-:Y:S02]  /*10140*/  ULDC UR4, c[0x0][0x388] ;  /* 0x0000e20000047ab9 */ /* 0x000fe40000000800 */
[----:B------:R-:W-:Y:S01]  /*10150*/  UIMAD UR4, UR5, UR4, URZ ;  /* 0x00000004050472a4 */ /* 0x000fe2000f8e023f */
[----:B------:R-:W1:Y:S01]  /*10160*/  S2R R20, SR_TID.X ;  /* 0x0000000000147919 */ /* 0x000e620000002100 */
[C---:B------:R-:W-:Y:S01]  /*10170*/  IADD3 R67, R217.reuse, 0x20, RZ ;  /* 0x00000020d9437810 */ /* 0x040fe20007ffe0ff */
[----:B------:R-:W-:Y:S01]  /*10180*/  BSSY B0, `(.L_x_640) ;  /* 0x0000078000007945 */ /* 0x000fe20003800000 */
[----:B------:R-:W-:-:S02]  /*10190*/  IADD3 R65, R217, 0x40, RZ ;  /* 0x00000040d9417810 */ /* 0x000fc40007ffe0ff */
[----:B------:R-:W-:Y:S02]  /*101a0*/  IADD3 R66, R217, 0x20, RZ ;  /* 0x00000020d9427810 */ /* 0x000fe40007ffe0ff */
[----:B------:R-:W-:Y:S02]  /*101b0*/  SHF.R.S32.HI R67, RZ, 0x1f, R67 ;  /* 0x0000001fff437819 */ /* 0x000fe40000011443 */
[----:B------:R-:W-:Y:S02]  /*101c0*/  SHF.R.S32.HI R68, RZ, 0x1f, R217 ;  /* 0x0000001fff447819 */ /* 0x000fe400000114d9 */
[----:B---3--:R-:W-:-:S05]  /*101d0*/  SHF.R.S32.HI R5, RZ, 0x1f, R8 ;  /* 0x0000001fff057819 */ /* 0x008fca0000011408 */
[----:B------:R-:W-:Y:S02]  /*101e0*/  IMAD R6, R5, c[0x0][0x490], RZ ;  /* 0x0001240005067a24 */ /* 0x000fe400078e02ff */
[----:B--2---:R-:W-:-:S04]  /*101f0*/  IMAD.IADD R4, R2, 0x1, R19 ;  /* 0x0000000102047824 */ /* 0x004fc800078e0213 */
[----:B------:R-:W-:-:S04]  /*10200*/  @P1 IMAD.HI.U32 R7, R4, c[0x0][0x4ec], RZ ;  /* 0x00013b0004071a27 */ /* 0x000fc800078e00ff */
[----:B------:R-:W-:-:S04]  /*10210*/  IMAD.WIDE.U32 R2, R8, c[0x0][0x490], RZ ;  /* 0x0001240008027a25 */ /* 0x000fc800078e00ff */
[----:B------:R-:W-:Y:S01]  /*10220*/  IMAD.MOV.U32 R0, RZ, RZ, R4 ;  /* 0x000000ffff007224 */ /* 0x000fe200078e0004 */
[----:B------:R-:W-:Y:S01]  /*10230*/  @P1 SHF.R.U32.HI R0, RZ, c[0x0][0x4f0], R7 ;  /* 0x00013c00ff001a19 */ /* 0x000fe20000011607 */
[----:B------:R-:W-:-:S03]  /*10240*/  IMAD R6, R8, c[0x0][0x494], R6 ;  /* 0x0001250008067a24 */ /* 0x000fc600078e0206 */
[----:B------:R-:W-:Y:S01]  /*10250*/  IADD3 R7, -R0, RZ, RZ ;  /* 0x000000ff00077210 */ /* 0x000fe20007ffe1ff */
[----:B------:R-:W-:Y:S02]  /*10260*/  IMAD.IADD R3, R3, 0x1, R6 ;  /* 0x0000000103037824 */ /* 0x000fe400078e0206 */
[----:B------:R-:W-:Y:S01]  /*10270*/  IMAD R6, R5, c[0x0][0x3e8], RZ ;  /* 0x0000fa0005067a24 */ /* 0x000fe200078e02ff */
[----:B----4-:R-:W-:Y:S01]  /*10280*/  SHF.R.S32.HI R5, RZ, 0x1f, R15 ;  /* 0x0000001fff057819 */ /* 0x010fe2000001140f */
[----:B------:R-:W-:Y:S02]  /*10290*/  IMAD R4, R7, c[0x0][0x4e8], R4 ;  /* 0x00013a0007047a24 */ /* 0x000fe400078e0204 */
[----:B------:R-:W-:Y:S02]  /*102a0*/  IMAD R10, R8, c[0x0][0x3ec], R6 ;  /* 0x0000fb00080a7a24 */ /* 0x000fe400078e0206 */
[----:B------:R-:W-:Y:S02]  /*102b0*/  IMAD R11, R5, c[0x0][0x498], RZ ;  /* 0x00012600050b7a24 */ /* 0x000fe400078e02ff */
[----:B------:R-:W-:-:S04]  /*102c0*/  IMAD.WIDE.U32 R6, R15, c[0x0][0x498], R2 ;  /* 0x000126000f067a25 */ /* 0x000fc800078e0002 */
[----:B------:R-:W-:Y:S01]  /*102d0*/  IMAD.WIDE.U32 R8, R8, c[0x0][0x3e8], RZ ;  /* 0x0000fa0008087a25 */ /* 0x000fe200078e00ff */
[----:B------:R-:W-:-:S03]  /*102e0*/  IADD3 R6, P0, R0, R6, RZ ;  /* 0x0000000600067210 */ /* 0x000fc60007f1e0ff */
[----:B------:R-:W-:Y:S01]  /*102f0*/  IMAD R12, R5, c[0x0][0x3f0], RZ ;  /* 0x0000fc00050c7a24 */ /* 0x000fe200078e02ff */
[----:B------:R-:W-:Y:S01]  /*10300*/  SHF.R.S32.HI R5, RZ, 0x1f, R0 ;  /* 0x0000001fff057819 */ /* 0x000fe20000011400 */
[----:B------:R-:W-:Y:S02]  /*10310*/  IMAD R11, R15, c[0x0][0x49c], R11 ;  /* 0x000127000f0b7a24 */ /* 0x000fe400078e020b */
[----:B------:R-:W-:Y:S02]  /*10320*/  IMAD.IADD R3, R9, 0x1, R10 ;  /* 0x0000000109037824 */ /* 0x000fe400078e020a */
[----:B------:R-:W-:Y:S01]  /*10330*/  IMAD.MOV.U32 R2, RZ, RZ, R8 ;  /* 0x000000ffff027224 */ /* 0x000fe200078e0008 */
[----:B------:R-:W-:Y:S01]  /*10340*/  IADD3.X R7, R5, R7, R11, P0, !PT ;  /* 0x0000000705077210 */ /* 0x000fe200007fe40b */
[C---:B------:R-:W-:Y:S02]  /*10350*/  IMAD R11, R15.reuse, c[0x0][0x3f4], R12 ;  /* 0x0000fd000f0b7a24 */ /* 0x040fe400078e020c */
[----:B------:R-:W-:-:S02]  /*10360*/  IMAD.WIDE.U32 R8, R15, c[0x0][0x3f0], R2 ;  /* 0x0000fc000f087a25 */ /* 0x000fc400078e0002 */
[----:B------:R-:W2:Y:S01]  /*10370*/  S2R R15, SR_TID.X ;  /* 0x00000000000f7919 */ /* 0x000ea20000002100 */
[----:B------:R-:W-:Y:S01]  /*10380*/  SHF.R.S32.HI R0, RZ, 0x1f, R4 ;  /* 0x0000001fff007819 */ /* 0x000fe20000011404 */
[----:B------:R-:W-:-:S04]  /*10390*/  IMAD.IADD R5, R14, 0x1, R19 ;  /* 0x000000010e057824 */ /* 0x000fc800078e0213 */
[----:B------:R-:W-:Y:S02]  /*103a0*/  IMAD R0, R0, c[0x0][0x488], RZ ;  /* 0x0001220000007a24 */ /* 0x000fe400078e02ff */
[----:B------:R-:W-:-:S04]  /*103b0*/  IMAD.WIDE.U32 R2, R4, c[0x0][0x488], R6 ;  /* 0x0001220004027a25 */ /* 0x000fc800078e0006 */
[----:B------:R-:W-:Y:S02]  /*103c0*/  IMAD R10, R4, c[0x0][0x48c], R0 ;  /* 0x00012300040a7a24 */ /* 0x000fe400078e0200 */
[----:B------:R-:W-:Y:S01]  /*103d0*/  @P1 IMAD.HI.U32 R6, R5, c[0x0][0x4ec], RZ ;  /* 0x00013b0005061a27 */ /* 0x000fe200078e00ff */
[----:B------:R-:W-:-:S03]  /*103e0*/  LEA R4, P0, R2, c[0x0][0x450], 0x2 ;  /* 0x0001140002047a11 */ /* 0x000fc600078010ff */
[----:B------:R-:W-:Y:S01]  /*103f0*/  IMAD.IADD R3, R3, 0x1, R10 ;  /* 0x0000000103037824 */ /* 0x000fe200078e020a */
[----:B--2---:R-:W-:-:S04]  /*10400*/  SHF.R.S32.HI R14, RZ, 0x1f, R15 ;  /* 0x0000001fff0e7819 */ /* 0x004fc8000001140f */
[----:B------:R-:W-:Y:S02]  /*10410*/  LEA.HI R14, R14, R15, RZ, 0x5 ;  /* 0x0000000f0e0e7211 */ /* 0x000fe400078f28ff */
[----:B------:R-:W-:Y:S02]  /*10420*/  MOV R0, R5 ;  /* 0x0000000500007202 */ /* 0x000fe40000000f00 */
[----:B------:R-:W-:Y:S02]  /*10430*/  LOP3.LUT R14, R14, 0xffffffe0, RZ, 0xc0, !PT ;  /* 0xffffffe00e0e7812 */ /* 0x000fe400078ec0ff */
[----:B------:R-:W-:Y:S01]  /*10440*/  @P1 SHF.R.U32.HI R0, RZ, c[0x0][0x4f0], R6 ;  /* 0x00013c00ff001a19 */ /* 0x000fe20000011606 */
[----:B------:R-:W-:Y:S01]  /*10450*/  IMAD.MOV.U32 R6, RZ, RZ, R8 ;  /* 0x000000ffff067224 */ /* 0x000fe200078e0008 */
[----:B------:R-:W-:Y:S02]  /*10460*/  LEA.HI.X R3, R2, c[0x0][0x454], R3, 0x2, P0 ;  /* 0x0001150002037a11 */ /* 0x000fe400000f1403 */
[----:B------:R-:W-:-:S02]  /*10470*/  IADD3 R14, -R14, R15, RZ ;  /* 0x0000000f0e0e7210 */ /* 0x000fc40007ffe1ff */
[----:B------:R-:W-:Y:S01]  /*10480*/  SHF.R.S32.HI R8, RZ, 0x1f, R0 ;  /* 0x0000001fff087819 */ /* 0x000fe20000011400 */
[----:B------:R-:W-:Y:S01]  /*10490*/  IMAD.IADD R2, R13, 0x1, R19 ;  /* 0x000000010d027824 */ /* 0x000fe200078e0213 */
[----:B------:R-:W-:Y:S01]  /*104a0*/  SHFL.IDX PT, R12, R4, RZ, 0x1c1f ;  /* 0x001c1fff040c7589 */ /* 0x000fe200000e0000 */
[----:B------:R-:W-:Y:S01]  /*104b0*/  IMAD.IADD R7, R9, 0x1, R11 ;  /* 0x0000000109077824 */ /* 0x000fe200078e020b */
[----:B------:R-:W-:Y:S02]  /*104c0*/  LOP3.LUT P0, RZ, R14, 0x3, RZ, 0xc0, !PT ;  /* 0x000000030eff7812 */ /* 0x000fe4000780c0ff */
[----:B------:R-:W2:Y:S01]  /*104d0*/  SHFL.IDX PT, R13, R3, RZ, 0x1c1f ;  /* 0x001c1fff030d7589 */ /* 0x000ea200000e0000 */
[----:B------:R-:W-:-:S03]  /*104e0*/  IMAD R16, R8, c[0x0][0x3e0], RZ ;  /* 0x0000f80008107a24 */ /* 0x000fc600078e02ff */
[----:B------:R-:W-:Y:S04]  /*104f0*/  SHFL.IDX PT, R10, R4, 0x1, 0x1c1f ;  /* 0x003c1f00040a7f89 */ /* 0x000fe800000e0000 */
[----:B------:R-:W3:Y:S04]  /*10500*/  SHFL.IDX PT, R11, R3, 0x1, 0x1c1f ;  /* 0x003c1f00030b7f89 */ /* 0x000ee800000e0000 */
[----:B------:R-:W-:Y:S04]  /*10510*/  SHFL.IDX PT, R14, R4, 0x2, 0x1c1f ;  /* 0x005c1f00040e7f89 */ /* 0x000fe800000e0000 */
[----:B------:R-:W4:Y:S04]  /*10520*/  SHFL.IDX PT, R15, R3, 0x2, 0x1c1f ;  /* 0x005c1f00030f7f89 */ /* 0x000f2800000e0000 */
[----:B------:R-:W-:Y:S04]  /*10530*/  SHFL.IDX PT, R8, R4, 0x3, 0x1c1f ;  /* 0x007c1f0004087f89 */ /* 0x000fe800000e0000 */
[----:B------:R1:W2:Y:S01]  /*10540*/  SHFL.IDX PT, R9, R3, 0x3, 0x1c1f ;  /* 0x007c1f0003097f89 */ /* 0x0002a200000e0000 */
[----:B------:R-:W-:-:S02]  /*10550*/  IADD3 R17, R2, 0x8, RZ ;  /* 0x0000000802117810 */ /* 0x000fc40007ffe0ff */
[----:B------:R-:W-:Y:S02]  /*10560*/  ISETP.GE.OR P3, PT, R2, UR4, P0 ;  /* 0x0000000402007c0c */ /* 0x000fe40008766670 */
[----:B------:R-:W-:Y:S01]  /*10570*/  ISETP.GE.OR P2, PT, R17, UR4, P0 ;  /* 0x0000000411007c0c */ /* 0x000fe20008746670 */
[C---:B------:R-:W-:Y:S02]  /*10580*/  IMAD R16, R0.reuse, c[0x0][0x3e4], R16 ;  /* 0x0000f90000107a24 */ /* 0x040fe400078e0210 */
[----:B------:R-:W-:Y:S01]  /*10590*/  IMAD.WIDE.U32 R6, R0, c[0x0][0x3e0], R6 ;  /* 0x0000f80000067a25 */ /* 0x000fe200078e0006 */
[C---:B-1----:R-:W-:Y:S02]  /*105a0*/  IADD3 R3, R2.reuse, 0x40, RZ ;  /* 0x0000004002037810 */ /* 0x042fe40007ffe0ff */
[----:B------:R-:W-:Y:S02]  /*105b0*/  IADD3 R2, R2, 0x48, RZ ;  /* 0x0000004802027810 */ /* 0x000fe40007ffe0ff */
[----:B------:R-:W-:-:S02]  /*105c0*/  ISETP.GE.OR P1, PT, R3, UR4, P0 ;  /* 0x0000000403007c0c */ /* 0x000fc40008726670 */
[----:B------:R-:W-:Y:S01]  /*105d0*/  ISETP.GE.OR P0, PT, R2, UR4, P0 ;  /* 0x0000000402007c0c */ /* 0x000fe20008706670 */
[----:B------:R-:W-:Y:S01]  /*105e0*/  IMAD.MOV R4, RZ, RZ, -R0 ;  /* 0x000000ffff047224 */ /* 0x000fe200078e0a00 */
[----:B--2---:R1:W-:Y:S01]  /*105f0*/  @!P3 ST.E [R12.64], R45 ;  /* 0x0000002d0c00b985 */ /* 0x0043e2000c101906 */
[----:B------:R-:W-:Y:S02]  /*10600*/  IMAD.SHL.U32 R0, R18, 0x2, RZ ;  /* 0x0000000212007824 */ /* 0x000fe400078e00ff */
[----:B------:R-:W-:Y:S01]  /*10610*/  IMAD R4, R4, c[0x0][0x4e8], R5 ;  /* 0x00013a0004047a24 */ /* 0x000fe200078e0205 */
[----:B---3--:R2:W-:Y:S05]  /*10620*/  @!P2 ST.E [R10.64], R46 ;  /* 0x0000002e0a00a985 */ /* 0x0085ea000c101906 */
[----:B----4-:R3:W-:Y:S01]  /*10630*/  @!P1 ST.E [R14.64], R47 ;  /* 0x0000002f0e009985 */ /* 0x0107e2000c101906 */
[----:B------:R-:W-:-:S03]  /*10640*/  SHF.R.S32.HI R5, RZ, 0x1f, R4 ;  /* 0x0000001fff057819 */ /* 0x000fc60000011404 */
[----:B------:R3:W-:Y:S01]  /*10650*/  @!P0 ST.E [R8.64], R44 ;  /* 0x0000002c08008985 */ /* 0x0007e2000c101906 */
[----:B------:R-:W-:-:S03]  /*10660*/  SHF.R.S32.HI R18, RZ, 0x1f, R20 ;  /* 0x0000001fff127819 */ /* 0x000fc60000011414 */
[----:B------:R3:W4:Y:S04]  /*10670*/  LDS.128 R36, [R0+0x880] ;  /* 0x0008800000247984 */ /* 0x0007280000000c00 */
[----:B------:R3:W2:Y:S04]  /*10680*/  LDS.128 R48, [R0+0x1080] ;  /* 0x0010800000307984 */ /* 0x0006a80000000c00 */
[----:B------:R3:W3:Y:S04]  /*10690*/  LDS.128 R56, [R0+0x1880] ;  /* 0x0018800000387984 */ /* 0x0006e80000000c00 */
[----:B------:R1:W3:Y:S04]  /*106a0*/  LDS.128 R32, [R0+0x2880] ;  /* 0x0028800000207984 */ /* 0x0002e80000000c00 */
[----:B------:R1:W3:Y:S04]  /*106b0*/  LDS.128 R44, [R0+0x3080] ;  /* 0x00308000002c7984 */ /* 0x0002e80000000c00 */
[----:B------:R1:W3:Y:S04]  /*106c0*/  LDS.128 R52, [R0+0x3880] ;  /* 0x0038800000347984 */ /* 0x0002e80000000c00 */
[----:B------:R3:W3:Y:S04]  /*106d0*/  LDS.128 R28, [R0+0x4880] ;  /* 0x00488000001c7984 */ /* 0x0006e80000000c00 */
[----:B------:R3:W3:Y:S04]  /*106e0*/  LDS.128 R40, [R0+0x5080] ;  /* 0x0050800000287984 */ /* 0x0006e80000000c00 */
[----:B------:R3:W3:Y:S01]  /*106f0*/  LDS.128 R60, [R0+0x5880] ;  /* 0x00588000003c7984 */ /* 0x0006e20000000c00 */
[----:B------:R-:W-:Y:S01]  /*10700*/  IADD3 R3, R7, R16, RZ ;  /* 0x0000001007037210 */ /* 0x000fe20007ffe0ff */
[----:B------:R-:W-:Y:S01]  /*10710*/  IMAD.MOV.U32 R2, RZ, RZ, R6 ;  /* 0x000000ffff027224 */ /* 0x000fe200078e0006 */
[----:B------:R-:W-:Y:S01]  /*10720*/  LEA.HI R18, R18, R20, RZ, 0x2 ;  /* 0x0000001412127211 */ /* 0x000fe200078f10ff */
[----:B------:R-:W-:-:S02]  /*10730*/  IMAD R5, R5, c[0x0][0x3d8], RZ ;  /* 0x0000f60005057a24 */ /* 0x000fc400078e02ff */
[----:B------:R-:W-:Y:S01]  /*10740*/  IMAD.WIDE.U32 R2, R4, c[0x0][0x3d8], R2 ;  /* 0x0000f60004027a25 */ /* 0x000fe200078e0002 */
[----:B------:R-:W-:-:S03]  /*10750*/  SHF.R.S32.HI R18, RZ, 0x2, R18 ;  /* 0x00000002ff127819 */ /* 0x000fc60000011412 */
[----:B------:R-:W-:Y:S01]  /*10760*/  IMAD R5, R4, c[0x0][0x3dc], R5 ;  /* 0x0000f70004057a24 */ /* 0x000fe200078e0205 */
[----:B-1----:R-:W-:Y:S01]  /*10770*/  LEA R12, P0, R2, c[0x0][0x380], 0x1 ;  /* 0x0000e000020c7a11 */ /* 0x002fe200078008ff */
[----:B--2---:R-:W-:-:S03]  /*10780*/  IMAD.IADD R11, R18, 0x1, R19 ;  /* 0x00000001120b7824 */ /* 0x004fc600078e0213 */
[----:B------:R-:W-:-:S04]  /*10790*/  IADD3 R3, R3, R5, RZ ;  /* 0x0000000503037210 */ /* 0x000fc80007ffe0ff */
[----:B------:R-:W-:Y:S02]  /*107a0*/  LEA.HI.X R10, R2, c[0x0][0x384], R3, 0x1, P0 ;  /* 0x0000e100020a7a11 */ /* 0x000fe400000f0c03 */
[----:B------:R-:W-:Y:S01]  /*107b0*/  ISETP.GE.AND P0, PT, R11, UR4, PT ;  /* 0x000000040b007c0c */ /* 0x000fe2000bf06270 */
[----:B------:R1:W2:Y:S01]  /*107c0*/  SHFL.IDX PT, R2, R12, RZ, 0x1c1f ;  /* 0x001c1fff0c027589 */ /* 0x0002a200000e0000 */
[----:B------:R-:W-:-:S03]  /*107d0*/  IADD3 R13, R217, 0x40, RZ ;  /* 0x00000040d90d7810 */ /* 0x000fc60007ffe0ff */
[----:B------:R1:W1:Y:S01]  /*107e0*/  SHFL.IDX PT, R3, R10, RZ, 0x1c1f ;  /* 0x001c1fff0a037589 */ /* 0x00026200000e0000 */
[----:B------:R-:W-:-:S07]  /*107f0*/  SHF.R.S32.HI R13, RZ, 0x1f, R13 ;  /* 0x0000001fff0d7819 */ /* 0x000fce000001140d */
[----:B------:R-:W-:Y:S05]  /*10800*/  @P0 BRA `(.L_x_641) ;  /* 0x000000f000000947 */ /* 0x000fea0003800000 */
[----:B----4-:R-:W4:Y:S01]  /*10810*/  LDS.128 R24, [R0+0x80] ;  /* 0x0000800000187984 */ /* 0x010f220000000c00 */
[----:B------:R-:W-:Y:S02]  /*10820*/  ISETP.GE.AND P5, PT, R217, c[0x0][0x3c8], PT ;  /* 0x0000f200d9007a0c */ /* 0x000fe40003fa6270 */
[----:B------:R-:W-:Y:S01]  /*10830*/  ISETP.GE.AND P4, PT, R66, c[0x0][0x3c8], PT ;  /* 0x0000f20042007a0c */ /* 0x000fe20003f86270 */
[----:B------:R-:W5:Y:S01]  /*10840*/  LDS.128 R20, [R0+0x2080] ;  /* 0x0020800000147984 */ /* 0x000f620000000c00 */
[----:B------:R-:W-:-:S03]  /*10850*/  ISETP.GE.AND P3, PT, R65, c[0x0][0x3c8], PT ;  /* 0x0000f20041007a0c */ /* 0x000fc60003f66270 */
[----:B------:R-:W3:Y:S06]  /*10860*/  LDS.128 R16, [R0+0x4080] ;  /* 0x0040800000107984 */ /* 0x000eec0000000c00 */
[-C--:B--2---:R-:W-:Y:S02]  /*10870*/  @!P5 LEA R6, P2, R217, R2.reuse, 0x1 ;  /* 0x00000002d906d211 */ /* 0x084fe400078408ff */
[-C--:B------:R-:W-:Y:S02]  /*10880*/  @!P4 LEA R4, P1, R66, R2.reuse, 0x1 ;  /* 0x000000024204c211 */ /* 0x080fe400078208ff */
[----:B------:R-:W-:-:S02]  /*10890*/  @!P3 LEA R2, P0, R65, R2, 0x1 ;  /* 0x000000024102b211 */ /* 0x000fc400078008ff */
[-C--:B-1----:R-:W-:Y:S02]  /*108a0*/  @!P5 LEA.HI.X R7, R217, R3.reuse, R68, 0x1, P2 ;  /* 0x00000003d907d211 */ /* 0x082fe400010f0c44 */
[-C--:B------:R-:W-:Y:S02]  /*108b0*/  @!P4 LEA.HI.X R5, R66, R3.reuse, R67, 0x1, P1 ;  /* 0x000000034205c211 */ /* 0x080fe400008f0c43 */
[----:B------:R-:W-:Y:S01]  /*108c0*/  @!P3 LEA.HI.X R3, R65, R3, R13, 0x1, P0 ;  /* 0x000000034103b211 */ /* 0x000fe200000f0c0d */
[----:B----4-:R1:W-:Y:S04]  /*108d0*/  @!P5 ST.E.128 [R6.64], R24 ;  /* 0x000000180600d985 */ /* 0x0103e8000c101d06 */
[----:B-----5:R1:W-:Y:S04]  /*108e0*/  @!P4 ST.E.128 [R4.64], R20 ;  /* 0x000000140400c985 */ /* 0x0203e8000c101d06 */
[----:B---3--:R1:W-:Y:S02]  /*108f0*/  @!P3 ST.E.128 [R2.64], R16 ;  /* 0x000000100200b985 */ /* 0x0083e4000c101d06 */
.L_x_641:
[----:B----4-:R-:W-:Y:S05]  /*10900*/  BSYNC B0 ;  /* 0x0000000000007941 */ /* 0x010fea0003800000 */
.L_x_640:
[----:B-1----:R-:W-:Y:S01]  /*10910*/  IADD3 R3, R11, 0x20, RZ ;  /* 0x000000200b037810 */ /* 0x002fe20007ffe0ff */
[----:B--2---:R1:W2:Y:S01]  /*10920*/  SHFL.IDX PT, R2, R10, 0x1, 0x1c1f ;  /* 0x003c1f000a027f89 */ /* 0x0042a200000e0000 */
[----:B------:R-:W-:Y:S02]  /*10930*/  BSSY B0, `(.L_x_642) ;  /* 0x0000010000007945 */ /* 0x000fe40003800000 */
[----:B------:R-:W-:Y:S01]  /*10940*/  ISETP.GE.AND P0, PT, R3, UR4, PT ;  /* 0x0000000403007c0c */ /* 0x000fe2000bf06270 */
[----:B---3--:R1:W3:-:S12]  /*10950*/  SHFL.IDX PT, R0, R12, 0x1, 0x1c1f ;  /* 0x003c1f000c007f89 */ /* 0x0082d800000e0000 */
[----:B------:R-:W-:Y:S05]  /*10960*/  @P0 BRA `(.L_x_643) ;  /* 0x000000c000000947 */ /* 0x000fea0003800000 */
[----:B------:R-:W-:Y:S02]  /*10970*/  ISETP.GE.AND P2, PT, R217, c[0x0][0x3c8], PT ;  /* 0x0000f200d9007a0c */ /* 0x000fe40003f46270 */
[----:B------:R-:W-:Y:S02]  /*10980*/  ISETP.GE.AND P1, PT, R66, c[0x0][0x3c8], PT ;  /* 0x0000f20042007a0c */ /* 0x000fe40003f26270 */
[----:B------:R-:W-:-:S09]  /*10990*/  ISETP.GE.AND P0, PT, R65, c[0x0][0x3c8], PT ;  /* 0x0000f20041007a0c */ /* 0x000fd20003f06270 */
[-C--:B---3--:R-:W-:Y:S02]  /*109a0*/  @!P2 LEA R8, P5, R217, R0.reuse, 0x1 ;  /* 0x00000000d908a211 */ /* 0x088fe400078a08ff */
[CC--:B------:R-:W-:Y:S02]  /*109b0*/  @!P1 LEA R6, P4, R66.reuse, R0.reuse, 0x1 ;  /* 0x0000000042069211 */ /* 0x0c0fe400078808ff */
[----:B------:R-:W-:Y:S02]  /*109c0*/  @!P0 LEA R4, P3, R65, R0, 0x1 ;  /* 0x0000000041048211 */ /* 0x000fe400078608ff */
[-C--:B--2---:R-:W-:Y:S02]  /*109d0*/  @!P2 LEA.HI.X R9, R217, R2.reuse, R68, 0x1, P5 ;  /* 0x00000002d909a211 */ /* 0x084fe400028f0c44 */
[-C--:B------:R-:W-:Y:S02]  /*109e0*/  @!P1 LEA.HI.X R7, R66, R2.reuse, R67, 0x1, P4 ;  /* 0x0000000242079211 */ /* 0x080fe400020f0c43 */
[----:B------:R-:W-:Y:S01]  /*109f0*/  @!P0 LEA.HI.X R5, R65, R2, R13, 0x1, P3 ;  /* 0x0000000241058211 */ /* 0x000fe200018f0c0d */
[----:B------:R2:W-:Y:S04]  /*10a00*/  @!P2 ST.E.128 [R8.64], R36 ;  /* 0x000000240800a985 */ /* 0x0005e8000c101d06 */
[----:B------:R2:W-:Y:S04]  /*10a10*/  @!P1 ST.E.128 [R6.64], R32 ;  /* 0x0000002006009985 */ /* 0x0005e8000c101d06 */
[----:B------:R2:W-:Y:S02]  /*10a20*/  @!P0 ST.E.128 [R4.64], R28 ;  /* 0x0000001c04008985 */ /* 0x0005e4000c101d06 */
.L_x_643:
[----:B------:R-:W-:Y:S05]  /*10a30*/  BSYNC B0 ;  /* 0x0000000000007941 */ /* 0x000fea0003800000 */
.L_x_642:
[----:B------:R-:W-:Y:S01]  /*10a40*/  IADD3 R3, R11, 0x40, RZ ;  /* 0x000000400b037810 */ /* 0x000fe20007ffe0ff */
[----:B--2---:R2:W4:Y:S01]  /*10a50*/  SHFL.IDX PT, R2, R10, 0x2, 0x1c1f ;  /* 0x005c1f000a027f89 */ /* 0x00452200000e0000 */
        /* <DEDUP_REMOVED lines=10> */
[-C--:B----4-:R-:W-:Y:S02]  /*10b00*/  @!P2 LEA.HI.X R9, R217, R2.reuse, R68, 0x1, P5 ;  /* 0x00000002d909a211 */ /* 0x090fe400028f0c44 */
[-C--:B------:R-:W-:Y:S02]  /*10b10*/  @!P1 LEA.HI.X R7, R66, R2.reuse, R67, 0x1, P4 ;  /* 0x0000000242079211 */ /* 0x080fe400020f0c43 */
[----:B------:R-:W-:Y:S01]  /*10b20*/  @!P0 LEA.HI.X R5, R65, R2, R13, 0x1, P3 ;  /* 0x0000000241058211 */ /* 0x000fe200018f0c0d */
[----:B------:R3:W-:Y:S04]  /*10b30*/  @!P2 ST.E.128 [R8.64], R48 ;  /* 0x000000300800a985 */ /* 0x0007e8000c101d06 */
[----:B------:R3:W-:Y:S04]  /*10b40*/  @!P1 ST.E.128 [R6.64], R44 ;  /* 0x0000002c06009985 */ /* 0x0007e8000c101d06 */
[----:B------:R3:W-:Y:S02]  /*10b50*/  @!P0 ST.E.128 [R4.64], R40 ;  /* 0x0000002804008985 */ /* 0x0007e4000c101d06 */
.L_x_645:
[----:B------:R-:W-:Y:S05]  /*10b60*/  BSYNC B0 ;  /* 0x0000000000007941 */ /* 0x000fea0003800000 */
.L_x_644:
[----:B------:R-:W-:Y:S01]  /*10b70*/  IADD3 R3, R11, 0x60, RZ ;  /* 0x000000600b037810 */ /* 0x000fe20007ffe0ff */
[----:B----4-:R4:W1:Y:S03]  /*10b80*/  SHFL.IDX PT, R2, R10, 0x3, 0x1c1f ;  /* 0x007c1f000a027f89 */ /* 0x01086600000e0000 */
[----:B------:R-:W-:Y:S01]  /*10b90*/  ISETP.GE.AND P0, PT, R3, UR4, PT ;  /* 0x0000000403007c0c */ /* 0x000fe2000bf06270 */
[----:B---3--:R4:W3:-:S12]  /*10ba0*/  SHFL.IDX PT, R0, R12, 0x3, 0x1c1f ;  /* 0x007c1f000c007f89 */ /* 0x0088d800000e0000 */
[----:B------:R-:W-:Y:S05]  /*10bb0*/  @P0 BRA `(.L_x_646) ;  /* 0x00000c9000000947 */ /* 0x000fea0003800000 */
[----:B------:R-:W-:Y:S02]  /*10bc0*/  ISETP.GE.AND P1, PT, R217, c[0x0][0x3c8], PT ;  /* 0x0000f200d9007a0c */ /* 0x000fe40003f26270 */
[----:B------:R-:W-:-:S11]  /*10bd0*/  ISETP.GE.AND P0, PT, R66, c[0x0][0x3c8], PT ;  /* 0x0000f20042007a0c */ /* 0x000fd60003f06270 */
[CC--:B---3--:R-:W-:Y:S02]  /*10be0*/  @!P1 LEA R6, P3, R217.reuse, R0.reuse, 0x1 ;  /* 0x00000000d9069211 */ /* 0x0c8fe400078608ff */
[C---:B------:R-:W-:Y:S02]  /*10bf0*/  @!P0 LEA R4, P2, R66.reuse, R0, 0x1 ;  /* 0x0000000042048211 */ /* 0x040fe400078408ff */
[-C--:B-1----:R-:W-:Y:S02]  /*10c00*/  @!P1 LEA.HI.X R7, R217, R2.reuse, R68, 0x1, P3 ;  /* 0x00000002d9079211 */ /* 0x082fe400018f0c44 */
[----:B------:R-:W-:-:S03]  /*10c10*/  @!P0 LEA.HI.X R5, R66, R2, R67, 0x1, P2 ;  /* 0x0000000242058211 */ /* 0x000fc600010f0c43 */
[----:B------:R1:W-:Y:S04]  /*10c20*/  @!P1 ST.E.128 [R6.64], R56 ;  /* 0x0000003806009985 */ /* 0x0003e8000c101d06 */
[----:B------:R1:W-:Y:S01]  /*10c30*/  @!P0 ST.E.128 [R4.64], R52 ;  /* 0x0000003404008985 */ /* 0x0003e2000c101d06 */
[----:B------:R-:W-:-:S13]  /*10c40*/  ISETP.GE.AND P0, PT, R65, c[0x0][0x3c8], PT ;  /* 0x0000f20041007a0c */ /* 0x000fda0003f06270 */
[----:B------:R-:W-:Y:S05]  /*10c50*/  @P0 BRA `(.L_x_646) ;  /* 0x00000bf000000947 */ /* 0x000fea0003800000 */
[----:B-1----:R-:W-:-:S04]  /*10c60*/  LEA R4, P0, R65, R0, 0x1 ;  /* 0x0000000041047211 */ /* 0x002fc800078008ff */
[----:B------:R-:W-:-:S05]  /*10c70*/  LEA.HI.X R5, R65, R2, R13, 0x1, P0 ;  /* 0x0000000241057211 */ /* 0x000fca00000f0c0d */
[----:B------:R1:W-:Y:S01]  /*10c80*/  ST.E.128 [R4.64], R60 ;  /* 0x0000003c04007985 */ /* 0x0003e2000c101d06 */
[----:B------:R-:W-:Y:S05]  /*10c90*/  BRA `(.L_x_646) ;  /* 0x00000bb000007947 */ /* 0x000fea0003800000 */
.L_x_638:
[----:B------:R-:W2:Y:S04]  /*10ca0*/  LDL R2, [R1+0x60] ;  /* 0x0000600001027983 */ /* 0x000ea80000100800 */
[----:B------:R-:W3:Y:S04]  /*10cb0*/  LDL R0, [R1+0x5c] ;  /* 0x00005c0001007983 */ /* 0x000ee80000100800 */
[----:B------:R-:W4:Y:S04]  /*10cc0*/  LDL R4, [R1+0x58] ;  /* 0x0000580001047983 */ /* 0x000f280000100800 */
[----:B------:R-:W5:Y:S01]  /*10cd0*/  S2R R3, SR_TID.X ;  /* 0x0000000000037919 */ /* 0x000f620000002100 */
[----:B------:R-:W-:Y:S01]  /*10ce0*/  BSSY B0, `(.L_x_647) ;  /* 0x0000026000007945 */ /* 0x000fe20003800000 */
[----:B-----5:R-:W-:Y:S01]  /*10cf0*/  ISETP.GE.AND P0, PT, R3, 0x80, PT ;  /* 0x000000800300780c */ /* 0x020fe20003f06270 */
[----:B--2---:R-:W-:-:S02]  /*10d00*/  IMAD.MOV.U32 R12, RZ, RZ, R2 ;  /* 0x000000ffff0c7224 */ /* 0x004fc400078e0002 */
[----:B---3--:R-:W-:-:S03]  /*10d10*/  IMAD.MOV.U32 R11, RZ, RZ, R0 ;  /* 0x000000ffff0b7224 */ /* 0x008fc600078e0000 */
[----:B-1----:R-:W-:Y:S01]  /*10d20*/  SHF.R.S32.HI R8, RZ, 0x1f, R12 ;  /* 0x0000001fff087819 */ /* 0x002fe2000001140c */
[----:B----4-:R-:W-:Y:S01]  /*10d30*/  IMAD.MOV.U32 R13, RZ, RZ, R4 ;  /* 0x000000ffff0d7224 */ /* 0x010fe200078e0004 */
[----:B------:R-:W-:-:S05]  /*10d40*/  SHF.R.S32.HI R10, RZ, 0x1f, R11 ;  /* 0x0000001fff0a7819 */ /* 0x000fca000001140b */
[----:B------:R-:W-:Y:S05]  /*10d50*/  @P0 BRA `(.L_x_648) ;  /* 0x000001e000000947 */ /* 0x000fea0003800000 */
[----:B------:R-:W-:Y:S02]  /*10d60*/  MOV R2, c[0x0][0x4e8] ;  /* 0x00013a0000027a02 */ /* 0x000fe40000000f00 */
[----:B------:R-:W-:-:S03]  /*10d70*/  IADD3 R6, R13, R3, RZ ;  /* 0x000000030d067210 */ /* 0x000fc60007ffe0ff */
[----:B------:R-:W-:-:S05]  /*10d80*/  IMAD R0, R2, c[0x0][0x388], RZ ;  /* 0x0000e20002007a24 */ /* 0x000fca00078e02ff */
[----:B------:R-:W-:-:S13]  /*10d90*/  ISETP.GE.AND P0, PT, R6, R0, PT ;  /* 0x000000000600720c */ /* 0x000fda0003f06270 */
[----:B------:R-:W-:Y:S05]  /*10da0*/  @P0 BRA `(.L_x_648) ;  /* 0x0000019000000947 */ /* 0x000fea0003800000 */
[----:B------:R-:W-:Y:S01]  /*10db0*/  ISETP.NE.AND P0, PT, R2, 0x1, PT ;  /* 0x000000010200780c */ /* 0x000fe20003f05270 */
[----:B------:R-:W-:Y:S01]  /*10dc0*/  IMAD R4, R8, c[0x0][0x490], RZ ;  /* 0x0001240008047a24 */ /* 0x000fe200078e02ff */
[----:B------:R-:W-:Y:S01]  /*10dd0*/  MOV R0, R6 ;  /* 0x0000000600007202 */ /* 0x000fe20000000f00 */
[----:B------:R-:W-:-:S04]  /*10de0*/  IMAD.WIDE.U32 R2, R12, c[0x0][0x490], RZ ;  /* 0x000124000c027a25 */ /* 0x000fc800078e00ff */
[----:B------:R-:W-:Y:S02]  /*10df0*/  IMAD R4, R12, c[0x0][0x494], R4 ;  /* 0x000125000c047a24 */ /* 0x000fe400078e0204 */
[----:B------:R-:W-:-:S03]  /*10e00*/  IMAD R9, R10, c[0x0][0x498], RZ ;  /* 0x000126000a097a24 */ /* 0x000fc600078e02ff */
[----:B------:R-:W-:Y:S01]  /*10e10*/  IADD3 R3, R3, R4, RZ ;  /* 0x0000000403037210 */ /* 0x000fe20007ffe0ff */
[----:B------:R-:W-:-:S05]  /*10e20*/  @P0 IMAD.HI.U32 R5, R6, c[0x0][0x4ec], RZ ;  /* 0x00013b0006050a27 */ /* 0x000fca00078e00ff */
[----:B------:R-:W-:Y:S01]  /*10e30*/  @P0 SHF.R.U32.HI R0, RZ, c[0x0][0x4f0], R5 ;  /* 0x00013c00ff000a19 */ /* 0x000fe20000011605 */
[----:B------:R-:W-:-:S03]  /*10e40*/  IMAD.WIDE.U32 R4, R11, c[0x0][0x498], R2 ;  /* 0x000126000b047a25 */ /* 0x000fc600078e0002 */
[C---:B------:R-:W-:Y:S01]  /*10e50*/  IADD3 R7, -R0.reuse, RZ, RZ ;  /* 0x000000ff00077210 */ /* 0x040fe20007ffe1ff */
[----:B------:R-:W-:Y:S01]  /*10e60*/  IMAD R3, R11, c[0x0][0x49c], R9 ;  /* 0x000127000b037a24 */ /* 0x000fe200078e0209 */
[----:B------:R-:W-:-:S03]  /*10e70*/  IADD3 R4, P0, R0, R4, RZ ;  /* 0x0000000400047210 */ /* 0x000fc60007f1e0ff */
[----:B------:R-:W-:Y:S01]  /*10e80*/  IMAD R2, R7, c[0x0][0x4e8], R6 ;  /* 0x00013a0007027a24 */ /* 0x000fe200078e0206 */
[----:B------:R-:W-:-:S04]  /*10e90*/  SHF.R.S32.HI R6, RZ, 0x1f, R0 ;  /* 0x0000001fff067819 */ /* 0x000fc80000011400 */
[----:B------:R-:W-:Y:S02]  /*10ea0*/  SHF.R.S32.HI R0, RZ, 0x1f, R2 ;  /* 0x0000001fff007819 */ /* 0x000fe40000011402 */
[----:B------:R-:W-:-:S03]  /*10eb0*/  IADD3.X R5, R6, R5, R3, P0, !PT ;  /* 0x0000000506057210 */ /* 0x000fc600007fe403 */
[----:B------:R-:W-:-:S04]  /*10ec0*/  IMAD R0, R0, c[0x0][0x488], RZ ;  /* 0x0001220000007a24 */ /* 0x000fc800078e02ff */
[C---:B------:R-:W-:Y:S02]  /*10ed0*/  IMAD R0, R2.reuse, c[0x0][0x48c], R0 ;  /* 0x0001230002007a24 */ /* 0x040fe400078e0200 */
[----:B------:R-:W-:-:S05]  /*10ee0*/  IMAD.WIDE.U32 R2, R2, c[0x0][0x488], R4 ;  /* 0x0001220002027a25 */ /* 0x000fca00078e0004 */
[----:B------:R-:W-:Y:S02]  /*10ef0*/  IADD3 R0, R3, R0, RZ ;  /* 0x0000000003007210 */ /* 0x000fe40007ffe0ff */
[----:B------:R-:W-:-:S04]  /*10f00*/  LEA R4, P0, R2, c[0x0][0x450], 0x2 ;  /* 0x0001140002047a11 */ /* 0x000fc800078010ff */
[----:B------:R-:W-:Y:S02]  /*10f10*/  LEA.HI.X R5, R2, c[0x0][0x454], R0, 0x2, P0 ;  /* 0x0001150002057a11 */ /* 0x000fe400000f1400 */
[----:B------:R-:W-:-:S05]  /*10f20*/  MOV R0, 0xff800000 ;  /* 0xff80000000007802 */ /* 0x000fca0000000f00 */
[----:B------:R1:W-:Y:S02]  /*10f30*/  STG.E [R4.64], R0 ;  /* 0x0000000004007986 */ /* 0x0003e4000c101906 */
.L_x_648:
[----:B------:R-:W-:Y:S05]  /*10f40*/  BSYNC B0 ;  /* 0x0000000000007941 */ /* 0x000fea0003800000 */
.L_x_647:
[----:B------:R-:W2:Y:S01]  /*10f50*/  LDL R2, [R1+0x18] ;  /* 0x0000180001027983 */ /* 0x000ea20000100800 */
[----:B-1----:R-:W-:Y:S01]  /*10f60*/  MOV R0, c[0x0][0x4e8] ;  /* 0x00013a0000007a02 */ /* 0x002fe20000000f00 */
[----:B------:R-:W-:-:S03]  /*10f70*/  IMAD R6, R10, c[0x0][0x3f0], RZ ;  /* 0x0000fc000a067a24 */ /* 0x000fc600078e02ff */
[----:B------:R-:W-:Y:S01]  /*10f80*/  ISETP.NE.AND P0, PT, R0, 0x1, PT ;  /* 0x000000010000780c */ /* 0x000fe20003f05270 */
[----:B------:R-:W-:Y:S02]  /*10f90*/  IMAD R0, R8, c[0x0][0x3e8], RZ ;  /* 0x0000fa0008007a24 */ /* 0x000fe400078e02ff */
[----:B------:R-:W-:Y:S02]  /*10fa0*/  IMAD R8, R11, c[0x0][0x3f4], R6 ;  /* 0x0000fd000b087a24 */ /* 0x000fe400078e0206 */
[----:B------:R-:W-:Y:S01]  /*10fb0*/  IMAD R5, R12, c[0x0][0x3ec], R0 ;  /* 0x0000fb000c057a24 */ /* 0x000fe200078e0200 */
[----:B--2---:R-:W-:Y:S01]  /*10fc0*/  IADD3 R4, R2, R13, RZ ;  /* 0x0000000d02047210 */ /* 0x004fe20007ffe0ff */
[----:B------:R-:W-:-:S03]  /*10fd0*/  IMAD.WIDE.U32 R2, R12, c[0x0][0x3e8], RZ ;  /* 0x0000fa000c027a25 */ /* 0x000fc600078e00ff */
[----:B------:R-:W-:-:S03]  /*10fe0*/  MOV R0, R4 ;  /* 0x0000000400007202 */ /* 0x000fc60000000f00 */
[----:B------:R-:W-:Y:S01]  /*10ff0*/  @P0 IMAD.HI.U32 R7, R4, c[0x0][0x4ec], RZ ;  /* 0x00013b0004070a27 */ /* 0x000fe200078e00ff */
[----:B------:R-:W-:-:S04]  /*11000*/  IADD3 R3, R3, R5, RZ ;  /* 0x0000000503037210 */ /* 0x000fc80007ffe0ff */
[----:B------:R-:W-:Y:S01]  /*11010*/  @P0 SHF.R.U32.HI R0, RZ, c[0x0][0x4f0], R7 ;  /* 0x00013c00ff000a19 */ /* 0x000fe20000011607 */
[----:B------:R-:W-:-:S03]  /*11020*/  IMAD.WIDE.U32 R2, R11, c[0x0][0x3f0], R2 ;  /* 0x0000fc000b027a25 */ /* 0x000fc600078e0002 */
[----:B------:R-:W-:Y:S02]  /*11030*/  SHF.R.S32.HI R6, RZ, 0x1f, R0 ;  /* 0x0000001fff067819 */ /* 0x000fe40000011400 */
[----:B------:R-:W-:Y:S02]  /*11040*/  IADD3 R5, -R0, RZ, RZ ;  /* 0x000000ff00057210 */ /* 0x000fe40007ffe1ff */
[----:B------:R-:W-:Y:S01]  /*11050*/  IADD3 R3, R3, R8, RZ ;  /* 0x0000000803037210 */ /* 0x000fe20007ffe0ff */
[----:B------:R-:W-:Y:S02]  /*11060*/  IMAD R6, R6, c[0x0][0x3e0], RZ ;  /* 0x0000f80006067a24 */ /* 0x000fe400078e02ff */
[----:B------:R-:W-:Y:S02]  /*11070*/  IMAD R4, R5, c[0x0][0x4e8], R4 ;  /* 0x00013a0005047a24 */ /* 0x000fe400078e0204 */
[C---:B------:R-:W-:Y:S02]  /*11080*/  IMAD R5, R0.reuse, c[0x0][0x3e4], R6 ;  /* 0x0000f90000057a24 */ /* 0x040fe400078e0206 */
[----:B------:R-:W-:Y:S01]  /*11090*/  IMAD.WIDE.U32 R2, R0, c[0x0][0x3e0], R2 ;  /* 0x0000f80000027a25 */ /* 0x000fe200078e0002 */
[----:B------:R-:W-:-:S04]  /*110a0*/  SHF.R.S32.HI R0, RZ, 0x1f, R4 ;  /* 0x0000001fff007819 */ /* 0x000fc80000011404 */
[----:B------:R-:W-:Y:S01]  /*110b0*/  IADD3 R3, R3, R5, RZ ;  /* 0x0000000503037210 */ /* 0x000fe20007ffe0ff */
[----:B------:R-:W-:-:S04]  /*110c0*/  IMAD R0, R0, c[0x0][0x3d8], RZ ;  /* 0x0000f60000007a24 */ /* 0x000fc800078e02ff */
[----:B------:R-:W-:-:S04]  /*110d0*/  IMAD.WIDE.U32 R2, R4, c[0x0][0x3d8], R2 ;  /* 0x0000f60004027a25 */ /* 0x000fc800078e0002 */
[----:B------:R-:W-:Y:S01]  /*110e0*/  IMAD R4, R4, c[0x0][0x3dc], R0 ;  /* 0x0000f70004047a24 */ /* 0x000fe200078e0200 */
[----:B------:R-:W-:-:S04]  /*110f0*/  LEA R12, P0, R2, c[0x0][0x380], 0x1 ;  /* 0x0000e000020c7a11 */ /* 0x000fc800078008ff */
[----:B------:R-:W-:-:S04]  /*11100*/  IADD3 R4, R3, R4, RZ ;  /* 0x0000000403047210 */ /* 0x000fc80007ffe0ff */
[----:B------:R-:W-:Y:S01]  /*11110*/  LEA.HI.X R10, R2, c[0x0][0x384], R4, 0x1, P0 ;  /* 0x0000e100020a7a11 */ /* 0x000fe200000f0c04 */
[----:B------:R-:W-:Y:S05]  /*11120*/  BRA.DIV ~URZ, `(.L_x_649) ;  /* 0x000037727f007947 */ /* 0x000fea000b800000 */
[----:B------:R1:W2:Y:S02]  /*11130*/  SHFL.IDX PT, R5, R10, RZ, 0x1c1f ;  /* 0x001c1fff0a057589 */ /* 0x0002a400000e0000 */
.L_x_687:
[----:B------:R-:W-:Y:S05]  /*11140*/  BRA.DIV ~URZ, `(.L_x_650) ;  /* 0x000037c27f007947 */ /* 0x000fea000b800000 */
[----:B------:R3:W4:Y:S02]  /*11150*/  SHFL.IDX PT, R0, R12, RZ, 0x1c1f ;  /* 0x001c1fff0c007589 */ /* 0x00072400000e0000 */
.L_x_688:
[----:B------:R-:W5:Y:S04]  /*11160*/  LDL.LU R3, [R1+0x58] ;  /* 0x0000580001037983 */ /* 0x000f680000300800 */
[----:B------:R-:W1:Y:S01]  /*11170*/  S2R R4, SR_TID.X ;  /* 0x0000000000047919 */ /* 0x000e620000002100 */
[----:B------:R-:W-:-:S04]  /*11180*/  IMAD.MOV.U32 R13, RZ, RZ, c[0x0][0x4e8] ;  /* 0x00013a00ff0d7624 */ /* 0x000fc800078e00ff */
[----:B------:R-:W-:Y:S01]  /*11190*/  IMAD R13, R13, c[0x0][0x388], RZ ;  /* 0x0000e2000d0d7a24 */ /* 0x000fe200078e02ff */
[----:B-1----:R-:W-:-:S04]  /*111a0*/  SHF.R.S32.HI R2, RZ, 0x1f, R4 ;  /* 0x0000001fff027819 */ /* 0x002fc80000011404 */
[----:B------:R-:W-:-:S04]  /*111b0*/  LEA.HI R2, R2, R4, RZ, 0x2 ;  /* 0x0000000402027211 */ /* 0x000fc800078f10ff */
[----:B------:R-:W-:Y:S01]  /*111c0*/  SHF.R.S32.HI R2, RZ, 0x2, R2 ;  /* 0x00000002ff027819 */ /* 0x000fe20000011402 */
[----:B------:R-:W-:Y:S04]  /*111d0*/  BSSY B0, `(.L_x_651) ;  /* 0x0000017000007945 */ /* 0x000fe80003800000 */
[----:B-----5:R-:W-:-:S05]  /*111e0*/  IMAD.IADD R11, R2, 0x1, R3 ;  /* 0x00000001020b7824 */ /* 0x020fca00078e0203 */
[----:B------:R-:W-:-:S13]  /*111f0*/  ISETP.GE.AND P0, PT, R11, R13, PT ;  /* 0x0000000d0b00720c */ /* 0x000fda0003f06270 */
[----:B------:R-:W-:Y:S05]  /*11200*/  @P0 BRA `(.L_x_652) ;  /* 0x0000013000000947 */ /* 0x000fea0003800000 */
[C---:B------:R-:W-:Y:S02]  /*11210*/  IADD3 R15, R217.reuse, 0x20, RZ ;  /* 0x00000020d90f7810 */ /* 0x040fe40007ffe0ff */
[C---:B------:R-:W-:Y:S02]  /*11220*/  IADD3 R4, R217.reuse, 0x40, RZ ;  /* 0x00000040d9047810 */ /* 0x040fe40007ffe0ff */
[----:B------:R-:W-:Y:S02]  /*11230*/  ISETP.GE.AND P2, PT, R217, c[0x0][0x3c8], PT ;  /* 0x0000f200d9007a0c */ /* 0x000fe40003f46270 */
[----:B------:R-:W-:Y:S02]  /*11240*/  ISETP.GE.AND P1, PT, R15, c[0x0][0x3c8], PT ;  /* 0x0000f2000f007a0c */ /* 0x000fe40003f26270 */
[----:B------:R-:W-:Y:S02]  /*11250*/  ISETP.GE.AND P0, PT, R4, c[0x0][0x3c8], PT ;  /* 0x0000f20004007a0c */ /* 0x000fe40003f06270 */
[----:B------:R-:W-:-:S02]  /*11260*/  IADD3 R16, R217, 0x20, RZ ;  /* 0x00000020d9107810 */ /* 0x000fc40007ffe0ff */
[C---:B------:R-:W-:Y:S02]  /*11270*/  IADD3 R14, R217.reuse, 0x40, RZ ;  /* 0x00000040d90e7810 */ /* 0x040fe40007ffe0ff */
[----:B------:R-:W-:Y:S02]  /*11280*/  SHF.R.S32.HI R17, RZ, 0x1f, R217 ;  /* 0x0000001fff117819 */ /* 0x000fe400000114d9 */
[----:B------:R-:W-:Y:S02]  /*11290*/  SHF.R.S32.HI R16, RZ, 0x1f, R16 ;  /* 0x0000001fff107819 */ /* 0x000fe40000011410 */
[-C--:B----4-:R-:W-:Y:S02]  /*112a0*/  @!P2 LEA R8, P5, R217, R0.reuse, 0x1 ;  /* 0x00000000d908a211 */ /* 0x090fe400078a08ff */
[----:B------:R-:W-:Y:S02]  /*112b0*/  @!P1 LEA R6, P4, R15, R0, 0x1 ;  /* 0x000000000f069211 */ /* 0x000fe400078808ff */
[----:B------:R-:W-:-:S02]  /*112c0*/  SHF.R.S32.HI R14, RZ, 0x1f, R14 ;  /* 0x0000001fff0e7819 */ /* 0x000fc4000001140e */
[C---:B------:R-:W-:Y:S02]  /*112d0*/  @!P0 LEA R2, P3, R4.reuse, R0, 0x1 ;  /* 0x0000000004028211 */ /* 0x040fe400078608ff */
[-C--:B--2---:R-:W-:Y:S02]  /*112e0*/  @!P2 LEA.HI.X R9, R217, R5.reuse, R17, 0x1, P5 ;  /* 0x00000005d909a211 */ /* 0x084fe400028f0c11 */
[-C--:B------:R-:W-:Y:S02]  /*112f0*/  @!P1 LEA.HI.X R7, R15, R5.reuse, R16, 0x1, P4 ;  /* 0x000000050f079211 */ /* 0x080fe400020f0c10 */
[----:B------:R-:W-:Y:S01]  /*11300*/  @!P0 LEA.HI.X R3, R4, R5, R14, 0x1, P3 ;  /* 0x0000000504038211 */ /* 0x000fe200018f0c0e */
[----:B------:R1:W-:Y:S04]  /*11310*/  @!P2 ST.E.128 [R8.64], RZ ;  /* 0x000000ff0800a985 */ /* 0x0003e8000c101d06 */
[----:B------:R1:W-:Y:S04]  /*11320*/  @!P1 ST.E.128 [R6.64], RZ ;  /* 0x000000ff06009985 */ /* 0x0003e8000c101d06 */
[----:B------:R1:W-:Y:S02]  /*11330*/  @!P0 ST.E.128 [R2.64], RZ ;  /* 0x000000ff02008985 */ /* 0x0003e4000c101d06 */
.L_x_652:
[----:B------:R-:W-:Y:S05]  /*11340*/  BSYNC B0 ;  /* 0x0000000000007941 */ /* 0x000fea0003800000 */
.L_x_651:
[----:B------:R-:W-:Y:S05]  /*11350*/  BRA.DIV ~URZ, `(.L_x_653) ;  /* 0x000036227f007947 */ /* 0x000fea000b800000 */
[----:B--2---:R2:W1:Y:S04]  /*11360*/  SHFL.IDX PT, R5, R10, 0x1, 0x1c1f ;  /* 0x003c1f000a057f89 */ /* 0x00446800000e0000 */
[----:B----4-:R2:W4:Y:S02]  /*11370*/  SHFL.IDX PT, R0, R12, 0x1, 0x1c1f ;  /* 0x003c1f000c007f89 */ /* 0x01052400000e0000 */
.L_x_689:
[----:B-1----:R-:W-:Y:S01]  /*11380*/  IADD3 R2, R11, 0x20, RZ ;  /* 0x000000200b027810 */ /* 0x002fe20007ffe0ff */
[----:B------:R-:W-:Y:S03]  /*11390*/  BSSY B0, `(.L_x_654) ;  /* 0x0000016000007945 */ /* 0x000fe60003800000 */
        /* <DEDUP_REMOVED lines=15> */
[-C--:B------:R-:W-:Y:S02]  /*11490*/  @!P2 LEA.HI.X R9, R217, R5.reuse, R17, 0x1, P5 ;  /* 0x00000005d909a211 */ /* 0x080fe400028f0c11 */
[-C--:B------:R-:W-:Y:S02]  /*114a0*/  @!P1 LEA.HI.X R7, R15, R5.reuse, R16, 0x1, P4 ;  /* 0x000000050f079211 */ /* 0x080fe400020f0c10 */
[----:B------:R-:W-:Y:S01]  /*114b0*/  @!P0 LEA.HI.X R3, R4, R5, R14, 0x1, P3 ;  /* 0x0000000504038211 */ /* 0x000fe200018f0c0e */
[----:B------:R1:W-:Y:S04]  /*114c0*/  @!P2 ST.E.128 [R8.64], RZ ;  /* 0x000000ff0800a985 */ /* 0x0003e8000c101d06 */
[----:B------:R1:W-:Y:S04]  /*114d0*/  @!P1 ST.E.128 [R6.64], RZ ;  /* 0x000000ff06009985 */ /* 0x0003e8000c101d06 */
[----:B------:R1:W-:Y:S02]  /*114e0*/  @!P0 ST.E.128 [R2.64], RZ ;  /* 0x000000ff02008985 */ /* 0x0003e4000c101d06 */
.L_x_655:
[----:B------:R-:W-:Y:S05]  /*114f0*/  BSYNC B0 ;  /* 0x0000000000007941 */ /* 0x000fea0003800000 */
.L_x_654:
[----:B------:R-:W-:Y:S05]  /*11500*/  BRA.DIV ~URZ, `(.L_x_656) ;  /* 0x000035427f007947 */ /* 0x000fea000b800000 */
[----:B------:R1:W2:Y:S02]  /*11510*/  SHFL.IDX PT, R5, R10, 0x2, 0x1c1f ;  /* 0x005c1f000a057f89 */ /* 0x0002a400000e0000 */
.L_x_690:
[----:B------:R-:W-:Y:S05]  /*11520*/  BRA.DIV ~URZ, `(.L_x_657) ;  /* 0x000035927f007947 */ /* 0x000fea000b800000 */
[----:B----4-:R4:W1:Y:S02]  /*11530*/  SHFL.IDX PT, R0, R12, 0x2, 0x1c1f ;  /* 0x005c1f000c007f89 */ /* 0x01086400000e0000 */
.L_x_691:
        /* <DEDUP_REMOVED lines=13> */
[-C--:B------:R-:W-:Y:S02]  /*11610*/  @!P2 LEA R8, P5, R217, R0.reuse, 0x1 ;  /* 0x00000000d908a211 */ /* 0x080fe400078a08ff */
        /* <DEDUP_REMOVED lines=9> */
.L_x_659:
[----:B------:R-:W-:Y:S05]  /*116b0*/  BSYNC B0 ;  /* 0x0000000000007941 */ /* 0x000fea0003800000 */
.L_x_658:
[----:B------:R-:W-:Y:S05]  /*116c0*/  BRA.DIV ~URZ, `(.L_x_660) ;  /* 0x000034627f007947 */ /* 0x000fea000b800000 */
[----:B--2---:R2:W1:Y:S04]  /*116d0*/  SHFL.IDX PT, R5, R10, 0x3, 0x1c1f ;  /* 0x007c1f000a057f89 */ /* 0x00446800000e0000 */
[----:B------:R2:W3:Y:S02]  /*116e0*/  SHFL.IDX PT, R0, R12, 0x3, 0x1c1f ;  /* 0x007c1f000c007f89 */ /* 0x0004e400000e0000 */
.L_x_692:
[----:B------:R-:W-:-:S04]  /*116f0*/  IADD3 R11, R11, 0x60, RZ ;  /* 0x000000600b0b7810 */ /* 0x000fc80007ffe0ff */
[----:B------:R-:W-:-:S13]  /*11700*/  ISETP.GE.AND P0, PT, R11, R13, PT ;  /* 0x0000000d0b00720c */ /* 0x000fda0003f06270 */
[----:B------:R-:W-:Y:S05]  /*11710*/  @P0 BRA `(.L_x_646) ;  /* 0x0000013000000947 */ /* 0x000fea0003800000 */
[C---:B--234-:R-:W-:Y:S02]  /*11720*/  IADD3 R12, R217.reuse, 0x20, RZ ;  /* 0x00000020d90c7810 */ /* 0x05cfe40007ffe0ff */
[C---:B------:R-:W-:Y:S02]  /*11730*/  IADD3 R4, R217.reuse, 0x40, RZ ;  /* 0x00000040d9047810 */ /* 0x040fe40007ffe0ff */
[C---:B------:R-:W-:Y:S02]  /*11740*/  ISETP.GE.AND P2, PT, R217.reuse, c[0x0][0x3c8], PT ;  /* 0x0000f200d9007a0c */ /* 0x040fe40003f46270 */
[----:B------:R-:W-:Y:S02]  /*11750*/  ISETP.GE.AND P1, PT, R12, c[0x0][0x3c8], PT ;  /* 0x0000f2000c007a0c */ /* 0x000fe40003f26270 */
[----:B------:R-:W-:Y:S02]  /*11760*/  ISETP.GE.AND P0, PT, R4, c[0x0][0x3c8], PT ;  /* 0x0000f20004007a0c */ /* 0x000fe40003f06270 */
[----:B------:R-:W-:-:S02]  /*11770*/  IADD3 R14, R217, 0x20, RZ ;  /* 0x00000020d90e7810 */ /* 0x000fc40007ffe0ff */
[C---:B------:R-:W-:Y:S02]  /*11780*/  IADD3 R10, R217.reuse, 0x40, RZ ;  /* 0x00000040d90a7810 */ /* 0x040fe40007ffe0ff */
[----:B------:R-:W-:Y:S02]  /*11790*/  SHF.R.S32.HI R15, RZ, 0x1f, R217 ;  /* 0x0000001fff0f7819 */ /* 0x000fe400000114d9 */
[----:B------:R-:W-:Y:S02]  /*117a0*/  SHF.R.S32.HI R14, RZ, 0x1f, R14 ;  /* 0x0000001fff0e7819 */ /* 0x000fe4000001140e */
[-C--:B-1----:R-:W-:Y:S02]  /*117b0*/  @!P2 LEA R8, P5, R217, R0.reuse, 0x1 ;  /* 0x00000000d908a211 */ /* 0x082fe400078a08ff */
[----:B------:R-:W-:Y:S02]  /*117c0*/  @!P1 LEA R6, P4, R12, R0, 0x1 ;  /* 0x000000000c069211 */ /* 0x000fe400078808ff */
[----:B------:R-:W-:-:S02]  /*117d0*/  SHF.R.S32.HI R10, RZ, 0x1f, R10 ;  /* 0x0000001fff0a7819 */ /* 0x000fc4000001140a */
[----:B------:R-:W-:Y:S02]  /*117e0*/  @!P0 LEA R2, P3, R4, R0, 0x1 ;  /* 0x0000000004028211 */ /* 0x000fe400078608ff */
[-C--:B------:R-:W-:Y:S02]  /*117f0*/  @!P2 LEA.HI.X R9, R217, R5.reuse, R15, 0x1, P5 ;  /* 0x00000005d909a211 */ /* 0x080fe400028f0c0f */
[-C--:B------:R-:W-:Y:S02]  /*11800*/  @!P1 LEA.HI.X R7, R12, R5.reuse, R14, 0x1, P4 ;  /* 0x000000050c079211 */ /* 0x080fe400020f0c0e */
[----:B------:R-:W-:Y:S01]  /*11810*/  @!P0 LEA.HI.X R3, R4, R5, R10, 0x1, P3 ;  /* 0x0000000504038211 */ /* 0x000fe200018f0c0a */
[----:B------:R1:W-:Y:S04]  /*11820*/  @!P2 ST.E.128 [R8.64], RZ ;  /* 0x000000ff0800a985 */ /* 0x0003e8000c101d06 */
[----:B------:R1:W-:Y:S04]  /*11830*/  @!P1 ST.E.128 [R6.64], RZ ;  /* 0x000000ff06009985 */ /* 0x0003e8000c101d06 */
[----:B------:R1:W-:Y:S02]  /*11840*/  @!P0 ST.E.128 [R2.64], RZ ;  /* 0x000000ff02008985 */ /* 0x0003e4000c101d06 */
.L_x_646:
[----:B------:R-:W-:Y:S05]  /*11850*/  BSYNC B1 ;  /* 0x0000000000017941 */ /* 0x000fea0003800000 */
.L_x_637:
[----:B---3--:R-:W3:Y:S02]  /*11860*/  LDL R0, [R1+0x84] ;  /* 0x0000840001007983 */ /* 0x008ee40000100800 */
[----:B---3--:R-:W-:-:S13]  /*11870*/  ISETP.NE.AND P0, PT, R0, RZ, PT ;  /* 0x000000ff0000720c */ /* 0x008fda0003f05270 */
[----:B------:R-:W-:Y:S01]  /*11880*/  @P0 WARPSYNC 0xffffffff ;  /* 0xffffffff00000948 */ /* 0x000fe20003800000 */
[----:B------:R-:W-:Y:S06]  /*11890*/  @P0 BAR.SYNC.DEFER_BLOCKING 0x5, 0x80 ;  /* 0x0142000000000b1d */ /* 0x000fec0000010000 */
[----:B------:R-:W3:Y:S04]  /*118a0*/  @P0 LDS R0, [0xc100] ;  /* 0x00c10000ff000984 */ /* 0x000ee80000000800 */
[----:B---3--:R3:W-:Y:S04]  /*118b0*/  @P0 STL [R1+0x7c], R0 ;  /* 0x00007c0001000387 */ /* 0x0087e80000100800 */
[----:B------:R-:W-:Y:S06]  /*118c0*/  @P0 BAR.ARV 0x4, 0x80 ;  /* 0x0102000000000b1d */ /* 0x000fec0000002000 */
[----:B------:R-:W-:Y:S05]  /*118d0*/  @P0 BRA `(.L_x_661) ;  /* 0x0000007000000947 */ /* 0x000fea0003800000 */
[----:B------:R-:W-:Y:S05]  /*118e0*/  BRA.DIV ~URZ, `(.L_x_662) ;  /* 0x000033127f007947 */ /* 0x000fea000b800000 */
[----:B---3--:R3:W2:Y:S02]  /*118f0*/  SHFL.IDX PT, R0, R64, RZ, 0x1f ;  /* 0x00001fff40007589 */ /* 0x0086a400000e0000 */
.L_x_693:
[----:B------:R-:W-:Y:S01]  /*11900*/  WARPSYNC 0xffffffff ;  /* 0xffffffff00007948 */ /* 0x000fe20003800000 */
[----:B------:R-:W-:Y:S06]  /*11910*/  BAR.SYNC.DEFER_BLOCKING 0x4, 0x80 ;  /* 0x0102000000007b1d */ /* 0x000fec0000010000 */
[----:B--2---:R2:W-:Y:S04]  /*11920*/  STL [R1+0x7c], R0 ;  /* 0x00007c0001007387 */ /* 0x0045e80000100800 */
[----:B------:R2:W-:Y:S04]  /*11930*/  @!P6 STS [0xc100], R64 ;  /* 0x00c10040ff00e388 */ /* 0x0005e80000000800 */
[----:B------:R-:W-:Y:S06]  /*11940*/  BAR.ARV 0x5, 0x80 ;  /* 0x0142000000007b1d */ /* 0x000fec0000002000 */
.L_x_661:
[----:B--23--:R-:W2:Y:S02]  /*11950*/  LDL R0, [R1+0x7c] ;  /* 0x00007c0001007983 */ /* 0x00cea40000100800 */
[----:B--2---:R-:W-:-:S13]  /*11960*/  ISETP.GE.AND P0, PT, R0, c[0x0][0x538], PT ;  /* 0x00014e0000007a0c */ /* 0x004fda0003f06270 */
[----:B-1--4-:R-:W-:Y:S01]  /*11970*/  @P0 CALL.REL.NOINC `(.L_x_663) ;  /* 0x0000001000000944 */ /* 0x012fe20003c00000 */
[----:B------:R-:W-:Y:S05]  /*11980*/  BRA `(.L_x_664) ;  /* 0xfffef07000007947 */ /* 0x000fea000383ffff */
.L_x_663:
[----:B------:R-:W-:Y:S05]  /*11990*/  EXIT ;  /* 0x000000000000794d */ /* 0x000fea0003800000 */
.L_x_595:
[----:B------:R-:W-:Y:S01]  /*119a0*/  IMAD.MOV.U32 R4, RZ, RZ, R10 ;  /* 0x000000ffff047224 */ /* 0x000fe200078e000a */
[----:B------:R-:W-:Y:S01]  /*119b0*/  MOV R6, RZ ;  /* 0x000000ff00067202 */ /* 0x000fe20000000f00 */
[----:B------:R-:W-:Y:S01]  /*119c0*/  IMAD.MOV.U32 R3, RZ, RZ, 0x1c1f ;  /* 0x00001c1fff037424 */ /* 0x000fe200078e00ff */
[----:B------:R-:W-:Y:S02]  /*119d0*/  MOV R2, 0x119f0 ;  /* 0x000119f000027802 */ /* 0x000fe40000000f00 */
[----:B-----5:R-:W-:Y:S05]  /*119e0*/  CALL.REL.NOINC `($__internal_4_$__cuda_sm70_shflsync_idx_p) ;  /* 0x000032e000007944 */ /* 0x020fea0003c00000 */
[----:B------:R-:W-:Y:S01]  /*119f0*/  MOV R5, R6 ;  /* 0x0000000600057202 */ /* 0x000fe20000000f00 */
[----:B-1---5:R-:W-:Y:S05]  /*11a00*/  BRA `(.L_x_665) ;  /* 0xfffefb4000007947 */ /* 0x022fea000383ffff */
.L_x_596:
[----:B------:R-:W-:Y:S01]  /*11a10*/  IMAD.MOV.U32 R4, RZ, RZ, R12 ;  /* 0x000000ffff047224 */ /* 0x000fe200078e000c */
[----:B------:R-:W-:Y:S01]  /*11a20*/  MOV R6, RZ ;  /* 0x000000ff00067202 */ /* 0x000fe20000000f00 */
[----:B------:R-:W-:Y:S01]  /*11a30*/  IMAD.MOV.U32 R3, RZ, RZ, 0x1c1f ;  /* 0x00001c1fff037424 */ /* 0x000fe200078e00ff */
[----:B------:R-:W-:Y:S02]  /*11a40*/  MOV R2, 0x11a60 ;  /* 0x00011a6000027802 */ /* 0x000fe40000000f00 */
[----:B-12--5:R-:W-:Y:S05]  /*11a50*/  CALL.REL.NOINC `($__internal_4_$__cuda_sm70_shflsync_idx_p) ;  /* 0x0000327000007944 */ /* 0x026fea0003c00000 */
[----:B-----5:R-:W-:Y:S01]  /*11a60*/  MOV R0, R6 ;  /* 0x0000000600007202 */ /* 0x020fe20000000f00 */
[----:B-1----:R-:W-:Y:S05]  /*11a70*/  BRA `(.L_x_666) ;  /* 0xfffefaf000007947 */ /* 0x002fea000383ffff */
.L_x_599:
[----:B------:R-:W-:Y:S01]  /*11a80*/  IMAD.MOV.U32 R4, RZ, RZ, R10 ;  /* 0x000000ffff047224 */ /* 0x000fe200078e000a */
[----:B-1----:R-:W-:Y:S01]  /*11a90*/  MOV R6, 0x1 ;  /* 0x0000000100067802 */ /* 0x002fe20000000f00 */
[----:B------:R-:W-:Y:S01]  /*11aa0*/  IMAD.MOV.U32 R3, RZ, RZ, 0x1c1f ;  /* 0x00001c1fff037424 */ /* 0x000fe200078e00ff */
[----:B------:R-:W-:-:S02]  /*11ab0*/  MOV R2, 0x11ad0 ;  /* 0x00011ad000027802 */ /* 0x000fc40000000f00 */
[----:B--2-45:R-:W-:Y:S05]  /*11ac0*/  CALL.REL.NOINC `($__internal_4_$__cuda_sm70_shflsync_idx_p) ;  /* 0x0000320000007944 */ /* 0x034fea0003c00000 */
[----:B------:R-:W-:Y:S01]  /*11ad0*/  IMAD.MOV.U32 R5, RZ, RZ, R6 ;  /* 0x000000ffff057224 */ /* 0x000fe200078e0006 */
[----:B------:R-:W-:Y:S01]  /*11ae0*/  MOV R6, 0x1 ;  /* 0x0000000100067802 */ /* 0x000fe20000000f00 */
[----:B------:R-:W-:Y:S01]  /*11af0*/  IMAD.MOV.U32 R4, RZ, RZ, R12 ;  /* 0x000000ffff047224 */ /* 0x000fe200078e000c */
[----:B------:R-:W-:-:S02]  /*11b00*/  MOV R3, 0x1c1f ;  /* 0x00001c1f00037802 */ /* 0x000fc40000000f00 */
[----:B------:R-:W-:Y:S02]  /*11b10*/  MOV R2, 0x11b30 ;  /* 0x00011b3000027802 */ /* 0x000fe40000000f00 */
[----:B-1---5:R-:W-:Y:S05]  /*11b20*/  CALL.REL.NOINC `($__internal_4_$__cuda_sm70_shflsync_idx_p) ;  /* 0x000031a000007944 */ /* 0x022fea0003c00000 */
[----:B-----5:R-:W-:Y:S01]  /*11b30*/  MOV R0, R6 ;  /* 0x0000000600007202 */ /* 0x020fe20000000f00 */
[----:B-1----:R-:W-:Y:S05]  /*11b40*/  BRA `(.L_x_667) ;  /* 0xfffefc6000007947 */ /* 0x002fea000383ffff */
.L_x_602:
[----:B------:R-:W-:Y:S01]  /*11b50*/  IMAD.MOV.U32 R4, RZ, RZ, R10 ;  /* 0x000000ffff047224 */ /* 0x000fe200078e000a */
[----:B-1----:R-:W-:Y:S01]  /*11b60*/  MOV R6, 0x2 ;  /* 0x0000000200067802 */ /* 0x002fe20000000f00 */
[----:B------:R-:W-:Y:S01]  /*11b70*/  IMAD.MOV.U32 R3, RZ, RZ, 0x1c1f ;  /* 0x00001c1fff037424 */ /* 0x000fe200078e00ff */
[----:B------:R-:W-:Y:S02]  /*11b80*/  MOV R2, 0x11ba0 ;  /* 0x00011ba000027802 */ /* 0x000fe40000000f00 */
[----:B--23-5:R-:W-:Y:S05]  /*11b90*/  CALL.REL.NOINC `($__internal_4_$__cuda_sm70_shflsync_idx_p) ;  /* 0x0000313000007944 */ /* 0x02cfea0003c00000 */
[----:B------:R-:W-:Y:S01]  /*11ba0*/  MOV R5, R6 ;  /* 0x0000000600057202 */ /* 0x000fe20000000f00 */
[----:B-1---5:R-:W-:Y:S05]  /*11bb0*/  BRA `(.L_x_668) ;  /* 0xfffefdb000007947 */ /* 0x022fea000383ffff */
.L_x_603:
[----:B------:R-:W-:Y:S01]  /*11bc0*/  IMAD.MOV.U32 R4, RZ, RZ, R12 ;  /* 0x000000ffff047224 */ /* 0x000fe200078e000c */
[----:B-1----:R-:W-:Y:S01]  /*11bd0*/  MOV R6, 0x2 ;  /* 0x0000000200067802 */ /* 0x002fe20000000f00 */
[----:B------:R-:W-:Y:S01]  /*11be0*/  IMAD.MOV.U32 R3, RZ, RZ, 0x1c1f ;  /* 0x00001c1fff037424 */ /* 0x000fe200078e00ff */
[----:B------:R-:W-:Y:S02]  /*11bf0*/  MOV R2, 0x11c10 ;  /* 0x00011c1000027802 */ /* 0x000fe40000000f00 */
[----:B--2345:R-:W-:Y:S05]  /*11c00*/  CALL.REL.NOINC `($__internal_4_$__cuda_sm70_shflsync_idx_p) ;  /* 0x000030c000007944 */ /* 0x03cfea0003c00000 */
[----:B-----5:R-:W-:Y:S01]  /*11c10*/  MOV R0, R6 ;  /* 0x0000000600007202 */ /* 0x020fe20000000f00 */
[----:B-1----:R-:W-:Y:S05]  /*11c20*/  BRA `(.L_x_669) ;  /* 0xfffefd6000007947 */ /* 0x002fea000383ffff */
.L_x_606:
[----:B------:R-:W-:Y:S01]  /*11c30*/  IMAD.MOV.U32 R4, RZ, RZ, R10 ;  /* 0x000000ffff047224 */ /* 0x000fe200078e000a */
[----:B--2---:R-:W-:Y:S01]  /*11c40*/  MOV R6, 0x3 ;  /* 0x0000000300067802 */ /* 0x004fe20000000f00 */
[----:B------:R-:W-:Y:S01]  /*11c50*/  IMAD.MOV.U32 R3, RZ, RZ, 0x1c1f ;  /* 0x00001c1fff037424 */ /* 0x000fe200078e00ff */
[----:B------:R-:W-:-:S02]  /*11c60*/  MOV R2, 0x11c80 ;  /* 0x00011c8000027802 */ /* 0x000fc40000000f00 */
[----:B-1-345:R-:W-:Y:S05]  /*11c70*/  CALL.REL.NOINC `($__internal_4_$__cuda_sm70_shflsync_idx_p) ;  /* 0x0000305000007944 */ /* 0x03afea0003c00000 */
        /* <DEDUP_REMOVED lines=8> */
.L_x_609:
[----:B------:R-:W-:Y:S01]  /*11d00*/  IMAD.MOV.U32 R4, RZ, RZ, R10 ;  /* 0x000000ffff047224 */ /* 0x000fe200078e000a */
[----:B------:R-:W-:Y:S01]  /*11d10*/  MOV R6, RZ ;  /* 0x000000ff00067202 */ /* 0x000fe20000000f00 */
[----:B------:R-:W-:Y:S01]  /*11d20*/  IMAD.MOV.U32 R3, RZ, RZ, 0x1c1f ;  /* 0x00001c1fff037424 */ /* 0x000fe200078e00ff */
[----:B------:R-:W-:Y:S02]  /*11d30*/  MOV R2, 0x11d50 ;  /* 0x00011d5000027802 */ /* 0x000fe40000000f00 */
[----:B------:R-:W-:Y:S05]  /*11d40*/  CALL.REL.NOINC `($__internal_4_$__cuda_sm70_shflsync_idx_p) ;  /* 0x00002f8000007944 */ /* 0x000fea0003c00000 */
[----:B------:R-:W-:Y:S01]  /*11d50*/  MOV R5, R6 ;  /* 0x0000000600057202 */ /* 0x000fe20000000f00 */
[----:B-1---5:R-:W-:Y:S05]  /*11d60*/  BRA `(.L_x_671) ;  /* 0xffff1b5000007947 */ /* 0x022fea000383ffff */
.L_x_610:
[----:B------:R-:W-:Y:S01]  /*11d70*/  IMAD.MOV.U32 R4, RZ, RZ, R13 ;  /* 0x000000ffff047224 */ /* 0x000fe200078e000d */
[----:B------:R-:W-:Y:S01]  /*11d80*/  MOV R6, RZ ;  /* 0x000000ff00067202 */ /* 0x000fe20000000f00 */
[----:B------:R-:W-:Y:S01]  /*11d90*/  IMAD.MOV.U32 R3, RZ, RZ, 0x1c1f ;  /* 0x00001c1fff037424 */ /* 0x000fe200078e00ff */
[----:B------:R-:W-:Y:S02]  /*11da0*/  MOV R2, 0x11dc0 ;  /* 0x00011dc000027802 */ /* 0x000fe40000000f00 */
[----:B-12---:R-:W-:Y:S05]  /*11db0*/  CALL.REL.NOINC `($__internal_4_$__cuda_sm70_shflsync_idx_p) ;  /* 0x00002f1000007944 */ /* 0x006fea0003c00000 */
[----:B------:R-:W-:Y:S01]  /*11dc0*/  IADD3 R18, P0, R6, R156, RZ ;  /* 0x0000009c06127210 */ /* 0x000fe20007f1e0ff */
[----:B------:R-:W-:Y:S01]  /*11dd0*/  IMAD.MOV.U32 R4, RZ, RZ, R10 ;  /* 0x000000ffff047224 */ /* 0x000fe200078e000a */
[----:B------:R-:W-:-:S02]  /*11de0*/  IADD3 R2, R217, 0x20, RZ ;  /* 0x00000020d9027810 */ /* 0x000fc40007ffe0ff */
[----:B-----5:R-:W-:Y:S01]  /*11df0*/  IADD3 R0, R217, 0x40, RZ ;  /* 0x00000040d9007810 */ /* 0x020fe20007ffe0ff */
[----:B------:R-:W-:Y:S01]  /*11e00*/  IMAD.X R19, R5, 0x1, R124, P0 ;  /* 0x0000000105137824 */ /* 0x000fe200000e067c */
[----:B------:R-:W-:Y:S02]  /*11e10*/  IADD3 R8, P6, R6, R157, RZ ;  /* 0x0000009d06087210 */ /* 0x000fe40007fde0ff */
[----:B------:R-:W-:Y:S02]  /*11e20*/  ISETP.GE.AND P2, PT, R217, c[0x0][0x1d4], PT ;  /* 0x00007500d9007a0c */ /* 0x000fe40003f46270 */
[----:B------:R-:W-:Y:S01]  /*11e30*/  ISETP.GE.AND P1, PT, R2, c[0x0][0x1d4], PT ;  /* 0x0000750002007a0c */ /* 0x000fe20003f26270 */
[----:B------:R-:W-:Y:S01]  /*11e40*/  IMAD.X R9, R5, 0x1, R126, P6 ;  /* 0x0000000105097824 */ /* 0x000fe200030e067e */
[----:B------:R-:W-:Y:S02]  /*11e50*/  ISETP.GE.AND P0, PT, R0, c[0x0][0x1d4], PT ;  /* 0x0000750000007a0c */ /* 0x000fe40003f06270 */
[----:B------:R-:W-:Y:S01]  /*11e60*/  IADD3 R2, P6, R6, R158, RZ ;  /* 0x0000009e06027210 */ /* 0x000fe20007fde0ff */
[----:B------:R-:W-:Y:S01]  /*11e70*/  IMAD.MOV.U32 R6, RZ, RZ, 0x1 ;  /* 0x00000001ff067424 */ /* 0x000fe200078e00ff */
[----:B------:R-:W-:-:S02]  /*11e80*/  SEL R12, RZ, 0x10, P2 ;  /* 0x00000010ff0c7807 */ /* 0x000fc40001000000 */
[----:B------:R-:W-:Y:S01]  /*11e90*/  SEL R11, RZ, 0x10, P1 ;  /* 0x00000010ff0b7807 */ /* 0x000fe20000800000 */
[----:B------:R-:W-:Y:S01]  /*11ea0*/  IMAD.X R3, R5, 0x1, R125, P6 ;  /* 0x0000000105037824 */ /* 0x000fe200030e067d */
[----:B------:R-:W-:Y:S01]  /*11eb0*/  SEL R10, RZ, 0x10, P0 ;  /* 0x00000010ff0a7807 */ /* 0x000fe20000000000 */
[----:B------:R-:W-:Y:S01]  /*11ec0*/  @!PT LDS RZ, [RZ] ;  /* 0x00000000fffff984 */ /* 0x000fe20000000800 */
[----:B------:R-:W-:Y:S01]  /*11ed0*/  @!PT LDS RZ, [RZ] ;  /* 0x00000000fffff984 */ /* 0x000fe20000000800 */
[----:B------:R-:W-:Y:S01]  /*11ee0*/  @!PT LDS RZ, [RZ] ;  /* 0x00000000fffff984 */ /* 0x000fe20000000800 */
[----:B------:R2:W-:Y:S04]  /*11ef0*/  LDGSTS.E.BYPASS.LTC128B.128 [R218+0x3100], [R18.64], !P2 ;  /* 0x0310000012da7fae */ /* 0x0005e8000d101d46 */
[----:B------:R2:W-:Y:S04]  /*11f00*/  LDGSTS.E.BYPASS.LTC128B.128 [R218+0x4100], [R8.64], !P1 ;  /* 0x0410000008da7fae */ /* 0x0005e8000c901d46 */
[----:B------:R3:W-:Y:S02]  /*11f10*/  LDGSTS.E.BYPASS.LTC128B.128 [R218+0x5100], [R2.64], !P0 ;  /* 0x0510000002da7fae */ /* 0x0007e4000c101d46 */
[----:B---3--:R-:W-:Y:S01]  /*11f20*/  IMAD.MOV.U32 R3, RZ, RZ, 0x1c1f ;  /* 0x00001c1fff037424 */ /* 0x008fe200078e00ff */
[----:B------:R-:W-:-:S02]  /*11f30*/  MOV R2, 0x11f50 ;  /* 0x00011f5000027802 */ /* 0x000fc40000000f00 */
[----:B-12---:R-:W-:Y:S05]  /*11f40*/  CALL.REL.NOINC `($__internal_4_$__cuda_sm70_shflsync_idx_p) ;  /* 0x00002d8000007944 */ /* 0x006fea0003c00000 */
        /* <DEDUP_REMOVED lines=8> */
.L_x_611:
[----:B------:R-:W-:Y:S01]  /*11fd0*/  IMAD.MOV.U32 R6, RZ, RZ, RZ ;  /* 0x000000ffff067224 */ /* 0x000fe200078e00ff */
[----:B------:R-:W-:Y:S02]  /*11fe0*/  MOV R3, 0x1c1f ;  /* 0x00001c1f00037802 */ /* 0x000fe40000000f00 */
[----:B------:R-:W-:Y:S02]  /*11ff0*/  MOV R2, 0x12010 ;  /* 0x0001201000027802 */ /* 0x000fe40000000f00 */
[----:B------:R-:W-:Y:S05]  /*12000*/  CALL.REL.NOINC `($__internal_4_$__cuda_sm70_shflsync_idx_p) ;  /* 0x00002cc000007944 */ /* 0x000fea0003c00000 */
[----:B------:R-:W-:Y:S01]  /*12010*/  MOV R2, R6 ;  /* 0x0000000600027202 */ /* 0x000fe20000000f00 */
[----:B-1---5:R-:W-:Y:S05]  /*12020*/  BRA `(.L_x_673) ;  /* 0xffff1c5000007947 */ /* 0x022fea000383ffff */
.L_x_612:
[----:B------:R-:W-:Y:S01]  /*12030*/  IMAD.MOV.U32 R6, RZ, RZ, 0x1 ;  /* 0x00000001ff067424 */ /* 0x000fe200078e00ff */
[----:B------:R-:W-:Y:S02]  /*12040*/  MOV R3, 0x1c1f ;  /* 0x00001c1f00037802 */ /* 0x000fe40000000f00 */
[----:B------:R-:W-:Y:S02]  /*12050*/  MOV R2, 0x12070 ;  /* 0x0001207000027802 */ /* 0x000fe40000000f00 */
[----:B-1----:R-:W-:Y:S05]  /*12060*/  CALL.REL.NOINC `($__internal_4_$__cuda_sm70_shflsync_idx_p) ;  /* 0x00002c6000007944 */ /* 0x002fea0003c00000 */
[----:B-----5:R-:W-:Y:S02]  /*12070*/  IMAD.IADD R2, R0, 0x1, R6 ;  /* 0x0000000100027824 */ /* 0x020fe400078e0206 */
[----:B------:R-:W-:-:S02]  /*12080*/  IMAD.MOV.U32 R6, RZ, RZ, 0x2 ;  /* 0x00000002ff067424 */ /* 0x000fc400078e00ff */
[----:B------:R-:W-:Y:S01]  /*12090*/  IMAD.MOV.U32 R3, RZ, RZ, 0x1c1f ;  /* 0x00001c1fff037424 */ /* 0x000fe200078e00ff */
        /* <DEDUP_REMOVED lines=32> */
[----:B------:R-:W-:Y:S02]  /*122a0*/  FSEL R180, R31, -INF , P0 ;  /* 0xff8000001fb47808 */ /* 0x000fe40000000000 */
[----:B------:R-:W-:Y:S02]  /*122b0*/  MOV R2, 0x122d0 ;  /* 0x000122d000027802 */ /* 0x000fe40000000f00 */
[----:B-1----:R-:W-:Y:S05]  /*122c0*/  CALL.REL.NOINC `($__internal_4_$__cuda_sm70_shflsync_idx_p) ;  /* 0x00002a0000007944 */ /* 0x002fea0003c00000 */
[----:B-----5:R-:W-:Y:S02]  /*122d0*/  IMAD.IADD R2, R0, 0x1, R6 ;  /* 0x0000000100027824 */ /* 0x020fe400078e0206 */
[----:B------:R-:W-:Y:S02]  /*122e0*/  IMAD.MOV.U32 R6, RZ, RZ, 0x3 ;  /* 0x00000003ff067424 */ /* 0x000fe400078e00ff */
        /* <DEDUP_REMOVED lines=36> */
[----:B-----5:R-:W-:Y:S01]  /*12530*/  IMAD.IADD R0, R0, 0x1, R6 ;  /* 0x0000000100007824 */ /* 0x020fe200078e0206 */
[----:B------:R-:W-:Y:S01]  /*12540*/  FMNMX.FTZ R37, R8, R10, !PT ;  /* 0x0000000a08257209 */ /* 0x000fe20007810000 */
[----:B------:R-:W-:Y:S01]  /*12550*/  IMAD.MOV.U32 R6, RZ, RZ, 0x2 ;  /* 0x00000002ff067424 */ /* 0x000fe200078e00ff */
[----:B------:R-:W-:Y:S02]  /*12560*/  FMNMX.FTZ R3, R7, R9, !PT ;  /* 0x0000000907037209 */ /* 0x000fe40007810000 */
[----:B------:R-:W-:Y:S02]  /*12570*/  IMNMX R5, R5, R0, PT ;  /* 0x0000000005057217 */ /* 0x000fe40003800200 */
[----:B------:R-:W-:-:S02]  /*12580*/  FMNMX.FTZ R0, R23, R25, !PT ;  /* 0x0000001917007209 */ /* 0x000fc40007810000 */
[C---:B------:R-:W-:Y:S02]  /*12590*/  ISETP.GT.AND P6, PT, R5.reuse, RZ, PT ;  /* 0x000000ff0500720c */ /* 0x040fe40003fc4270 */
[C---:B------:R-:W-:Y:S02]  /*125a0*/  ISETP.GT.AND P2, PT, R5.reuse, 0x1, PT ;  /* 0x000000010500780c */ /* 0x040fe40003f44270 */
[----:B------:R-:W-:Y:S02]  /*125b0*/  FMNMX.FTZ R2, R12, R37, !PT ;  /* 0x000000250c027209 */ /* 0x000fe40007810000 */
[----:B------:R-:W-:Y:S02]  /*125c0*/  ISETP.GT.AND P1, PT, R5, 0x8, PT ;  /* 0x000000080500780c */ /* 0x000fe40003f24270 */
[----:B------:R-:W-:Y:S02]  /*125d0*/  FSEL R27, R153, -INF , P6 ;  /* 0xff800000991b7808 */ /* 0x000fe40003000000 */
[----:B------:R-:W-:-:S02]  /*125e0*/  FSEL R29, R151, -INF , P2 ;  /* 0xff800000971d7808 */ /* 0x000fc40001000000 */
[----:B------:R-:W-:Y:S02]  /*125f0*/  ISETP.GT.AND P6, PT, R5, 0x10, PT ;  /* 0x000000100500780c */ /* 0x000fe40003fc4270 */
[----:B------:R-:W-:Y:S02]  /*12600*/  FMNMX.FTZ R3, R11, R3, !PT ;  /* 0x000000030b037209 */ /* 0x000fe40007810000 */
[----:B------:R-:W-:Y:S02]  /*12610*/  FMNMX.FTZ R0, R26, R0, !PT ;  /* 0x000000001a007209 */ /* 0x000fe40007810000 */
[----:B------:R-:W-:Y:S02]  /*12620*/  FMNMX.FTZ R103, R14, R2, !PT ;  /* 0x000000020e677209 */ /* 0x000fe40007810000 */
[----:B------:R-:W-:Y:S02]  /*12630*/  ISETP.GT.AND P0, PT, R5, 0x9, PT ;  /* 0x000000090500780c */ /* 0x000fe40003f04270 */
[----:B------:R-:W-:-:S02]  /*12640*/  FSEL R31, R114, -INF , P1 ;  /* 0xff800000721f7808 */ /* 0x000fc40000800000 */
[----:B------:R-:W-:Y:S02]  /*12650*/  FMNMX.FTZ R2, R27, R29, !PT ;  /* 0x0000001d1b027209 */ /* 0x000fe40007810000 */
[----:B------:R-:W-:Y:S02]  /*12660*/  FSEL R35, R102, -INF , P6 ;  /* 0xff80000066237808 */ /* 0x000fe40003000000 */
[----:B------:R-:W-:Y:S02]  /*12670*/  FMNMX.FTZ R3, R13, R3, !PT ;  /* 0x000000030d037209 */ /* 0x000fe40007810000 */
[----:B------:R-:W-:Y:S02]  /*12680*/  FMNMX.FTZ R102, R28, R0, !PT ;  /* 0x000000001c667209 */ /* 0x000fe40007810000 */
[----:B------:R-:W-:Y:S02]  /*12690*/  FSEL R33, R112, -INF , P0 ;  /* 0xff80000070217808 */ /* 0x000fe40000000000 */
[----:B------:R-:W-:-:S02]  /*126a0*/  FMNMX.FTZ R0, R31, R2, !PT ;  /* 0x000000021f007209 */ /* 0x000fc40007810000 */
[----:B------:R-:W-:Y:S02]  /*126b0*/  FMNMX.FTZ R104, R15, R3, !PT ;  /* 0x000000030f687209 */ /* 0x000fe40007810000 */
[----:B------:R-:W-:Y:S02]  /*126c0*/  ISETP.GT.AND P2, PT, R5, 0x11, PT ;  /* 0x000000110500780c */ /* 0x000fe40003f44270 */
[----:B------:R-:W-:Y:S02]  /*126d0*/  FMNMX.FTZ R0, R33, R0, !PT ;  /* 0x0000000021007209 */ /* 0x000fe40007810000 */
[----:B------:R-:W-:Y:S02]  /*126e0*/  FMNMX.FTZ R104, R18, R104, !PT ;  /* 0x0000006812687209 */ /* 0x000fe40007810000 */
[----:B------:R-:W-:Y:S02]  /*126f0*/  ISETP.GT.AND P1, PT, R5, 0x18, PT ;  /* 0x000000180500780c */ /* 0x000fe40003f24270 */
[----:B------:R-:W-:-:S02]  /*12700*/  FSEL R40, R100, -INF , P2 ;  /* 0xff80000064287808 */ /* 0x000fc40001000000 */
[----:B------:R-:W-:Y:S02]  /*12710*/  FMNMX.FTZ R103, R17, R103, !PT ;  /* 0x0000006711677209 */ /* 0x000fe40007810000 */
[----:B------:R-:W-:Y:S02]  /*12720*/  FMNMX.FTZ R102, R30, R102, !PT ;  /* 0x000000661e667209 */ /* 0x000fe40007810000 */
        /* <DEDUP_REMOVED lines=56> */
[----:B------:R-:W-:Y:S02]  /*12ab0*/  FSEL R172, R48, -INF , P0 ;  /* 0xff80000030ac7808 */ /* 0x000fe40000000000 */
[----:B------:R-:W-:Y:S01]  /*12ac0*/  FMNMX.FTZ R103, R181, R103, !PT ;  /* 0x00000067b5677209 */ /* 0x000fe20007810000 */
[----:B------:R-:W-:Y:S01]  /*12ad0*/  IMAD.MOV.U32 R4, RZ, RZ, R104 ;  /* 0x000000ffff047224 */ /* 0x000fe200078e0068 */
[----:B------:R-:W-:-:S02]  /*12ae0*/  FMNMX.FTZ R102, R186, R102, !PT ;  /* 0x00000066ba667209 */ /* 0x000fc40007810000 */
[----:B------:R-:W-:Y:S02]  /*12af0*/  FMNMX.FTZ R0, R173, R0, !PT ;  /* 0x00000000ad007209 */ /* 0x000fe40007810000 */
[----:B------:R-:W-:Y:S02]  /*12b00*/  FMNMX.FTZ R103, R180, R103, !PT ;  /* 0x00000067b4677209 */ /* 0x000fe40007810000 */
[----:B------:R-:W-:Y:S02]  /*12b10*/  FMNMX.FTZ R102, R185, R102, !PT ;  /* 0x00000066b9667209 */ /* 0x000fe40007810000 */
[----:B------:R-:W-:Y:S02]  /*12b20*/  FMNMX.FTZ R101, R172, R0, !PT ;  /* 0x00000000ac657209 */ /* 0x000fe40007810000 */
[----:B------:R-:W-:Y:S02]  /*12b30*/  MOV R2, 0x12b50 ;  /* 0x00012b5000027802 */ /* 0x000fe40000000f00 */
[----:B-1----:R-:W-:Y:S05]  /*12b40*/  CALL.REL.NOINC `($__internal_3_$__cuda_sm70_shflsync_bfly_p) ;  /* 0x0000212000007944 */ /* 0x002fea0003c00000 */
[----:B------:R-:W-:Y:S01]  /*12b50*/  FMNMX.FTZ R104, R104, R6, !PT ;  /* 0x0000000668687209 */ /* 0x000fe20007810000 */
[----:B------:R-:W-:Y:S01]  /*12b60*/  IMAD.MOV.U32 R6, RZ, RZ, 0x1 ;  /* 0x00000001ff067424 */ /* 0x000fe200078e00ff */
[----:B------:R-:W-:-:S03]  /*12b70*/  MOV R2, 0x12ba0 ;  /* 0x00012ba000027802 */ /* 0x000fc60000000f00 */
[----:B------:R-:W-:Y:S02]  /*12b80*/  IMAD.MOV.U32 R4, RZ, RZ, R104 ;  /* 0x000000ffff047224 */ /* 0x000fe400078e0068 */
[----:B------:R-:W-:Y:S05]  /*12b90*/  CALL.REL.NOINC `($__internal_3_$__cuda_sm70_shflsync_bfly_p) ;  /* 0x000020d000007944 */ /* 0x000fea0003c00000 */
[----:B------:R-:W-:Y:S01]  /*12ba0*/  FMNMX.FTZ R104, R104, R6, !PT ;  /* 0x0000000668687209 */ /* 0x000fe20007810000 */
[----:B------:R-:W-:Y:S01]  /*12bb0*/  IMAD.MOV.U32 R4, RZ, RZ, R103 ;  /* 0x000000ffff047224 */ /* 0x000fe200078e0067 */
[----:B------:R-:W-:Y:S01]  /*12bc0*/  MOV R2, 0x12bf0 ;  /* 0x00012bf000027802 */ /* 0x000fe20000000f00 */
[----:B------:R-:W-:Y:S02]  /*12bd0*/  IMAD.MOV.U32 R6, RZ, RZ, 0x2 ;  /* 0x00000002ff067424 */ /* 0x000fe400078e00ff */
[----:B------:R-:W-:Y:S05]  /*12be0*/  CALL.REL.NOINC `($__internal_3_$__cuda_sm70_shflsync_bfly_p) ;  /* 0x0000208000007944 */ /* 0x000fea0003c00000 */
        /* <DEDUP_REMOVED lines=25> */
[----:B------:R-:W-:Y:S05]  /*12d80*/  BRA `(.L_x_674) ;  /* 0xffff1c6000007947 */ /* 0x000fea000383ffff */
.L_x_616:
[----:B------:R-:W-:Y:S01]  /*12d90*/  MOV R6, RZ ;  /* 0x000000ff00067202 */ /* 0x000fe20000000f00 */
[----:B------:R-:W-:Y:S01]  /*12da0*/  IMAD.MOV.U32 R4, RZ, RZ, R10 ;  /* 0x000000ffff047224 */ /* 0x000fe200078e000a */
[----:B------:R-:W-:Y:S01]  /*12db0*/  MOV R2, 0x12de0 ;  /* 0x00012de000027802 */ /* 0x000fe20000000f00 */
[----:B------:R-:W-:Y:S02]  /*12dc0*/  IMAD.MOV.U32 R3, RZ, RZ, 0x1c1f ;  /* 0x00001c1fff037424 */ /* 0x000fe400078e00ff */
[----:B--2---:R-:W-:Y:S05]  /*12dd0*/  CALL.REL.NOINC `($__internal_4_$__cuda_sm70_shflsync_idx_p) ;  /* 0x00001ef000007944 */ /* 0x004fea0003c00000 */
[----:B------:R-:W-:Y:S01]  /*12de0*/  MOV R5, R6 ;  /* 0x0000000600057202 */ /* 0x000fe20000000f00 */
[----:B-1---5:R-:W-:-:S05]  /*12df0*/  BRA `(.L_x_675) ;  /* 0xffff373000007947 */ /* 0x022fca000383ffff */
.L_x_617:
[----:B------:R-:W-:Y:S01]  /*12e00*/  MOV R6, RZ ;  /* 0x000000ff00067202 */ /* 0x000fe20000000f00 */
[----:B------:R-:W-:Y:S01]  /*12e10*/  IMAD.MOV.U32 R4, RZ, RZ, R13 ;  /* 0x000000ffff047224 */ /* 0x000fe200078e000d */
[----:B------:R-:W-:Y:S01]  /*12e20*/  MOV R2, 0x12e50 ;  /* 0x00012e5000027802 */ /* 0x000fe20000000f00 */
[----:B------:R-:W-:Y:S02]  /*12e30*/  IMAD.MOV.U32 R3, RZ, RZ, 0x1c1f ;  /* 0x00001c1fff037424 */ /* 0x000fe400078e00ff */
[----:B-123--:R-:W-:Y:S05]  /*12e40*/  CALL.REL.NOINC `($__internal_4_$__cuda_sm70_shflsync_idx_p) ;  /* 0x00001e8000007944 */ /* 0x00efea0003c00000 */
[C---:B------:R-:W-:Y:S02]  /*12e50*/  ISETP.GE.AND P6, PT, R217.reuse, c[0x0][0x1d4], PT ;  /* 0x00007500d9007a0c */ /* 0x040fe40003fc6270 */
[----:B------:R-:W-:Y:S02]  /*12e60*/  IADD3 R2, P0, R6, R21, RZ ;  /* 0x0000001506027210 */ /* 0x000fe40007f1e0ff */
[C---:B------:R-:W-:Y:S02]  /*12e70*/  IADD3 R4, R217.reuse, 0x20, RZ ;  /* 0x00000020d9047810 */ /* 0x040fe40007ffe0ff */
[----:B-----5:R-:W-:Y:S01]  /*12e80*/  IADD3 R0, R217, 0x40, RZ ;  /* 0x00000040d9007810 */ /* 0x020fe20007ffe0ff */
[C---:B------:R-:W-:Y:S01]  /*12e90*/  IMAD.X R3, R5.reuse, 0x1, R14, P0 ;  /* 0x0000000105037824 */ /* 0x040fe200000e060e */
[----:B------:R-:W-:Y:S01]  /*12ea0*/  ISETP.GE.AND P2, PT, R4, c[0x0][0x1d4], PT ;  /* 0x0000750004007a0c */ /* 0x000fe20003f46270 */
[----:B------:R-:W-:Y:S01]  /*12eb0*/  IMAD.MOV.U32 R4, RZ, RZ, R10 ;  /* 0x000000ffff047224 */ /* 0x000fe200078e000a */
[----:B------:R-:W-:Y:S02]  /*12ec0*/  IADD3 R8, P1, R6, R22, RZ ;  /* 0x0000001606087210 */ /* 0x000fe40007f3e0ff */
[----:B------:R-:W-:Y:S01]  /*12ed0*/  ISETP.GE.AND P0, PT, R0, c[0x0][0x1d4], PT ;  /* 0x0000750000007a0c */ /* 0x000fe20003f06270 */
[----:B------:R-:W-:Y:S01]  /*12ee0*/  @!PT LDS RZ, [RZ] ;  /* 0x00000000fffff984 */ /* 0x000fe20000000800 */
[----:B------:R-:W-:Y:S01]  /*12ef0*/  @!PT LDS RZ, [RZ] ;  /* 0x00000000fffff984 */ /* 0x000fe20000000800 */
[----:B------:R-:W-:Y:S01]  /*12f00*/  @!PT LDS RZ, [RZ] ;  /* 0x00000000fffff984 */ /* 0x000fe20000000800 */
[----:B------:R2:W-:Y:S01]  /*12f10*/  LDGSTS.E.BYPASS.LTC128B.128 [R218+0x100], [R2.64], !P6 ;  /* 0x0010000002da7fae */ /* 0x0005e2000f101d46 */
[----:B------:R-:W-:Y:S01]  /*12f20*/  SEL R12, RZ, 0x10, P6 ;  /* 0x00000010ff0c7807 */ /* 0x000fe20003000000 */
[C---:B------:R-:W-:Y:S01]  /*12f30*/  IMAD.X R9, R5.reuse, 0x1, R15, P1 ;  /* 0x0000000105097824 */ /* 0x040fe200008e060f */
[----:B------:R-:W-:Y:S02]  /*12f40*/  SEL R11, RZ, 0x10, P2 ;  /* 0x00000010ff0b7807 */ /* 0x000fe40001000000 */
[----:B------:R-:W-:Y:S03]  /*12f50*/  SEL R10, RZ, 0x10, P0 ;  /* 0x00000010ff0a7807 */ /* 0x000fe60000000000 */
[----:B------:R3:W-:Y:S01]  /*12f60*/  LDGSTS.E.BYPASS.LTC128B.128 [R218+0x1100], [R8.64], !P2 ;  /* 0x0110000008da7fae */ /* 0x0007e2000d101d46 */
[----:B--2---:R-:W-:Y:S01]  /*12f70*/  IADD3 R2, P1, R6, R23, RZ ;  /* 0x0000001706027210 */ /* 0x004fe20007f3e0ff */
[----:B------:R-:W-:Y:S04]  /*12f80*/  IMAD.MOV.U32 R6, RZ, RZ, 0x1 ;  /* 0x00000001ff067424 */ /* 0x000fe800078e00ff */
[----:B------:R-:W-:Y:S05]  /*12f90*/  IMAD.X R3, R5, 0x1, R20, P1 ;  /* 0x0000000105037824 */ /* 0x000fea00008e0614 */
[----:B------:R2:W-:Y:S02]  /*12fa0*/  LDGSTS.E.BYPASS.LTC128B.128 [R218+0x2100], [R2.64], !P0 ;  /* 0x0210000002da7fae */ /* 0x0005e4000c101d46 */
[----:B--2---:R-:W-:Y:S01]  /*12fb0*/  MOV R2, 0x12fe0 ;  /* 0x00012fe000027802 */ /* 0x004fe20000000f00 */
[----:B------:R-:W-:Y:S02]  /*12fc0*/  IMAD.MOV.U32 R3, RZ, RZ, 0x1c1f ;  /* 0x00001c1fff037424 */ /* 0x000fe400078e00ff */
[----:B-1-3--:R-:W-:Y:S05]  /*12fd0*/  CALL.REL.NOINC `($__internal_4_$__cuda_sm70_shflsync_idx_p) ;  /* 0x00001cf000007944 */ /* 0x00afea0003c00000 */
[----:B------:R-:W-:Y:S01]  /*12fe0*/  MOV R3, 0x1c1f ;  /* 0x00001c1f00037802 */ /* 0x000fe20000000f00 */
[----:B------:R-:W-:Y:S01]  /*12ff0*/  IMAD.MOV.U32 R5, RZ, RZ, R6 ;  /* 0x000000ffff057224 */ /* 0x000fe200078e0006 */
[----:B------:R-:W-:Y:S01]  /*13000*/  MOV R6, 0x1 ;  /* 0x0000000100067802 */ /* 0x000fe20000000f00 */
[----:B------:R-:W-:Y:S01]  /*13010*/  IMAD.MOV.U32 R4, RZ, RZ, R13 ;  /* 0x000000ffff047224 */ /* 0x000fe200078e000d */
[----:B------:R-:W-:Y:S02]  /*13020*/  MOV R2, 0x13040 ;  /* 0x0001304000027802 */ /* 0x000fe40000000f00 */
[----:B-1---5:R-:W-:Y:S05]  /*13030*/  CALL.REL.NOINC `($__internal_4_$__cuda_sm70_shflsync_idx_p) ;  /* 0x00001c9000007944 */ /* 0x022fea0003c00000 */
[----:B-----5:R-:W-:Y:S01]  /*13040*/  MOV R0, R6 ;  /* 0x0000000600007202 */ /* 0x020fe20000000f00 */
[----:B-1----:R-:W-:-:S05]  /*13050*/  BRA `(.L_x_676) ;  /* 0xffff364000007947 */ /* 0x002fca000383ffff */
.L_x_620:
[----:B------:R-:W-:Y:S01]  /*13060*/  MOV R6, RZ ;  /* 0x000000ff00067202 */ /* 0x000fe20000000f00 */
[----:B------:R-:W-:Y:S01]  /*13070*/  IMAD.MOV.U32 R4, RZ, RZ, R10 ;  /* 0x000000ffff047224 */ /* 0x000fe200078e000a */
[----:B------:R-:W-:Y:S01]  /*13080*/  MOV R2, 0x130b0 ;  /* 0x000130b000027802 */ /* 0x000fe20000000f00 */
[----:B------:R-:W-:Y:S02]  /*13090*/  IMAD.MOV.U32 R3, RZ, RZ, 0x1c1f ;  /* 0x00001c1fff037424 */ /* 0x000fe400078e00ff */
[----:B------:R-:W-:Y:S05]  /*130a0*/  CALL.REL.NOINC `($__internal_4_$__cuda_sm70_shflsync_idx_p) ;  /* 0x00001c2000007944 */ /* 0x000fea0003c00000 */
[----:B------:R-:W-:Y:S01]  /*130b0*/  MOV R5, R6 ;  /* 0x0000000600057202 */ /* 0x000fe20000000f00 */
[----:B-1---5:R-:W-:-:S05]  /*130c0*/  BRA `(.L_x_677) ;  /* 0xffff4a1000007947 */ /* 0x022fca000383ffff */
.L_x_621:
[----:B------:R-:W-:Y:S01]  /*130d0*/  MOV R6, RZ ;  /* 0x000000ff00067202 */ /* 0x000fe20000000f00 */
[----:B------:R-:W-:Y:S01]  /*130e0*/  IMAD.MOV.U32 R4, RZ, RZ, R13 ;  /* 0x000000ffff047224 */ /* 0x000fe200078e000d */
[----:B------:R-:W-:Y:S01]  /*130f0*/  MOV R2, 0x13120 ;  /* 0x0001312000027802 */ /* 0x000fe20000000f00 */
[----:B------:R-:W-:Y:S02]  /*13100*/  IMAD.MOV.U32 R3, RZ, RZ, 0x1c1f ;  /* 0x00001c1fff037424 */ /* 0x000fe400078e00ff */
[----:B-12---:R-:W-:Y:S05]  /*13110*/  CALL.REL.NOINC `($__internal_4_$__cuda_sm70_shflsync_idx_p) ;  /* 0x00001bb000007944 */ /* 0x006fea0003c00000 */
        /* <DEDUP_REMOVED lines=33> */
.L_x_622:
[----:B------:R-:W-:Y:S01]  /*13330*/  MOV R3, 0x1c1f ;  /* 0x00001c1f00037802 */ /* 0x000fe20000000f00 */
[----:B------:R-:W-:Y:S01]  /*13340*/  IMAD.MOV.U32 R6, RZ, RZ, RZ ;  /* 0x000000ffff067224 */ /* 0x000fe200078e00ff */
[----:B------:R-:W-:Y:S02]  /*13350*/  MOV R2, 0x13370 ;  /* 0x0001337000027802 */ /* 0x000fe40000000f00 */
[----:B------:R-:W-:Y:S05]  /*13360*/  CALL.REL.NOINC `($__internal_4_$__cuda_sm70_shflsync_idx_p) ;  /* 0x0000196000007944 */ /* 0x000fea0003c00000 */
[----:B-----5:R-:W-:Y:S01]  /*13370*/  MOV R0, R6 ;  /* 0x0000000600007202 */ /* 0x020fe20000000f00 */
[----:B-1----:R-:W-:-:S05]  /*13380*/  BRA `(.L_x_679) ;  /* 0xffff4b1000007947 */ /* 0x002fca000383ffff */
.L_x_623:
[----:B------:R-:W-:Y:S01]  /*13390*/  MOV R3, 0x1c1f ;  /* 0x00001c1f00037802 */ /* 0x000fe20000000f00 */
[----:B------:R-:W-:Y:S01]  /*133a0*/  IMAD.MOV.U32 R6, RZ, RZ, 0x1 ;  /* 0x00000001ff067424 */ /* 0x000fe200078e00ff */
[----:B------:R-:W-:Y:S02]  /*133b0*/  MOV R2, 0x133d0 ;  /* 0x000133d000027802 */ /* 0x000fe40000000f00 */
[----:B-1----:R-:W-:Y:S05]  /*133c0*/  CALL.REL.NOINC `($__internal_4_$__cuda_sm70_shflsync_idx_p) ;  /* 0x0000190000007944 */ /* 0x002fea0003c00000 */
[----:B------:R-:W-:Y:S01]  /*133d0*/  MOV R2, 0x13620 ;  /* 0x0001362000027802 */ /* 0x000fe20000000f00 */
[----:B------:R-:W-:Y:S02]  /*133e0*/  IMAD.IADD R6, R5, 0x1, R6 ;  /* 0x0000000105067824 */ /* 0x000fe400078e0206 */
[----:B------:R-:W-:Y:S03]  /*133f0*/  IMAD.MOV.U32 R3, RZ, RZ, 0x1c1f ;  /* 0x00001c1fff037424 */ /* 0x000fe600078e00ff */
[C---:B------:R-:W-:Y:S02]  /*13400*/  ISETP.GT.AND P6, PT, R6.reuse, RZ, PT ;  /* 0x000000ff0600720c */ /* 0x040fe40003fc4270 */
[C---:B------:R-:W-:Y:S02]  /*13410*/  ISETP.GT.AND P2, PT, R6.reuse, 0x1, PT ;  /* 0x000000010600780c */ /* 0x040fe40003f44270 */
[C---:B------:R-:W-:Y:S02]  /*13420*/  ISETP.GT.AND P1, PT, R6.reuse, 0x8, PT ;  /* 0x000000080600780c */ /* 0x040fe40003f24270 */
[C---:B------:R-:W-:Y:S02]  /*13430*/  ISETP.GT.AND P0, PT, R6.reuse, 0x9, PT ;  /* 0x000000090600780c */ /* 0x040fe40003f04270 */
        /* <DEDUP_REMOVED lines=23> */
[----:B------:R-:W-:Y:S01]  /*135b0*/  ISETP.GT.AND P0, PT, R6, 0x39, PT ;  /* 0x000000390600780c */ /* 0x000fe20003f04270 */
[----:B------:R-:W-:Y:S01]  /*135c0*/  IMAD.MOV.U32 R6, RZ, RZ, 0x2 ;  /* 0x00000002ff067424 */ /* 0x000fe200078e00ff */
[----:B------:R-:W-:Y:S02]  /*135d0*/  FSEL R221, R54, -INF , P6 ;  /* 0xff80000036dd7808 */ /* 0x000fe40003000000 */
[----:B------:R-:W-:Y:S02]  /*135e0*/  FSEL R227, R55, -INF , P2 ;  /* 0xff80000037e37808 */ /* 0x000fe40001000000 */
[----:B------:R-:W-:Y:S02]  /*135f0*/  FSEL R226, R23, -INF , P1 ;  /* 0xff80000017e27808 */ /* 0x000fe40000800000 */
[----:B------:R-:W-:Y:S02]  /*13600*/  FSEL R219, R25, -INF , P0 ;  /* 0xff80000019db7808 */ /* 0x000fe40000000000 */
[----:B-1---5:R-:W-:Y:S05]  /*13610*/  CALL.REL.NOINC `($__internal_4_$__cuda_sm70_shflsync_idx_p) ;  /* 0x000016b000007944 */ /* 0x022fea0003c00000 */
[----:B------:R-:W-:Y:S01]  /*13620*/  MOV R2, 0x13870 ;  /* 0x0001387000027802 */ /* 0x000fe20000000f00 */
[----:B------:R-:W-:Y:S02]  /*13630*/  IMAD.IADD R6, R5, 0x1, R6 ;  /* 0x0000000105067824 */ /* 0x000fe400078e0206 */
[----:B------:R-:W-:Y:S03]  /*13640*/  IMAD.MOV.U32 R3, RZ, RZ, 0x1c1f ;  /* 0x00001c1fff037424 */ /* 0x000fe600078e00ff */
[C---:B------:R-:W-:Y:S02]  /*13650*/  ISETP.GT.AND P6, PT, R6.reuse, RZ, PT ;  /* 0x000000ff0600720c */ /* 0x040fe40003fc4270 */
[C---:B------:R-:W-:Y:S02]  /*13660*/  ISETP.GT.AND P2, PT, R6.reuse, 0x1, PT ;  /* 0x000000010600780c */ /* 0x040fe40003f44270 */
[C---:B------:R-:W-:Y:S02]  /*13670*/  ISETP.GT.AND P1, PT, R6.reuse, 0x8, PT ;  /* 0x000000080600780c */ /* 0x040fe40003f24270 */
        /* <DEDUP_REMOVED lines=31> */
[----:B------:R-:W-:Y:S01]  /*13870*/  FMNMX.FTZ R2, R9, R100, !PT ;  /* 0x0000006409027209 */ /* 0x000fe20007810000 */
[----:B------:R-:W-:Y:S01]  /*13880*/  IMAD.IADD R5, R5, 0x1, R6 ;  /* 0x0000000105057824 */ /* 0x000fe200078e0206 */
[----:B-----5:R-:W-:Y:S01]  /*13890*/  FMNMX.FTZ R0, R8, R105, !PT ;  /* 0x0000006908007209 */ /* 0x020fe20007810000 */
[----:B------:R-:W-:Y:S01]  /*138a0*/  IMAD.MOV.U32 R6, RZ, RZ, 0x2 ;  /* 0x00000002ff067424 */ /* 0x000fe200078e00ff */
[----:B------:R-:W-:Y:S02]  /*138b0*/  FMNMX.FTZ R4, R12, R106, !PT ;  /* 0x0000006a0c047209 */ /* 0x000fe40007810000 */
        /* <DEDUP_REMOVED lines=12> */
[----:B------:R-:W-:Y:S02]  /*13980*/  FMNMX.FTZ R3, R11, R2, !PT ;  /* 0x000000020b037209 */ /* 0x000fe40007810000 */
[----:B------:R-:W-:Y:S02]  /*13990*/  FMNMX.FTZ R2, R10, R0, !PT ;  /* 0x000000000a027209 */ /* 0x000fe40007810000 */
[----:B------:R-:W-:Y:S02]  /*139a0*/  FSEL R189, R189, -INF , P6 ;  /* 0xff800000bdbd7808 */ /* 0x000fe40003000000 */
[C---:B------:R-:W-:Y:S02]  /*139b0*/  ISETP.GT.AND P6, PT, R5.reuse, 0x20, PT ;  /* 0x000000200500780c */ /* 0x040fe40003fc4270 */
[----:B------:R-:W-:Y:S02]  /*139c0*/  FSEL R190, R190, -INF , P2 ;  /* 0xff800000bebe7808 */ /* 0x000fe40001000000 */
[C---:B------:R-:W-:Y:S02]  /*139d0*/  ISETP.GT.AND P2, PT, R5.reuse, 0x21, PT ;  /* 0x000000210500780c */ /* 0x040fe40003f44270 */
[----:B------:R-:W-:Y:S02]  /*139e0*/  FSEL R191, R30, -INF , P1 ;  /* 0xff8000001ebf7808 */ /* 0x000fe40000800000 */
[----:B------:R-:W-:Y:S02]  /*139f0*/  ISETP.GT.AND P1, PT, R5, 0x28, PT ;  /* 0x000000280500780c */ /* 0x000fe40003f24270 */
[----:B------:R-:W-:Y:S02]  /*13a00*/  FSEL R192, R31, -INF , P0 ;  /* 0xff8000001fc07808 */ /* 0x000fe40000000000 */
[----:B------:R-:W-:Y:S02]  /*13a10*/  ISETP.GT.AND P0, PT, R5, 0x29, PT ;  /* 0x000000290500780c */ /* 0x000fe40003f04270 */
[----:B------:R-:W-:Y:S02]  /*13a20*/  FMNMX.FTZ R0, R17, R4, !PT ;  /* 0x0000000411007209 */ /* 0x000fe40007810000 */
[----:B------:R-:W-:Y:S02]  /*13a30*/  FMNMX.FTZ R7, R13, R2, !PT ;  /* 0x000000020d077209 */ /* 0x000fe40007810000 */
[----:B------:R-:W-:Y:S02]  /*13a40*/  FMNMX.FTZ R2, R20, R107, !PT ;  /* 0x0000006b14027209 */ /* 0x000fe40007810000 */
        /* <DEDUP_REMOVED lines=72> */
[----:B------:R-:W-:Y:S02]  /*13ed0*/  MOV R2, 0x13ef0 ;  /* 0x00013ef000027802 */ /* 0x000fe40000000f00 */
        /* <DEDUP_REMOVED lines=28> */
[----:B------:R-:W-:Y:S01]  /*140a0*/  MOV R3, R6 ;  /* 0x0000000600037202 */ /* 0x000fe20000000f00 */
[----:B------:R-:W-:-:S05]  /*140b0*/  BRA `(.L_x_680) ;  /* 0xffff4b5000007947 */ /* 0x000fca000383ffff */
.L_x_626:
[----:B-1--4-:R-:W-:Y:S01]  /*140c0*/  MOV R6, RZ ;  /* 0x000000ff00067202 */ /* 0x012fe20000000f00 */
[----:B------:R-:W-:Y:S01]  /*140d0*/  IMAD.MOV.U32 R4, RZ, RZ, R53 ;  /* 0x000000ffff047224 */ /* 0x000fe200078e0035 */
[----:B------:R-:W-:Y:S01]  /*140e0*/  MOV R2, 0x14110 ;  /* 0x0001411000027802 */ /* 0x000fe20000000f00 */
[----:B------:R-:W-:Y:S02]  /*140f0*/  IMAD.MOV.U32 R3, RZ, RZ, 0x1c1f ;  /* 0x00001c1fff037424 */ /* 0x000fe400078e00ff */
[----:B------:R-:W-:Y:S05]  /*14100*/  CALL.REL.NOINC `($__internal_4_$__cuda_sm70_shflsync_idx_p) ;  /* 0x00000bc000007944 */ /* 0x000fea0003c00000 */
[----:B------:R-:W-:Y:S01]  /*14110*/  MOV R3, R6 ;  /* 0x0000000600037202 */ /* 0x000fe20000000f00 */
[----:B-1---5:R-:W-:-:S05]  /*14120*/  BRA `(.L_x_681) ;  /* 0xffff6f3000007947 */ /* 0x022fca000383ffff */
.L_x_629:
[----:B------:R-:W-:Y:S01]  /*14130*/  MOV R6, RZ ;  /* 0x000000ff00067202 */ /* 0x000fe20000000f00 */
[----:B------:R-:W-:Y:S01]  /*14140*/  IMAD.MOV.U32 R4, RZ, RZ, R12 ;  /* 0x000000ffff047224 */ /* 0x000fe200078e000c */
[----:B------:R-:W-:Y:S01]  /*14150*/  MOV R2, 0x14180 ;  /* 0x0001418000027802 */ /* 0x000fe20000000f00 */
[----:B------:R-:W-:Y:S02]  /*14160*/  IMAD.MOV.U32 R3, RZ, RZ, 0x1c1f ;  /* 0x00001c1fff037424 */ /* 0x000fe400078e00ff */
[----:B-1----:R-:W-:Y:S05]  /*14170*/  CALL.REL.NOINC `($__internal_4_$__cuda_sm70_shflsync_idx_p) ;  /* 0x00000b5000007944 */ /* 0x002fea0003c00000 */
[----:B------:R-:W-:Y:S01]  /*14180*/  MOV R5, R6 ;  /* 0x0000000600057202 */ /* 0x000fe20000000f00 */
[----:B-1---5:R-:W-:-:S05]  /*14190*/  BRA `(.L_x_682) ;  /* 0xffff843000007947 */ /* 0x022fca000383ffff */
.L_x_630:
[----:B------:R-:W-:Y:S01]  /*141a0*/  MOV R6, RZ ;  /* 0x000000ff00067202 */ /* 0x000fe20000000f00 */
[----:B------:R-:W-:Y:S01]  /*141b0*/  IMAD.MOV.U32 R4, RZ, RZ, R13 ;  /* 0x000000ffff047224 */ /* 0x000fe200078e000d */
[----:B------:R-:W-:Y:S01]  /*141c0*/  MOV R2, 0x141f0 ;  /* 0x000141f000027802 */ /* 0x000fe20000000f00 */
[----:B------:R-:W-:Y:S02]  /*141d0*/  IMAD.MOV.U32 R3, RZ, RZ, 0x1c1f ;  /* 0x00001c1fff037424 */ /* 0x000fe400078e00ff */
[----:B-123--:R-:W-:Y:S05]  /*141e0*/  CALL.REL.NOINC `($__internal_4_$__cuda_sm70_shflsync_idx_p) ;  /* 0x00000ae000007944 */ /* 0x00efea0003c00000 */
[C---:B------:R-:W-:Y:S01]  /*141f0*/  IADD3 R2, -R101.reuse, 0x10, RZ ;  /* 0x0000001065027810 */ /* 0x040fe20007ffe1ff */
[----:B------:R-:W-:Y:S01]  /*14200*/  IMAD.MOV.U32 R4, RZ, RZ, R12 ;  /* 0x000000ffff047224 */ /* 0x000fe200078e000c */
[----:B------:R-:W-:Y:S02]  /*14210*/  ISETP.NE.U32.AND P0, PT, R101, RZ, PT ;  /* 0x000000ff6500720c */ /* 0x000fe40003f05070 */
[----:B------:R-:W-:Y:S04]  /*14220*/  LOP3.LUT R2, R2, 0xf, RZ, 0xc0, !PT ;  /* 0x0000000f02027812 */ /* 0x000fe800078ec0ff */
[----:B------:R-:W-:Y:S04]  /*14230*/  IADD3 R2, P6, P5, R2, R6, R21 ;  /* 0x0000000602027210 */ /* 0x000fe80007dde015 */
[----:B------:R-:W-:Y:S05]  /*14240*/  IADD3.X R3, RZ, R5, R16, P6, P5 ;  /* 0x00000005ff037210 */ /* 0x000fea00037ea410 */
[----:B------:R-:W-:Y:S01]  /*14250*/  @!PT LDS RZ, [RZ] ;  /* 0x00000000fffff984 */ /* 0x000fe20000000800 */
[----:B------:R-:W-:Y:S01]  /*14260*/  @!PT LDS RZ, [RZ] ;  /* 0x00000000fffff984 */ /* 0x000fe20000000800 */
[----:B------:R-:W-:Y:S01]  /*14270*/  @!PT LDS RZ, [RZ] ;  /* 0x00000000fffff984 */ /* 0x000fe20000000800 */
[----:B------:R2:W-:Y:S01]  /*14280*/  LDGSTS.E.BYPASS.LTC128B.128.ZFILL [R218+0x3100], [R2.64], P0 ;  /* 0x0310000002da7fae */ /* 0x0005e20008141d46 */
[C---:B------:R-:W-:Y:S05]  /*14290*/  IADD3 R8, P0, R6.reuse, R19, RZ ;  /* 0x0000001306087210 */ /* 0x040fea0007f1e0ff */
[C---:B------:R-:W-:Y:S05]  /*142a0*/  IMAD.X R9, R5.reuse, 0x1, R14, P0 ;  /* 0x0000000105097824 */ /* 0x040fea00000e060e */
[----:B------:R3:W-:Y:S01]  /*142b0*/  LDGSTS.E.BYPASS.LTC128B.128 [R218+0x4100], [R8.64], !P2 ;  /* 0x0410000008da7fae */ /* 0x0007e2000d101d46 */
[----:B--2---:R-:W-:Y:S01]  /*142c0*/  IADD3 R2, P0, R6, R20, RZ ;  /* 0x0000001406027210 */ /* 0x004fe20007f1e0ff */
[----:B------:R-:W-:Y:S04]  /*142d0*/  IMAD.MOV.U32 R6, RZ, RZ, 0x1 ;  /* 0x00000001ff067424 */ /* 0x000fe800078e00ff */
[----:B------:R-:W-:Y:S05]  /*142e0*/  IMAD.X R3, R5, 0x1, R15, P0 ;  /* 0x0000000105037824 */ /* 0x000fea00000e060f */
[----:B------:R2:W-:Y:S02]  /*142f0*/  LDGSTS.E.BYPASS.LTC128B.128 [R218+0x5100], [R2.64], !P1 ;  /* 0x0510000002da7fae */ /* 0x0005e4000c901d46 */
[----:B--2---:R-:W-:Y:S01]  /*14300*/  MOV R2, 0x14330 ;  /* 0x0001433000027802 */ /* 0x004fe20000000f00 */
[----:B------:R-:W-:Y:S02]  /*14310*/  IMAD.MOV.U32 R3, RZ, RZ, 0x1c1f ;  /* 0x00001c1fff037424 */ /* 0x000fe400078e00ff */
[----:B-1-3-5:R-:W-:Y:S05]  /*14320*/  CALL.REL.NOINC `($__internal_4_$__cuda_sm70_shflsync_idx_p) ;  /* 0x000009a000007944 */ /* 0x02afea0003c00000 */
[----:B------:R-:W-:Y:S01]  /*14330*/  MOV R3, 0x1c1f ;  /* 0x00001c1f00037802 */ /* 0x000fe20000000f00 */
[----:B------:R-:W-:Y:S01]  /*14340*/  IMAD.MOV.U32 R5, RZ, RZ, R6 ;  /* 0x000000ffff057224 */ /* 0x000fe200078e0006 */
[----:B------:R-:W-:Y:S01]  /*14350*/  MOV R6, 0x1 ;  /* 0x0000000100067802 */ /* 0x000fe20000000f00 */
[----:B------:R-:W-:Y:S01]  /*14360*/  IMAD.MOV.U32 R4, RZ, RZ, R13 ;  /* 0x000000ffff047224 */ /* 0x000fe200078e000d */
[----:B------:R-:W-:Y:S02]  /*14370*/  MOV R2, 0x14390 ;  /* 0x0001439000027802 */ /* 0x000fe40000000f00 */
[----:B-1---5:R-:W-:Y:S05]  /*14380*/  CALL.REL.NOINC `($__internal_4_$__cuda_sm70_shflsync_idx_p) ;  /* 0x0000094000007944 */ /* 0x022fea0003c00000 */
[----:B------:R-:W-:Y:S01]  /*14390*/  MOV R2, R6 ;  /* 0x0000000600027202 */ /* 0x000fe20000000f00 */
[----:B-1---5:R-:W-:-:S05]  /*143a0*/  BRA `(.L_x_683) ;  /* 0xffff834000007947 */ /* 0x022fca000383ffff */
.L_x_631:
[----:B------:R-:W-:Y:S02]  /*143b0*/  MOV R6, 0x2 ;  /* 0x0000000200067802 */ /* 0x000fe40000000f00 */
[----:B------:R-:W-:Y:S02]  /*143c0*/  MOV R2, 0x143e0 ;  /* 0x000143e000027802 */ /* 0x000fe40000000f00 */
        /* <DEDUP_REMOVED lines=34> */
.L_x_633:
[----:B------:R2:W5:Y:S01]  /*145f0*/  LDL R4, [R1+0x20] ;  /* 0x0000200001047983 */ /* 0x0005620000100800 */
[----:B------:R-:W-:-:S02]  /*14600*/  MOV R6, 0x2 ;  /* 0x0000000200067802 */ /* 0x000fc40000000f00 */
[----:B-1----:R-:W-:Y:S02]  /*14610*/  MOV R2, 0x14630 ;  /* 0x0001463000027802 */ /* 0x002fe40000000f00 */
[----:B--2--5:R-:W-:Y:S05]  /*14620*/  CALL.REL.NOINC `($__internal_3_$__cuda_sm70_shflsync_bfly_p) ;  /* 0x0000064000007944 */ /* 0x024fea0003c00000 */
[----:B------:R-:W-:Y:S01]  /*14630*/  MOV R5, R6 ;  /* 0x0000000600057202 */ /* 0x000fe20000000f00 */
[----:B------:R-:W-:Y:S05]  /*14640*/  BRA `(.L_x_685) ;  /* 0xffffa83000007947 */ /* 0x000fea000383ffff */
.L_x_634:
[----:B------:R-:W-:Y:S01]  /*14650*/  IMAD.MOV.U32 R4, RZ, RZ, R5 ;  /* 0x000000ffff047224 */ /* 0x000fe200078e0005 */
[----:B------:R-:W-:Y:S02]  /*14660*/  MOV R6, 0x1 ;  /* 0x0000000100067802 */ /* 0x000fe40000000f00 */
[----:B------:R-:W-:Y:S02]  /*14670*/  MOV R2, 0x14690 ;  /* 0x0001469000027802 */ /* 0x000fe40000000f00 */
[----:B------:R-:W-:Y:S05]  /*14680*/  CALL.REL.NOINC `($__internal_3_$__cuda_sm70_shflsync_bfly_p) ;  /* 0x000005e000007944 */ /* 0x000fea0003c00000 */
[----:B------:R1:W5:Y:S01]  /*14690*/  LDL R4, [R1+0x2c] ;  /* 0x00002c0001047983 */ /* 0x0003620000100800 */
[----:B------:R-:W-:Y:S01]  /*146a0*/  FADD.FTZ R5, R5, R6 ;  /* 0x0000000605057221 */ /* 0x000fe20000010000 */
[----:B------:R-:W-:Y:S02]  /*146b0*/  MOV R6, 0x2 ;  /* 0x0000000200067802 */ /* 0x000fe40000000f00 */
[----:B------:R-:W-:Y:S02]  /*146c0*/  MOV R2, 0x146e0 ;  /* 0x000146e000027802 */ /* 0x000fe40000000f00 */
[----:B-1---5:R-:W-:Y:S05]  /*146d0*/  CALL.REL.NOINC `($__internal_3_$__cuda_sm70_shflsync_bfly_p) ;  /* 0x0000059000007944 */ /* 0x022fea0003c00000 */
[----:B------:R-:W2:Y:S01]  /*146e0*/  LDL.LU R0, [R1+0x2c] ;  /* 0x00002c0001007983 */ /* 0x000ea20000300800 */
[----:B------:R-:W-:Y:S01]  /*146f0*/  MOV R2, 0x14740 ;  /* 0x0001474000027802 */ /* 0x000fe20000000f00 */
[----:B--2---:R-:W-:Y:S01]  /*14700*/  FADD.FTZ R7, R0, R6 ;  /* 0x0000000600077221 */ /* 0x004fe20000010000 */
[----:B------:R-:W-:-:S04]  /*14710*/  MOV R6, 0x1 ;  /* 0x0000000100067802 */ /* 0x000fc80000000f00 */
[----:B------:R-:W-:Y:S02]  /*14720*/  MOV R4, R7 ;  /* 0x0000000700047202 */ /* 0x000fe40000000f00 */
        /* <DEDUP_REMOVED lines=20> */
[----:B------:R-:W-:Y:S02]  /*14870*/  MOV R6, 0x1 ;  /* 0x0000000100067802 */ /* 0x000fe40000000f00 */
[----:B------:R-:W-:Y:S05]  /*14880*/  CALL.REL.NOINC `($__internal_3_$__cuda_sm70_shflsync_bfly_p) ;  /* 0x000003e000007944 */ /* 0x000fea0003c00000 */
[----:B------:R-:W-:Y:S05]  /*14890*/  BRA `(.L_x_686) ;  /* 0xffffa71000007947 */ /* 0x000fea000383ffff */
.L_x_649:
[----:B------:R-:W-:Y:S01]  /*148a0*/  IMAD.MOV.U32 R4, RZ, RZ, R10 ;  /* 0x000000ffff047224 */ /* 0x000fe200078e000a */
[----:B------:R-:W-:Y:S01]  /*148b0*/  MOV R6, RZ ;  /* 0x000000ff00067202 */ /* 0x000fe20000000f00 */
[----:B------:R-:W-:Y:S01]  /*148c0*/  IMAD.MOV.U32 R3, RZ, RZ, 0x1c1f ;  /* 0x00001c1fff037424 */ /* 0x000fe200078e00ff */
[----:B------:R-:W-:-:S02]  /*148d0*/  MOV R2, 0x148f0 ;  /* 0x000148f000027802 */ /* 0x000fc40000000f00 */
[----:B------:R-:W-:Y:S05]  /*148e0*/  CALL.REL.NOINC `($__internal_4_$__cuda_sm70_shflsync_idx_p) ;  /* 0x000003e000007944 */ /* 0x000fea0003c00000 */
[----:B------:R-:W-:Y:S01]  /*148f0*/  MOV R5, R6 ;  /* 0x0000000600057202 */ /* 0x000fe20000000f00 */
[----:B-1---5:R-:W-:Y:S05]  /*14900*/  BRA `(.L_x_687) ;  /* 0xffffc83000007947 */ /* 0x022fea000383ffff */
.L_x_650:
[----:B------:R-:W-:Y:S01]  /*14910*/  IMAD.MOV.U32 R4, RZ, RZ, R12 ;  /* 0x000000ffff047224 */ /* 0x000fe200078e000c */
[----:B------:R-:W-:Y:S01]  /*14920*/  MOV R6, RZ ;  /* 0x000000ff00067202 */ /* 0x000fe20000000f00 */
[----:B------:R-:W-:Y:S01]  /*14930*/  IMAD.MOV.U32 R3, RZ, RZ, 0x1c1f ;  /* 0x00001c1fff037424 */ /* 0x000fe200078e00ff */
[----:B------:R-:W-:-:S02]  /*14940*/  MOV R2, 0x14960 ;  /* 0x0001496000027802 */ /* 0x000fc40000000f00 */
[----:B-12---:R-:W-:Y:S05]  /*14950*/  CALL.REL.NOINC `($__internal_4_$__cuda_sm70_shflsync_idx_p) ;  /* 0x0000037000007944 */ /* 0x006fea0003c00000 */
[----:B-----5:R-:W-:Y:S01]  /*14960*/  MOV R0, R6 ;  /* 0x0000000600007202 */ /* 0x020fe20000000f00 */
[----:B-1----:R-:W-:Y:S05]  /*14970*/  BRA `(.L_x_688) ;  /* 0xffffc7e000007947 */ /* 0x002fea000383ffff */
.L_x_653:
[----:B------:R-:W-:Y:S01]  /*14980*/  IMAD.MOV.U32 R4, RZ, RZ, R10 ;  /* 0x000000ffff047224 */ /* 0x000fe200078e000a */
[----:B-1----:R-:W-:Y:S01]  /*14990*/  MOV R6, 0x1 ;  /* 0x0000000100067802 */ /* 0x002fe20000000f00 */
[----:B------:R-:W-:Y:S01]  /*149a0*/  IMAD.MOV.U32 R3, RZ, RZ, 0x1c1f ;  /* 0x00001c1fff037424 */ /* 0x000fe200078e00ff */
[----:B------:R-:W-:-:S02]  /*149b0*/  MOV R2, 0x149d0 ;  /* 0x000149d000027802 */ /* 0x000fc40000000f00 */
[----:B--234-:R-:W-:Y:S05]  /*149c0*/  CALL.REL.NOINC `($__internal_4_$__cuda_sm70_shflsync_idx_p) ;  /* 0x0000030000007944 */ /* 0x01cfea0003c00000 */
        /* <DEDUP_REMOVED lines=8> */
.L_x_656:
[----:B------:R-:W-:Y:S01]  /*14a50*/  IMAD.MOV.U32 R4, RZ, RZ, R10 ;  /* 0x000000ffff047224 */ /* 0x000fe200078e000a */
[----:B-1----:R-:W-:Y:S01]  /*14a60*/  MOV R6, 0x2 ;  /* 0x0000000200067802 */ /* 0x002fe20000000f00 */
[----:B------:R-:W-:Y:S01]  /*14a70*/  IMAD.MOV.U32 R3, RZ, RZ, 0x1c1f ;  /* 0x00001c1fff037424 */ /* 0x000fe200078e00ff */
[----:B------:R-:W-:Y:S02]  /*14a80*/  MOV R2, 0x14aa0 ;  /* 0x00014aa000027802 */ /* 0x000fe40000000f00 */
[----:B--234-:R-:W-:Y:S05]  /*14a90*/  CALL.REL.NOINC `($__internal_4_$__cuda_sm70_shflsync_idx_p) ;  /* 0x0000023000007944 */ /* 0x01cfea0003c00000 */
[----:B------:R-:W-:Y:S01]  /*14aa0*/  MOV R5, R6 ;  /* 0x0000000600057202 */ /* 0x000fe20000000f00 */
[----:B-1---5:R-:W-:Y:S05]  /*14ab0*/  BRA `(.L_x_690) ;  /* 0xffffca6000007947 */ /* 0x022fea000383ffff */
.L_x_657:
[----:B------:R-:W-:Y:S01]  /*14ac0*/  IMAD.MOV.U32 R4, RZ, RZ, R12 ;  /* 0x000000ffff047224 */ /* 0x000fe200078e000c */
[----:B-1----:R-:W-:Y:S01]  /*14ad0*/  MOV R6, 0x2 ;  /* 0x0000000200067802 */ /* 0x002fe20000000f00 */
[----:B------:R-:W-:Y:S01]  /*14ae0*/  IMAD.MOV.U32 R3, RZ, RZ, 0x1c1f ;  /* 0x00001c1fff037424 */ /* 0x000fe200078e00ff */
[----:B------:R-:W-:Y:S02]  /*14af0*/  MOV R2, 0x14b10 ;  /* 0x00014b1000027802 */ /* 0x000fe40000000f00 */
[----:B--234-:R-:W-:Y:S05]  /*14b00*/  CALL.REL.NOINC `($__internal_4_$__cuda_sm70_shflsync_idx_p) ;  /* 0x000001c000007944 */ /* 0x01cfea0003c00000 */
[----:B-----5:R-:W-:Y:S01]  /*14b10*/  MOV R0, R6 ;  /* 0x0000000600007202 */ /* 0x020fe20000000f00 */
[----:B-1----:R-:W-:Y:S05]  /*14b20*/  BRA `(.L_x_691) ;  /* 0xffffca1000007947 */ /* 0x002fea000383ffff */
.L_x_660:
        /* <DEDUP_REMOVED lines=13> */
.L_x_662:
[----:B-1----:R-:W-:Y:S01]  /*14c00*/  IMAD.MOV.U32 R4, RZ, RZ, R64 ;  /* 0x000000ffff047224 */ /* 0x002fe200078e0040 */
[----:B------:R-:W-:Y:S01]  /*14c10*/  MOV R6, RZ ;  /* 0x000000ff00067202 */ /* 0x000fe20000000f00 */
[----:B------:R-:W-:Y:S01]  /*14c20*/  IMAD.MOV.U32 R3, RZ, RZ, 0x1f ;  /* 0x0000001fff037424 */ /* 0x000fe200078e00ff */
[----:B------:R-:W-:Y:S02]  /*14c30*/  MOV R2, 0x14c50 ;  /* 0x00014c5000027802 */ /* 0x000fe40000000f00 */
[----:B--234-:R-:W-:Y:S05]  /*14c40*/  CALL.REL.NOINC `($__internal_4_$__cuda_sm70_shflsync_idx_p) ;  /* 0x0000008000007944 */ /* 0x01cfea0003c00000 */
[----:B-----5:R-:W-:Y:S01]  /*14c50*/  MOV R0, R6 ;  /* 0x0000000600007202 */ /* 0x020fe20000000f00 */
[----:B-1----:R-:W-:Y:S05]  /*14c60*/  BRA `(.L_x_693) ;  /* 0xffffcc9000007947 */ /* 0x002fea000383ffff */
        .weak           $__internal_3_$__cuda_sm70_shflsync_bfly_p
        .type           $__internal_3_$__cuda_sm70_shflsync_bfly_p,@function
        .size           $__internal_3_$__cuda_sm70_shflsync_bfly_p,($__internal_4_$__cuda_sm70_shflsync_idx_p - $__internal_3_$__cuda_sm70_shflsync_bfly_p)
$__internal_3_$__cuda_sm70_shflsync_bfly_p:
[----:B------:R-:W-:Y:S02]  /*14c70*/  MOV R36, 0xffffffff ;  /* 0xffffffff00247802 */ /* 0x000fe40000000f00 */
[----:B------:R-:W-:Y:S02]  /*14c80*/  MOV R3, 0x1f ;  /* 0x0000001f00037802 */ /* 0x000fe40000000f00 */
[----:B------:R-:W-:Y:S04]  /*14c90*/  WARPSYNC R36 ;  /* 0x0000002400007348 */ /* 0x000fe80003800000 */
[----:B------:R1:W2:Y:S02]  /*14ca0*/  SHFL.BFLY PT, R6, R4, R6, R3 ;  /* 0x0c00000604067389 */ /* 0x0002a400000e0003 */
[----:B-1----:R-:W-:-:S04]  /*14cb0*/  MOV R3, 0x0 ;  /* 0x0000000000037802 */ /* 0x002fc80000000f00 */
[----:B--2---:R-:W-:Y:S05]  /*14cc0*/  RET.REL.NODEC R2 `(_ZN7cutlass13device_kernelIN5flash19enable_sm80_to_sm89INS1_16FlashAttnFwdSm80INS1_25CollectiveMainloopFwdSm80ILi4ELi1ELb0EN4cute5tupleIJNS5_1CILi128EEENS7_ILi64EEENS7_ILi96EEEEEELi96ENS_6half_tEfNS_4arch4Sm80ELb1ELb0ELb1ELb0ELb1ELb0ELb1ELb0EEENS1_21CollectiveEpilogueFwdINS6_IJS8_SA_S9_EEENS6_IJNS7_ILi1EEESI_SI_EEESC_SE_Li128ELb0ELb1ELb0ELb0EEENS1_30DynamicPersistentTileSchedulerILi128ELi128ELb0ELb1ELb0EEEEEEEEEvNT_6ParamsE) ;  /* 0xfffeb33002007950 */ /* 0x004fea0003c3ffff */
        .weak           $__internal_4_$__cuda_sm70_shflsync_idx_p
        .type           $__internal_4_$__cuda_sm70_shflsync_idx_p,@function
        .size           $__internal_4_$__cuda_sm70_shflsync_idx_p,(.L_x_1719 - $__internal_4_$__cuda_sm70_shflsync_idx_p)
$__internal_4_$__cuda_sm70_shflsync_idx_p:
[----:B------:R1:W-:Y:S02]  /*14cd0*/  STL [R1+0x8c], R0 ;  /* 0x00008c0001007387 */ /* 0x0003e40000100800 */
[----:B-1----:R-:W-:-:S04]  /*14ce0*/  MOV R0, 0xffffffff ;  /* 0xffffffff00007802 */ /* 0x002fc80000000f00 */
[----:B------:R-:W-:Y:S04]  /*14cf0*/  WARPSYNC R0 ;  /* 0x0000000000007348 */ /* 0x000fe80003800000 */
[----:B------:R1:W2:Y:S04]  /*14d00*/  SHFL.IDX PT, R6, R4, R6, R3 ;  /* 0x0000000604067389 */ /* 0x0002a800000e0003 */
[----:B-1----:R1:W5:Y:S01]  /*14d10*/  LDL.LU R0, [R1+0x8c] ;  /* 0x00008c0001007983 */ /* 0x0023620000300800 */
[----:B------:R-:W-:-:S04]  /*14d20*/  MOV R3, 0x0 ;  /* 0x0000000000037802 */ /* 0x000fc80000000f00 */
[----:B--2---:R-:W-:Y:S05]  /*14d30*/  RET.REL.NODEC R2 `(_ZN7cutlass13device_kernelIN5flash19enable_sm80_to_sm89INS1_16FlashAttnFwdSm80INS1_25CollectiveMainloopFwdSm80ILi4ELi1ELb0EN4cute5tupleIJNS5_1CILi128EEENS7_ILi64EEENS7_ILi96EEEEEELi96ENS_6half_tEfNS_4arch4Sm80ELb1ELb0ELb1ELb0ELb1ELb0ELb1ELb0EEENS1_21CollectiveEpilogueFwdINS6_IJS8_SA_S9_EEENS6_IJNS7_ILi1EEESI_SI_EEESC_SE_Li128ELb0ELb1ELb0ELb0EEENS1_30DynamicPersistentTileSchedulerILi128ELi128ELb0ELb1ELb0EEEEEEEEEvNT_6ParamsE) ;  /* 0xfffeb2c002007950 */ /* 0x004fea0003c3ffff */
.L_x_694:
        /* <DEDUP_REMOVED lines=12> */
.L_x_1719:


//--------------------- .text._ZN7cutlass13device_kernelIN5flash19enable_sm80_to_sm89INS1_16FlashAttnFwdSm80INS1_25CollectiveMainloopFwdSm80ILi4ELi1ELb0EN4cute5tupleIJNS5_1CILi128EEENS7_ILi64EEENS7_ILi96EEEEEELi96ENS_6half_tEfNS_4arch4Sm80ELb1ELb0ELb1ELb1ELb1ELb0ELb1ELb0EEENS1_21CollectiveEpilogueFwdINS6_IJS8_SA_S9_EEENS6_IJNS7_ILi1EEESI_SI_EEESC_SE_Li128ELb1ELb1ELb0ELb0EEENS1_19SingleTileSchedulerILb1ELb0ELb1ELi128EEEEEEEEEvNT_6ParamsE --------------------------
	.section	.text._ZN7cutlass13device_kernelIN5flash19enable_sm80_to_sm89INS1_16FlashAttnFwdSm80INS1_25CollectiveMainloopFwdSm80ILi4ELi1ELb0EN4cute5tupleIJNS5_1CILi128EEENS7_ILi64EEENS7_ILi96EEEEEELi96ENS_6half_tEfNS_4arch4Sm80ELb1ELb0ELb1ELb1ELb1ELb0ELb1ELb0EEENS1_21CollectiveEpilogueFwdINS6_IJS8_SA_S9_EEENS6_IJNS7_ILi1EEESI_SI_EEESC_SE_Li128ELb1ELb1ELb0ELb0EEENS1_19SingleTileSchedulerILb1ELb0ELb1ELi128EEEEEEEEEvNT_6ParamsE,"ax",@progbits
	.sectioninfo	@"SHI_REGISTERS=255"
	.align	128
.text._ZN7cutlass13device_kernelIN5flash19enable_sm80_to_sm89INS1_16FlashAttnFwdSm80INS1_25CollectiveMainloopFwdSm80ILi4ELi1ELb0EN4cute5tupleIJNS5_1CILi128EEENS7_ILi64EEENS7_ILi96EEEEEELi96ENS_6half_tEfNS_4arch4Sm80ELb1ELb0ELb1ELb1ELb1ELb0ELb1ELb0EEENS1_21CollectiveEpilogueFwdINS6_IJS8_SA_S9_EEENS6_IJNS7_ILi1EEESI_SI_EEESC_SE_Li128ELb1ELb1ELb0ELb0EEENS1_19SingleTileSchedulerILb1ELb0ELb1ELi128EEEEEEEEEvNT_6ParamsE:
        .type           _ZN7cutlass13device_kernelIN5flash19enable_sm80_to_sm89INS1_16FlashAttnFwdSm80INS1_25CollectiveMainloopFwdSm80ILi4ELi1ELb0EN4cute5tupleIJNS5_1CILi128EEENS7_ILi64EEENS7_ILi96EEEEEELi96ENS_6half_tEfNS_4arch4Sm80ELb1ELb0ELb1ELb1ELb1ELb0ELb1ELb0EEENS1_21CollectiveEpilogueFwdINS6_IJS8_SA_S9_EEENS6_IJNS7_ILi1EEESI_SI_EEESC_SE_Li128ELb1ELb1ELb0ELb0EEENS1_19SingleTileSchedulerILb1ELb0ELb1ELi128EEEEEEEEEvNT_6ParamsE,@function
        .size           _ZN7cutlass13device_kernelIN5flash19enable_sm80_to_sm89INS1_16FlashAttnFwdSm80INS1_25CollectiveMainloopFwdSm80ILi4ELi1ELb0EN4cute5tupleIJNS5_1CILi128EEENS7_ILi64EEENS7_ILi96EEEEEELi96ENS_6half_tEfNS_4arch4Sm80ELb1ELb0ELb1ELb1ELb1ELb0ELb1ELb0EEENS1_21CollectiveEpilogueFwdINS6_IJS8_SA_S9_EEENS6_IJNS7_ILi1EEESI_SI_EEESC_SE_Li128ELb1ELb1ELb0ELb0EEENS1_19SingleTileSchedulerILb1ELb0ELb1ELi128EEEEEEEEEvNT_6ParamsE,(.L_x_1722 - _ZN7cutlass13device_kernelIN5flash19enable_sm80_to_sm89INS1_16FlashAttnFwdSm80INS1_25CollectiveMainloopFwdSm80ILi4ELi1ELb0EN4cute5tupleIJNS5_1CILi128EEENS7_ILi64EEENS7_ILi96EEEEEELi96ENS_6half_tEfNS_4arch4Sm80ELb1ELb0ELb1ELb1ELb1ELb0ELb1ELb0EEENS1_21CollectiveEpilogueFwdINS6_IJS8_SA_S9_EEENS6_IJNS7_ILi1EEESI_SI_EEESC_SE_Li128ELb1ELb1ELb0ELb0EEENS1_19SingleTileSchedulerILb1ELb0ELb1ELi128EEEEEEEEEvNT_6ParamsE)
        .other          _ZN7cutlass13device_kernelIN5flash19enable_sm80_to_sm89INS1_16FlashAttnFwdSm80INS1_25CollectiveMainloopFwdSm80ILi4ELi1ELb0EN4cute5tupleIJNS5_1CILi128EEENS7_ILi64EEENS7_ILi96EEEEEELi96ENS_6half_tEfNS_4arch4Sm80ELb1ELb0ELb1ELb1ELb1ELb0ELb1ELb0EEENS1_21CollectiveEpilogueFwdINS6_IJS8_SA_S9_EEENS6_IJNS7_ILi1EEESI_SI_EEESC_SE_Li128ELb1ELb1ELb0ELb0EEENS1_19SingleTileSchedulerILb1ELb0ELb1ELi128EEEEEEEEEvNT_6ParamsE,@"STO_CUDA_ENTRY STV_DEFAULT"
_ZN7cutlass13device_kernelIN5flash19enable_sm80_to_sm89INS1_16FlashAttnFwdSm80INS1_25CollectiveMainloopFwdSm80ILi4ELi1ELb0EN4cute5tupleIJNS5_1CILi128EEENS7_ILi64EEENS7_ILi96EEEEEELi96ENS_6half_tEfNS_4arch4Sm80ELb1ELb0ELb1ELb1ELb1ELb0ELb1ELb0EEENS1_21CollectiveEpilogueFwdINS6_IJS8_SA_S9_EEENS6_IJNS7_ILi1EEESI_SI_EEESC_SE_Li128ELb1ELb1ELb0ELb0EEENS1_19SingleTileSchedulerILb1ELb0ELb1ELi128EEEEEEEEEvNT_6ParamsE:
[----:B------:R-:W-:Y:S02]  /*0000*/  MOV R1, c[0x0][0x28] ;  /* 0x00000a0000017a02 */ /* 0x000fe40000000f00 */
[----:B------:R-:W1:Y:S01]  /*0010*/  S2R R169, SR_TID.X ;  /* 0x0000000000a97919 */ /* 0x000e620000002100 */
[----:B------:R-:W2:Y:S01]  /*0020*/  S2UR UR13, SR_CTAID.Z ;  /* 0x00000000000d79c3 */ /* 0x000ea20000002700 */
[----:B------:R-:W-:Y:S01]  /*0030*/  UMOV UR17, 0x4 ;  /* 0x0000000400117882 */ /* 0x000fe20000000000 */
[----:B------:R-:W-:Y:S01]  /*0040*/  IADD3 R1, R1, -0x68, RZ ;  /* 0xffffff9801017810 */ /* 0x000fe20007ffe0ff */
[----:B------:R-:W-:Y:S02]  /*0050*/  ULDC.64 UR4, c[0x0][0x568] ;  /* 0x00015a0000047ab9 */ /* 0x000fe40000000a00 */
[----:B------:R-:W-:-:S03]  /*0060*/  ULDC.64 UR14, c[0x0][0x118] ;  /* 0x00004600000e7ab9 */ /* 0x000fc60000000a00 */
[----:B------:R-:W3:Y:S01]  /*0070*/  S2UR UR10, SR_CTAID.X ;  /* 0x00000000000a79c3 */ /* 0x000ee20000002500 */
[----:B-1----:R-:W-:Y:S01]  /*0080*/  SHF.R.U32.HI R0, RZ, 0x5, R169 ;  /* 0x00000005ff007819 */ /* 0x002fe200000116a9 */
[----:B--2---:R-:W-:-:S05]  /*0090*/  UIMAD.WIDE UR4, UR13, UR17, UR4 ;  /* 0x000000110d0472a5 */ /* 0x004fca000f8e0204 */
[----:B------:R-:W1:Y:S02]  /*00a0*/  SHFL.IDX PT, R0, R0, RZ, 0x1f ;  /* 0x00001fff00007589 */ /* 0x000e6400000e0000 */
[----:B-1----:R-:W-:-:S13]  /*00b0*/  ISETP.NE.AND P0, PT, R0, RZ, PT ;  /* 0x000000ff0000720c */ /* 0x002fda0003f05270 */
[----:B---3--:R-:W-:Y:S05]  /*00c0*/  @!P0 BRA `(.L_x_695) ;  /* 0x000001c000008947 */ /* 0x008fea0003800000 */
[----:B------:R-:W-:-:S04]  /*00d0*/  ISETP.NE.U32.AND P0, PT, RZ, c[0x0][0x568], PT ;  /* 0x00015a00ff007a0c */ /* 0x000fc80003f05070 */
[----:B------:R-:W-:-:S13]  /*00e0*/  ISETP.NE.AND.EX P0, PT, RZ, c[0x0][0x56c], PT, P0 ;  /* 0x00015b00ff007a0c */ /* 0x000fda0003f05300 */
[----:B------:R-:W-:Y:S05]  /*00f0*/  @!P0 BRA `(.L_x_696) ;  /* 0x0000005000008947 */ /* 0x000fea0003800000 */
[----:B------:R-:W-:Y:S02]  /*0100*/  MOV R2, UR4 ;  /* 0x0000000400027c02 */ /* 0x000fe40008000f00 */
[----:B------:R-:W-:-:S05]  /*0110*/  MOV R3, UR5 ;  /* 0x0000000500037c02 */ /* 0x000fca0008000f00 */
[----:B------:R-:W2:Y:S02]  /*0120*/  LDG.E R0, [R2.64] ;  /* 0x0000000e02007981 */ /* 0x000ea4000c1e1900 */
[----:B--2---:R1:W2:Y:S02]  /*0130*/  R2UR UR5, R0 ;  /* 0x00000000000573c2 */ /* 0x0042a400000e0000 */
[----:B-12---:R-:W-:Y:S05]  /*0140*/  BRA `(.L_x_697) ;  /* 0x000000e000007947 */ /* 0x006fea0003800000 */
.L_x_696:
[----:B------:R-:W-:-:S04]  /*0150*/  ISETP.NE.U32.AND P0, PT, RZ, c[0x0][0x560], PT ;  /* 0x00015800ff007a0c */ /* 0x000fc80003f05070 */
[----:B------:R-:W-:-:S13]  /*0160*/  ISETP.NE.AND.EX P0, PT, RZ, c[0x0][0x564], PT, P0 ;  /* 0x00015900ff007a0c */ /* 0x000fda0003f05300 */
[----:B------:R-:W-:Y:S05]  /*0170*/  @!P0 BRA `(.L_x_698) ;  /* 0x000000a000008947 */ /* 0x000fea0003800000 */
[----:B------:R-:W-:Y:S02]  /*0180*/  ULDC.64 UR4, c[0x0][0x560] ;  /* 0x0001580000047ab9 */ /* 0x000fe40000000a00 */
[----:B------:R-:W-:-:S06]  /*0190*/  UIMAD.WIDE UR4, UR13, UR17, UR4 ;  /* 0x000000110d0472a5 */ /* 0x000fcc000f8e0204 */
[----:B------:R-:W-:Y:S02]  /*01a0*/  MOV R2, UR4 ;  /* 0x0000000400027c02 */ /* 0x000fe40008000f00 */
[----:B------:R-:W-:-:S05]  /*01b0*/  MOV R3, UR5 ;  /* 0x0000000500037c02 */ /* 0x000fca0008000f00 */
[----:B------:R1:W2:Y:S04]  /*01c0*/  LDG.E R0, [R2.64] ;  /* 0x0000000e02007981 */ /* 0x0002a8000c1e1900 */
[----:B-1----:R-:W3:Y:S01]  /*01d0*/  LDG.E R2, [R2.64+0x4] ;  /* 0x0000040e02027981 */ /* 0x002ee2000c1e1900 */
[----:B--2---:R-:W1:Y:S08]  /*01e0*/  R2UR UR4, R0 ;  /* 0x00000000000473c2 */ /* 0x004e7000000e0000 */
[----:B---3--:R-:W1:Y:S02]  /*01f0*/  R2UR UR5, R2 ;  /* 0x00000000020573c2 */ /* 0x008e6400000e0000 */
[----:B-1----:R-:W-:Y:S01]  /*0200*/  UIADD3 UR5, -UR4, UR5, URZ ;  /* 0x0000000504057290 */ /* 0x002fe2000fffe13f */
[----:B------:R-:W-:Y:S05]  /*0210*/  BRA `(.L_x_697) ;  /* 0x0000001000007947 */ /* 0x000fea0003800000 */
.L_x_698:
[----:B------:R-:W-:Y:S02]  /*0220*/  ULDC UR5, c[0x0][0x54c] ;  /* 0x0001530000057ab9 */ /* 0x000fe40000000800 */
.L_x_697:
[----:B------:R-:W-:Y:S02]  /*0230*/  ULDC UR4, c[0x0][0x548] ;  /* 0x0001520000047ab9 */ /* 0x000fe40000000800 */
[----:B------:R-:W-:-:S02]  /*0240*/  USHF.L.U32 UR10, UR10, 0x7, URZ ;  /* 0x000000070a0a7899 */ /* 0x000fc4000800063f */
[----:B------:R-:W-:-:S04]  /*0250*/  UIMAD UR4, UR5, UR4, URZ ;  /* 0x00000004050472a4 */ /* 0x000fc8000f8e023f */
[----:B------:R-:W-:-:S04]  /*0260*/  UISETP.GE.AND UP0, UPT, UR10, UR4, UPT ;  /* 0x000000040a00728c */ /* 0x000fc8000bf06270 */
[----:B------:R-:W-:Y:S01]  /*0270*/  USEL UR13, UR13, 0xffffffff, !UP0 ;  /* 0xffffffff0d0d7887 */ /* 0x000fe2000c000000 */
[----:B------:R-:W-:Y:S05]  /*0280*/  BRA `(.L_x_699) ;  /* 0x000001b000007947 */ /* 0x000fea0003800000 */
.L_x_695:
        /* <DEDUP_REMOVED lines=8> */
.L_x_700:
        /* <DEDUP_REMOVED lines=13> */
.L_x_702:
[----:B------:R-:W-:Y:S02]  /*03e0*/  ULDC UR5, c[0x0][0x54c] ;  /* 0x0001530000057ab9 */ /* 0x000fe40000000800 */
.L_x_701:
[----:B------:R-:W-:Y:S02]  /*03f0*/  ULDC UR4, c[0x0][0x548] ;  /* 0x0001520000047ab9 */ /* 0x000fe40000000800 */
[----:B------:R-:W-:-:S02]  /*0400*/  USHF.L.U32 UR10, UR10, 0x7, URZ ;  /* 0x000000070a0a7899 */ /* 0x000fc4000800063f */
[----:B------:R-:W-:-:S04]  /*0410*/  UIMAD UR4, UR5, UR4, URZ ;  /* 0x00000004050472a4 */ /* 0x000fc8000f8e023f */
[----:B------:R-:W-:-:S04]  /*0420*/  UISETP.GE.AND UP0, UPT, UR10, UR4, UPT ;  /* 0x000000040a00728c */ /* 0x000fc8000bf06270 */
[----:B------:R-:W-:-:S06]  /*0430*/  USEL UR13, UR13, 0xffffffff, !UP0 ;  /* 0xffffffff0d0d7887 */ /* 0x000fcc000c000000 */
.L_x_699:
[----:B------:R-:W-:-:S13]  /*0440*/  ISETP.LE.AND P0, PT, RZ, UR13, PT ;  /* 0x0000000dff007c0c */ /* 0x000fda000bf03270 */
[----:B------:R-:W-:Y:S05]  /*0450*/  @!P0 EXIT ;  /* 0x000000000000894d */ /* 0x000fea0003800000 */
[----:B------:R-:W-:Y:S02]  /*0460*/  ULDC.64 UR8, c[0x0][0x370] ;  /* 0x0000dc0000087ab9 */ /* 0x000fe40000000a00 */
[----:B------:R-:W-:Y:S02]  /*0470*/  UISETP.NE.U32.AND UP1, UPT, URZ, UR8, UPT ;  /* 0x000000083f00728c */ /* 0x000fe4000bf25070 */
[----:B------:R-:W-:Y:S02]  /*0480*/  ULDC.64 UR4, c[0x0][0x360] ;  /* 0x0000d80000047ab9 */ /* 0x000fe40000000a00 */
[----:B------:R-:W-:Y:S02]  /*0490*/  UISETP.NE.U32.AND UP0, UPT, URZ, UR4, UPT ;  /* 0x000000043f00728c */ /* 0x000fe4000bf05070 */
[----:B------:R-:W-:Y:S02]  /*04a0*/  ULDC.64 UR6, c[0x0][0x348] ;  /* 0x0000d20000067ab9 */ /* 0x000fe40000000a00 */
[----:B------:R-:W-:-:S02]  /*04b0*/  UISETP.NE.AND.EX UP1, UPT, URZ, UR9, UPT, UP1 ;  /* 0x000000093f00728c */ /* 0x000fc4000bf25310 */
[----:B------:R-:W-:Y:S02]  /*04c0*/  UISETP.NE.U32.AND UP2, UPT, URZ, UR6, UPT ;  /* 0x000000063f00728c */ /* 0x000fe4000bf45070 */
[----:B------:R-:W-:Y:S02]  /*04d0*/  UISETP.NE.AND.EX UP0, UPT, URZ, UR5, UPT, UP0 ;  /* 0x000000053f00728c */ /* 0x000fe4000bf05300 */
[----:B------:R-:W-:Y:S01]  /*04e0*/  UISETP.NE.AND.EX UP2, UPT, URZ, UR7, UPT, UP2 ;  /* 0x000000073f00728c */ /* 0x000fe2000bf45320 */
[----:B------:R-:W-:Y:S01]  /*04f0*/  PLOP3.LUT P2, PT, PT, PT, UP1, 0x80, 0x0 ;  /* 0x000000000000781c */ /* 0x000fe20003f4f018 */
[----:B------:R-:W-:Y:S02]  /*0500*/  ULDC.64 UR8, c[0x0][0x370] ;  /* 0x0000dc0000087ab9 */ /* 0x000fe40000000a00 */
[----:B------:R-:W-:Y:S01]  /*0510*/  ULDC.64 UR6, c[0x0][0x348] ;  /* 0x0000d20000067ab9 */ /* 0x000fe20000000a00 */
[----:B------:R-:W-:Y:S01]  /*0520*/  PLOP3.LUT P0, PT, PT, PT, UP0, 0x80, 0x0 ;  /* 0x000000000000781c */ /* 0x000fe20003f0f008 */
[----:B------:R-:W-:Y:S01]  /*0530*/  ULDC.64 UR4, c[0x0][0x360] ;  /* 0x0000d80000047ab9 */ /* 0x000fe20000000a00 */
[----:B------:R-:W-:Y:S01]  /*0540*/  PLOP3.LUT P1, PT, PT, PT, UP2, 0x80, 0x0 ;  /* 0x000000000000781c */ /* 0x000fe20003f2f028 */
[----:B------:R-:W-:-:S02]  /*0550*/  @UP1 UIMAD.WIDE UR8, UR13, UR17, UR8 ;  /* 0x000000110d0812a5 */ /* 0x000fc4000f8e0208 */
[----:B------:R-:W-:Y:S02]  /*0560*/  @UP0 UIMAD.WIDE UR4, UR13, UR17, UR4 ;  /* 0x000000110d0402a5 */ /* 0x000fe4000f8e0204 */
[----:B------:R-:W-:Y:S02]  /*0570*/  UIMAD.WIDE UR6, UR13, UR17, UR6 ;  /* 0x000000110d0672a5 */ /* 0x000fe4000f8e0206 */
[----:B------:R-:W-:Y:S02]  /*0580*/  IMAD.U32 R3, RZ, RZ, UR9 ;  /* 0x00000009ff037e24 */ /* 0x000fe4000f8e00ff */
[----:B------:R-:W-:Y:S01]  /*0590*/  IMAD.U32 R2, RZ, RZ, UR8 ;  /* 0x00000008ff027e24 */ /* 0x000fe2000f8e00ff */
[----:B------:R-:W-:Y:S01]  /*05a0*/  MOV R4, UR4 ;  /* 0x0000000400047c02 */ /* 0x000fe20008000f00 */
[----:B------:R-:W-:Y:S01]  /*05b0*/  IMAD.U32 R5, RZ, RZ, UR5 ;  /* 0x00000005ff057e24 */ /* 0x000fe2000f8e00ff */
[----:B------:R-:W-:Y:S01]  /*05c0*/  MOV R6, UR6 ;  /* 0x0000000600067c02 */ /* 0x000fe20008000f00 */
[----:B------:R-:W-:Y:S01]  /*05d0*/  IMAD.U32 R7, RZ, RZ, UR7 ;  /* 0x00000007ff077e24 */ /* 0x000fe2000f8e00ff */
[----:B------:R1:W2:Y:S04]  /*05e0*/  @P2 LDG.E R3, [R2.64] ;  /* 0x0000000e02032981 */ /* 0x0002a8000c1e1900 */
[----:B------:R-:W3:Y:S04]  /*05f0*/  @P0 LDG.E R0, [R4.64] ;  /* 0x0000000e04000981 */ /* 0x000ee8000c1e1900 */
[----:B-1----:R-:W4:Y:S01]  /*0600*/  @P1 LDG.E R2, [R6.64] ;  /* 0x0000000e06021981 */ /* 0x002f22000c1e1900 */
[----:B------:R-:W1:Y:S01]  /*0610*/  S2UR UR9, SR_CTAID.Y ;  /* 0x00000000000979c3 */ /* 0x000e620000002600 */
[----:B------:R-:W-:-:S02]  /*0620*/  UMOV UR11, URZ ;  /* 0x0000003f000b7c82 */ /* 0x000fc40008000000 */
[----:B------:R-:W-:Y:S02]  /*0630*/  ULDC UR12, c[0x0][0x168] ;  /* 0x00005a00000c7ab9 */ /* 0x000fe40000000800 */
[----:B------:R-:W-:Y:S02]  /*0640*/  UMOV UR16, URZ ;  /* 0x0000003f00107c82 */ /* 0x000fe40008000000 */
[----:B------:R-:W-:Y:S02]  /*0650*/  ULDC UR4, c[0x0][0x2ac] ;  /* 0x0000ab0000047ab9 */ /* 0x000fe40000000800 */
[----:B------:R-:W-:Y:S02]  /*0660*/  ULDC UR7, c[0x0][0x1d0] ;  /* 0x0000740000077ab9 */ /* 0x000fe40000000800 */
[----:B------:R-:W-:Y:S02]  /*0670*/  UIMAD UR7, UR4, UR7, URZ ;  /* 0x00000007040772a4 */ /* 0x000fe4000f8e023f */
[----:B-1----:R-:W-:Y:S01]  /*0680*/  USHF.R.S32.HI UR8, URZ, 0x1f, UR9 ;  /* 0x0000001f3f087899 */ /* 0x002fe20008011409 */
[----:B--2---:R1:W2:Y:S08]  /*0690*/  @P2 R2UR UR11, R3 ;  /* 0x00000000030b23c2 */ /* 0x0042b000000e0000 */
[----:B---3--:R1:W3:Y:S08]  /*06a0*/  @P0 R2UR UR12, R0 ;  /* 0x00000000000c03c2 */ /* 0x0082f000000e0000 */
[----:B----4-:R1:W4:Y:S02]  /*06b0*/  @P1 R2UR UR16, R2 ;  /* 0x00000000021013c2 */ /* 0x01032400000e0000 */
[----:B-1--4-:R-:W-:Y:S05]  /*06c0*/  @P0 BRA `(.L_x_703) ;  /* 0x0000006000000947 */ /* 0x012fea0003800000 */
[----:B--2---:R-:W-:Y:S05]  /*06d0*/  @!P1 BRA `(.L_x_703) ;  /* 0x0000005000009947 */ /* 0x004fea0003800000 */
[----:B------:R-:W2:Y:S04]  /*06e0*/  LDG.E R2, [R6.64] ;  /* 0x0000000e06027981 */ /* 0x000ea8000c1e1900 */
[----:B------:R-:W4:Y:S01]  /*06f0*/  LDG.E R0, [R6.64+0x4] ;  /* 0x0000040e06007981 */ /* 0x000f22000c1e1900 */
[----:B--23--:R-:W1:Y:S08]  /*0700*/  R2UR UR12, R2 ;  /* 0x00000000020c73c2 */ /* 0x00ce7000000e0000 */
[----:B----4-:R-:W1:Y:S02]  /*0710*/  R2UR UR4, R0 ;  /* 0x00000000000473c2 */ /* 0x010e6400000e0000 */
[----:B-1----:R-:W-:-:S06]  /*0720*/  UIADD3 UR12, -UR12, UR4, URZ ;  /* 0x000000040c0c7290 */ /* 0x002fcc000fffe13f */
.L_x_703:
[----:B--2---:R-:W-:-:S04]  /*0730*/  ISETP.NE.U32.AND P0, PT, RZ, c[0x0][0x368], PT ;  /* 0x0000da00ff007a0c */ /* 0x004fc80003f05070 */
[----:B------:R-:W-:-:S13]  /*0740*/  ISETP.NE.AND.EX P0, PT, RZ, c[0x0][0x36c], PT, P0 ;  /* 0x0000db00ff007a0c */ /* 0x000fda0003f05300 */
[----:B------:R-:W-:Y:S05]  /*0750*/  @!P0 BRA `(.L_x_704) ;  /* 0x0000007000008947 */ /* 0x000fea0003800000 */
[----:B------:R-:W-:Y:S02]  /*0760*/  ULDC.64 UR4, c[0x0][0x368] ;  /* 0x0000da0000047ab9 */ /* 0x000fe40000000a00 */
[----:B------:R-:W-:-:S06]  /*0770*/  UIMAD.WIDE UR4, UR13, UR17, UR4 ;  /* 0x000000110d0472a5 */ /* 0x000fcc000f8e0204 */
[----:B------:R-:W-:Y:S02]  /*0780*/  MOV R2, UR4 ;  /* 0x0000000400027c02 */ /* 0x000fe40008000f00 */
[----:B------:R-:W-:-:S05]  /*0790*/  MOV R3, UR5 ;  /* 0x0000000500037c02 */ /* 0x000fca0008000f00 */
[----:B------:R-:W2:Y:S02]  /*07a0*/  LDG.E R0, [R2.64] ;  /* 0x0000000e02007981 */ /* 0x000ea4000c1e1900 */
[----:B--2---:R1:W2:Y:S02]  /*07b0*/  R2UR UR7, R0 ;  /* 0x00000000000773c2 */ /* 0x0042a400000e0000 */
[----:B-12---:R-:W-:Y:S05]  /*07c0*/  BRA `(.L_x_705) ;  /* 0x000000c000007947 */ /* 0x006fea0003800000 */
.L_x_704:
[----:B------:R-:W-:-:S04]  /*07d0*/  ISETP.NE.U32.AND P0, PT, RZ, c[0x0][0x350], PT ;  /* 0x0000d400ff007a0c */ /* 0x000fc80003f05070 */
[----:B------:R-:W-:-:S13]  /*07e0*/  ISETP.NE.AND.EX P0, PT, RZ, c[0x0][0x354], PT, P0 ;  /* 0x0000d500ff007a0c */ /* 0x000fda0003f05300 */
[----:B------:R-:W-:Y:S05]  /*07f0*/  @!P0 BRA `(.L_x_705) ;  /* 0x0000009000008947 */ /* 0x000fea0003800000 */
[----:B------:R-:W-:Y:S02]  /*0800*/  ULDC.64 UR4, c[0x0][0x350] ;  /* 0x0000d40000047ab9 */ /* 0x000fe40000000a00 */
[----:B------:R-:W-:-:S06]  /*0810*/  UIMAD.WIDE UR4, UR13, UR17, UR4 ;  /* 0x000000110d0472a5 */ /* 0x000fcc000f8e0204 */
[----:B------:R-:W-:Y:S02]  /*0820*/  MOV R2, UR4 ;  /* 0x0000000400027c02 */ /* 0x000fe40008000f00 */
[----:B------:R-:W-:-:S05]  /*0830*/  MOV R3, UR5 ;  /* 0x0000000500037c02 */ /* 0x000fca0008000f00 */
[----:B------:R-:W2:Y:S04]  /*0840*/  LDG.E R4, [R2.64] ;  /* 0x0000000e02047981 */ /* 0x000ea8000c1e1900 */
[----:B------:R-:W4:Y:S01]  /*0850*/  LDG.E R0, [R2.64+0x4] ;  /* 0x0000040e02007981 */ /* 0x000f22000c1e1900 */
[----:B--2---:R-:W1:Y:S08]  /*0860*/  R2UR UR4, R4 ;  /* 0x00000000040473c2 */ /* 0x004e7000000e0000 */
[----:B----4-:R-:W1:Y:S02]  /*0870*/  R2UR UR7, R0 ;  /* 0x00000000000773c2 */ /* 0x010e6400000e0000 */
[----:B-1----:R-:W-:-:S06]  /*0880*/  UIADD3 UR7, -UR4, UR7, URZ ;  /* 0x0000000704077290 */ /* 0x002fcc000fffe13f */
.L_x_705:
[----:B------:R-:W-:Y:S01]  /*0890*/  ULDC UR4, c[0x0][0x2c4] ;  /* 0x0000b10000047ab9 */ /* 0x000fe20000000800 */
[----:B------:R-:W-:Y:S01]  /*08a0*/  PLOP3.LUT P4, PT, PT, PT, PT, 0x80, 0x0 ;  /* 0x000000000000781c */ /* 0x000fe20003f8f070 */
[----:B------:R-:W-:Y:S01]  /*08b0*/  UISETP.NE.AND UP1, UPT, UR4, 0x1, UPT ;  /* 0x000000010400788c */ /* 0x000fe2000bf25270 */
[----:B------:R-:W-:Y:S01]  /*08c0*/  CS2R R94, SRZ ;  /* 0x00000000005e7805 */ /* 0x000fe2000001ff00 */
[----:B------:R-:W-:Y:S01]  /*08d0*/  UIADD3 UR7, -UR11, UR7, URZ ;  /* 0x000000070b077290 */ /* 0x000fe2000fffe13f */
[----:B------:R-:W-:Y:S01]  /*08e0*/  CS2R R92, SRZ ;  /* 0x00000000005c7805 */ /* 0x000fe2000001ff00 */
[----:B------:R-:W-:Y:S01]  /*08f0*/  ULDC.64 UR4, c[0x0][0x2c8] ;  /* 0x0000b20000047ab9 */ /* 0x000fe20000000a00 */
[----:B------:R-:W-:Y:S01]  /*0900*/  CS2R R98, SRZ ;  /* 0x0000000000627805 */ /* 0x000fe2000001ff00 */
[----:B---3--:R-:W-:Y:S01]  /*0910*/  UIADD3 UR6, UR7, 0x40, -UR12 ;  /* 0x0000004007067890 */ /* 0x008fe2000fffe80c */
[----:B------:R-:W-:Y:S01]  /*0920*/  CS2R R96, SRZ ;  /* 0x0000000000607805 */ /* 0x000fe2000001ff00 */
[----:B------:R-:W-:Y:S01]  /*0930*/  CS2R R90, SRZ ;  /* 0x00000000005a7805 */ /* 0x000fe2000001ff00 */
[----:B------:R-:W-:Y:S01]  /*0940*/  CS2R R88, SRZ ;  /* 0x0000000000587805 */ /* 0x000fe2000001ff00 */
[----:B------:R-:W-:Y:S01]  /*0950*/  IMAD.MOV.U32 R11, RZ, RZ, RZ ;  /* 0x000000ffff0b7224 */ /* 0x000fe200078e00ff */
[----:B------:R-:W-:Y:S01]  /*0960*/  @UP1 UIADD3 UR18, UR10, 0x7f, URZ ;  /* 0x0000007f0a121890 */ /* 0x000fe2000fffe03f */
[----:B------:R-:W-:Y:S01]  /*0970*/  IMAD.MOV.U32 R86, RZ, RZ, RZ ;  /* 0x000000ffff567224 */ /* 0x000fe200078e00ff */
[----:B------:R-:W-:Y:S01]  /*0980*/  MOV R12, RZ ;  /* 0x000000ff000c7202 */ /* 0x000fe20000000f00 */
[----:B------:R-:W-:Y:S01]  /*0990*/  IMAD.MOV.U32 R84, RZ, RZ, RZ ;  /* 0x000000ffff547224 */ /* 0x000fe200078e00ff */
[----:B------:R-:W-:Y:S01]  /*09a0*/  UIMAD.WIDE.U32 UR18, UR18, UR4, URZ ;  /* 0x00000004121272a5 */ /* 0x000fe2000f8e003f */
[----:B------:R-:W-:Y:S01]  /*09b0*/  CS2R R14, SRZ ;  /* 0x00000000000e7805 */ /* 0x000fe2000001ff00 */
[----:B------:R-:W-:Y:S01]  /*09c0*/  UIADD3 UR4, UR10, 0x7f, URZ ;  /* 0x0000007f0a047890 */ /* 0x000fe2000fffe03f */
[----:B------:R-:W-:Y:S01]  /*09d0*/  MOV R78, RZ ;  /* 0x000000ff004e7202 */ /* 0x000fe20000000f00 */
[----:B------:R-:W-:Y:S01]  /*09e0*/  @UP1 USHF.R.U32.HI UR4, URZ, UR5, UR19 ;  /* 0x000000053f041299 */ /* 0x000fe20008011613 */
[----:B------:R-:W-:Y:S01]  /*09f0*/  IMAD.MOV.U32 R76, RZ, RZ, RZ ;  /* 0x000000ffff4c7224 */ /* 0x000fe200078e00ff */
[----:B------:R-:W-:Y:S01]  /*0a00*/  UIADD3 UR5, UR7, 0x3f, URZ ;  /* 0x0000003f07057890 */ /* 0x000fe2000fffe03f */
[----:B------:R-:W-:Y:S01]  /*0a10*/  CS2R R16, SRZ ;  /* 0x0000000000107805 */ /* 0x000fe2000001ff00 */
[----:B------:R-:W-:Y:S01]  /*0a20*/  UIADD3 UR6, UR6, UR4, URZ ;  /* 0x0000000406067290 */ /* 0x000fe2000fffe03f */
[----:B------:R-:W-:Y:S01]  /*0a30*/  MOV R82, RZ ;  /* 0x000000ff00527202 */ /* 0x000fe20000000f00 */
[----:B------:R-:W-:Y:S01]  /*0a40*/  USHF.R.S32.HI UR18, URZ, 0x1f, UR5 ;  /* 0x0000001f3f127899 */ /* 0x000fe20008011405 */
[----:B------:R-:W-:Y:S01]  /*0a50*/  IMAD.MOV.U32 R80, RZ, RZ, RZ ;  /* 0x000000ffff507224 */ /* 0x000fe200078e00ff */
[----:B------:R-:W-:Y:S01]  /*0a60*/  USHF.R.S32.HI UR4, URZ, 0x1f, UR6 ;  /* 0x0000001f3f047899 */ /* 0x000fe20008011406 */
[----:B------:R-:W-:Y:S01]  /*0a70*/  MOV R18, RZ ;  /* 0x000000ff00127202 */ /* 0x000fe20000000f00 */
[----:B------:R-:W-:Y:S01]  /*0a80*/  ULEA.HI UR18, UR18, UR5, URZ, 0x6 ;  /* 0x0000000512127291 */ /* 0x000fe2000f8f303f */
[----:B------:R-:W-:Y:S01]  /*0a90*/  IMAD.MOV.U32 R74, RZ, RZ, RZ ;  /* 0x000000ffff4a7224 */ /* 0x000fe200078e00ff */
[----:B------:R-:W-:Y:S01]  /*0aa0*/  ULEA.HI UR4, UR4, UR6, URZ, 0x6 ;  /* 0x0000000604047291 */ /* 0x000fe2000f8f303f */
[----:B------:R-:W-:Y:S01]  /*0ab0*/  CS2R R20, SRZ ;  /* 0x0000000000147805 */ /* 0x000fe2000001ff00 */
[----:B------:R-:W-:Y:S01]  /*0ac0*/  USHF.R.S32.HI UR18, URZ, 0x6, UR18 ;  /* 0x000000063f127899 */ /* 0x000fe20008011412 */
[----:B------:R-:W-:Y:S01]  /*0ad0*/  MOV R72, RZ ;  /* 0x000000ff00487202 */ /* 0x000fe20000000f00 */
[----:B------:R-:W-:Y:S01]  /*0ae0*/  USHF.R.S32.HI UR4, URZ, 0x6, UR4 ;  /* 0x000000063f047899 */ /* 0x000fe20008011404 */
[----:B------:R-:W-:Y:S01]  /*0af0*/  IMAD.MOV.U32 R70, RZ, RZ, RZ ;  /* 0x000000ffff467224 */ /* 0x000fe200078e00ff */
[----:B------:R-:W-:Y:S01]  /*0b00*/  CS2R R22, SRZ ;  /* 0x0000000000167805 */ /* 0x000fe2000001ff00 */
[----:B------:R-:W-:Y:S01]  /*0b10*/  MOV R68, RZ ;  /* 0x000000ff00447202 */ /* 0x000fe20000000f00 */
[----:B------:R-:W-:Y:S01]  /*0b20*/  UISETP.LT.AND UP0, UPT, UR18, UR4, UPT ;  /* 0x000000041200728c */ /* 0x000fe2000bf01270 */
[----:B------:R-:W-:Y:S01]  /*0b30*/  IMAD.MOV.U32 R170, RZ, RZ, RZ ;  /* 0x000000ffffaa7224 */ /* 0x000fe200078e00ff */
[----:B------:R-:W-:Y:S01]  /*0b40*/  CS2R R24, SRZ ;  /* 0x0000000000187805 */ /* 0x000fe2000001ff00 */
[----:B------:R-:W-:Y:S01]  /*0b50*/  MOV R168, RZ ;  /* 0x000000ff00a87202 */ /* 0x000fe20000000f00 */
[----:B------:R-:W-:Y:S01]  /*0b60*/  USEL UR6, UR18, UR4, UP0 ;  /* 0x0000000412067287 */ /* 0x000fe20008000000 */
[----:B------:R-:W-:Y:S01]  /*0b70*/  IMAD.MOV.U32 R174, RZ, RZ, RZ ;  /* 0x000000ffffae7224 */ /* 0x000fe200078e00ff */
[----:B------:R-:W-:Y:S01]  /*0b80*/  CS2R R26, SRZ ;  /* 0x00000000001a7805 */ /* 0x000fe2000001ff00 */
[----:B------:R-:W-:Y:S01]  /*0b90*/  MOV R172, RZ ;  /* 0x000000ff00ac7202 */ /* 0x000fe20000000f00 */
[----:B------:R-:W-:Y:S01]  /*0ba0*/  UISETP.GE.AND UP0, UPT, UR6, 0x1, UPT ;  /* 0x000000010600788c */ /* 0x000fe2000bf06270 */
[----:B------:R-:W-:Y:S01]  /*0bb0*/  CS2R R166, SRZ ;  /* 0x0000000000a67805 */ /* 0x000fe2000001ff00 */
[----:B------:R-:W-:Y:S01]  /*0bc0*/  IMAD.MOV.U32 R164, RZ, RZ, RZ ;  /* 0x000000ffffa47224 */ /* 0x000fe200078e00ff */
[----:B------:R-:W-:Y:S01]  /*0bd0*/  CS2R R28, SRZ ;  /* 0x00000000001c7805 */ /* 0x000fe2000001ff00 */
[----:B------:R-:W-:Y:S01]  /*0be0*/  MOV R162, RZ ;  /* 0x000000ff00a27202 */ /* 0x000fe20000000f00 */
[----:B------:R-:W-:Y:S01]  /*0bf0*/  IMAD.MOV.U32 R160, RZ, RZ, RZ ;  /* 0x000000ffffa07224 */ /* 0x000fe200078e00ff */
[----:B------:R-:W-:Y:S01]  /*0c00*/  PLOP3.LUT P0, PT, PT, PT, UP0, 0x80, 0x0 ;  /* 0x000000000000781c */ /* 0x000fe20003f0f008 */
        /* <DEDUP_REMOVED lines=34> */
[----:B------:R-:W-:Y:S01]  /*0e30*/  MOV R54, RZ ;  /* 0x000000ff00367202 */ /* 0x000fe20000000f00 */
[----:B------:R-:W-:Y:S01]  /*0e40*/  CS2R R52, SRZ ;  /* 0x0000000000347805 */ /* 0x000fe2000001ff00 */
[----:B------:R-:W-:Y:S01]  /*0e50*/  IMAD.MOV.U32 R51, RZ, RZ, RZ ;  /* 0x000000ffff337224 */ /* 0x000fe200078e00ff */
[----:B------:R-:W-:Y:S05]  /*0e60*/  @!P0 BRA `(.L_x_706) ;  /* 0x0000e75000008947 */ /* 0x000fea0003800000 */
[----:B------:R-:W-:Y:S02]  /*0e70*/  ULDC.64 UR4, c[0x0][0x340] ;  /* 0x0000d00000047ab9 */ /* 0x000fe40000000a00 */
[----:B------:R-:W-:-:S04]  /*0e80*/  UISETP.NE.U32.AND UP0, UPT, URZ, UR4, UPT ;  /* 0x000000043f00728c */ /* 0x000fc8000bf05070 */
[----:B------:R-:W-:-:S03]  /*0e90*/  UISETP.NE.AND.EX UP0, UPT, URZ, UR5, UPT, UP0 ;  /* 0x000000053f00728c */ /* 0x000fc6000bf05300 */
[----:B------:R-:W-:-:S03]  /*0ea0*/  ULDC.64 UR4, c[0x0][0x340] ;  /* 0x0000d00000047ab9 */ /* 0x000fc60000000a00 */
[----:B------:R-:W-:-:S05]  /*0eb0*/  PLOP3.LUT P2, PT, PT, PT, UP0, 0x80, 0x0 ;  /* 0x000000000000781c */ /* 0x000fca0003f4f008 */
[----:B------:R-:W-:-:S06]  /*0ec0*/  @UP0 UIMAD.WIDE UR4, UR13, UR17, UR4 ;  /* 0x000000110d0402a5 */ /* 0x000fcc000f8e0204 */
[----:B------:R-:W-:Y:S02]  /*0ed0*/  IMAD.U32 R2, RZ, RZ, UR4 ;  /* 0x00000004ff027e24 */ /* 0x000fe4000f8e00ff */
[----:B------:R-:W-:Y:S01]  /*0ee0*/  IMAD.U32 R3, RZ, RZ, UR5 ;  /* 0x00000005ff037e24 */ /* 0x000fe2000f8e00ff */
[----:B------:R-:W-:Y:S01]  /*0ef0*/  SHF.R.S32.HI R9, RZ, 0x1f, R169 ;  /* 0x0000001fff097819 */ /* 0x000fe200000114a9 */
[----:B------:R-:W-:Y:S02]  /*0f00*/  USHF.R.S32.HI UR17, URZ, 0x1f, UR16 ;  /* 0x0000001f3f117899 */ /* 0x000fe40008011410 */
[----:B------:R-:W-:Y:S01]  /*0f10*/  ULDC.64 UR4, c[0x0][0x178] ;  /* 0x00005e0000047ab9 */ /* 0x000fe20000000a00 */
[----:B------:R1:W2:Y:S01]  /*0f20*/  @P2 LDG.E R8, [R2.64] ;  /* 0x0000000e02082981 */ /* 0x0002a2000c1e1900 */
[----:B------:R-:W-:Y:S01]  /*0f30*/  UIMAD UR17, UR17, UR4, URZ ;  /* 0x00000004111172a4 */ /* 0x000fe2000f8e023f */
[----:B------:R-:W-:Y:S01]  /*0f40*/  PLOP3.LUT P1, PT, PT, PT, UP1, 0x80, 0x0 ;  /* 0x000000000000781c */ /* 0x000fe20003f2f018 */
[----:B------:R-:W-:Y:S01]  /*0f50*/  UIMAD.WIDE.U32 UR18, UR16, UR4, URZ ;  /* 0x00000004101272a5 */ /* 0x000fe2000f8e003f */
[----:B------:R-:W-:Y:S01]  /*0f60*/  PLOP3.LUT P0, PT, PT, PT, UP1, 0x80, 0x0 ;  /* 0x000000000000781c */ /* 0x000fe20003f0f018 */
[----:B------:R-:W-:Y:S01]  /*0f70*/  UIMAD UR17, UR16, UR5, UR17 ;  /* 0x00000005101172a4 */ /* 0x000fe2000f8e0211 */
[CC--:B------:R-:W-:Y:S01]  /*0f80*/  LEA.HI R21, R9.reuse, R169.reuse, RZ, 0x3 ;  /* 0x000000a909157211 */ /* 0x0c0fe200078f18ff */
[----:B------:R-:W-:Y:S01]  /*0f90*/  BSSY B0, `(.L_x_707) ;  /* 0x0000060000007945 */ /* 0x000fe20003800000 */
[----:B------:R-:W-:Y:S01]  /*0fa0*/  ULDC.64 UR4, c[0x0][0x1b8] ;  /* 0x00006e0000047ab9 */ /* 0x000fe20000000a00 */
[CC--:B------:R-:W-:Y:S01]  /*0fb0*/  LEA.HI R20, R9.reuse, R169.reuse, RZ, 0x4 ;  /* 0x000000a909147211 */ /* 0x0c0fe200078f20ff */
[----:B------:R-:W-:Y:S01]  /*0fc0*/  UIADD3 UR19, UR19, UR17, URZ ;  /* 0x0000001113137290 */ /* 0x000fe2000fffe03f */
[----:B------:R-:W-:Y:S01]  /*0fd0*/  SHF.R.S32.HI R19, RZ, 0x3, R21 ;  /* 0x00000003ff137819 */ /* 0x000fe20000011415 */
[----:B------:R-:W-:Y:S01]  /*0fe0*/  USHF.R.S32.HI UR17, URZ, 0x1f, UR13 ;  /* 0x0000001f3f117899 */ /* 0x000fe2000801140d */
[----:B------:R-:W-:Y:S01]  /*0ff0*/  LEA.HI R166, R9, R169, RZ, 0x5 ;  /* 0x000000a909a67211 */ /* 0x000fe200078f28ff */
[----:B------:R-:W-:-:S02]  /*1000*/  UIMAD UR16, UR8, UR4, URZ ;  /* 0x00000004081072a4 */ /* 0x000fc4000f8e023f */
[----:B------:R-:W-:Y:S01]  /*1010*/  USEL UR17, UR17, URZ, !UP2 ;  /* 0x0000003f11117287 */ /* 0x000fe2000d000000 */
[----:B------:R-:W-:Y:S01]  /*1020*/  SHF.R.S32.HI R165, RZ, 0x5, R166 ;  /* 0x00000005ffa57819 */ /* 0x000fe200000114a6 */
[----:B------:R-:W-:Y:S02]  /*1030*/  UIMAD UR16, UR9, UR5, UR16 ;  /* 0x00000005091072a4 */ /* 0x000fe4000f8e0210 */
[----:B------:R-:W-:Y:S02]  /*1040*/  UIMAD.WIDE.U32 UR20, UR9, UR4, UR18 ;  /* 0x00000004091472a5 */ /* 0x000fe4000f8e0012 */
[----:B------:R-:W-:Y:S02]  /*1050*/  USEL UR18, UR13, URZ, !UP2 ;  /* 0x0000003f0d127287 */ /* 0x000fe4000d000000 */
[----:B------:R-:W-:Y:S01]  /*1060*/  ULDC.64 UR4, c[0x0][0x1c0] ;  /* 0x0000700000047ab9 */ /* 0x000fe20000000a00 */
[----:B-1----:R-:W-:Y:S01]  /*1070*/  LEA.HI R2, R9, R169, RZ, 0x2 ;  /* 0x000000a909027211 */ /* 0x002fe200078f10ff */
[----:B------:R-:W-:-:S02]  /*1080*/  UIMAD UR17, UR17, UR4, URZ ;  /* 0x00000004111172a4 */ /* 0x000fc4000f8e023f */
[----:B------:R-:W-:Y:S01]  /*1090*/  UIADD3 UR21, UR21, UR16, URZ ;  /* 0x0000001015157290 */ /* 0x000fe2000fffe03f */
[----:B------:R-:W-:Y:S01]  /*10a0*/  LOP3.LUT R0, R2, 0xfffffffc, RZ, 0xc0, !PT ;  /* 0xfffffffc02007812 */ /* 0x000fe200078ec0ff */
[----:B------:R-:W-:Y:S01]  /*10b0*/  UIMAD UR5, UR18, UR5, UR17 ;  /* 0x00000005120572a4 */ /* 0x000fe2000f8e0211 */
[----:B------:R-:W-:Y:S01]  /*10c0*/  SHF.R.S32.HI R40, RZ, 0x2, R2 ;  /* 0x00000002ff287819 */ /* 0x000fe20000011402 */
[----:B------:R-:W-:Y:S02]  /*10d0*/  UIMAD.WIDE.U32 UR18, UR18, UR4, UR20 ;  /* 0x00000004121272a5 */ /* 0x000fe4000f8e0014 */
[----:B------:R-:W-:Y:S01]  /*10e0*/  IMAD.IADD R101, R169, 0x1, -R0 ;  /* 0x00000001a9657824 */ /* 0x000fe200078e0a00 */
[----:B------:R-:W-:Y:S01]  /*10f0*/  ULDC UR4, c[0x0][0x2c4] ;  /* 0x0000b10000047ab9 */ /* 0x000fe20000000800 */
[----:B------:R-:W-:Y:S01]  /*1100*/  IADD3 R11, R40, UR10, RZ ;  /* 0x0000000a280b7c10 */ /* 0x000fe2000fffe0ff */
[----:B------:R-:W-:Y:S01]  /*1110*/  UIADD3 UR5, UR19, UR5, URZ ;  /* 0x0000000513057290 */ /* 0x000fe2000fffe03f */
[----:B------:R-:W-:Y:S01]  /*1120*/  IMAD R173, R101, 0x20, R40 ;  /* 0x0000002065ad7824 */ /* 0x000fe200078e0228 */
[----:B------:R-:W-:Y:S01]  /*1130*/  UIMAD UR4, UR12, UR4, URZ ;  /* 0x000000040c0472a4 */ /* 0x000fe2000f8e023f */
[----:B------:R-:W-:-:S02]  /*1140*/  IMAD.U32 R5, RZ, RZ, UR19 ;  /* 0x00000013ff057e24 */ /* 0x000fc4000f8e00ff */
[----:B------:R-:W-:Y:S01]  /*1150*/  IMAD.U32 R4, RZ, RZ, UR18 ;  /* 0x00000012ff047e24 */ /* 0x000fe2000f8e00ff */
[----:B------:R-:W-:Y:S01]  /*1160*/  IADD3 R3, R173, UR10, RZ ;  /* 0x0000000aad037c10 */ /* 0x000fe2000fffe0ff */
[----:B------:R-:W-:Y:S01]  /*1170*/  IMAD.U32 R5, RZ, RZ, UR5 ;  /* 0x00000005ff057e24 */ /* 0x000fe2000f8e00ff */
[----:B------:R1:W-:Y:S01]  /*1180*/  STL [R1+0x38], R173 ;  /* 0x000038ad01007387 */ /* 0x0003e20000100800 */
[----:B------:R-:W-:Y:S02]  /*1190*/  IMAD.SHL.U32 R100, R101, 0x8, RZ ;  /* 0x0000000865647824 */ /* 0x000fe400078e00ff */
[----:B------:R-:W-:-:S03]  /*11a0*/  @P1 IMAD.HI.U32 R0, R3, c[0x0][0x2c8], RZ ;  /* 0x0000b20003001a27 */ /* 0x000fc600078e00ff */
[C---:B------:R-:W-:Y:S01]  /*11b0*/  IADD3 R16, R100.reuse, 0x20, RZ ;  /* 0x0000002064107810 */ /* 0x040fe20007ffe0ff */
[----:B------:R-:W-:Y:S01]  /*11c0*/  IMAD.MOV.U32 R2, RZ, RZ, R3 ;  /* 0x000000ffff027224 */ /* 0x000fe200078e0003 */
[----:B------:R-:W-:Y:S02]  /*11d0*/  @P0 SHF.R.U32.HI R2, RZ, c[0x0][0x2cc], R0 ;  /* 0x0000b300ff020a19 */ /* 0x000fe40000011600 */
[C---:B------:R-:W-:Y:S02]  /*11e0*/  IADD3 R41, R100.reuse, 0x40, RZ ;  /* 0x0000004064297810 */ /* 0x040fe40007ffe0ff */
[--C-:B------:R-:W-:Y:S01]  /*11f0*/  SHF.R.S32.HI R0, RZ, 0x1f, R2.reuse ;  /* 0x0000001fff007819 */ /* 0x100fe20000011402 */
[----:B------:R-:W-:Y:S01]  /*1200*/  IMAD.MOV R6, RZ, RZ, -R2 ;  /* 0x000000ffff067224 */ /* 0x000fe200078e0a02 */
[----:B------:R-:W-:Y:S02]  /*1210*/  ISETP.GE.AND P5, PT, R100, c[0x0][0x198], PT ;  /* 0x0000660064007a0c */ /* 0x000fe40003fa6270 */
[----:B------:R-:W-:Y:S01]  /*1220*/  ISETP.GE.AND P4, PT, R16, c[0x0][0x198], PT ;  /* 0x0000660010007a0c */ /* 0x000fe20003f86270 */
[----:B------:R-:W-:-:S02]  /*1230*/  IMAD R0, R0, c[0x0][0x1b0], RZ ;  /* 0x00006c0000007a24 */ /* 0x000fc400078e02ff */
[----:B------:R-:W-:Y:S02]  /*1240*/  IMAD R6, R6, c[0x0][0x2c4], R3 ;  /* 0x0000b10006067a24 */ /* 0x000fe400078e0203 */
[C---:B------:R-:W-:Y:S02]  /*1250*/  IMAD R7, R2.reuse, c[0x0][0x1b4], R0 ;  /* 0x00006d0002077a24 */ /* 0x040fe400078e0200 */
[----:B------:R-:W-:Y:S01]  /*1260*/  IMAD.WIDE.U32 R2, R2, c[0x0][0x1b0], R4 ;  /* 0x00006c0002027a25 */ /* 0x000fe200078e0004 */
[----:B------:R-:W-:Y:S02]  /*1270*/  SHF.R.S32.HI R0, RZ, 0x1f, R6 ;  /* 0x0000001fff007819 */ /* 0x000fe40000011406 */
[----:B------:R-:W-:Y:S01]  /*1280*/  LOP3.LUT R5, R20, 0xfffffff0, RZ, 0xc0, !PT ;  /* 0xfffffff014057812 */ /* 0x000fe200078ec0ff */
[----:B------:R-:W-:Y:S02]  /*1290*/  IMAD.SHL.U32 R4, R19, 0x40, RZ ;  /* 0x0000004013047824 */ /* 0x000fe400078e00ff */
[----:B------:R-:W-:-:S02]  /*12a0*/  IMAD R0, R0, c[0x0][0x1a8], RZ ;  /* 0x00006a0000007a24 */ /* 0x000fc400078e02ff */
[----:B------:R-:W-:Y:S02]  /*12b0*/  IMAD.IADD R3, R3, 0x1, R7 ;  /* 0x0000000103037824 */ /* 0x000fe400078e0207 */
[----:B------:R-:W-:Y:S01]  /*12c0*/  IMAD R7, R6, c[0x0][0x1ac], R0 ;  /* 0x00006b0006077a24 */ /* 0x000fe200078e0200 */
[----:B------:R-:W-:Y:S01]  /*12d0*/  LOP3.LUT R0, R4, 0xc0, RZ, 0xc0, !PT ;  /* 0x000000c004007812 */ /* 0x000fe200078ec0ff */
[----:B------:R-:W-:Y:S02]  /*12e0*/  IMAD.IADD R17, R169, 0x1, -R5 ;  /* 0x00000001a9117824 */ /* 0x000fe400078e0a05 */
[----:B------:R-:W-:Y:S01]  /*12f0*/  IMAD.WIDE.U32 R2, R6, c[0x0][0x1a8], R2 ;  /* 0x00006a0006027a25 */ /* 0x000fe200078e0002 */
[----:B------:R-:W-:Y:S02]  /*1300*/  SHF.R.U32.HI R4, RZ, 0x3, R0 ;  /* 0x00000003ff047819 */ /* 0x000fe40000011600 */
[----:B------:R-:W-:Y:S01]  /*1310*/  LOP3.LUT R0, R0, 0x18, R100, 0xf8, !PT ;  /* 0x0000001800007812 */ /* 0x000fe200078ef864 */
[----:B------:R-:W-:Y:S01]  /*1320*/  IMAD.IADD R5, R3, 0x1, R7 ;  /* 0x0000000103057824 */ /* 0x000fe200078e0207 */
[----:B------:R-:W-:-:S02]  /*1330*/  LEA.HI R15, R17, R17, RZ, 0x1 ;  /* 0x00000011110f7211 */ /* 0x000fc400078f08ff */
[----:B------:R-:W-:Y:S02]  /*1340*/  LOP3.LUT R6, R0, R4, RZ, 0x3c, !PT ;  /* 0x0000000400067212 */ /* 0x000fe400078e3cff */
[--C-:B------:R-:W-:Y:S02]  /*1350*/  SHF.R.S32.HI R3, RZ, 0x1, R15.reuse ;  /* 0x00000001ff037819 */ /* 0x100fe4000001140f */
[----:B------:R-:W-:Y:S02]  /*1360*/  SHF.R.S32.HI R0, RZ, 0x1f, R15 ;  /* 0x0000001fff007819 */ /* 0x000fe4000001140f */
[----:B------:R-:W-:Y:S02]  /*1370*/  LEA R14, P0, R2, c[0x0][0x160], 0x1 ;  /* 0x00005800020e7a11 */ /* 0x000fe400078008ff */
[----:B------:R-:W-:Y:S02]  /*1380*/  LEA.HI R0, R0, R3, RZ, 0x2 ;  /* 0x0000000300007211 */ /* 0x000fe400078f10ff */
[----:B------:R-:W-:Y:S01]  /*1390*/  LEA.HI.X R12, R2, c[0x0][0x164], R5, 0x1, P0 ;  /* 0x00005900020c7a11 */ /* 0x000fe200000f0c05 */
[----:B------:R1:W3:Y:S01]  /*13a0*/  SHFL.IDX PT, R4, R14, RZ, 0x1c1f ;  /* 0x001c1fff0e047589 */ /* 0x0002e200000e0000 */
[----:B------:R-:W-:-:S02]  /*13b0*/  LOP3.LUT R0, R0, 0xfffffffc, RZ, 0xc0, !PT ;  /* 0xfffffffc00007812 */ /* 0x000fc400078ec0ff */
[----:B------:R-:W-:Y:S01]  /*13c0*/  LEA.HI R2, R40, R40, RZ, 0x1 ;  /* 0x0000002828027211 */ /* 0x000fe200078f08ff */
[----:B------:R1:W4:Y:S01]  /*13d0*/  SHFL.IDX PT, R5, R12, RZ, 0x1c1f ;  /* 0x001c1fff0c057589 */ /* 0x00032200000e0000 */
[----:B------:R-:W-:Y:S01]  /*13e0*/  ISETP.GE.AND P0, PT, R11, UR4, PT ;  /* 0x000000040b007c0c */ /* 0x000fe2000bf06270 */
[----:B------:R-:W-:Y:S01]  /*13f0*/  IMAD.IADD R18, R3, 0x1, -R0 ;  /* 0x0000000103127824 */ /* 0x000fe200078e0a00 */
[----:B------:R-:W-:Y:S01]  /*1400*/  LOP3.LUT R0, R2, 0x7fffffe, RZ, 0xc0, !PT ;  /* 0x07fffffe02007812 */ /* 0x000fe200078ec0ff */
[----:B------:R-:W-:-:S03]  /*1410*/  IMAD.MOV.U32 R2, RZ, RZ, 0x10 ;  /* 0x00000010ff027424 */ /* 0x000fc600078e00ff */
[----:B------:R-:W-:Y:S01]  /*1420*/  LOP3.LUT P1, RZ, R18, 0x2, RZ, 0xc0, !PT ;  /* 0x0000000212ff7812 */ /* 0x000fe2000782c0ff */
[----:B------:R-:W-:-:S03]  /*1430*/  IMAD.IADD R0, R40, 0x1, -R0 ;  /* 0x0000000128007824 */ /* 0x000fc600078e0a00 */
[----:B------:R-:W-:Y:S01]  /*1440*/  SEL R2, R2, 0xfffffff0, !P1 ;  /* 0xfffffff002027807 */ /* 0x000fe20004800000 */
[----:B------:R-:W-:-:S04]  /*1450*/  IMAD R0, R165, 0x8, R0 ;  /* 0x00000008a5007824 */ /* 0x000fc800078e0200 */
[----:B------:R-:W-:Y:S01]  /*1460*/  IMAD.U32 R13, R0, 0x20, R6 ;  /* 0x00000020000d7824 */ /* 0x000fe200078e0006 */
[----:B--2---:R1:W2:Y:S02]  /*1470*/  @P2 R2UR UR17, R8 ;  /* 0x00000000081123c2 */ /* 0x0042a400000e0000 */
[----:B--2---:R-:W-:Y:S01]  /*1480*/  @!UP0 UMOV UR17, UR13 ;  /* 0x0000000d00118c82 */ /* 0x004fe20008000000 */
[----:B------:R-:W-:Y:S01]  /*1490*/  ISETP.GE.AND P2, PT, R41, c[0x0][0x198], PT ;  /* 0x0000660029007a0c */ /* 0x000fe20003f46270 */
[----:B------:R-:W-:Y:S07]  /*14a0*/  @P0 BRA `(.L_x_708) ;  /* 0x000000e000000947 */ /* 0x000fee0003800000 */
[----:B---34-:R-:W-:Y:S01]  /*14b0*/  SHF.R.S32.HI R3, RZ, 0x1f, R16 ;  /* 0x0000001fff037819 */ /* 0x018fe20000011410 */
[----:B-1----:R-:W-:Y:S01]  /*14c0*/  IMAD.WIDE R8, R100, 0x2, R4 ;  /* 0x0000000264087825 */ /* 0x002fe200078e0204 */
        /* <DEDUP_REMOVED lines=12> */
.L_x_708:
[----:B---34-:R-:W-:Y:S05]  /*1590*/  BSYNC B0 ;  /* 0x0000000000007941 */ /* 0x018fea0003800000 */
.L_x_707:
[----:B-1----:R-:W-:Y:S01]  /*15a0*/  IADD3 R0, R11, 0x20, RZ ;  /* 0x000000200b007810 */ /* 0x002fe20007ffe0ff */
[----:B------:R1:W2:Y:S01]  /*15b0*/  SHFL.IDX PT, R5, R12, 0x1, 0x1c1f ;  /* 0x003c1f000c057f89 */ /* 0x0002a200000e0000 */
[----:B------:R-:W-:Y:S02]  /*15c0*/  BSSY B0, `(.L_x_709) ;  /* 0x0000012000007945 */ /* 0x000fe40003800000 */
[----:B------:R-:W-:Y:S01]  /*15d0*/  ISETP.GE.AND P0, PT, R0, UR4, PT ;  /* 0x0000000400007c0c */ /* 0x000fe2000bf06270 */
        /* <DEDUP_REMOVED lines=16> */
.L_x_710:
[----:B------:R-:W-:Y:S05]  /*16e0*/  BSYNC B0 ;  /* 0x0000000000007941 */ /* 0x000fea0003800000 */
.L_x_709:
[----:B--2---:R-:W-:Y:S01]  /*16f0*/  IADD3 R0, R11, 0x40, RZ ;  /* 0x000000400b007810 */ /* 0x004fe20007ffe0ff */
[----:B------:R2:W4:Y:S01]  /*1700*/  SHFL.IDX PT, R5, R12, 0x2, 0x1c1f ;  /* 0x005c1f000c057f89 */ /* 0x00052200000e0000 */
[----:B------:R-:W-:Y:S02]  /*1710*/  BSSY B0, `(.L_x_711) ;  /* 0x0000012000007945 */ /* 0x000fe40003800000 */
[----:B------:R-:W-:Y:S01]  /*1720*/  ISETP.GE.AND P0, PT, R0, UR4, PT ;  /* 0x0000000400007c0c */ /* 0x000fe2000bf06270 */
        /* <DEDUP_REMOVED lines=16> */
.L_x_712:
[----:B------:R-:W-:Y:S05]  /*1830*/  BSYNC B0 ;  /* 0x0000000000007941 */ /* 0x000fea0003800000 */
.L_x_711:
[----:B------:R-:W-:Y:S01]  /*1840*/  IMAD.MOV.U32 R3, RZ, RZ, c[0x0][0x2b8] ;  /* 0x0000ae00ff037624 */ /* 0x000fe200078e00ff */
[----:B---3--:R-:W-:Y:S01]  /*1850*/  SHFL.IDX PT, R4, R14, 0x3, 0x1c1f ;  /* 0x007c1f000e047f89 */ /* 0x008fe200000e0000 */
[----:B------:R-:W-:Y:S01]  /*1860*/  IMAD.U32 R0, RZ, RZ, UR6 ;  /* 0x00000006ff007e24 */ /* 0x000fe2000f8e00ff */
[----:B------:R-:W-:Y:S01]  /*1870*/  SHF.R.S32.HI R6, RZ, 0x1f, R16 ;  /* 0x0000001fff067819 */ /* 0x000fe20000011410 */
[----:B------:R-:W-:Y:S01]  /*1880*/  IMAD.SHL.U32 R167, R13, 0x2, RZ ;  /* 0x000000020da77824 */ /* 0x000fe200078e00ff */
[----:B------:R-:W-:Y:S01]  /*1890*/  ISETP.NE.AND P3, PT, R3, 0x1, PT ;  /* 0x000000010300780c */ /* 0x000fe20003f65270 */
[----:B------:R-:W-:Y:S01]  /*18a0*/  IMAD R0, R0, 0x40, R173 ;  /* 0x0000004000007824 */ /* 0x000fe200078e02ad */
[----:B----4-:R-:W3:Y:S01]  /*18b0*/  SHFL.IDX PT, R5, R12, 0x3, 0x1c1f ;  /* 0x007c1f000c057f89 */ /* 0x010ee200000e0000 */
[----:B------:R-:W-:Y:S01]  /*18c0*/  IADD3 R3, R11, 0x60, RZ ;  /* 0x000000600b037810 */ /* 0x000fe20007ffe0ff */
[----:B------:R-:W-:Y:S01]  /*18d0*/  USHF.R.S32.HI UR16, URZ, 0x1f, UR17 ;  /* 0x0000001f3f107899 */ /* 0x000fe20008011411 */
[----:B------:R-:W-:Y:S01]  /*18e0*/  IMAD.MOV.U32 R237, RZ, RZ, RZ ;  /* 0x000000ffffed7224 */ /* 0x000fe200078e00ff */
[----:B------:R-:W-:Y:S01]  /*18f0*/  IADD3 R0, R0, -0x40, RZ ;  /* 0xffffffc000007810 */ /* 0x000fe20007ffe0ff */
[----:B------:R-:W-:Y:S01]  /*1900*/  STL [R1+0x18], R167 ;  /* 0x000018a701007387 */ /* 0x000fe20000100800 */
[----:B------:R-:W-:Y:S01]  /*1910*/  ISETP.GE.AND P1, PT, R3, UR4, PT ;  /* 0x0000000403007c0c */ /* 0x000fe2000bf26270 */
[----:B------:R-:W-:Y:S01]  /*1920*/  ULDC.64 UR4, c[0x0][0x2b0] ;  /* 0x0000ac0000047ab9 */ /* 0x000fe20000000a00 */
[C---:B------:R-:W-:Y:S01]  /*1930*/  IADD3 R11, R0.reuse, UR11, RZ ;  /* 0x0000000b000b7c10 */ /* 0x040fe2000fffe0ff */
[----:B------:R-:W-:Y:S01]  /*1940*/  UIMAD UR16, UR16, UR4, URZ ;  /* 0x00000004101072a4 */ /* 0x000fe2000f8e023f */
[----:B------:R-:W-:Y:S01]  /*1950*/  ISETP.GE.AND P6, PT, R0, UR7, PT ;  /* 0x0000000700007c0c */ /* 0x000fe2000bfc6270 */
[----:B------:R-:W-:Y:S01]  /*1960*/  UIMAD.WIDE.U32 UR18, UR17, UR4, URZ ;  /* 0x00000004111272a5 */ /* 0x000fe2000f8e003f */
[----:B------:R-:W-:Y:S01]  /*1970*/  SHF.R.S32.HI R3, RZ, 0x1f, R41 ;  /* 0x0000001fff037819 */ /* 0x000fe20000011429 */
[----:B------:R-:W-:Y:S01]  /*1980*/  @P3 IMAD.HI.U32 R0, R11, c[0x0][0x2bc], RZ ;  /* 0x0000af000b003a27 */ /* 0x000fe200078e00ff */
[----:B------:R-:W-:Y:S01]  /*1990*/  ISETP.GT.OR P6, PT, R173, 0x3f, P6 ;  /* 0x0000003fad00780c */ /* 0x000fe200037c4670 */
[----:B------:R-:W-:Y:S01]  /*19a0*/  UIMAD UR16, UR17, UR5, UR16 ;  /* 0x00000005111072a4 */ /* 0x000fe2000f8e0210 */
[----:B------:R-:W-:Y:S01]  /*19b0*/  LEA.HI R3, R3, R41, RZ, 0x3 ;  /* 0x0000002903037211 */ /* 0x000fe200078f18ff */
[----:B------:R-:W-:Y:S01]  /*19c0*/  IMAD.MOV.U32 R10, RZ, RZ, R11 ;  /* 0x000000ffff0a7224 */ /* 0x000fe200078e000b */
[----:B------:R-:W-:Y:S01]  /*19d0*/  @P3 SHF.R.U32.HI R10, RZ, c[0x0][0x2c0], R0 ;  /* 0x0000b000ff0a3a19 */ /* 0x000fe20000011600 */
[----:B------:R-:W-:Y:S01]  /*19e0*/  UIADD3 UR16, UR19, UR16, URZ ;  /* 0x0000001013107290 */ /* 0x000fe2000fffe03f */
[----:B------:R-:W-:Y:S01]  /*19f0*/  LEA.HI R0, R6, R16, RZ, 0x3 ;  /* 0x0000001006007211 */ /* 0x000fe200078f18ff */
[----:B------:R-:W-:Y:S01]  /*1a00*/  ULDC.64 UR4, c[0x0][0x1e8] ;  /* 0x00007a0000047ab9 */ /* 0x000fe20000000a00 */
[----:B------:R-:W-:-:S02]  /*1a10*/  LOP3.LUT R170, R3, 0xfffffff8, RZ, 0xc0, !PT ;  /* 0xfffffff803aa7812 */ /* 0x000fc400078ec0ff */
[----:B------:R-:W-:Y:S01]  /*1a20*/  LOP3.LUT R171, R0, 0xfffffff8, RZ, 0xc0, !PT ;  /* 0xfffffff800ab7812 */ /* 0x000fe200078ec0ff */
[--C-:B---3--:R-:W-:Y:S02]  /*1a30*/  @!P1 IMAD.WIDE R6, R100, 0x2, R4.reuse ;  /* 0x0000000264069825 */ /* 0x108fe400078e0204 */
[C---:B------:R-:W-:Y:S02]  /*1a40*/  @!P6 IADD3 R0, P0, R10.reuse, UR18, RZ ;  /* 0x000000120a00ec10 */ /* 0x040fe4000ff1e0ff */
[--C-:B------:R-:W-:Y:S01]  /*1a50*/  @!P1 IMAD.WIDE R8, R171, 0x2, R4.reuse ;  /* 0x00000002ab089825 */ /* 0x100fe200078e0204 */
[----:B------:R-:W-:Y:S01]  /*1a60*/  @!PT LDS RZ, [RZ] ;  /* 0x00000000fffff984 */ /* 0x000fe20000000800 */
[----:B------:R3:W-:Y:S01]  /*1a70*/  @!P1 LDGSTS.E.BYPASS.LTC128B.128 [R167+0x7900], [R6.64], !P5 ;  /* 0x0790000006a79fae */ /* 0x0007e2000e901d4e */
[----:B------:R-:W-:Y:S02]  /*1a80*/  @!P6 LEA.HI.X.SX32 R3, R10, UR16, 0x1, P0 ;  /* 0x000000100a03ec11 */ /* 0x000fe400080f0eff */
[----:B------:R-:W-:Y:S01]  /*1a90*/  @!P1 IMAD.WIDE R4, R170, 0x2, R4 ;  /* 0x00000002aa049825 */ /* 0x000fe200078e0204 */
[----:B------:R4:W-:Y:S04]  /*1aa0*/  @!P1 LDGSTS.E.BYPASS.LTC128B.128 [R167+0x9900], [R8.64], !P4 ;  /* 0x0990000008a79fae */ /* 0x0009e8000e101d4e */
[----:B------:R5:W-:Y:S04]  /*1ab0*/  @!P1 LDGSTS.E.BYPASS.LTC128B.128 [R167+0xb900], [R4.64], !P2 ;  /* 0x0b90000004a79fae */ /* 0x000be8000d101d4e */
[----:B------:R-:W0:Y:S01]  /*1ac0*/  LDGDEPBAR ;  /* 0x00000000000079af */ /* 0x000e220000000000 */
[----:B-12---:R-:W-:Y:S01]  /*1ad0*/  SHF.R.S32.HI R12, RZ, 0x4, R20 ;  /* 0x00000004ff0c7819 */ /* 0x006fe20000011414 */
[----:B------:R-:W-:-:S02]  /*1ae0*/  UIMAD UR17, UR8, UR4, URZ ;  /* 0x00000004081172a4 */ /* 0x000fc4000f8e023f */
[----:B------:R-:W-:Y:S01]  /*1af0*/  UIMAD.WIDE.U32 UR20, UR9, UR4, URZ ;  /* 0x00000004091472a5 */ /* 0x000fe2000f8e003f */
[----:B------:R-:W-:Y:S01]  /*1b00*/  STL [R1+0x54], R171 ;  /* 0x000054ab01007387 */ /* 0x000fe20000100800 */
[----:B---3--:R-:W-:-:S03]  /*1b10*/  @!P6 LEA R6, P0, R0, c[0x0][0x2a0], 0x2 ;  /* 0x0000a8000006ea11 */ /* 0x008fc600078010ff */
[----:B------:R-:W-:Y:S01]  /*1b20*/  BAR.SYNC.DEFER_BLOCKING 0x0 ;  /* 0x0000000000007b1d */ /* 0x000fe20000010000 */
[----:B------:R-:W-:Y:S01]  /*1b30*/  @!P6 LEA.HI.X R7, R0, c[0x0][0x2a4], R3, 0x2, P0 ;  /* 0x0000a9000007ea11 */ /* 0x000fe200000f1403 */
[----:B-----5:R-:W-:Y:S01]  /*1b40*/  IMAD.MOV R5, RZ, RZ, -R10 ;  /* 0x000000ffff057224 */ /* 0x020fe200078e0a0a */
[----:B----4-:R-:W-:Y:S01]  /*1b50*/  LEA.HI R8, R20, R12, RZ, 0x1 ;  /* 0x0000000c14087211 */ /* 0x010fe200078f08ff */
[----:B------:R-:W-:Y:S01]  /*1b60*/  UIMAD UR17, UR9, UR5, UR17 ;  /* 0x00000005091172a4 */ /* 0x000fe2000f8e0211 */
[----:B------:R-:W-:Y:S01]  /*1b70*/  ISETP.GE.AND P5, PT, R16, c[0x0][0x1d4], PT ;  /* 0x0000750010007a0c */ /* 0x000fe20003fa6270 */
[----:B------:R-:W-:Y:S01]  /*1b80*/  IMAD R245, R5, c[0x0][0x2b8], R11 ;  /* 0x0000ae0005f57a24 */ /* 0x000fe200078e020b */
[----:B------:R-:W-:Y:S01]  /*1b90*/  LOP3.LUT R8, R8, 0xfffffffe, RZ, 0xc0, !PT ;  /* 0xfffffffe08087812 */ /* 0x000fe200078ec0ff */
[----:B------:R-:W-:Y:S01]  /*1ba0*/  ULDC.64 UR4, c[0x0][0x210] ;  /* 0x0000840000047ab9 */ /* 0x000fe20000000a00 */
[----:B------:R-:W-:Y:S01]  /*1bb0*/  ISETP.GE.AND P4, PT, R41, c[0x0][0x1d4], PT ;  /* 0x0000750029007a0c */ /* 0x000fe20003f86270 */
[----:B------:R-:W-:Y:S01]  /*1bc0*/  STL [R1+0x58], R170 ;  /* 0x000058aa01007387 */ /* 0x000fe20000100800 */
[----:B------:R-:W-:Y:S01]  /*1bd0*/  SHF.R.S32.HI R9, RZ, 0x1f, R245 ;  /* 0x0000001fff097819 */ /* 0x000fe200000114f5 */
[----:B------:R-:W-:-:S04]  /*1be0*/  IMAD.IADD R12, R12, 0x1, -R8 ;  /* 0x000000010c0c7824 */ /* 0x000fc800078e0a08 */
[----:B------:R-:W-:Y:S01]  /*1bf0*/  IMAD R8, R9, c[0x0][0x208], RZ ;  /* 0x0000820009087a24 */ /* 0x000fe200078e02ff */
[----:B------:R-:W-:Y:S01]  /*1c00*/  UIMAD.WIDE.U32 UR22, UR9, UR4, URZ ;  /* 0x00000004091672a5 */ /* 0x000fe2000f8e003f */
[----:B------:R1:W2:Y:S01]  /*1c10*/  @!P6 LDG.E R237, [R6.64] ;  /* 0x0000000e06ede981 */ /* 0x0002a2000c1e1900 */
[----:B------:R-:W-:Y:S01]  /*1c20*/  LOP3.LUT R0, R21, 0xfffffff8, RZ, 0xc0, !PT ;  /* 0xfffffff815007812 */ /* 0x000fe200078ec0ff */
[----:B------:R-:W-:Y:S01]  /*1c30*/  IMAD R8, R245, c[0x0][0x20c], R8 ;  /* 0x00008300f5087a24 */ /* 0x000fe200078e0208 */
[----:B------:R-:W-:Y:S01]  /*1c40*/  UIMAD UR4, UR8, UR4, URZ ;  /* 0x00000004080472a4 */ /* 0x000fe2000f8e023f */
[----:B------:R-:W-:Y:S01]  /*1c50*/  ISETP.GE.AND P6, PT, R100, c[0x0][0x1d4], PT ;  /* 0x0000750064007a0c */ /* 0x000fe20003fc6270 */
[----:B------:R-:W-:Y:S01]  /*1c60*/  UIADD3 UR8, UR21, UR17, URZ ;  /* 0x0000001115087290 */ /* 0x000fe2000fffe03f */
[----:B------:R-:W-:Y:S01]  /*1c70*/  IMAD.IADD R4, R169, 0x1, -R0 ;  /* 0x00000001a9047824 */ /* 0x000fe200078e0a00 */
[----:B------:R-:W-:Y:S01]  /*1c80*/  UIMAD UR4, UR9, UR5, UR4 ;  /* 0x00000005090472a4 */ /* 0x000fe2000f8e0204 */
[----:B------:R-:W-:Y:S01]  /*1c90*/  SHF.R.S32.HI R172, RZ, 0x1f, R100 ;  /* 0x0000001fffac7819 */ /* 0x000fe20000011464 */
[----:B------:R-:W-:Y:S01]  /*1ca0*/  UISETP.GE.AND UP0, UPT, UR6, 0x2, UPT ;  /* 0x000000020600788c */ /* 0x000fe2000bf06270 */
[----:B------:R-:W-:Y:S01]  /*1cb0*/  SEL R168, RZ, 0x10, P4 ;  /* 0x00000010ffa87807 */ /* 0x000fe20002000000 */
[----:B------:R-:W-:Y:S01]  /*1cc0*/  UIADD3 UR17, UR23, UR4, URZ ;  /* 0x0000000417117290 */ /* 0x000fe2000fffe03f */
[----:B------:R-:W-:Y:S01]  /*1cd0*/  LEA.HI R3, R4, R4, RZ, 0x1 ;  /* 0x0000000404037211 */ /* 0x000fe200078f08ff */
[----:B------:R-:W-:-:S04]  /*1ce0*/  ULEA UR4, UR6, 0xffffffc0, 0x6 ;  /* 0xffffffc006047891 */ /* 0x000fc8000f8e303f */
[----:B------:R-:W-:-:S06]  /*1cf0*/  UIADD3 UR4, UR7, -UR4, URZ ;  /* 0x8000000407047290 */ /* 0x000fcc000fffe03f */
[----:B------:R-:W-:Y:S02]  /*1d00*/  IADD3 R40, -R40, UR4, RZ ;  /* 0x0000000428287c10 */ /* 0x000fe4000fffe1ff */
[----:B-1----:R-:W-:Y:S01]  /*1d10*/  SHF.R.S32.HI R6, RZ, 0x1, R3 ;  /* 0x00000001ff067819 */ /* 0x002fe20000011403 */
[----:B------:R-:W-:Y:S01]  /*1d20*/  IMAD.SHL.U32 R7, R19, 0x8, RZ ;  /* 0x0000000813077824 */ /* 0x000fe200078e00ff */
[----:B------:R-:W-:Y:S02]  /*1d30*/  LOP3.LUT R3, R3, 0x3fffffe, RZ, 0xc0, !PT ;  /* 0x03fffffe03037812 */ /* 0x000fe400078ec0ff */
[C---:B------:R-:W-:Y:S01]  /*1d40*/  LOP3.LUT P2, RZ, R6.reuse, 0x2, RZ, 0xc0, !PT ;  /* 0x0000000206ff7812 */ /* 0x040fe2000784c0ff */
[----:B------:R-:W-:-:S05]  /*1d50*/  IMAD.SHL.U32 R0, R6, 0x40, RZ ;  /* 0x0000004006007824 */ /* 0x000fca00078e00ff */
[----:B------:R-:W-:-:S04]  /*1d60*/  LOP3.LUT R0, R0, 0xc0, RZ, 0xc0, !PT ;  /* 0x000000c000007812 */ /* 0x000fc800078ec0ff */
[----:B------:R-:W-:Y:S02]  /*1d70*/  LOP3.LUT R7, R0, 0x8, R7, 0xf8, !PT ;  /* 0x0000000800077812 */ /* 0x000fe400078ef807 */
[----:B------:R-:W-:Y:S01]  /*1d80*/  SHF.R.U32.HI R5, RZ, 0x3, R0 ;  /* 0x00000003ff057819 */ /* 0x000fe20000011600 */
[----:B------:R-:W-:Y:S02]  /*1d90*/  IMAD.IADD R0, R4, 0x1, -R3 ;  /* 0x0000000104007824 */ /* 0x000fe400078e0a03 */
[----:B------:R-:W-:Y:S01]  /*1da0*/  IMAD R3, R9, c[0x0][0x1e0], RZ ;  /* 0x0000780009037a24 */ /* 0x000fe200078e02ff */
[----:B------:R-:W-:Y:S01]  /*1db0*/  LOP3.LUT R5, R7, R5, RZ, 0x3c, !PT ;  /* 0x0000000507057212 */ /* 0x000fe200078e3cff */
[----:B------:R-:W-:-:S04]  /*1dc0*/  IMAD.WIDE.U32 R6, R245, c[0x0][0x1e0], RZ ;  /* 0x00007800f5067a25 */ /* 0x000fc800078e00ff */
[----:B------:R-:W-:Y:S02]  /*1dd0*/  IMAD R3, R245, c[0x0][0x1e4], R3 ;  /* 0x00007900f5037a24 */ /* 0x000fe400078e0203 */
[----:B------:R-:W-:Y:S02]  /*1de0*/  IMAD R0, R12, 0x8, R0 ;  /* 0x000000080c007824 */ /* 0x000fe400078e0200 */
[----:B------:R-:W-:Y:S02]  /*1df0*/  IMAD.IADD R7, R7, 0x1, R3 ;  /* 0x0000000107077824 */ /* 0x000fe400078e0203 */
[----:B------:R-:W-:Y:S02]  /*1e00*/  IMAD.U32 R0, R0, 0x20, R5 ;  /* 0x0000002000007824 */ /* 0x000fe400078e0005 */
[----:B------:R-:W-:-:S04]  /*1e10*/  IMAD.WIDE.U32 R4, R245, c[0x0][0x208], RZ ;  /* 0x00008200f5047a25 */ /* 0x000fc800078e00ff */
[----:B------:R-:W-:Y:S02]  /*1e20*/  IMAD.IADD R5, R5, 0x1, R8 ;  /* 0x0000000105057824 */ /* 0x000fe400078e0208 */
[----:B------:R-:W-:-:S05]  /*1e30*/  IMAD.SHL.U32 R220, R0, 0x2, RZ ;  /* 0x0000000200dc7824 */ /* 0x000fca00078e00ff */
[C---:B------:R-:W-:Y:S02]  /*1e40*/  IADD3 R0, R220.reuse, 0x3100, RZ ;  /* 0x00003100dc007810 */ /* 0x040fe40007ffe0ff */
[----:B------:R-:W-:Y:S02]  /*1e50*/  IADD3 R225, R220, 0x3120, RZ ;  /* 0x00003120dce17810 */ /* 0x000fe40007ffe0ff */
[----:B------:R-:W-:Y:S01]  /*1e60*/  @P2 IADD3 R225, R0, -0x20, RZ ;  /* 0xffffffe000e12810 */ /* 0x000fe20007ffe0ff */
[----:B------:R-:W-:-:S03]  /*1e70*/  IMAD.SHL.U32 R0, R18, 0x40, RZ ;  /* 0x0000004012007824 */ /* 0x000fc600078e00ff */
[C---:B------:R-:W-:Y:S02]  /*1e80*/  IADD3 R236, R225.reuse, 0x400, RZ ;  /* 0x00000400e1ec7810 */ /* 0x040fe40007ffe0ff */
[----:B------:R-:W-:Y:S02]  /*1e90*/  LOP3.LUT R0, R0, 0xc0, RZ, 0xc0, !PT ;  /* 0x000000c000007812 */ /* 0x000fe400078ec0ff */
[C---:B------:R-:W-:Y:S02]  /*1ea0*/  IADD3 R235, R225.reuse, 0x800, RZ ;  /* 0x00000800e1eb7810 */ /* 0x040fe40007ffe0ff */
[C---:B------:R-:W-:Y:S02]  /*1eb0*/  IADD3 R234, R225.reuse, 0xc00, RZ ;  /* 0x00000c00e1ea7810 */ /* 0x040fe40007ffe0ff */
[C---:B------:R-:W-:Y:S02]  /*1ec0*/  IADD3 R233, R225.reuse, 0x1000, RZ ;  /* 0x00001000e1e97810 */ /* 0x040fe40007ffe0ff */
[----:B------:R-:W-:-:S02]  /*1ed0*/  IADD3 R232, R225, 0x1400, RZ ;  /* 0x00001400e1e87810 */ /* 0x000fc40007ffe0ff */
[C---:B------:R-:W-:Y:S02]  /*1ee0*/  IADD3 R231, R225.reuse, 0x1800, RZ ;  /* 0x00001800e1e77810 */ /* 0x040fe40007ffe0ff */
[C---:B------:R-:W-:Y:S02]  /*1ef0*/  IADD3 R230, R225.reuse, 0x1c00, RZ ;  /* 0x00001c00e1e67810 */ /* 0x040fe40007ffe0ff */
[C---:B------:R-:W-:Y:S02]  /*1f00*/  IADD3 R229, R225.reuse, 0x2000, RZ ;  /* 0x00002000e1e57810 */ /* 0x040fe40007ffe0ff */
[C---:B------:R-:W-:Y:S02]  /*1f10*/  IADD3 R228, R225.reuse, 0x2400, RZ ;  /* 0x00002400e1e47810 */ /* 0x040fe40007ffe0ff */
[C---:B------:R-:W-:Y:S02]  /*1f20*/  IADD3 R227, R225.reuse, 0x2800, RZ ;  /* 0x00002800e1e37810 */ /* 0x040fe40007ffe0ff */
[----:B------:R-:W-:-:S02]  /*1f30*/  IADD3 R226, R225, 0x2c00, RZ ;  /* 0x00002c00e1e27810 */ /* 0x000fc40007ffe0ff */
[----:B--2---:R-:W-:Y:S01]  /*1f40*/  SHF.R.S32.HI R3, RZ, 0x1f, R237 ;  /* 0x0000001fff037819 */ /* 0x004fe200000114ed */
[----:B------:R-:W-:-:S04]  /*1f50*/  IMAD.WIDE.U32 R6, R237, c[0x0][0x1f0], R6 ;  /* 0x00007c00ed067a25 */ /* 0x000fc800078e0006 */
[C---:B------:R-:W-:Y:S01]  /*1f60*/  IMAD R9, R3.reuse, c[0x0][0x1f0], RZ ;  /* 0x00007c0003097a24 */ /* 0x040fe200078e02ff */
[----:B------:R-:W-:Y:S01]  /*1f70*/  IADD3 R8, P0, R6, UR20, RZ ;  /* 0x0000001406087c10 */ /* 0x000fe2000ff1e0ff */
[----:B------:R-:W-:Y:S02]  /*1f80*/  IMAD R3, R3, c[0x0][0x218], RZ ;  /* 0x0000860003037a24 */ /* 0x000fe400078e02ff */
[C---:B------:R-:W-:Y:S02]  /*1f90*/  IMAD R9, R237.reuse, c[0x0][0x1f4], R9 ;  /* 0x00007d00ed097a24 */ /* 0x040fe400078e0209 */
[----:B------:R-:W-:-:S03]  /*1fa0*/  IMAD.WIDE.U32 R4, R237, c[0x0][0x218], R4 ;  /* 0x00008600ed047a25 */ /* 0x000fc600078e0004 */
[----:B------:R-:W-:Y:S01]  /*1fb0*/  IADD3.X R6, R7, UR8, R9, P0, !PT ;  /* 0x0000000807067c10 */ /* 0x000fe200087fe409 */
[----:B------:R-:W-:Y:S01]  /*1fc0*/  IMAD R3, R237, c[0x0][0x21c], R3 ;  /* 0x00008700ed037a24 */ /* 0x000fe200078e0203 */
[----:B------:R-:W-:Y:S02]  /*1fd0*/  LEA R9, P1, R8, c[0x0][0x1c8], 0x1 ;  /* 0x0000720008097a11 */ /* 0x000fe400078208ff */
[----:B------:R-:W-:Y:S02]  /*1fe0*/  IADD3 R7, P0, R4, UR22, RZ ;  /* 0x0000001604077c10 */ /* 0x000fe4000ff1e0ff */
[----:B------:R-:W-:Y:S01]  /*1ff0*/  LEA.HI.X R8, R8, c[0x0][0x1cc], R6, 0x1, P1 ;  /* 0x0000730008087a11 */ /* 0x000fe200008f0c06 */
[----:B------:R-:W-:Y:S01]  /*2000*/  SHFL.IDX PT, R4, R9, RZ, 0x1c1f ;  /* 0x001c1fff09047589 */ /* 0x000fe200000e0000 */
[----:B------:R-:W-:Y:S02]  /*2010*/  IADD3.X R3, R5, UR17, R3, P0, !PT ;  /* 0x0000001105037c10 */ /* 0x000fe400087fe403 */
[----:B------:R-:W-:Y:S01]  /*2020*/  LEA R11, P0, R7, c[0x0][0x1f8], 0x1 ;  /* 0x00007e00070b7a11 */ /* 0x000fe200078008ff */
[----:B------:R-:W1:Y:S01]  /*2030*/  SHFL.IDX PT, R5, R8, RZ, 0x1c1f ;  /* 0x001c1fff08057589 */ /* 0x000e6200000e0000 */
[----:B------:R-:W-:-:S02]  /*2040*/  ISETP.GE.AND P1, PT, R40, 0x1, PT ;  /* 0x000000012800780c */ /* 0x000fc40003f26270 */
[----:B------:R-:W-:Y:S01]  /*2050*/  LEA.HI.X R10, R7, c[0x0][0x1fc], R3, 0x1, P0 ;  /* 0x00007f00070a7a11 */ /* 0x000fe200000f0c03 */
[----:B------:R-:W-:Y:S01]  /*2060*/  SHFL.IDX PT, R6, R9, 0x1, 0x1c1f ;  /* 0x003c1f0009067f89 */ /* 0x000fe200000e0000 */
[----:B------:R-:W-:Y:S01]  /*2070*/  ISETP.GT.AND P0, PT, R40, 0x20, PT ;  /* 0x000000202800780c */ /* 0x000fe20003f04270 */
[----:B------:R-:W-:Y:S02]  /*2080*/  IMAD.SHL.U32 R3, R12, 0x8, RZ ;  /* 0x000000080c037824 */ /* 0x000fe400078e00ff */
[----:B------:R2:W3:Y:S03]  /*2090*/  SHFL.IDX PT, R7, R8, 0x1, 0x1c1f ;  /* 0x003c1f0008077f89 */ /* 0x0004e600000e0000 */
[----:B------:R-:W-:Y:S01]  /*20a0*/  LOP3.LUT R3, R0, 0x8, R3, 0xf8, !PT ;  /* 0x0000000800037812 */ /* 0x000fe200078ef803 */
[----:B------:R-:W4:Y:S01]  /*20b0*/  SHFL.IDX PT, R14, R11, RZ, 0x1c1f ;  /* 0x001c1fff0b0e7589 */ /* 0x000f2200000e0000 */
[----:B------:R-:W-:-:S03]  /*20c0*/  SHF.R.U32.HI R0, RZ, 0x3, R0 ;  /* 0x00000003ff007819 */ /* 0x000fc60000011600 */
[----:B------:R-:W-:Y:S01]  /*20d0*/  SHFL.IDX PT, R13, R11, 0x1, 0x1c1f ;  /* 0x003c1f000b0d7f89 */ /* 0x000fe200000e0000 */
[----:B------:R-:W-:-:S03]  /*20e0*/  LOP3.LUT R103, R3, R0, RZ, 0x3c, !PT ;  /* 0x0000000003677212 */ /* 0x000fc600078e3cff */
[----:B------:R-:W5:Y:S04]  /*20f0*/  SHFL.IDX PT, R12, R10, RZ, 0x1c1f ;  /* 0x001c1fff0a0c7589 */ /* 0x000f6800000e0000 */
[----:B------:R3:W4:Y:S01]  /*2100*/  SHFL.IDX PT, R3, R10, 0x1, 0x1c1f ;  /* 0x003c1f000a037f89 */ /* 0x00072200000e0000 */
[----:B--2---:R-:W-:Y:S02]  /*2110*/  LOP3.LUT R8, R15, 0x7fffffe, RZ, 0xc0, !PT ;  /* 0x07fffffe0f087812 */ /* 0x004fe400078ec0ff */
[----:B------:R-:W-:-:S03]  /*2120*/  SHF.R.S32.HI R15, RZ, 0x1f, R17 ;  /* 0x0000001fff0f7819 */ /* 0x000fc60000011411 */
[----:B------:R-:W-:Y:S01]  /*2130*/  IMAD.IADD R164, R17, 0x1, -R8 ;  /* 0x0000000111a47824 */ /* 0x000fe200078e0a08 */
[----:B------:R-:W-:Y:S01]  /*2140*/  LEA.HI R15, R15, R17, RZ, 0x3 ;  /* 0x000000110f0f7211 */ /* 0x000fe200078f18ff */
[----:B-1----:R-:W-:-:S04]  /*2150*/  @P1 IMAD.WIDE R8, R100, 0x2, R4 ;  /* 0x0000000264081825 */ /* 0x002fc800078e0204 */
[----:B------:R-:W-:Y:S01]  /*2160*/  IMAD.SHL.U32 R0, R15, 0x20, RZ ;  /* 0x000000200f007824 */ /* 0x000fe200078e00ff */
[----:B------:R1:W-:Y:S01]  /*2170*/  @P1 LDGSTS.E.BYPASS.LTC128B.128 [R167+0x3100], [R8.64], !P6 ;  /* 0x0310000008a71fae */ /* 0x0003e2000f101d4e */
[----:B---3--:R-:W-:-:S03]  /*2180*/  @P0 IMAD.WIDE R10, R100, 0x2, R6 ;  /* 0x00000002640a0825 */ /* 0x008fc600078e0206 */
[----:B------:R-:W-:-:S05]  /*2190*/  LOP3.LUT R102, R0, 0xffffff00, RZ, 0xc0, !PT ;  /* 0xffffff0000667812 */ /* 0x000fca00078ec0ff */
[----:B------:R-:W-:-:S04]  /*21a0*/  IMAD R0, R165, 0x200, R102 ;  /* 0x00000200a5007824 */ /* 0x000fc800078e0266 */
[----:B------:R-:W-:-:S04]  /*21b0*/  IMAD R0, R164, 0x20, R0 ;  /* 0x00000020a4007824 */ /* 0x000fc800078e0200 */
[----:B------:R-:W-:-:S04]  /*21c0*/  IMAD.IADD R0, R103, 0x1, R0 ;  /* 0x0000000167007824 */ /* 0x000fc800078e0200 */
[----:B------:R-:W-:Y:S02]  /*21d0*/  IMAD.SHL.U32 R223, R0, 0x2, RZ ;  /* 0x0000000200df7824 */ /* 0x000fe400078e00ff */
[----:B------:R-:W-:Y:S02]  /*21e0*/  IMAD R0, R164, 0x20, R102 ;  /* 0x00000020a4007824 */ /* 0x000fe400078e0266 */
[----:B------:R-:W-:Y:S02]  /*21f0*/  IMAD R224, R2, 0x2, R223 ;  /* 0x0000000202e07824 */ /* 0x000fe400078e02df */
[----:B-1----:R-:W-:-:S04]  /*2200*/  @P1 IMAD.WIDE R8, R171, 0x2, R4 ;  /* 0x00000002ab081825 */ /* 0x002fc800078e0204 */
[----:B------:R-:W-:Y:S01]  /*2210*/  @P1 IMAD.WIDE R4, R170, 0x2, R4 ;  /* 0x00000002aa041825 */ /* 0x000fe200078e0204 */
[----:B------:R1:W-:Y:S03]  /*2220*/  @P1 LDGSTS.E.BYPASS.LTC128B.128 [R167+0x4100], [R8.64], !P5 ;  /* 0x0410000008a71fae */ /* 0x0003e6000e901d4e */
[----:B------:R-:W-:Y:S01]  /*2230*/  IMAD.IADD R0, R103, 0x1, R0 ;  /* 0x0000000167007824 */ /* 0x000fe200078e0200 */
[----:B------:R2:W-:Y:S04]  /*2240*/  @P1 LDGSTS.E.BYPASS.LTC128B.128 [R167+0x5100], [R4.64], !P4 ;  /* 0x0510000004a71fae */ /* 0x0005e8000e101d4e */
[----:B------:R3:W-:Y:S01]  /*2250*/  @P0 LDGSTS.E.BYPASS.LTC128B.128 [R167+0x3900], [R10.64], !P6 ;  /* 0x039000000aa70fae */ /* 0x0007e2000f101d4e */
[----:B-1----:R-:W-:-:S04]  /*2260*/  @P0 IMAD.WIDE R8, R171, 0x2, R6 ;  /* 0x00000002ab080825 */ /* 0x002fc800078e0206 */
[----:B------:R-:W-:Y:S01]  /*2270*/  @P0 IMAD.WIDE R6, R170, 0x2, R6 ;  /* 0x00000002aa060825 */ /* 0x000fe200078e0206 */
[----:B------:R1:W-:Y:S03]  /*2280*/  @P0 LDGSTS.E.BYPASS.LTC128B.128 [R167+0x4900], [R8.64], !P5 ;  /* 0x0490000008a70fae */ /* 0x0003e6000e901d4e */
[----:B--2---:R-:W-:Y:S01]  /*2290*/  IMAD.WIDE R4, R171, 0x2, RZ ;  /* 0x00000002ab047825 */ /* 0x004fe200078e02ff */
[----:B------:R2:W-:Y:S04]  /*22a0*/  @P0 LDGSTS.E.BYPASS.LTC128B.128 [R167+0x5900], [R6.64], !P4 ;  /* 0x0590000006a70fae */ /* 0x0005e8000e101d4e */
[----:B------:R-:W0:Y:S01]  /*22b0*/  LDGDEPBAR ;  /* 0x00000000000079af */ /* 0x000e220000000000 */
[----:B----4-:R-:W-:-:S05]  /*22c0*/  IADD3 R46, P2, R14, R4, RZ ;  /* 0x000000040e2e7210 */ /* 0x010fca0007f5e0ff */
[----:B-----5:R-:W-:Y:S01]  /*22d0*/  IMAD.X R47, R12, 0x1, R5, P2 ;  /* 0x000000010c2f7824 */ /* 0x020fe200010e0605 */
[----:B------:R-:W-:Y:S01]  /*22e0*/  ISETP.GE.AND P2, PT, R16, c[0x0][0x1d4], PT ;  /* 0x0000750010007a0c */ /* 0x000fe20003f46270 */
[----:B-1----:R-:W-:-:S04]  /*22f0*/  IMAD.WIDE R8, R100, 0x2, RZ ;  /* 0x0000000264087825 */ /* 0x002fc800078e02ff */
[----:B--2---:R-:W-:Y:S01]  /*2300*/  IMAD.WIDE R6, R170, 0x2, RZ ;  /* 0x00000002aa067825 */ /* 0x004fe200078e02ff */
[----:B------:R-:W-:Y:S01]  /*2310*/  IADD3 R48, P0, R14, R8, RZ ;  /* 0x000000080e307210 */ /* 0x000fe20007f1e0ff */
[----:B------:R-:W-:-:S04]  /*2320*/  DEPBAR.LE SB0, 0x1 ;  /* 0x000080400000791a */ /* 0x000fc80000000000 */
[----:B------:R-:W-:Y:S01]  /*2330*/  IADD3 R44, P1, R8, R13, RZ ;  /* 0x0000000d082c7210 */ /* 0x000fe20007f3e0ff */
[----:B------:R-:W-:Y:S01]  /*2340*/  IMAD.X R49, R12, 0x1, R9, P0 ;  /* 0x000000010c317824 */ /* 0x000fe200000e0609 */
[----:B------:R-:W-:-:S04]  /*2350*/  DEPBAR.LE SB0, 0x0 ;  /* 0x000080000000791a */ /* 0x000fc80000000000 */
[----:B------:R-:W-:Y:S01]  /*2360*/  BAR.SYNC.DEFER_BLOCKING 0x0 ;  /* 0x0000000000007b1d */ /* 0x000fe20000010000 */
[----:B------:R-:W-:Y:S01]  /*2370*/  IADD3 R42, P0, R4, R13, RZ ;  /* 0x0000000d042a7210 */ /* 0x000fe20007f1e0ff */
[----:B------:R-:W-:Y:S01]  /*2380*/  IMAD.X R45, R9, 0x1, R3, P1 ;  /* 0x00000001092d7824 */ /* 0x000fe200008e0603 */
[----:B------:R-:W-:-:S03]  /*2390*/  IADD3 R38, P1, R14, R6, RZ ;  /* 0x000000060e267210 */ /* 0x000fc60007f3e0ff */
[----:B------:R-:W-:Y:S01]  /*23a0*/  IMAD.X R43, R5, 0x1, R3, P0 ;  /* 0x00000001052b7824 */ /* 0x000fe200000e0603 */
[----:B------:R-:W-:Y:S01]  /*23b0*/  IADD3 R36, P0, R6, R13, RZ ;  /* 0x0000000d06247210 */ /* 0x000fe20007f1e0ff */
[----:B------:R-:W-:Y:S01]  /*23c0*/  IMAD.X R39, R12, 0x1, R7, P1 ;  /* 0x000000010c277824 */ /* 0x000fe200008e0607 */
[----:B------:R-:W-:-:S03]  /*23d0*/  ISETP.GE.AND P1, PT, R100, c[0x0][0x1d4], PT ;  /* 0x0000750064007a0c */ /* 0x000fc60003f26270 */
[----:B------:R-:W-:Y:S01]  /*23e0*/  IMAD.X R37, R7, 0x1, R3, P0 ;  /* 0x0000000107257824 */ /* 0x000fe200000e0603 */
[----:B------:R-:W-:Y:S02]  /*23f0*/  ISETP.LT.OR P0, PT, R40, 0x1, P1 ;  /* 0x000000012800780c */ /* 0x000fe40000f01670 */
[----:B------:R-:W-:Y:S02]  /*2400*/  ISETP.GE.AND P1, PT, R41, c[0x0][0x1d4], PT ;  /* 0x0000750029007a0c */ /* 0x000fe40003f26270 */
[----:B------:R-:W-:-:S05]  /*2410*/  IADD3 R3, R167, 0x100, RZ ;  /* 0x00000100a7037810 */ /* 0x000fca0007ffe0ff */
[----:B------:R-:W-:Y:S04]  /*2420*/  STL [R1+0x1c], R3 ;  /* 0x00001c0301007387 */ /* 0x000fe80000100800 */
[----:B---3--:R-:W-:Y:S04]  /*2430*/  LDSM.16.M88.4 R8, [R223+0x6100] ;  /* 0x00610000df08783b */ /* 0x008fe80000000200 */
[----:B------:R-:W-:Y:S04]  /*2440*/  LDSM.16.M88.4 R4, [R223+0x7100] ;  /* 0x00710000df04783b */ /* 0x000fe80000000200 */
[----:B------:R-:W-:Y:S04]  /*2450*/  LDSM.16.M88.4 R16, [R224+0x6100] ;  /* 0x00610000e010783b */ /* 0x000fe80000000200 */
[----:B------:R-:W-:Y:S04]  /*2460*/  LDSM.16.M88.4 R12, [R224+0x7100] ;  /* 0x00710000e00c783b */ /* 0x000fe80000000200 */
[----:B------:R-:W1:Y:S04]  /*2470*/  LDSM.16.M88.4 R32, [R220+0x3100] ;  /* 0x00310000dc20783b */ /* 0x000e680000000200 */
[----:B------:R-:W-:Y:S04]  /*2480*/  LDSM.16.M88.4 R28, [R220+0x3500] ;  /* 0x00350000dc1c783b */ /* 0x000fe80000000200 */
[----:B------:R-:W2:Y:S04]  /*2490*/  LDSM.16.M88.4 R24, [R220+0x3900] ;  /* 0x00390000dc18783b */ /* 0x000ea80000000200 */
[----:B------:R-:W3:Y:S04]  /*24a0*/  LDSM.16.M88.4 R20, [R220+0x3d00] ;  /* 0x003d0000dc14783b */ /* 0x000ee80000000200 */
[----:B------:R-:W-:Y:S04]  /*24b0*/  LDSM.16.M88.4 R60, [R225] ;  /* 0x00000000e13c783b */ /* 0x000fe80000000200 */
[----:B------:R-:W-:Y:S04]  /*24c0*/  LDSM.16.M88.4 R56, [R225+0x400] ;  /* 0x00040000e138783b */ /* 0x000fe80000000200 */
[----:B------:R-:W4:Y:S04]  /*24d0*/  LDSM.16.M88.4 R52, [R225+0x800] ;  /* 0x00080000e134783b */ /* 0x000f280000000200 */
[----:B------:R-:W5:Y:S04]  /*24e0*/  LDSM.16.M88.4 R64, [R225+0xc00] ;  /* 0x000c0000e140783b */ /* 0x000f680000000200 */
[----:B------:R-:W-:Y:S01]  /*24f0*/  @!PT LDS RZ, [RZ] ;  /* 0x00000000fffff984 */ /* 0x000fe20000000800 */
[----:B------:R-:W-:Y:S01]  /*2500*/  @!PT LDS RZ, [RZ] ;  /* 0x00000000fffff984 */ /* 0x000fe20000000800 */
[----:B------:R-:W-:Y:S01]  /*2510*/  @!PT LDS RZ, [RZ] ;  /* 0x00000000fffff984 */ /* 0x000fe20000000800 */
[----:B------:R3:W-:Y:S01]  /*2520*/  LDGSTS.E.BYPASS.LTC128B.128 [R167+0x100], [R48.64], !P0 ;  /* 0x0010000030a77fae */ /* 0x0007e2000c101d4e */
[----:B------:R-:W-:-:S02]  /*2530*/  ISETP.LT.OR P0, PT, R40, 0x1, P2 ;  /* 0x000000012800780c */ /* 0x000fc40001701670 */
[C---:B------:R-:W-:Y:S01]  /*2540*/  ISETP.LT.OR P2, PT, R40.reuse, 0x21, P2 ;  /* 0x000000212800780c */ /* 0x040fe20001741670 */
[C---:B-1----:R-:W-:Y:S10]  /*2550*/  HMMA.16816.F32 R84, R4.reuse, R32, RZ ;  /* 0x000000200454723c */ /* 0x042ff400000018ff */
[----:B------:R1:W-:Y:S01]  /*2560*/  LDGSTS.E.BYPASS.LTC128B.128 [R167+0x1100], [R46.64], !P0 ;  /* 0x011000002ea77fae */ /* 0x0003e2000c101d4e */
[C---:B------:R-:W-:Y:S01]  /*2570*/  ISETP.LT.OR P0, PT, R40.reuse, 0x1, P1 ;  /* 0x000000012800780c */ /* 0x040fe20000f01670 */
[----:B--2---:R-:W-:Y:S01]  /*2580*/  HMMA.16816.F32 R68, R4, R24, RZ ;  /* 0x000000180444723c */ /* 0x004fe200000018ff */
[----:B------:R-:W-:-:S07]  /*2590*/  ISETP.LT.OR P1, PT, R40, 0x21, P1 ;  /* 0x000000212800780c */ /* 0x000fce0000f21670 */
[----:B------:R-:W-:Y:S04]  /*25a0*/  HMMA.16816.F32 R76, R4, R28, RZ ;  /* 0x0000001c044c723c */ /* 0x000fe800000018ff */
[----:B------:R2:W-:Y:S01]  /*25b0*/  LDGSTS.E.BYPASS.LTC128B.128 [R167+0x2100], [R38.64], !P0 ;  /* 0x0210000026a77fae */ /* 0x0005e2000c101d4e */
[----:B------:R-:W-:-:S03]  /*25c0*/  ISETP.GE.AND P0, PT, R100, c[0x0][0x1d4], PT ;  /* 0x0000750064007a0c */ /* 0x000fc60003f06270 */
[----:B---3--:R-:W-:Y:S01]  /*25d0*/  HMMA.16816.F32 R48, R4, R20, RZ ;  /* 0x000000140430723c */ /* 0x008fe200000018ff */
[----:B------:R-:W-:-:S07]  /*25e0*/  ISETP.LT.OR P0, PT, R40, 0x21, P0 ;  /* 0x000000212800780c */ /* 0x000fce0000701670 */
[C---:B------:R-:W-:Y:S06]  /*25f0*/  HMMA.16816.F32 R80, R4.reuse, R34, RZ ;  /* 0x000000220450723c */ /* 0x040fec00000018ff */
[----:B------:R1:W-:Y:S01]  /*2600*/  LDGSTS.E.BYPASS.LTC128B.128 [R167+0x900], [R44.64], !P0 ;  /* 0x009000002ca77fae */ /* 0x0003e2000c101d4e */
[----:B------:R-:W-:Y:S01]  /*2610*/  PLOP3.LUT P0, PT, PT, PT, UP0, 0x80, 0x0 ;  /* 0x000000000000781c */ /* 0x000fe20003f0f008 */
[----:B------:R-:W-:Y:S02]  /*2620*/  HMMA.16816.F32 R72, R4, R30, RZ ;  /* 0x0000001e0448723c */ /* 0x000fe400000018ff */
[----:B------:R3:W-:Y:S01]  /*2630*/  LDGSTS.E.BYPASS.LTC128B.128 [R167+0x1900], [R42.64], !P2 ;  /* 0x019000002aa77fae */ /* 0x0007e2000d101d4e */
[----:B------:R-:W-:-:S03]  /*2640*/  ISETP.GT.AND P2, PT, R173, 0x3f, PT ;  /* 0x0000003fad00780c */ /* 0x000fc60003f44270 */
[----:B------:R2:W-:Y:S02]  /*2650*/  LDGSTS.E.BYPASS.LTC128B.128 [R167+0x2900], [R36.64], !P1 ;  /* 0x0290000024a77fae */ /* 0x0005e4000c901d4e */
[C---:B------:R-:W-:Y:S02]  /*2660*/  HMMA.16816.F32 R92, R4.reuse, R26, RZ ;  /* 0x0000001a045c723c */ /* 0x040fe400000018ff */
[----:B------:R-:W0:Y:S06]  /*2670*/  LDGDEPBAR ;  /* 0x00000000000079af */ /* 0x000e2c0000000000 */
[----:B------:R-:W-:Y:S08]  /*2680*/  HMMA.16816.F32 R120, R4, R22, RZ ;  /* 0x000000160478723c */ /* 0x000ff000000018ff */
[C---:B------:R-:W-:Y:S08]  /*2690*/  HMMA.16816.F32 R4, R8.reuse, R20, RZ ;  /* 0x000000140804723c */ /* 0x040ff000000018ff */
[C---:B------:R-:W-:Y:S01]  /*26a0*/  HMMA.16816.F32 R116, R8.reuse, R32, RZ ;  /* 0x000000200874723c */ /* 0x040fe200000018ff */
[----:B--2---:R-:W-:Y:S07]  /*26b0*/  LDSM.16.M88.4 R36, [R220+0x4100] ;  /* 0x00410000dc24783b */ /* 0x004fee0000000200 */
[C---:B------:R-:W-:Y:S01]  /*26c0*/  HMMA.16816.F32 R112, R8.reuse, R34, RZ ;  /* 0x000000220870723c */ /* 0x040fe200000018ff */
[----:B------:R-:W-:Y:S07]  /*26d0*/  LDSM.16.M88.4 R32, [R220+0x4500] ;  /* 0x00450000dc20783b */ /* 0x000fee0000000200 */
[C---:B------:R-:W-:Y:S08]  /*26e0*/  HMMA.16816.F32 R96, R8.reuse, R28, RZ ;  /* 0x0000001c0860723c */ /* 0x040ff000000018ff */
[C---:B------:R-:W-:Y:S01]  /*26f0*/  HMMA.16816.F32 R108, R8.reuse, R30, RZ ;  /* 0x0000001e086c723c */ /* 0x040fe200000018ff */
[----:B------:R-:W-:Y:S07]  /*2700*/  LDSM.16.M88.4 R28, [R220+0x4900] ;  /* 0x00490000dc1c783b */ /* 0x000fee0000000200 */
[C---:B------:R-:W-:Y:S08]  /*2710*/  HMMA.16816.F32 R88, R8.reuse, R24, RZ ;  /* 0x000000180858723c */ /* 0x040ff000000018ff */
[C---:B------:R-:W-:Y:S01]  /*2720*/  HMMA.16816.F32 R104, R8.reuse, R26, RZ ;  /* 0x0000001a0868723c */ /* 0x040fe200000018ff */
[----:B------:R-:W-:Y:S07]  /*2730*/  LDSM.16.M88.4 R24, [R220+0x4d00] ;  /* 0x004d0000dc18783b */ /* 0x000fee0000000200 */
[----:B------:R-:W-:Y:S01]  /*2740*/  HMMA.16816.F32 R20, R8, R22, RZ ;  /* 0x000000160814723c */ /* 0x000fe200000018ff */
[----:B------:R-:W2:Y:S07]  /*2750*/  LDSM.16.M88.4 R8, [R223+0x9100] ;  /* 0x00910000df08783b */ /* 0x000eae0000000200 */
[C---:B----4-:R-:W-:Y:S08]  /*2760*/  HMMA.16816.F32 R148, R12.reuse, R52, R68 ;  /* 0x000000340c94723c */ /* 0x050ff00000001844 */
[C---:B------:R-:W-:Y:S08]  /*2770*/  HMMA.16816.F32 R136, R12.reuse, R60, R84 ;  /* 0x0000003c0c88723c */ /* 0x040ff00000001854 */
[C---:B------:R-:W-:Y:S08]  /*2780*/  HMMA.16816.F32 R152, R12.reuse, R56, R76 ;  /* 0x000000380c98723c */ /* 0x040ff0000000184c */
[C---:B-----5:R-:W-:Y:S01]  /*2790*/  HMMA.16816.F32 R144, R12.reuse, R64, R48 ;  /* 0x000000400c90723c */ /* 0x060fe20000001830 */
[----:B------:R-:W-:Y:S07]  /*27a0*/  LDSM.16.M88.4 R48, [R225+0x1800] ;  /* 0x00180000e130783b */ /* 0x000fee0000000200 */
[C---:B------:R-:W-:Y:S08]  /*27b0*/  HMMA.16816.F32 R68, R12.reuse, R62, R80 ;  /* 0x0000003e0c44723c */ /* 0x040ff00000001850 */
[C---:B-1----:R-:W-:Y:S08]  /*27c0*/  HMMA.16816.F32 R44, R12.reuse, R58, R72 ;  /* 0x0000003a0c2c723c */ /* 0x042ff00000001848 */
[C---:B------:R-:W-:Y:S08]  /*27d0*/  HMMA.16816.F32 R124, R12.reuse, R54, R92 ;  /* 0x000000360c7c723c */ /* 0x040ff0000000185c */
[----:B------:R-:W-:Y:S01]  /*27e0*/  HMMA.16816.F32 R120, R12, R66, R120 ;  /* 0x000000420c78723c */ /* 0x000fe20000001878 */
[----:B------:R-:W1:Y:S07]  /*27f0*/  LDSM.16.M88.4 R12, [R223+0x8100] ;  /* 0x00810000df0c783b */ /* 0x000e6e0000000200 */
[C---:B------:R-:W-:Y:S08]  /*2800*/  HMMA.16816.F32 R132, R16.reuse, R52, R88 ;  /* 0x000000341084723c */ /* 0x040ff00000001858 */
[C---:B------:R-:W-:Y:S01]  /*2810*/  HMMA.16816.F32 R140, R16.reuse, R64, R4 ;  /* 0x00000040108c723c */ /* 0x040fe20000001804 */
[----:B------:R-:W-:Y:S07]  /*2820*/  LDSM.16.M88.4 R4, [R224+0x9100] ;  /* 0x00910000e004783b */ /* 0x000fee0000000200 */
[C---:B------:R-:W-:Y:S01]  /*2830*/  HMMA.16816.F32 R80, R16.reuse, R54, R104 ;  /* 0x000000361050723c */ /* 0x040fe20000001868 */
[----:B------:R-:W4:Y:S07]  /*2840*/  LDSM.16.M88.4 R52, [R225+0x1400] ;  /* 0x00140000e134783b */ /* 0x000f2e0000000200 */
[C---:B------:R-:W-:Y:S01]  /*2850*/  HMMA.16816.F32 R76, R16.reuse, R66, R20 ;  /* 0x00000042104c723c */ /* 0x040fe20000001814 */
[----:B------:R-:W5:Y:S04]  /*2860*/  LDSM.16.M88.4 R64, [R225+0x1c00] ;  /* 0x001c0000e140783b */ /* 0x000f680000000200 */
[----:B------:R-:W-:Y:S03]  /*2870*/  LDSM.16.M88.4 R20, [R224+0x8100] ;  /* 0x00810000e014783b */ /* 0x000fe60000000200 */
[C---:B------:R-:W-:Y:S08]  /*2880*/  HMMA.16816.F32 R88, R16.reuse, R62, R112 ;  /* 0x0000003e1058723c */ /* 0x040ff00000001870 */
[C---:B------:R-:W-:Y:S08]  /*2890*/  HMMA.16816.F32 R116, R16.reuse, R60, R116 ;  /* 0x0000003c1074723c */ /* 0x040ff00000001874 */
[C---:B------:R-:W-:Y:S08]  /*28a0*/  HMMA.16816.F32 R128, R16.reuse, R56, R96 ;  /* 0x000000381080723c */ /* 0x040ff00000001860 */
[----:B------:R-:W-:Y:S01]  /*28b0*/  HMMA.16816.F32 R84, R16, R58, R108 ;  /* 0x0000003a1054723c */ /* 0x000fe2000000186c */
[----:B------:R-:W1:Y:S07]  /*28c0*/  LDSM.16.M88.4 R56, [R225+0x1000] ;  /* 0x00100000e138783b */ /* 0x000e6e0000000200 */
[C---:B--2---:R-:W-:Y:S08]  /*28d0*/  HMMA.16816.F32 R72, R8.reuse, R36, R136 ;  /* 0x000000240848723c */ /* 0x044ff00000001888 */
[C---:B------:R-:W-:Y:S08]  /*28e0*/  HMMA.16816.F32 R60, R8.reuse, R32, R152 ;  /* 0x00000020083c723c */ /* 0x040ff00000001898 */
[C---:B---3--:R-:W-:Y:S08]  /*28f0*/  HMMA.16816.F32 R40, R8.reuse, R28, R148 ;  /* 0x0000001c0828723c */ /* 0x048ff00000001894 */
[C---:B------:R-:W-:Y:S08]  /*2900*/  HMMA.16816.F32 R92, R8.reuse, R24, R144 ;  /* 0x00000018085c723c */ /* 0x040ff00000001890 */
[C---:B------:R-:W-:Y:S08]  /*2910*/  HMMA.16816.F32 R68, R8.reuse, R38, R68 ;  /* 0x000000260844723c */ /* 0x040ff00000001844 */
[C---:B------:R-:W-:Y:S08]  /*2920*/  HMMA.16816.F32 R44, R8.reuse, R34, R44 ;  /* 0x00000022082c723c */ /* 0x040ff0000000182c */
[C---:B------:R-:W-:Y:S08]  /*2930*/  HMMA.16816.F32 R16, R8.reuse, R30, R124 ;  /* 0x0000001e0810723c */ /* 0x040ff0000000187c */
[----:B------:R-:W-:Y:S08]  /*2940*/  HMMA.16816.F32 R8, R8, R26, R120 ;  /* 0x0000001a0808723c */ /* 0x000ff00000001878 */
[C---:B-1----:R-:W-:Y:S08]  /*2950*/  HMMA.16816.F32 R96, R12.reuse, R38, R88 ;  /* 0x000000260c60723c */ /* 0x042ff00000001858 */
[C---:B------:R-:W-:Y:S01]  /*2960*/  HMMA.16816.F32 R104, R12.reuse, R36, R116 ;  /* 0x000000240c68723c */ /* 0x040fe20000001874 */
[----:B------:R-:W-:Y:S07]  /*2970*/  LDSM.16.M88.4 R36, [R220+0x5900] ;  /* 0x00590000dc24783b */ /* 0x000fee0000000200 */
[C---:B------:R-:W-:Y:S08]  /*2980*/  HMMA.16816.F32 R88, R12.reuse, R32, R128 ;  /* 0x000000200c58723c */ /* 0x040ff00000001880 */
[C---:B------:R-:W-:Y:S08]  /*2990*/  HMMA.16816.F32 R84, R12.reuse, R34, R84 ;  /* 0x000000220c54723c */ /* 0x040ff00000001854 */
[C---:B------:R-:W-:Y:S08]  /*29a0*/  HMMA.16816.F32 R32, R12.reuse, R28, R132 ;  /* 0x0000001c0c20723c */ /* 0x040ff00000001884 */
[C---:B------:R-:W-:Y:S08]  /*29b0*/  HMMA.16816.F32 R80, R12.reuse, R30, R80 ;  /* 0x0000001e0c50723c */ /* 0x040ff00000001850 */
[C---:B------:R-:W-:Y:S08]  /*29c0*/  HMMA.16816.F32 R28, R12.reuse, R24, R140 ;  /* 0x000000180c1c723c */ /* 0x040ff0000000188c */
[----:B------:R-:W-:Y:S01]  /*29d0*/  HMMA.16816.F32 R76, R12, R26, R76 ;  /* 0x0000001a0c4c723c */ /* 0x000fe2000000184c */
[----:B------:R-:W-:Y:S04]  /*29e0*/  LDSM.16.M88.4 R12, [R224+0xa100] ;  /* 0x00a10000e00c783b */ /* 0x000fe80000000200 */
[----:B------:R-:W-:Y:S03]  /*29f0*/  LDSM.16.M88.4 R24, [R225+0x2800] ;  /* 0x00280000e118783b */ /* 0x000fe60000000200 */
[C---:B----4-:R-:W-:Y:S01]  /*2a00*/  HMMA.16816.F32 R148, R4.reuse, R54, R44 ;  /* 0x000000360494723c */ /* 0x050fe2000000182c */
[----:B------:R-:W-:Y:S07]  /*2a10*/  LDSM.16.M88.4 R44, [R220+0x5100] ;  /* 0x00510000dc2c783b */ /* 0x000fee0000000200 */
[C---:B------:R-:W-:Y:S01]  /*2a20*/  HMMA.16816.F32 R140, R4.reuse, R50, R16 ;  /* 0x00000032048c723c */ /* 0x040fe20000001810 */
[----:B------:R-:W1:Y:S07]  /*2a30*/  LDSM.16.M88.4 R16, [R223+0xb100] ;  /* 0x00b10000df10783b */ /* 0x000e6e0000000200 */
[C---:B-----5:R-:W-:Y:S01]  /*2a40*/  HMMA.16816.F32 R132, R4.reuse, R66, R8 ;  /* 0x000000420484723c */ /* 0x060fe20000001808 */
[----:B------:R-:W2:Y:S07]  /*2a50*/  LDSM.16.M88.4 R8, [R223+0xa100] ;  /* 0x00a10000df08783b */ /* 0x000eae0000000200 */
[C---:B------:R-:W-:Y:S01]  /*2a60*/  HMMA.16816.F32 R152, R4.reuse, R52, R60 ;  /* 0x000000340498723c */ /* 0x040fe2000000183c */
[----:B------:R-:W-:Y:S07]  /*2a70*/  LDSM.16.M88.4 R60, [R220+0x5d00] ;  /* 0x005d0000dc3c783b */ /* 0x000fee0000000200 */
[C---:B------:R-:W-:Y:S01]  /*2a80*/  HMMA.16816.F32 R144, R4.reuse, R48, R40 ;  /* 0x000000300490723c */ /* 0x040fe20000001828 */
[----:B------:R-:W3:Y:S07]  /*2a90*/  LDSM.16.M88.4 R40, [R220+0x5500] ;  /* 0x00550000dc28783b */ /* 0x000eee0000000200 */
[C---:B------:R-:W-:Y:S08]  /*2aa0*/  HMMA.16816.F32 R160, R4.reuse, R56, R72 ;  /* 0x0000003804a0723c */ /* 0x040ff00000001848 */
[----:B------:R-:W-:Y:S08]  /*2ab0*/  HMMA.16816.F32 R156, R4, R58, R68 ;  /* 0x0000003a049c723c */ /* 0x000ff00000001844 */
[C---:B------:R-:W-:Y:S08]  /*2ac0*/  HMMA.16816.F32 R128, R20.reuse, R56, R104 ;  /* 0x000000381480723c */ /* 0x040ff00000001868 */
[----:B------:R-:W-:Y:S08]  /*2ad0*/  HMMA.16816.F32 R124, R20, R58, R96 ;  /* 0x0000003a147c723c */ /* 0x000ff00000001860 */
[----:B------:R-:W-:Y:S01]  /*2ae0*/  HMMA.16816.F32 R136, R4, R64, R92 ;  /* 0x000000400488723c */ /* 0x000fe2000000185c */
[----:B------:R-:W-:Y:S07]  /*2af0*/  LDSM.16.M88.4 R4, [R224+0xb100] ;  /* 0x00b10000e004783b */ /* 0x000fee0000000200 */
[C---:B------:R-:W-:Y:S08]  /*2b00*/  HMMA.16816.F32 R120, R20.reuse, R52, R88 ;  /* 0x000000341478723c */ /* 0x040ff00000001858 */
[C---:B------:R-:W-:Y:S01]  /*2b10*/  HMMA.16816.F32 R112, R20.reuse, R48, R32 ;  /* 0x000000301470723c */ /* 0x040fe20000001820 */
[----:B------:R-:W4:Y:S07]  /*2b20*/  LDSM.16.M88.4 R32, [R225+0x2000] ;  /* 0x00200000e120783b */ /* 0x000f2e0000000200 */
[C---:B------:R-:W-:Y:S08]  /*2b30*/  HMMA.16816.F32 R116, R20.reuse, R54, R84 ;  /* 0x000000361474723c */ /* 0x040ff00000001854 */
[C---:B------:R-:W-:Y:S01]  /*2b40*/  HMMA.16816.F32 R108, R20.reuse, R50, R80 ;  /* 0x00000032146c723c */ /* 0x040fe20000001850 */
[----:B------:R-:W-:Y:S07]  /*2b50*/  LDSM.16.M88.4 R48, [R225+0x2c00] ;  /* 0x002c0000e130783b */ /* 0x000fee0000000200 */
[----:B------:R-:W-:Y:S01]  /*2b60*/  HMMA.16816.F32 R72, R20, R64, R28 ;  /* 0x000000401448723c */ /* 0x000fe2000000181c */
[----:B------:R-:W5:Y:S01]  /*2b70*/  LDSM.16.M88.4 R28, [R225+0x2400] ;  /* 0x00240000e11c783b */ /* 0x000f620000000200 */
[----:B------:R-:W-:-:S06]  /*2b80*/  DEPBAR.LE SB0, 0x0 ;  /* 0x000080000000791a */ /* 0x000fcc0000000000 */
[----:B------:R-:W-:Y:S08]  /*2b90*/  HMMA.16816.F32 R68, R20, R66, R76 ;  /* 0x000000421444723c */ /* 0x000ff0000000184c */
[C---:B-1----:R-:W-:Y:S08]  /*2ba0*/  HMMA.16816.F32 R104, R16.reuse, R44, R160 ;  /* 0x0000002c1068723c */ /* 0x042ff000000018a0 */
[----:B------:R-:W-:Y:S08]  /*2bb0*/  HMMA.16816.F32 R96, R16, R46, R156 ;  /* 0x0000002e1060723c */ /* 0x000ff0000000189c */
[C---:B--2---:R-:W-:Y:S08]  /*2bc0*/  HMMA.16816.F32 R56, R8.reuse, R44, R128 ;  /* 0x0000002c0838723c */ /* 0x044ff00000001880 */
[----:B------:R-:W-:Y:S08]  /*2bd0*/  HMMA.16816.F32 R52, R8, R46, R124 ;  /* 0x0000002e0834723c */ /* 0x000ff0000000187c */
[C---:B---3--:R-:W-:Y:S08]  /*2be0*/  HMMA.16816.F32 R92, R16.reuse, R40, R152 ;  /* 0x00000028105c723c */ /* 0x048ff00000001898 */
[C---:B------:R-:W-:Y:S08]  /*2bf0*/  HMMA.16816.F32 R88, R16.reuse, R42, R148 ;  /* 0x0000002a1058723c */ /* 0x040ff00000001894 */
        /* <DEDUP_REMOVED lines=8> */
[C---:B------:R-:W-:Y:S08]  /*2c80*/  HMMA.16816.F32 R16, R8.reuse, R60, R72 ;  /* 0x0000003c0810723c */ /* 0x040ff00000001848 */
[----:B------:R-:W-:Y:S08]  /*2c90*/  HMMA.16816.F32 R8, R8, R62, R68 ;  /* 0x0000003e0808723c */ /* 0x000ff00000001844 */
[C---:B----4-:R-:W-:Y:S08]  /*2ca0*/  HMMA.16816.F32 R104, R4.reuse, R32, R104 ;  /* 0x000000200468723c */ /* 0x050ff00000001868 */
[----:B------:R-:W-:Y:S08]  /*2cb0*/  HMMA.16816.F32 R96, R4, R34, R96 ;  /* 0x000000220460723c */ /* 0x000ff00000001860 */
[C---:B------:R-:W-:Y:S08]  /*2cc0*/  HMMA.16816.F32 R56, R12.reuse, R32, R56 ;  /* 0x000000200c38723c */ /* 0x040ff00000001838 */
[----:B------:R-:W-:Y:S08]  /*2cd0*/  HMMA.16816.F32 R52, R12, R34, R52 ;  /* 0x000000220c34723c */ /* 0x000ff00000001834 */
[C---:B-----5:R-:W-:Y:S08]  /*2ce0*/  HMMA.16816.F32 R92, R4.reuse, R28, R92 ;  /* 0x0000001c045c723c */ /* 0x060ff0000000185c */
[----:B------:R-:W-:Y:S08]  /*2cf0*/  HMMA.16816.F32 R88, R4, R30, R88 ;  /* 0x0000001e0458723c */ /* 0x000ff00000001858 */
[C---:B------:R-:W-:Y:S08]  /*2d00*/  HMMA.16816.F32 R44, R12.reuse, R28, R44 ;  /* 0x0000001c0c2c723c */ /* 0x040ff0000000182c */
[C---:B------:R-:W-:Y:S08]  /*2d10*/  HMMA.16816.F32 R40, R12.reuse, R30, R40 ;  /* 0x0000001e0c28723c */ /* 0x040ff00000001828 */
[C---:B------:R-:W-:Y:S07]  /*2d20*/  HMMA.16816.F32 R32, R12.reuse, R50, R8 ;  /* 0x000000320c20723c */ /* 0x040fee0000001808 */
[----:B------:R-:W-:Y:S01]  /*2d30*/  SHF.R.S32.HI R9, RZ, 0x1f, R171 ;  /* 0x0000001fff097819 */ /* 0x000fe200000114ab */
[-C--:B------:R-:W-:Y:S04]  /*2d40*/  HMMA.16816.F32 R28, R12, R24.reuse, R20 ;  /* 0x000000180c1c723c */ /* 0x080fe80000001814 */
[----:B------:R1:W-:Y:S03]  /*2d50*/  STL [R1+0x5c], R9 ;  /* 0x00005c0901007387 */ /* 0x0003e60000100800 */
[----:B------:R-:W-:Y:S01]  /*2d60*/  SHF.R.S32.HI R22, RZ, 0x1f, R170 ;  /* 0x0000001fff167819 */ /* 0x000fe200000114aa */
[C---:B------:R-:W-:Y:S04]  /*2d70*/  HMMA.16816.F32 R84, R4.reuse, R24, R84 ;  /* 0x000000180454723c */ /* 0x040fe80000001854 */
[----:B------:R1:W-:Y:S04]  /*2d80*/  STL [R1+0x60], R22 ;  /* 0x0000601601007387 */ /* 0x0003e80000100800 */
[-C--:B------:R-:W-:Y:S08]  /*2d90*/  HMMA.16816.F32 R80, R4, R26.reuse, R80 ;  /* 0x0000001a0450723c */ /* 0x080ff00000001850 */
[----:B------:R-:W-:Y:S08]  /*2da0*/  HMMA.16816.F32 R36, R12, R26, R36 ;  /* 0x0000001a0c24723c */ /* 0x000ff00000001824 */
[C---:B------:R-:W-:Y:S08]  /*2db0*/  HMMA.16816.F32 R76, R4.reuse, R48, R76 ;  /* 0x00000030044c723c */ /* 0x040ff0000000184c */
[----:B------:R-:W-:Y:S08]  /*2dc0*/  HMMA.16816.F32 R64, R4, R50, R64 ;  /* 0x000000320440723c */ /* 0x000ff00000001840 */
[----:B------:R-:W-:Y:S01]  /*2dd0*/  HMMA.16816.F32 R24, R12, R48, R16 ;  /* 0x000000300c18723c */ /* 0x000fe20000001810 */
[----:B------:R-:W-:Y:S06]  /*2de0*/  BAR.SYNC.DEFER_BLOCKING 0x0 ;  /* 0x0000000000007b1d */ /* 0x000fec0000010000 */
[----:B------:R-:W-:Y:S09]  /*2df0*/  @!P0 BRA `(.L_x_713) ;  /* 0x0000042000008947 */ /* 0x000ff20003800000 */
[----:B-1----:R-:W-:Y:S01]  /*2e00*/  ULEA UR5, UR6, UR11, 0x6 ;  /* 0x0000000b06057291 */ /* 0x002fe2000f8e303f */
[----:B------:R-:W-:-:S05]  /*2e10*/  IMAD.MOV.U32 R237, RZ, RZ, RZ ;  /* 0x000000ffffed7224 */ /* 0x000fca00078e00ff */
[----:B------:R-:W-:-:S05]  /*2e20*/  IMAD.U32 R3, RZ, RZ, UR5 ;  /* 0x00000005ff037e24 */ /* 0x000fca000f8e00ff */
[----:B------:R-:W-:-:S05]  /*2e30*/  IADD3 R4, R3, -0x80, R173 ;  /* 0xffffff8003047810 */ /* 0x000fca0007ffe0ad */
        /* <DEDUP_REMOVED lines=9> */
[----:B------:R-:W-:Y:S01]  /*2ed0*/  SEL R20, RZ, 0x10, P6 ;  /* 0x00000010ff147807 */ /* 0x000fe20003000000 */
[C---:B------:R-:W-:Y:S01]  /*2ee0*/  IMAD.SHL.U32 R21, R100.reuse, 0x2, RZ ;  /* 0x0000000264157824 */ /* 0x040fe200078e00ff */
[----:B------:R-:W-:Y:S01]  /*2ef0*/  SEL R19, RZ, 0x10, P5 ;  /* 0x00000010ff137807 */ /* 0x000fe20002800000 */
[----:B------:R-:W-:Y:S01]  /*2f00*/  IMAD R245, R3, c[0x0][0x2b8], R4 ;  /* 0x0000ae0003f57a24 */ /* 0x000fe200078e0204 */
[----:B------:R-:W-:Y:S01]  /*2f10*/  SHF.L.U64.HI R11, R100, 0x1, R172 ;  /* 0x00000001640b7819 */ /* 0x000fe200000102ac */
[----:B------:R-:W-:Y:S01]  /*2f20*/  IMAD.SHL.U32 R18, R170, 0x2, RZ ;  /* 0x00000002aa127824 */ /* 0x000fe200078e00ff */
[----:B------:R-:W-:Y:S01]  /*2f30*/  IADD3 R10, -R19, 0x10, RZ ;  /* 0x00000010130a7810 */ /* 0x000fe20007ffe1ff */
[----:B------:R-:W-:Y:S01]  /*2f40*/  IMAD.WIDE.U32 R4, R245, c[0x0][0x1e0], RZ ;  /* 0x00007800f5047a25 */ /* 0x000fe200078e00ff */
[----:B------:R-:W-:-:S02]  /*2f50*/  SHF.R.S32.HI R3, RZ, 0x1f, R245 ;  /* 0x0000001fff037819 */ /* 0x000fc400000114f5 */
[----:B------:R-:W-:-:S03]  /*2f60*/  SHF.L.U64.HI R9, R171, 0x1, R9 ;  /* 0x00000001ab097819 */ /* 0x000fc60000010209 */
[----:B------:R-:W-:-:S04]  /*2f70*/  IMAD R3, R3, c[0x0][0x1e0], RZ ;  /* 0x0000780003037a24 */ /* 0x000fc800078e02ff */
[----:B------:R-:W-:-:S04]  /*2f80*/  IMAD R3, R245, c[0x0][0x1e4], R3 ;  /* 0x00007900f5037a24 */ /* 0x000fc800078e0203 */
[----:B------:R-:W-:Y:S01]  /*2f90*/  IMAD.IADD R5, R5, 0x1, R3 ;  /* 0x0000000105057824 */ /* 0x000fe200078e0203 */
[----:B-1----:R-:W-:-:S04]  /*2fa0*/  IADD3 R7, -R20, 0x10, RZ ;  /* 0x0000001014077810 */ /* 0x002fc80007ffe1ff */
[----:B------:R-:W-:Y:S01]  /*2fb0*/  LOP3.LUT R8, R7, 0xf, RZ, 0xc0, !PT ;  /* 0x0000000f07087812 */ /* 0x000fe200078ec0ff */
[----:B------:R-:W-:Y:S01]  /*2fc0*/  IMAD.SHL.U32 R7, R171, 0x2, RZ ;  /* 0x00000002ab077824 */ /* 0x000fe200078e00ff */
[----:B--2---:R-:W-:Y:S01]  /*2fd0*/  SHF.R.S32.HI R3, RZ, 0x1f, R237 ;  /* 0x0000001fff037819 */ /* 0x004fe200000114ed */
[----:B------:R-:W-:-:S04]  /*2fe0*/  IMAD.WIDE.U32 R4, R237, c[0x0][0x1f0], R4 ;  /* 0x00007c00ed047a25 */ /* 0x000fc800078e0004 */
[----:B------:R-:W-:-:S04]  /*2ff0*/  IMAD R3, R3, c[0x0][0x1f0], RZ ;  /* 0x00007c0003037a24 */ /* 0x000fc800078e02ff */
[----:B------:R-:W-:Y:S01]  /*3000*/  IMAD R6, R237, c[0x0][0x1f4], R3 ;  /* 0x00007d00ed067a24 */ /* 0x000fe200078e0203 */
[----:B------:R-:W-:-:S04]  /*3010*/  IADD3 R3, P0, R4, UR20, RZ ;  /* 0x0000001404037c10 */ /* 0x000fc8000ff1e0ff */
[----:B------:R-:W-:Y:S02]  /*3020*/  IADD3.X R6, R5, UR8, R6, P0, !PT ;  /* 0x0000000805067c10 */ /* 0x000fe400087fe406 */
[----:B------:R-:W-:-:S04]  /*3030*/  LEA R5, P0, R3, c[0x0][0x1c8], 0x1 ;  /* 0x0000720003057a11 */ /* 0x000fc800078008ff */
[----:B------:R-:W-:Y:S02]  /*3040*/  LEA.HI.X R6, R3, c[0x0][0x1cc], R6, 0x1, P0 ;  /* 0x0000730003067a11 */ /* 0x000fe400000f0c06 */
[----:B------:R-:W1:Y:S04]  /*3050*/  SHFL.IDX PT, R3, R5, 0x1, 0x1c1f ;  /* 0x003c1f0005037f89 */ /* 0x000e6800000e0000 */
[----:B------:R-:W2:Y:S04]  /*3060*/  SHFL.IDX PT, R4, R6, 0x1, 0x1c1f ;  /* 0x003c1f0006047f89 */ /* 0x000ea800000e0000 */
[----:B------:R-:W3:Y:S04]  /*3070*/  SHFL.IDX PT, R5, R5, RZ, 0x1c1f ;  /* 0x001c1fff05057589 */ /* 0x000ee800000e0000 */
[----:B------:R-:W4:Y:S01]  /*3080*/  SHFL.IDX PT, R6, R6, RZ, 0x1c1f ;  /* 0x001c1fff06067589 */ /* 0x000f2200000e0000 */
[----:B-1----:R-:W-:-:S02]  /*3090*/  IADD3 R16, P1, P0, R8, R3, R21 ;  /* 0x0000000308107210 */ /* 0x002fc4000783e015 */
[----:B------:R-:W-:Y:S02]  /*30a0*/  LOP3.LUT R8, R10, 0xf, RZ, 0xc0, !PT ;  /* 0x0000000f0a087812 */ /* 0x000fe400078ec0ff */
[----:B------:R-:W-:Y:S02]  /*30b0*/  IADD3 R10, -R168, 0x10, RZ ;  /* 0x00000010a80a7810 */ /* 0x000fe40007ffe1ff */
[-C--:B--2---:R-:W-:Y:S02]  /*30c0*/  IADD3.X R17, RZ, R4.reuse, R11, P1, P0 ;  /* 0x00000004ff117210 */ /* 0x084fe40000fe040b */
[----:B------:R-:W-:Y:S02]  /*30d0*/  IADD3 R14, P1, P0, R8, R3, R7 ;  /* 0x00000003080e7210 */ /* 0x000fe4000783e007 */
[----:B------:R-:W-:Y:S02]  /*30e0*/  LOP3.LUT R8, R10, 0xf, RZ, 0xc0, !PT ;  /* 0x0000000f0a087812 */ /* 0x000fe400078ec0ff */
[----:B------:R-:W-:-:S02]  /*30f0*/  IADD3.X R15, RZ, R4, R9, P1, P0 ;  /* 0x00000004ff0f7210 */ /* 0x000fc40000fe0409 */
[----:B------:R-:W-:Y:S02]  /*3100*/  IADD3 R12, P1, P0, R8, R3, R18 ;  /* 0x00000003080c7210 */ /* 0x000fe4000783e012 */
[----:B------:R-:W-:-:S04]  /*3110*/  SHF.L.U64.HI R3, R170, 0x1, R22 ;  /* 0x00000001aa037819 */ /* 0x000fc80000010216 */
[----:B------:R-:W-:Y:S02]  /*3120*/  IADD3.X R13, RZ, R4, R3, P1, P0 ;  /* 0x00000004ff0d7210 */ /* 0x000fe40000fe0403 */
[C---:B---3--:R-:W-:Y:S02]  /*3130*/  IADD3 R10, P1, R5.reuse, R21, RZ ;  /* 0x00000015050a7210 */ /* 0x048fe40007f3e0ff */
[----:B------:R-:W-:-:S03]  /*3140*/  IADD3 R8, P0, R5, R7, RZ ;  /* 0x0000000705087210 */ /* 0x000fc60007f1e0ff */
[----:B----4-:R-:W-:Y:S01]  /*3150*/  IMAD.X R11, R6, 0x1, R11, P1 ;  /* 0x00000001060b7824 */ /* 0x010fe200008e060b */
[----:B------:R-:W-:Y:S01]  /*3160*/  ISETP.NE.U32.AND P1, PT, R20, RZ, PT ;  /* 0x000000ff1400720c */ /* 0x000fe20003f25070 */
[C---:B------:R-:W-:Y:S01]  /*3170*/  IMAD.X R9, R6.reuse, 0x1, R9, P0 ;  /* 0x0000000106097824 */ /* 0x040fe200000e0609 */
[----:B------:R-:W-:Y:S02]  /*3180*/  IADD3 R4, P0, R5, R18, RZ ;  /* 0x0000001205047210 */ /* 0x000fe40007f1e0ff */
[----:B------:R1:W-:Y:S03]  /*3190*/  LDGSTS.E.BYPASS.LTC128B.128 [R167+0x3100], [R10.64], !P6 ;  /* 0x031000000aa77fae */ /* 0x0003e6000f101d4e */
[----:B------:R-:W-:Y:S01]  /*31a0*/  IMAD.X R5, R6, 0x1, R3, P0 ;  /* 0x0000000106057824 */ /* 0x000fe200000e0603 */
[----:B------:R1:W-:Y:S01]  /*31b0*/  LDGSTS.E.BYPASS.LTC128B.128 [R167+0x4100], [R8.64], !P5 ;  /* 0x0410000008a77fae */ /* 0x0003e2000e901d4e */
[----:B------:R-:W-:-:S03]  /*31c0*/  ISETP.NE.U32.AND P0, PT, R19, RZ, PT ;  /* 0x000000ff1300720c */ /* 0x000fc60003f05070 */
[----:B------:R1:W-:Y:S04]  /*31d0*/  LDGSTS.E.BYPASS.LTC128B.128 [R167+0x5100], [R4.64], !P4 ;  /* 0x0510000004a77fae */ /* 0x0003e8000e101d4e */
[----:B------:R1:W-:Y:S01]  /*31e0*/  LDGSTS.E.BYPASS.LTC128B.128.ZFILL [R167+0x3900], [R16.64], P1 ;  /* 0x0390000010a77fae */ /* 0x0003e20008941d4e */
[----:B------:R-:W-:-:S05]  /*31f0*/  ISETP.NE.U32.AND P1, PT, R168, RZ, PT ;  /* 0x000000ffa800720c */ /* 0x000fca0003f25070 */
[----:B------:R1:W-:Y:S08]  /*3200*/  LDGSTS.E.BYPASS.LTC128B.128.ZFILL [R167+0x4900], [R14.64], P0 ;  /* 0x049000000ea77fae */ /* 0x0003f00008141d4e */
[----:B------:R1:W-:Y:S02]  /*3210*/  LDGSTS.E.BYPASS.LTC128B.128.ZFILL [R167+0x5900], [R12.64], P1 ;  /* 0x059000000ca77fae */ /* 0x0003e40008941d4e */
.L_x_713:
[----:B-1----:R-:W-:Y:S01]  /*3220*/  FMUL.FTZ R3, R33, c[0x0][0x320] ;  /* 0x0000c80021037a20 */ /* 0x002fe20000410000 */
[----:B------:R-:W-:Y:S01]  /*3230*/  LOP3.LUT R4, R166, 0xffffffe0, RZ, 0xc0, !PT ;  /* 0xffffffe0a6047812 */ /* 0x000fe200078ec0ff */
[----:B------:R-:W-:Y:S01]  /*3240*/  UMOV UR5, 0xffffffc0 ;  /* 0xffffffc000057882 */ /* 0x000fe20000000000 */
[----:B------:R-:W-:Y:S01]  /*3250*/  SHF.R.S32.HI R5, RZ, 0x1f, R165 ;  /* 0x0000001fff057819 */ /* 0x000fe200000114a5 */
[----:B------:R1:W-:Y:S01]  /*3260*/  MUFU.TANH R242, R3 ;  /* 0x0000000300f27308 */ /* 0x0003e20000002400 */
[----:B------:R-:W-:Y:S01]  /*3270*/  PLOP3.LUT P1, PT, PT, PT, UP1, 0x80, 0x0 ;  /* 0x000000000000781c */ /* 0x000fe20003f2f018 */
[----:B------:R-:W-:Y:S01]  /*3280*/  UIMAD UR5, UR6, UR5, 0x41 ;  /* 0x00000041060574a4 */ /* 0x000fe2000f8e0205 */
[----:B------:R-:W-:Y:S01]  /*3290*/  LEA.HI R5, R5, R165, RZ, 0x2 ;  /* 0x000000a505057211 */ /* 0x000fe200078f10ff */
[----:B------:R-:W-:Y:S01]  /*32a0*/  FMUL.FTZ R19, R26, c[0x0][0x320] ;  /* 0x0000c8001a137a20 */ /* 0x000fe20000410000 */
[----:B------:R-:W-:Y:S01]  /*32b0*/  PLOP3.LUT P0, PT, PT, PT, UP1, 0x80, 0x0 ;  /* 0x000000000000781c */ /* 0x000fe20003f0f018 */
[----:B------:R-:W-:Y:S01]  /*32c0*/  FMUL.FTZ R10, R83, c[0x0][0x320] ;  /* 0x0000c800530a7a20 */ /* 0x000fe20000410000 */
[----:B------:R-:W-:Y:S01]  /*32d0*/  LOP3.LUT R5, R5, 0xffffffc, RZ, 0xc0, !PT ;  /* 0x0ffffffc05057812 */ /* 0x000fe200078ec0ff */
[----:B------:R-:W-:Y:S01]  /*32e0*/  FMUL.FTZ R16, R39, c[0x0][0x320] ;  /* 0x0000c80027107a20 */ /* 0x000fe20000410000 */
[----:B------:R-:W-:Y:S01]  /*32f0*/  UIADD3 UR6, UR6, -0x2, URZ ;  /* 0xfffffffe06067890 */ /* 0x000fe2000fffe03f */
[----:B------:R-:W-:Y:S01]  /*3300*/  FMUL.FTZ R21, R27, c[0x0][0x320] ;  /* 0x0000c8001b157a20 */ /* 0x000fe20000410000 */
[----:B------:R-:W-:Y:S01]  /*3310*/  MUFU.TANH R19, R19 ;  /* 0x0000001300137308 */ /* 0x000fe20000002400 */
[----:B------:R-:W-:Y:S01]  /*3320*/  IMAD.IADD R8, R165, 0x1, -R5 ;  /* 0x00000001a5087824 */ /* 0x000fe200078e0a05 */
[----:B------:R-:W0:Y:S01]  /*3330*/  LDGDEPBAR ;  /* 0x00000000000079af */ /* 0x000e220000000000 */
[----:B------:R-:W-:-:S02]  /*3340*/  FMUL.FTZ R5, R82, c[0x0][0x320] ;  /* 0x0000c80052057a20 */ /* 0x000fc40000410000 */
[----:B-1----:R-:W-:Y:S02]  /*3350*/  FMUL.FTZ R3, R56, c[0x0][0x320] ;  /* 0x0000c80038037a20 */ /* 0x002fe40000410000 */
[----:B------:R-:W-:Y:S01]  /*3360*/  IMAD.SHL.U32 R221, R0, 0x2, RZ ;  /* 0x0000000200dd7824 */ /* 0x000fe200078e00ff */
[----:B------:R-:W-:Y:S03]  /*3370*/  MUFU.TANH R21, R21 ;  /* 0x0000001500157308 */ /* 0x000fe60000002400 */
[----:B------:R-:W-:-:S05]  /*3380*/  IMAD R222, R2, 0x2, R221 ;  /* 0x0000000202de7824 */ /* 0x000fca00078e02dd */
[----:B------:R1:W2:Y:S02]  /*3390*/  MUFU.TANH R33, R3 ;  /* 0x0000000300217308 */ /* 0x0002a40000002400 */
[----:B-1----:R-:W-:-:S06]  /*33a0*/  FMUL.FTZ R3, R57, c[0x0][0x320] ;  /* 0x0000c80039037a20 */ /* 0x002fcc0000410000 */
[----:B------:R1:W3:Y:S02]  /*33b0*/  MUFU.TANH R18, R3 ;  /* 0x0000000300127308 */ /* 0x0002e40000002400 */
[----:B-1----:R-:W-:-:S06]  /*33c0*/  FMUL.FTZ R3, R52, c[0x0][0x320] ;  /* 0x0000c80034037a20 */ /* 0x002fcc0000410000 */
[----:B------:R1:W4:Y:S02]  /*33d0*/  MUFU.TANH R12, R3 ;  /* 0x00000003000c7308 */ /* 0x0003240000002400 */
[----:B-1----:R-:W-:-:S06]  /*33e0*/  FMUL.FTZ R3, R53, c[0x0][0x320] ;  /* 0x0000c80035037a20 */ /* 0x002fcc0000410000 */
[----:B------:R1:W-:Y:S02]  /*33f0*/  MUFU.TANH R69, R3 ;  /* 0x0000000300457308 */ /* 0x0003e40000002400 */
[----:B-1----:R-:W-:-:S06]  /*3400*/  FMUL.FTZ R3, R44, c[0x0][0x320] ;  /* 0x0000c8002c037a20 */ /* 0x002fcc0000410000 */
[----:B------:R1:W-:Y:S02]  /*3410*/  MUFU.TANH R72, R3 ;  /* 0x0000000300487308 */ /* 0x0003e40000002400 */
[----:B-1----:R-:W-:-:S06]  /*3420*/  FMUL.FTZ R3, R45, c[0x0][0x320] ;  /* 0x0000c8002d037a20 */ /* 0x002fcc0000410000 */
[----:B------:R1:W-:Y:S02]  /*3430*/  MUFU.TANH R68, R3 ;  /* 0x0000000300447308 */ /* 0x0003e40000002400 */
[----:B-1----:R-:W-:-:S06]  /*3440*/  FMUL.FTZ R3, R40, c[0x0][0x320] ;  /* 0x0000c80028037a20 */ /* 0x002fcc0000410000 */
[----:B------:R-:W-:Y:S08]  /*3450*/  MUFU.TANH R40, R5 ;  /* 0x0000000500287308 */ /* 0x000ff00000002400 */
[----:B------:R1:W-:Y:S02]  /*3460*/  MUFU.TANH R71, R3 ;  /* 0x0000000300477308 */ /* 0x0003e40000002400 */
[----:B-1----:R-:W-:-:S06]  /*3470*/  FMUL.FTZ R3, R41, c[0x0][0x320] ;  /* 0x0000c80029037a20 */ /* 0x002fcc0000410000 */
        /* <DEDUP_REMOVED lines=8> */
[----:B------:R1:W-:Y:S08]  /*3500*/  MUFU.TANH R37, R10 ;  /* 0x0000000a00257308 */ /* 0x0003f00000002400 */
[----:B------:R5:W-:Y:S01]  /*3510*/  MUFU.TANH R172, R3 ;  /* 0x0000000300ac7308 */ /* 0x000be20000002400 */
[----:B-1----:R-:W-:-:S07]  /*3520*/  FMUL.FTZ R10, R89, c[0x0][0x320] ;  /* 0x0000c800590a7a20 */ /* 0x002fce0000410000 */
[----:B------:R-:W-:Y:S01]  /*3530*/  MUFU.TANH R10, R10 ;  /* 0x0000000a000a7308 */ /* 0x000fe20000002400 */
[----:B-----5:R-:W-:-:S07]  /*3540*/  FMUL.FTZ R3, R24, c[0x0][0x320] ;  /* 0x0000c80018037a20 */ /* 0x020fce0000410000 */
        /* <DEDUP_REMOVED lines=8> */
[----:B------:R1:W5:Y:S02]  /*35d0*/  MUFU.TANH R15, R3 ;  /* 0x00000003000f7308 */ /* 0x0003640000002400 */
[----:B-1----:R-:W-:-:S06]  /*35e0*/  FMUL.FTZ R3, R105, c[0x0][0x320] ;  /* 0x0000c80069037a20 */ /* 0x002fcc0000410000 */
[----:B------:R1:W1:Y:S02]  /*35f0*/  MUFU.TANH R17, R3 ;  /* 0x0000000300117308 */ /* 0x0002640000002400 */
        /* <DEDUP_REMOVED lines=50> */
[----:B-1----:R-:W-:Y:S02]  /*3920*/  IMAD.IADD R3, R169, 0x1, -R4 ;  /* 0x00000001a9037824 */ /* 0x002fe400078e0a04 */
[----:B------:R-:W-:-:S03]  /*3930*/  FMUL.FTZ R4, R81, c[0x0][0x320] ;  /* 0x0000c80051047a20 */ /* 0x000fc60000410000 */
[----:B------:R-:W-:Y:S01]  /*3940*/  SHF.R.S32.HI R6, RZ, 0x1f, R3 ;  /* 0x0000001fff067819 */ /* 0x000fe20000011403 */
[----:B------:R1:W-:Y:S03]  /*3950*/  MUFU.TANH R28, R4 ;  /* 0x00000004001c7308 */ /* 0x0003e60000002400 */
[----:B------:R-:W-:-:S04]  /*3960*/  LEA.HI R6, R6, R3, RZ, 0x2 ;  /* 0x0000000306067211 */ /* 0x000fc800078f10ff */
[----:B------:R-:W-:-:S05]  /*3970*/  LEA.HI.SX32 R7, R6, UR10, 0x1e ;  /* 0x0000000a06077c11 */ /* 0x000fca000f8ff2ff */
[----:B------:R-:W-:Y:S01]  /*3980*/  IMAD R7, R8, 0x10, R7 ;  /* 0x0000001008077824 */ /* 0x000fe200078e0207 */
[----:B-1----:R-:W-:-:S04]  /*3990*/  LEA.HI R4, R101, R101, RZ, 0x1 ;  /* 0x0000006565047211 */ /* 0x002fc800078f08ff */
[C---:B------:R-:W-:Y:S01]  /*39a0*/  LOP3.LUT R5, R4.reuse, 0x1ffffffe, RZ, 0xc0, !PT ;  /* 0x1ffffffe04057812 */ /* 0x040fe200078ec0ff */
[----:B------:R-:W-:-:S04]  /*39b0*/  IMAD.SHL.U32 R9, R4, 0x20, RZ ;  /* 0x0000002004097824 */ /* 0x000fc800078e00ff */
[----:B------:R-:W-:Y:S01]  /*39c0*/  IMAD.IADD R8, R101, 0x1, -R5 ;  /* 0x0000000165087824 */ /* 0x000fe200078e0a05 */
[----:B------:R-:W-:-:S05]  /*39d0*/  LOP3.LUT R4, R9, 0xffffffc0, RZ, 0xc0, !PT ;  /* 0xffffffc009047812 */ /* 0x000fca00078ec0ff */
[----:B------:R-:W-:Y:S02]  /*39e0*/  IMAD.IADD R5, R4, 0x1, R7 ;  /* 0x0000000104057824 */ /* 0x000fe400078e0207 */
[----:B------:R-:W-:Y:S02]  /*39f0*/  FMUL.FTZ R4, R96, c[0x0][0x320] ;  /* 0x0000c80060047a20 */ /* 0x000fe40000410000 */
[----:B------:R-:W-:Y:S02]  /*3a00*/  IMAD R11, R8, 0x8, R5 ;  /* 0x00000008080b7824 */ /* 0x000fe400078e0205 */
[----:B------:R1:W1:Y:S02]  /*3a10*/  MUFU.TANH R14, R4 ;  /* 0x00000004000e7308 */ /* 0x0002640000002400 */
[----:B------:R-:W-:Y:S01]  /*3a20*/  @P1 IMAD.HI.U32 R7, R11, c[0x0][0x2c8], RZ ;  /* 0x0000b2000b071a27 */ /* 0x000fe200078e00ff */
[----:B------:R-:W-:Y:S03]  /*3a30*/  STL [R1+0x3c], R11 ;  /* 0x00003c0b01007387 */ /* 0x000fe60000100800 */
[----:B------:R-:W-:Y:S01]  /*3a40*/  IMAD.MOV.U32 R5, RZ, RZ, R11 ;  /* 0x000000ffff057224 */ /* 0x000fe200078e000b */
[----:B------:R-:W-:Y:S01]  /*3a50*/  @P0 SHF.R.U32.HI R5, RZ, c[0x0][0x2cc], R7 ;  /* 0x0000b300ff050a19 */ /* 0x000fe20000011607 */
[----:B------:R-:W-:-:S04]  /*3a60*/  FMUL.FTZ R7, R77, c[0x0][0x320] ;  /* 0x0000c8004d077a20 */ /* 0x000fc80000410000 */
[----:B------:R-:W2:Y:S01]  /*3a70*/  SHFL.IDX PT, R8, R5, RZ, 0x1c1f ;  /* 0x001c1fff05087589 */ /* 0x000ea200000e0000 */
[----:B------:R-:W-:Y:S01]  /*3a80*/  MUFU.TANH R23, R7 ;  /* 0x0000000700177308 */ /* 0x000fe20000002400 */
[----:B-1----:R-:W-:Y:S02]  /*3a90*/  FMUL.FTZ R4, R97, c[0x0][0x320] ;  /* 0x0000c80061047a20 */ /* 0x002fe40000410000 */
[----:B------:R-:W1:Y:S05]  /*3aa0*/  SHFL.IDX PT, R11, R5, 0x2, 0x1c1f ;  /* 0x005c1f00050b7f89 */ /* 0x000e6a00000e0000 */
[----:B------:R2:W1:Y:S02]  /*3ab0*/  MUFU.TANH R13, R4 ;  /* 0x00000004000d7308 */ /* 0x0004640000002400 */
[----:B--2---:R-:W-:-:S06]  /*3ac0*/  FMUL.FTZ R4, R76, c[0x0][0x320] ;  /* 0x0000c8004c047a20 */ /* 0x004fcc0000410000 */
[----:B------:R2:W1:Y:S02]  /*3ad0*/  MUFU.TANH R25, R4 ;  /* 0x0000000400197308 */ /* 0x0004640000002400 */
[----:B--2---:R-:W-:Y:S01]  /*3ae0*/  LOP3.LUT R4, R6, 0x7ffffffc, RZ, 0xc0, !PT ;  /* 0x7ffffffc06047812 */ /* 0x004fe200078ec0ff */
[----:B------:R-:W-:-:S04]  /*3af0*/  IMAD.U32 R6, RZ, RZ, UR5 ;  /* 0x00000005ff067e24 */ /* 0x000fc8000f8e00ff */
[----:B------:R-:W-:Y:S02]  /*3b00*/  IMAD.IADD R4, R3, 0x1, -R4 ;  /* 0x0000000103047824 */ /* 0x000fe400078e0a04 */
[----:B------:R-:W-:Y:S02]  /*3b10*/  FMUL.FTZ R3, R78, c[0x0][0x320] ;  /* 0x0000c8004e037a20 */ /* 0x000fe40000410000 */
[----:B------:R-:W-:Y:S02]  /*3b20*/  IMAD.SHL.U32 R9, R4, 0x2, RZ ;  /* 0x0000000204097824 */ /* 0x000fe400078e00ff */
[----:B------:R2:W-:Y:S01]  /*3b30*/  MUFU.TANH R36, R3 ;  /* 0x0000000300247308 */ /* 0x0005e20000002400 */
[----:B------:R-:W-:Y:S02]  /*3b40*/  FMUL.FTZ R4, R79, c[0x0][0x320] ;  /* 0x0000c8004f047a20 */ /* 0x000fe40000410000 */
[----:B------:R-:W-:Y:S01]  /*3b50*/  IADD3 R7, -R9, UR4, RZ ;  /* 0x0000000409077c10 */ /* 0x000fe2000fffe1ff */
[----:B------:R1:W-:Y:S01]  /*3b60*/  STL [R1+0x40], R9 ;  /* 0x0000400901007387 */ /* 0x0003e20000100800 */
[----:B------:R-:W-:-:S02]  /*3b70*/  ULDC.64 UR4, c[0x0][0x2c8] ;  /* 0x0000b20000047ab9 */ /* 0x000fc40000000a00 */
[----:B------:R-:W-:Y:S01]  /*3b80*/  UIMAD.WIDE.U32 UR24, UR10, UR4, URZ ;  /* 0x000000040a1872a5 */ /* 0x000fe2000f8e003f */
[----:B------:R1:W-:Y:S03]  /*3b90*/  MUFU.TANH R26, R4 ;  /* 0x00000004001a7308 */ /* 0x0003e60000002400 */
[----:B------:R-:W-:-:S04]  /*3ba0*/  @UP1 USHF.R.U32.HI UR10, URZ, UR5, UR25 ;  /* 0x000000053f0a1299 */ /* 0x000fc80008011619 */
[----:B------:R-:W-:Y:S01]  /*3bb0*/  UIADD3 UR10, UR10, UR7, -UR12 ;  /* 0x000000070a0a7290 */ /* 0x000fe2000fffe80c */
[----:B--2---:R-:W-:-:S03]  /*3bc0*/  IADD3 R3, -R9, UR7, R6 ;  /* 0x0000000709037c10 */ /* 0x004fc6000fffe106 */
[----:B------:R-:W-:Y:S01]  /*3bd0*/  USHF.R.S32.HI UR4, URZ, 0x1f, UR10 ;  /* 0x0000001f3f047899 */ /* 0x000fe2000801140a */
[----:B------:R-:W-:-:S03]  /*3be0*/  IADD3 R6, R3, -UR12, RZ ;  /* 0x8000000c03067c10 */ /* 0x000fc6000fffe0ff */
[----:B------:R-:W-:Y:S02]  /*3bf0*/  ULEA.HI UR4, UR4, UR10, URZ, 0x6 ;  /* 0x0000000a04047291 */ /* 0x000fe4000f8f303f */
[----:B------:R-:W-:Y:S02]  /*3c00*/  IMAD.IADD R3, R6, 0x1, R8 ;  /* 0x0000000106037824 */ /* 0x000fe400078e0208 */
[----:B------:R-:W-:Y:S01]  /*3c10*/  FMUL.FTZ R8, R98, c[0x0][0x320] ;  /* 0x0000c80062087a20 */ /* 0x000fe20000410000 */
[----:B------:R-:W-:Y:S01]  /*3c20*/  USHF.R.S32.HI UR4, URZ, 0x6, UR4 ;  /* 0x000000063f047899 */ /* 0x000fe20008011404 */
[----:B-1----:R-:W-:Y:S01]  /*3c30*/  FMUL.FTZ R9, R64, c[0x0][0x320] ;  /* 0x0000c80040097a20 */ /* 0x002fe20000410000 */
[----:B------:R-:W-:Y:S01]  /*3c40*/  IMNMX R4, R7, R3, PT ;  /* 0x0000000307047217 */ /* 0x000fe20003800200 */
[----:B------:R-:W-:Y:S01]  /*3c50*/  IMAD.IADD R3, R6, 0x1, R11 ;  /* 0x0000000106037824 */ /* 0x000fe200078e020b */
[----:B------:R1:W-:Y:S01]  /*3c60*/  MUFU.TANH R24, R8 ;  /* 0x0000000800187308 */ /* 0x0003e20000002400 */
[----:B------:R-:W-:Y:S01]  /*3c70*/  FMUL.FTZ R11, R66, c[0x0][0x320] ;  /* 0x0000c800420b7a20 */ /* 0x000fe20000410000 */
[C---:B------:R-:W-:Y:S01]  /*3c80*/  ISETP.GT.AND P0, PT, R4.reuse, RZ, PT ;  /* 0x000000ff0400720c */ /* 0x040fe20003f04270 */
[----:B------:R-:W-:Y:S01]  /*3c90*/  UISETP.LT.AND UP0, UPT, URZ, UR4, UPT ;  /* 0x000000043f00728c */ /* 0x000fe2000bf01270 */
[----:B------:R-:W-:-:S02]  /*3ca0*/  ISETP.GT.AND P1, PT, R4, 0x1, PT ;  /* 0x000000010400780c */ /* 0x000fc40003f24270 */
[----:B------:R-:W-:Y:S01]  /*3cb0*/  FSEL R33, R33, -INF , P0 ;  /* 0xff80000021217808 */ /* 0x000fe20000000000 */
[----:B------:R-:W-:Y:S01]  /*3cc0*/  USEL UR4, URZ, UR4, !UP0 ;  /* 0x000000043f047287 */ /* 0x000fe2000c000000 */
[----:B------:R-:W-:Y:S02]  /*3cd0*/  ISETP.GT.AND P0, PT, R4, 0x8, PT ;  /* 0x000000080400780c */ /* 0x000fe40003f04270 */
[----:B------:R-:W-:Y:S02]  /*3ce0*/  IMNMX R3, R7, R3, PT ;  /* 0x0000000307037217 */ /* 0x000fe40003800200 */
[----:B---3--:R-:W-:Y:S02]  /*3cf0*/  FSEL R38, R18, -INF , P1 ;  /* 0xff80000012267808 */ /* 0x008fe40000800000 */
[----:B----4-:R-:W-:Y:S01]  /*3d00*/  FSEL R45, R12, -INF , P0 ;  /* 0xff8000000c2d7808 */ /* 0x010fe20000000000 */
[----:B------:R2:W3:Y:S01]  /*3d10*/  MUFU.TANH R18, R9 ;  /* 0x0000000900127308 */ /* 0x0004e20000002400 */
[----:B------:R-:W-:Y:S01]  /*3d20*/  ISETP.GT.AND P1, PT, R3, RZ, PT ;  /* 0x000000ff0300720c */ /* 0x000fe20003f24270 */
[----:B-1----:R-:W-:Y:S01]  /*3d30*/  FMUL.FTZ R8, R65, c[0x0][0x320] ;  /* 0x0000c80041087a20 */ /* 0x002fe20000410000 */
[----:B------:R-:W-:Y:S01]  /*3d40*/  ISETP.GT.AND P0, PT, R3, 0x1, PT ;  /* 0x000000010300780c */ /* 0x000fe20003f04270 */
[----:B------:R-:W-:Y:S01]  /*3d50*/  FMUL.FTZ R12, R67, c[0x0][0x320] ;  /* 0x0000c800430c7a20 */ /* 0x000fe20000410000 */
[----:B-----5:R-:W-:-:S02]  /*3d60*/  FSEL R15, R15, -INF , P1 ;  /* 0xff8000000f0f7808 */ /* 0x020fc40000800000 */
[----:B------:R-:W-:Y:S02]  /*3d70*/  FSEL R17, R17, -INF , P0 ;  /* 0xff80000011117808 */ /* 0x000fe40000000000 */
[C---:B------:R-:W-:Y:S01]  /*3d80*/  ISETP.GT.AND P1, PT, R3.reuse, 0x8, PT ;  /* 0x000000080300780c */ /* 0x040fe20003f24270 */
[----:B------:R-:W-:Y:S01]  /*3d90*/  MUFU.TANH R12, R12 ;  /* 0x0000000c000c7308 */ /* 0x000fe20000002400 */
[----:B------:R-:W-:Y:S02]  /*3da0*/  ISETP.GT.AND P0, PT, R3, 0x9, PT ;  /* 0x000000090300780c */ /* 0x000fe40003f04270 */
[----:B------:R-:W-:Y:S02]  /*3db0*/  FSEL R20, R14, -INF , P1 ;  /* 0xff8000000e147808 */ /* 0x000fe40000800000 */
[----:B------:R-:W-:Y:S01]  /*3dc0*/  FSEL R22, R13, -INF , P0 ;  /* 0xff8000000d167808 */ /* 0x000fe20000000000 */
[----:B--2---:R-:W1:Y:S01]  /*3dd0*/  SHFL.IDX PT, R9, R5, 0x3, 0x1c1f ;  /* 0x007c1f0005097f89 */ /* 0x004e6200000e0000 */
[C---:B------:R-:W-:Y:S01]  /*3de0*/  ISETP.GT.AND P1, PT, R3.reuse, 0x10, PT ;  /* 0x000000100300780c */ /* 0x040fe20003f24270 */
[----:B------:R2:W4:Y:S01]  /*3df0*/  MUFU.TANH R14, R8 ;  /* 0x00000008000e7308 */ /* 0x0005220000002400 */
[----:B------:R-:W-:Y:S01]  /*3e00*/  ISETP.GT.AND P0, PT, R3, 0x11, PT ;  /* 0x000000110300780c */ /* 0x000fe20003f04270 */
[----:B------:R-:W-:Y:S01]  /*3e10*/  FMUL.FTZ R13, R34, c[0x0][0x320] ;  /* 0x0000c800220d7a20 */ /* 0x000fe20000410000 */
[----:B------:R-:W-:-:S02]  /*3e20*/  FSEL R48, R44, -INF , P1 ;  /* 0xff8000002c307808 */ /* 0x000fc40000800000 */
[----:B------:R-:W-:Y:S02]  /*3e30*/  FSEL R50, R41, -INF , P0 ;  /* 0xff80000029327808 */ /* 0x000fe40000000000 */
[C---:B------:R-:W-:Y:S02]  /*3e40*/  ISETP.GT.AND P1, PT, R3.reuse, 0x18, PT ;  /* 0x000000180300780c */ /* 0x040fe40003f24270 */
[----:B------:R-:W-:Y:S02]  /*3e50*/  ISETP.GT.AND P0, PT, R3, 0x19, PT ;  /* 0x000000190300780c */ /* 0x000fe40003f04270 */
[----:B------:R-:W-:Y:S02]  /*3e60*/  FSEL R49, R32, -INF , P1 ;  /* 0xff80000020317808 */ /* 0x000fe40000800000 */
[----:B------:R-:W-:Y:S01]  /*3e70*/  FSEL R51, R10, -INF , P0 ;  /* 0xff8000000a337808 */ /* 0x000fe20000000000 */
[----:B------:R-:W-:Y:S01]  /*3e80*/  FMUL.FTZ R10, R35, c[0x0][0x320] ;  /* 0x0000c800230a7a20 */ /* 0x000fe20000410000 */
[----:B------:R-:W-:-:S02]  /*3e90*/  ISETP.GT.AND P1, PT, R3, 0x20, PT ;  /* 0x000000200300780c */ /* 0x000fc40003f24270 */
[----:B------:R-:W-:Y:S02]  /*3ea0*/  ISETP.GT.AND P0, PT, R3, 0x21, PT ;  /* 0x000000210300780c */ /* 0x000fe40003f04270 */
[----:B--2---:R-:W-:Y:S02]  /*3eb0*/  FMNMX.FTZ R8, R15, R17, !PT ;  /* 0x000000110f087209 */ /* 0x004fe40007810000 */
[----:B------:R-:W-:Y:S02]  /*3ec0*/  FSEL R165, R31, -INF , P1 ;  /* 0xff8000001fa57808 */ /* 0x000fe40000800000 */
[----:B------:R-:W-:Y:S02]  /*3ed0*/  FSEL R164, R30, -INF , P0 ;  /* 0xff8000001ea47808 */ /* 0x000fe40000000000 */
[----:B------:R-:W-:Y:S02]  /*3ee0*/  FMNMX.FTZ R8, R20, R8, !PT ;  /* 0x0000000814087209 */ /* 0x000fe40007810000 */
[----:B------:R-:W-:-:S02]  /*3ef0*/  ISETP.GT.AND P1, PT, R3, 0x28, PT ;  /* 0x000000280300780c */ /* 0x000fc40003f24270 */
[----:B------:R-:W-:Y:S02]  /*3f00*/  ISETP.GT.AND P0, PT, R3, 0x29, PT ;  /* 0x000000290300780c */ /* 0x000fe40003f04270 */
[----:B------:R-:W-:Y:S02]  /*3f10*/  FMNMX.FTZ R8, R22, R8, !PT ;  /* 0x0000000816087209 */ /* 0x000fe40007810000 */
[----:B------:R-:W-:Y:S02]  /*3f20*/  FSEL R159, R29, -INF , P1 ;  /* 0xff8000001d9f7808 */ /* 0x000fe40000800000 */
[----:B------:R-:W-:Y:S02]  /*3f30*/  FSEL R166, R28, -INF , P0 ;  /* 0xff8000001ca67808 */ /* 0x000fe40000000000 */
[C---:B------:R-:W-:Y:S01]  /*3f40*/  ISETP.GT.AND P1, PT, R3.reuse, 0x30, PT ;  /* 0x000000300300780c */ /* 0x040fe20003f24270 */
[----:B------:R-:W-:Y:S01]  /*3f50*/  LDSM.16.MT88.4 R28, [R221+0x100] ;  /* 0x00010000dd1c783b */ /* 0x000fe20000004200 */
[----:B------:R-:W-:-:S02]  /*3f60*/  ISETP.GT.AND P0, PT, R3, 0x31, PT ;  /* 0x000000310300780c */ /* 0x000fc40003f04270 */
[----:B------:R-:W-:Y:S02]  /*3f70*/  FMNMX.FTZ R8, R48, R8, !PT ;  /* 0x0000000830087209 */ /* 0x000fe40007810000 */
[----:B------:R-:W-:Y:S02]  /*3f80*/  FSEL R213, R25, -INF , P1 ;  /* 0xff80000019d57808 */ /* 0x000fe40000800000 */
[----:B------:R-:W-:Y:S02]  /*3f90*/  FSEL R219, R23, -INF , P0 ;  /* 0xff80000017db7808 */ /* 0x000fe40000000000 */
[C---:B------:R-:W-:Y:S01]  /*3fa0*/  ISETP.GT.AND P1, PT, R3.reuse, 0x38, PT ;  /* 0x000000380300780c */ /* 0x040fe20003f24270 */
[----:B------:R2:W5:Y:S01]  /*3fb0*/  MUFU.TANH R23, R11 ;  /* 0x0000000b00177308 */ /* 0x0005620000002400 */
[----:B------:R-:W-:Y:S02]  /*3fc0*/  ISETP.GT.AND P0, PT, R3, 0x39, PT ;  /* 0x000000390300780c */ /* 0x000fe40003f04270 */
[----:B------:R-:W-:Y:S01]  /*3fd0*/  FMNMX.FTZ R3, R50, R8, !PT ;  /* 0x0000000832037209 */ /* 0x000fe20007810000 */
[----:B-1----:R-:W-:Y:S01]  /*3fe0*/  IMAD.IADD R8, R6, 0x1, R9 ;  /* 0x0000000106087824 */ /* 0x002fe200078e0209 */
[----:B---3--:R-:W-:Y:S01]  /*3ff0*/  FSEL R215, R18, -INF , P1 ;  /* 0xff80000012d77808 */ /* 0x008fe20000800000 */
[----:B------:R-:W1:Y:S01]  /*4000*/  SHFL.IDX PT, R9, R5, 0x1, 0x1c1f ;  /* 0x003c1f0005097f89 */ /* 0x000e6200000e0000 */
[----:B------:R-:W-:-:S02]  /*4010*/  FMNMX.FTZ R104, R49, R3, !PT ;  /* 0x0000000331687209 */ /* 0x000fc40007810000 */
[----:B------:R-:W-:Y:S02]  /*4020*/  IMNMX R3, R7, R8, PT ;  /* 0x0000000807037217 */ /* 0x000fe40003800200 */
[----:B----4-:R-:W-:Y:S02]  /*4030*/  FSEL R239, R14, -INF , P0 ;  /* 0xff8000000eef7808 */ /* 0x010fe40000000000 */
[C---:B------:R-:W-:Y:S02]  /*4040*/  ISETP.GT.AND P1, PT, R3.reuse, RZ, PT ;  /* 0x000000ff0300720c */ /* 0x040fe40003f24270 */
[----:B------:R-:W-:Y:S02]  /*4050*/  ISETP.GT.AND P0, PT, R3, 0x1, PT ;  /* 0x000000010300780c */ /* 0x000fe40003f04270 */
[----:B--2---:R-:W-:Y:S02]  /*4060*/  FSEL R11, R47, -INF , P1 ;  /* 0xff8000002f0b7808 */ /* 0x004fe40000800000 */
[----:B------:R-:W-:-:S02]  /*4070*/  ISETP.GT.AND P1, PT, R3, 0x8, PT ;  /* 0x000000080300780c */ /* 0x000fc40003f24270 */
[----:B------:R-:W-:Y:S02]  /*4080*/  FSEL R14, R46, -INF , P0 ;  /* 0xff8000002e0e7808 */ /* 0x000fe40000000000 */
[----:B------:R-:W-:Y:S02]  /*4090*/  FSEL R18, R24, -INF , P1 ;  /* 0xff80000018127808 */ /* 0x000fe40000800000 */
[C---:B------:R-:W-:Y:S01]  /*40a0*/  ISETP.GT.AND P0, PT, R3.reuse, 0x9, PT ;  /* 0x000000090300780c */ /* 0x040fe20003f04270 */
[----:B------:R-:W2:Y:S01]  /*40b0*/  MUFU.TANH R24, R16 ;  /* 0x0000001000187308 */ /* 0x000ea20000002400 */
[----:B------:R-:W-:Y:S02]  /*40c0*/  ISETP.GT.AND P1, PT, R3, 0x10, PT ;  /* 0x000000100300780c */ /* 0x000fe40003f24270 */
[----:B------:R-:W-:Y:S01]  /*40d0*/  FMNMX.FTZ R104, R51, R104, !PT ;  /* 0x0000006833687209 */ /* 0x000fe20007810000 */
[----:B-1----:R-:W-:Y:S01]  /*40e0*/  IMAD.IADD R6, R6, 0x1, R9 ;  /* 0x0000000106067824 */ /* 0x002fe200078e0209 */
[----:B------:R-:W-:-:S02]  /*40f0*/  FMNMX.FTZ R5, R11, R14, !PT ;  /* 0x0000000e0b057209 */ /* 0x000fc40007810000 */
[----:B------:R-:W-:Y:S01]  /*4100*/  FSEL R32, R57, -INF , P0 ;  /* 0xff80000039207808 */ /* 0x000fe20000000000 */
[----:B------:R1:W3:Y:S01]  /*4110*/  MUFU.TANH R16, R13 ;  /* 0x0000000d00107308 */ /* 0x0002e20000002400 */
[----:B------:R-:W-:Y:S02]  /*4120*/  FSEL R39, R53, -INF , P1 ;  /* 0xff80000035277808 */ /* 0x000fe40000800000 */
[C---:B------:R-:W-:Y:S02]  /*4130*/  ISETP.GT.AND P0, PT, R3.reuse, 0x11, PT ;  /* 0x000000110300780c */ /* 0x040fe40003f04270 */
[----:B------:R-:W-:Y:S02]  /*4140*/  ISETP.GT.AND P1, PT, R3, 0x18, PT ;  /* 0x000000180300780c */ /* 0x000fe40003f24270 */
[----:B------:R-:W-:Y:S02]  /*4150*/  FMNMX.FTZ R104, R165, R104, !PT ;  /* 0x00000068a5687209 */ /* 0x000fe40007810000 */
[----:B------:R-:W-:-:S02]  /*4160*/  FMNMX.FTZ R5, R18, R5, !PT ;  /* 0x0000000512057209 */ /* 0x000fc40007810000 */
[----:B------:R-:W-:Y:S02]  /*4170*/  FSEL R46, R56, -INF , P0 ;  /* 0xff800000382e7808 */ /* 0x000fe40000000000 */
[----:B------:R-:W-:Y:S02]  /*4180*/  FSEL R47, R43, -INF , P1 ;  /* 0xff8000002b2f7808 */ /* 0x000fe40000800000 */
[C---:B------:R-:W-:Y:S02]  /*4190*/  ISETP.GT.AND P0, PT, R3.reuse, 0x19, PT ;  /* 0x000000190300780c */ /* 0x040fe40003f04270 */
[----:B------:R-:W-:Y:S02]  /*41a0*/  ISETP.GT.AND P1, PT, R3, 0x20, PT ;  /* 0x000000200300780c */ /* 0x000fe40003f24270 */
[----:B------:R-:W-:Y:S02]  /*41b0*/  FMNMX.FTZ R104, R164, R104, !PT ;  /* 0x00000068a4687209 */ /* 0x000fe40007810000 */
[----:B------:R-:W-:-:S02]  /*41c0*/  FMNMX.FTZ R5, R32, R5, !PT ;  /* 0x0000000520057209 */ /* 0x000fc40007810000 */
[----:B------:R-:W-:Y:S02]  /*41d0*/  FSEL R82, R52, -INF , P0 ;  /* 0xff80000034527808 */ /* 0x000fe40000000000 */
[----:B------:R-:W-:Y:S02]  /*41e0*/  FSEL R101, R42, -INF , P1 ;  /* 0xff8000002a657808 */ /* 0x000fe40000800000 */
[----:B------:R-:W-:Y:S02]  /*41f0*/  FMNMX.FTZ R104, R159, R104, !PT ;  /* 0x000000689f687209 */ /* 0x000fe40007810000 */
[C---:B------:R-:W-:Y:S02]  /*4200*/  ISETP.GT.AND P0, PT, R3.reuse, 0x21, PT ;  /* 0x000000210300780c */ /* 0x040fe40003f04270 */
[----:B------:R-:W-:Y:S02]  /*4210*/  ISETP.GT.AND P1, PT, R3, 0x28, PT ;  /* 0x000000280300780c */ /* 0x000fe40003f24270 */
[----:B------:R-:W-:-:S02]  /*4220*/  FMNMX.FTZ R5, R39, R5, !PT ;  /* 0x0000000527057209 */ /* 0x000fc40007810000 */
[----:B------:R-:W-:Y:S02]  /*4230*/  FMNMX.FTZ R104, R166, R104, !PT ;  /* 0x00000068a6687209 */ /* 0x000fe40007810000 */
[----:B------:R-:W-:Y:S02]  /*4240*/  FSEL R103, R103, -INF , P0 ;  /* 0xff80000067677808 */ /* 0x000fe40000000000 */
[----:B------:R-:W-:Y:S02]  /*4250*/  FSEL R156, R40, -INF , P1 ;  /* 0xff800000289c7808 */ /* 0x000fe40000800000 */
[----:B------:R-:W-:Y:S01]  /*4260*/  FMNMX.FTZ R5, R46, R5, !PT ;  /* 0x000000052e057209 */ /* 0x000fe20007810000 */
[----:B------:R-:W-:Y:S01]  /*4270*/  LDSM.16.MT88.4 R40, [R222+0x2100] ;  /* 0x00210000de28783b */ /* 0x000fe20000004200 */
[C---:B------:R-:W-:Y:S02]  /*4280*/  ISETP.GT.AND P0, PT, R3.reuse, 0x29, PT ;  /* 0x000000290300780c */ /* 0x040fe40003f04270 */
[----:B------:R-:W-:-:S02]  /*4290*/  ISETP.GT.AND P1, PT, R3, 0x30, PT ;  /* 0x000000300300780c */ /* 0x000fc40003f24270 */
[----:B------:R-:W-:Y:S02]  /*42a0*/  FMNMX.FTZ R104, R213, R104, !PT ;  /* 0x00000068d5687209 */ /* 0x000fe40007810000 */
[----:B------:R-:W-:Y:S02]  /*42b0*/  FMNMX.FTZ R5, R47, R5, !PT ;  /* 0x000000052f057209 */ /* 0x000fe40007810000 */
[----:B------:R-:W-:Y:S02]  /*42c0*/  FSEL R158, R37, -INF , P0 ;  /* 0xff800000259e7808 */ /* 0x000fe40000000000 */
[----:B------:R-:W-:Y:S02]  /*42d0*/  FSEL R173, R36, -INF , P1 ;  /* 0xff80000024ad7808 */ /* 0x000fe40000800000 */
[C---:B------:R-:W-:Y:S02]  /*42e0*/  ISETP.GT.AND P0, PT, R3.reuse, 0x31, PT ;  /* 0x000000310300780c */ /* 0x040fe40003f04270 */
[----:B------:R-:W-:-:S02]  /*42f0*/  ISETP.GT.AND P1, PT, R3, 0x38, PT ;  /* 0x000000380300780c */ /* 0x000fc40003f24270 */
[----:B------:R-:W-:Y:S02]  /*4300*/  FMNMX.FTZ R104, R219, R104, !PT ;  /* 0x00000068db687209 */ /* 0x000fe40007810000 */
[----:B------:R-:W-:Y:S02]  /*4310*/  FMNMX.FTZ R5, R82, R5, !PT ;  /* 0x0000000552057209 */ /* 0x000fe40007810000 */
[----:B------:R-:W-:Y:S02]  /*4320*/  FSEL R175, R26, -INF , P0 ;  /* 0xff8000001aaf7808 */ /* 0x000fe40000000000 */
[----:B-----5:R-:W-:Y:S02]  /*4330*/  FSEL R174, R23, -INF , P1 ;  /* 0xff80000017ae7808 */ /* 0x020fe40000800000 */
[----:B------:R-:W-:Y:S02]  /*4340*/  ISETP.GT.AND P0, PT, R3, 0x39, PT ;  /* 0x000000390300780c */ /* 0x000fe40003f04270 */
[----:B------:R-:W-:-:S02]  /*4350*/  ISETP.GT.AND P1, PT, R4, 0x9, PT ;  /* 0x000000090400780c */ /* 0x000fc40003f24270 */
[----:B------:R-:W-:Y:S02]  /*4360*/  FMNMX.FTZ R104, R215, R104, !PT ;  /* 0x00000068d7687209 */ /* 0x000fe40007810000 */
[----:B------:R-:W-:Y:S02]  /*4370*/  FMNMX.FTZ R5, R101, R5, !PT ;  /* 0x0000000565057209 */ /* 0x000fe40007810000 */
[----:B------:R-:W-:Y:S02]  /*4380*/  FSEL R208, R12, -INF , P0 ;  /* 0xff8000000cd07808 */ /* 0x000fe40000000000 */
[----:B------:R-:W-:Y:S02]  /*4390*/  FSEL R37, R69, -INF , P1 ;  /* 0xff80000045257808 */ /* 0x000fe40000800000 */
[----:B------:R-:W-:Y:S02]  /*43a0*/  FMNMX.FTZ R104, R239, R104, !PT ;  /* 0x00000068ef687209 */ /* 0x000fe40007810000 */
[----:B------:R-:W-:-:S02]  /*43b0*/  ISETP.GT.AND P1, PT, R4, 0x10, PT ;  /* 0x000000100400780c */ /* 0x000fc40003f24270 */
[----:B------:R-:W-:Y:S01]  /*43c0*/  ISETP.GT.AND P0, PT, R4, 0x11, PT ;  /* 0x000000110400780c */ /* 0x000fe20003f04270 */
[----:B------:R-:W4:Y:S01]  /*43d0*/  SHFL.BFLY PT, R8, R104, 0x2, 0x1f ;  /* 0x0c401f0068087f89 */ /* 0x000f2200000e0000 */
[----:B------:R-:W-:Y:S02]  /*43e0*/  FMNMX.FTZ R5, R103, R5, !PT ;  /* 0x0000000567057209 */ /* 0x000fe40007810000 */
        /* <DEDUP_REMOVED lines=8> */
[C---:B------:R-:W-:Y:S02]  /*4470*/  ISETP.GT.AND P1, PT, R4.reuse, 0x20, PT ;  /* 0x000000200400780c */ /* 0x040fe40003f24270 */
[----:B------:R-:W-:-:S02]  /*4480*/  ISETP.GT.AND P0, PT, R4, 0x21, PT ;  /* 0x000000210400780c */ /* 0x000fc40003f04270 */
[----:B------:R-:W-:Y:S02]  /*4490*/  FMNMX.FTZ R5, R173, R5, !PT ;  /* 0x00000005ad057209 */ /* 0x000fe40007810000 */
[----:B------:R-:W-:Y:S02]  /*44a0*/  IMNMX R3, R7, R6, PT ;  /* 0x0000000607037217 */ /* 0x000fe40003800200 */
[----:B------:R-:W-:Y:S01]  /*44b0*/  FSEL R107, R63, -INF , P1 ;  /* 0xff8000003f6b7808 */ /* 0x000fe20000800000 */
[----:B------:R5:W1:Y:S01]  /*44c0*/  MUFU.TANH R7, R10 ;  /* 0x0000000a00077308 */ /* 0x000a620000002400 */
[----:B------:R-:W-:Y:S02]  /*44d0*/  FSEL R157, R157, -INF , P0 ;  /* 0xff8000009d9d7808 */ /* 0x000fe40000000000 */
[----:B------:R-:W-:Y:S02]  /*44e0*/  FMNMX.FTZ R6, R33, R38, !PT ;  /* 0x0000002621067209 */ /* 0x000fe40007810000 */
[----:B------:R-:W-:-:S02]  /*44f0*/  ISETP.GT.AND P1, PT, R4, 0x28, PT ;  /* 0x000000280400780c */ /* 0x000fc40003f24270 */
[----:B------:R-:W-:Y:S02]  /*4500*/  ISETP.GT.AND P0, PT, R4, 0x29, PT ;  /* 0x000000290400780c */ /* 0x000fe40003f04270 */
[----:B------:R-:W-:Y:S02]  /*4510*/  FMNMX.FTZ R5, R175, R5, !PT ;  /* 0x00000005af057209 */ /* 0x000fe40007810000 */
[----:B------:R-:W-:Y:S02]  /*4520*/  FMNMX.FTZ R6, R45, R6, !PT ;  /* 0x000000062d067209 */ /* 0x000fe40007810000 */
[----:B------:R-:W-:Y:S02]  /*4530*/  FSEL R167, R167, -INF , P1 ;  /* 0xff800000a7a77808 */ /* 0x000fe40000800000 */
[----:B------:R-:W-:Y:S02]  /*4540*/  FSEL R172, R172, -INF , P0 ;  /* 0xff800000acac7808 */ /* 0x000fe40000000000 */
[----:B------:R-:W-:-:S02]  /*4550*/  ISETP.GT.AND P1, PT, R4, 0x30, PT ;  /* 0x000000300400780c */ /* 0x000fc40003f24270 */
[----:B------:R-:W-:Y:S02]  /*4560*/  ISETP.GT.AND P0, PT, R4, 0x31, PT ;  /* 0x000000310400780c */ /* 0x000fe40003f04270 */
[----:B------:R-:W-:Y:S02]  /*4570*/  FMNMX.FTZ R5, R174, R5, !PT ;  /* 0x00000005ae057209 */ /* 0x000fe40007810000 */
[----:B------:R-:W-:Y:S02]  /*4580*/  FMNMX.FTZ R6, R37, R6, !PT ;  /* 0x0000000625067209 */ /* 0x000fe40007810000 */
[----:B------:R-:W-:Y:S02]  /*4590*/  FSEL R209, R209, -INF , P1 ;  /* 0xff800000d1d17808 */ /* 0x000fe40000800000 */
[----:B------:R-:W-:Y:S02]  /*45a0*/  FSEL R210, R210, -INF , P0 ;  /* 0xff800000d2d27808 */ /* 0x000fe40000000000 */
[----:B------:R-:W-:-:S02]  /*45b0*/  FMNMX.FTZ R5, R208, R5, !PT ;  /* 0x00000005d0057209 */ /* 0x000fc40007810000 */
[C---:B------:R-:W-:Y:S02]  /*45c0*/  ISETP.GT.AND P1, PT, R4.reuse, 0x38, PT ;  /* 0x000000380400780c */ /* 0x040fe40003f24270 */
[----:B------:R-:W-:Y:S02]  /*45d0*/  ISETP.GT.AND P0, PT, R4, 0x39, PT ;  /* 0x000000390400780c */ /* 0x000fe40003f04270 */
[----:B------:R-:W-:Y:S02]  /*45e0*/  FMNMX.FTZ R4, R44, R6, !PT ;  /* 0x000000062c047209 */ /* 0x000fe40007810000 */
[----:B----4-:R-:W-:Y:S02]  /*45f0*/  FMNMX.FTZ R104, R104, R8, !PT ;  /* 0x0000000868687209 */ /* 0x010fe40007810000 */
[----:B------:R-:W4:Y:S01]  /*4600*/  SHFL.BFLY PT, R8, R5, 0x2, 0x1f ;  /* 0x0c401f0005087f89 */ /* 0x000f2200000e0000 */
[----:B------:R-:W-:Y:S02]  /*4610*/  FMNMX.FTZ R4, R80, R4, !PT ;  /* 0x0000000450047209 */ /* 0x000fe40007810000 */
[----:B------:R-:W-:Y:S01]  /*4620*/  FSEL R241, R241, -INF , P1 ;  /* 0xff800000f1f17808 */ /* 0x000fe20000800000 */
[----:B------:R-:W2:Y:S01]  /*4630*/  SHFL.BFLY PT, R9, R104, 0x1, 0x1f ;  /* 0x0c201f0068097f89 */ /* 0x000ea200000e0000 */
[----:B------:R-:W-:-:S02]  /*4640*/  FMNMX.FTZ R4, R83, R4, !PT ;  /* 0x0000000453047209 */ /* 0x000fc40007810000 */
[----:B------:R-:W-:Y:S02]  /*4650*/  ISETP.GT.AND P1, PT, R3, RZ, PT ;  /* 0x000000ff0300720c */ /* 0x000fe40003f24270 */
[----:B------:R-:W-:Y:S02]  /*4660*/  FMNMX.FTZ R4, R81, R4, !PT ;  /* 0x0000000451047209 */ /* 0x000fe40007810000 */
[----:B------:R-:W-:Y:S02]  /*4670*/  FSEL R242, R242, -INF , P0 ;  /* 0xff800000f2f27808 */ /* 0x000fe40000000000 */
[----:B------:R-:W-:Y:S02]  /*4680*/  FMNMX.FTZ R4, R107, R4, !PT ;  /* 0x000000046b047209 */ /* 0x000fe40007810000 */
[----:B------:R-:W-:Y:S02]  /*4690*/  ISETP.GT.AND P0, PT, R3, 0x1, PT ;  /* 0x000000010300780c */ /* 0x000fe40003f04270 */
[----:B------:R-:W-:-:S02]  /*46a0*/  FMNMX.FTZ R4, R157, R4, !PT ;  /* 0x000000049d047209 */ /* 0x000fc40007810000 */
[----:B------:R-:W-:Y:S02]  /*46b0*/  FSEL R36, R60, -INF , P1 ;  /* 0xff8000003c247808 */ /* 0x000fe40000800000 */
[----:B------:R-:W-:Y:S02]  /*46c0*/  FMNMX.FTZ R4, R167, R4, !PT ;  /* 0x00000004a7047209 */ /* 0x000fe40007810000 */
[----:B------:R-:W-:Y:S02]  /*46d0*/  ISETP.GT.AND P1, PT, R3, 0x8, PT ;  /* 0x000000080300780c */ /* 0x000fe40003f24270 */
[----:B-1----:R-:W-:Y:S02]  /*46e0*/  FSEL R13, R58, -INF , P0 ;  /* 0xff8000003a0d7808 */ /* 0x002fe40000000000 */
[----:B----4-:R-:W-:Y:S02]  /*46f0*/  FMNMX.FTZ R8, R5, R8, !PT ;  /* 0x0000000805087209 */ /* 0x010fe40007810000 */
[----:B------:R-:W-:-:S02]  /*4700*/  FMNMX.FTZ R4, R172, R4, !PT ;  /* 0x00000004ac047209 */ /* 0x000fc40007810000 */
[----:B------:R-:W-:Y:S01]  /*4710*/  ISETP.GT.AND P0, PT, R3, 0x9, PT ;  /* 0x000000090300780c */ /* 0x000fe20003f04270 */
[----:B------:R-:W-:Y:S01]  /*4720*/  SHFL.BFLY PT, R102, R8, 0x1, 0x1f ;  /* 0x0c201f0008667f89 */ /* 0x000fe200000e0000 */
[----:B-----5:R-:W-:Y:S02]  /*4730*/  FSEL R10, R54, -INF , P1 ;  /* 0xff800000360a7808 */ /* 0x020fe40000800000 */
[----:B------:R-:W-:Y:S02]  /*4740*/  FMNMX.FTZ R5, R36, R13, !PT ;  /* 0x0000000d24057209 */ /* 0x000fe40007810000 */
[----:B--2---:R-:W-:Y:S02]  /*4750*/  FMNMX.FTZ R104, R104, R9, !PT ;  /* 0x0000000968687209 */ /* 0x004fe40007810000 */
[----:B------:R-:W-:Y:S02]  /*4760*/  FMNMX.FTZ R4, R209, R4, !PT ;  /* 0x00000004d1047209 */ /* 0x000fe40007810000 */
[----:B------:R-:W-:Y:S01]  /*4770*/  ISETP.GT.AND P1, PT, R3, 0x10, PT ;  /* 0x000000100300780c */ /* 0x000fe20003f24270 */
[----:B------:R-:W-:Y:S01]  /*4780*/  FMUL.FTZ R12, R104, c[0x0][0x2d0] ;  /* 0x0000b400680c7a20 */ /* 0x000fe20000410000 */
[----:B------:R-:W-:-:S02]  /*4790*/  FSEL R9, R55, -INF , P0 ;  /* 0xff80000037097808 */ /* 0x000fc40000000000 */
[----:B------:R-:W-:Y:S02]  /*47a0*/  FMNMX.FTZ R5, R10, R5, !PT ;  /* 0x000000050a057209 */ /* 0x000fe40007810000 */
[----:B------:R-:W-:Y:S02]  /*47b0*/  FMNMX.FTZ R4, R210, R4, !PT ;  /* 0x00000004d2047209 */ /* 0x000fe40007810000 */
[----:B------:R-:W-:Y:S02]  /*47c0*/  ISETP.GT.AND P0, PT, R3, 0x11, PT ;  /* 0x000000110300780c */ /* 0x000fe40003f04270 */
[----:B------:R-:W-:Y:S02]  /*47d0*/  FSEL R67, R73, -INF , P1 ;  /* 0xff80000049437808 */ /* 0x000fe40000800000 */
[----:B------:R-:W-:Y:S02]  /*47e0*/  FMNMX.FTZ R5, R9, R5, !PT ;  /* 0x0000000509057209 */ /* 0x000fe40007810000 */
[----:B------:R-:W-:-:S02]  /*47f0*/  FMNMX.FTZ R4, R241, R4, !PT ;  /* 0x00000004f1047209 */ /* 0x000fc40007810000 */
[----:B------:R-:W-:Y:S02]  /*4800*/  ISETP.GT.AND P1, PT, R3, 0x18, PT ;  /* 0x000000180300780c */ /* 0x000fe40003f24270 */
[----:B------:R-:W-:Y:S02]  /*4810*/  FSEL R66, R74, -INF , P0 ;  /* 0xff8000004a427808 */ /* 0x000fe40000000000 */
[----:B------:R-:W-:Y:S02]  /*4820*/  FMNMX.FTZ R5, R67, R5, !PT ;  /* 0x0000000543057209 */ /* 0x000fe40007810000 */
[----:B------:R-:W-:Y:S02]  /*4830*/  FMNMX.FTZ R4, R242, R4, !PT ;  /* 0x00000004f2047209 */ /* 0x000fe40007810000 */
[----:B------:R-:W-:Y:S02]  /*4840*/  ISETP.GT.AND P0, PT, R3, 0x19, PT ;  /* 0x000000190300780c */ /* 0x000fe40003f04270 */
[----:B------:R-:W-:Y:S01]  /*4850*/  FSEL R65, R61, -INF , P1 ;  /* 0xff8000003d417808 */ /* 0x000fe20000800000 */
[----:B------:R-:W1:Y:S01]  /*4860*/  SHFL.BFLY PT, R6, R4, 0x2, 0x1f ;  /* 0x0c401f0004067f89 */ /* 0x000e6200000e0000 */
[----:B------:R-:W-:-:S02]  /*4870*/  FMNMX.FTZ R5, R66, R5, !PT ;  /* 0x0000000542057209 */ /* 0x000fc40007810000 */
[----:B------:R-:W-:Y:S02]  /*4880*/  ISETP.GT.AND P1, PT, R3, 0x20, PT ;  /* 0x000000200300780c */ /* 0x000fe40003f24270 */
[----:B------:R-:W-:Y:S02]  /*4890*/  FSEL R64, R62, -INF , P0 ;  /* 0xff8000003e407808 */ /* 0x000fe40000000000 */
[----:B------:R-:W-:Y:S02]  /*48a0*/  FMNMX.FTZ R5, R65, R5, !PT ;  /* 0x0000000541057209 */ /* 0x000fe40007810000 */
[----:B------:R-:W-:Y:S02]  /*48b0*/  ISETP.GT.AND P0, PT, R3, 0x21, PT ;  /* 0x000000210300780c */ /* 0x000fe40003f04270 */
[----:B------:R-:W-:Y:S02]  /*48c0*/  FSEL R154, R154, -INF , P1 ;  /* 0xff8000009a9a7808 */ /* 0x000fe40000800000 */
[----:B------:R-:W-:-:S02]  /*48d0*/  FMNMX.FTZ R5, R64, R5, !PT ;  /* 0x0000000540057209 */ /* 0x000fc40007810000 */
[----:B------:R-:W-:Y:S02]  /*48e0*/  ISETP.GT.AND P1, PT, R3, 0x28, PT ;  /* 0x000000280300780c */ /* 0x000fe40003f24270 */
[----:B------:R-:W-:Y:S02]  /*48f0*/  FSEL R153, R153, -INF , P0 ;  /* 0xff80000099997808 */ /* 0x000fe40000000000 */
[----:B------:R-:W-:Y:S02]  /*4900*/  FMNMX.FTZ R5, R154, R5, !PT ;  /* 0x000000059a057209 */ /* 0x000fe40007810000 */
[----:B------:R-:W-:Y:S02]  /*4910*/  ISETP.GT.AND P0, PT, R3, 0x29, PT ;  /* 0x000000290300780c */ /* 0x000fe40003f04270 */
[----:B------:R-:W-:Y:S02]  /*4920*/  FSEL R152, R152, -INF , P1 ;  /* 0xff80000098987808 */ /* 0x000fe40000800000 */
[----:B------:R-:W-:-:S02]  /*4930*/  FMNMX.FTZ R5, R153, R5, !PT ;  /* 0x0000000599057209 */ /* 0x000fc40007810000 */
[----:B------:R-:W-:Y:S02]  /*4940*/  FSEL R155, R24, -INF , P0 ;  /* 0xff800000189b7808 */ /* 0x000fe40000000000 */
[C---:B------:R-:W-:Y:S02]  /*4950*/  ISETP.GT.AND P0, PT, R3.reuse, 0x31, PT ;  /* 0x000000310300780c */ /* 0x040fe40003f04270 */
[----:B------:R-:W-:Y:S02]  /*4960*/  ISETP.GT.AND P1, PT, R3, 0x30, PT ;  /* 0x000000300300780c */ /* 0x000fe40003f24270 */
[----:B------:R-:W-:Y:S02]  /*4970*/  FMNMX.FTZ R5, R152, R5, !PT ;  /* 0x0000000598057209 */ /* 0x000fe40007810000 */
[----:B------:R-:W-:Y:S02]  /*4980*/  FSEL R216, R21, -INF , P0 ;  /* 0xff80000015d87808 */ /* 0x000fe40000000000 */
[----:B------:R-:W-:-:S02]  /*4990*/  FSETP.NEU.FTZ.AND P0, PT, R104, -INF , PT ;  /* 0xff8000006800780b */ /* 0x000fc40003f1d000 */
[----:B------:R-:W-:Y:S02]  /*49a0*/  FSEL R211, R19, -INF , P1 ;  /* 0xff80000013d37808 */ /* 0x000fe40000800000 */
[----:B------:R-:W-:Y:S02]  /*49b0*/  FMNMX.FTZ R5, R155, R5, !PT ;  /* 0x000000059b057209 */ /* 0x000fe40007810000 */
[----:B------:R-:W-:Y:S02]  /*49c0*/  ISETP.GT.AND P1, PT, R3, 0x38, PT ;  /* 0x000000380300780c */ /* 0x000fe40003f24270 */
[----:B------:R-:W-:Y:S02]  /*49d0*/  FSEL R12, R12, RZ, P0 ;  /* 0x000000ff0c0c7208 */ /* 0x000fe40000000000 */
[----:B------:R-:W-:Y:S02]  /*49e0*/  FMNMX.FTZ R5, R211, R5, !PT ;  /* 0x00000005d3057209 */ /* 0x000fe40007810000 */
[----:B-1----:R-:W-:Y:S01]  /*49f0*/  FMNMX.FTZ R4, R6, R4, !PT ;  /* 0x0000000406047209 */ /* 0x002fe20007810000 */
[----:B------:R-:W-:Y:S01]  /*4a00*/  FFMA.FTZ R6, R20, c[0x0][0x2d0], -R12 ;  /* 0x0000b40014067a23 */ /* 0x000fe2000001080c */
[----:B---3--:R-:W-:-:S02]  /*4a10*/  FSEL R238, R16, -INF , P1 ;  /* 0xff80000010ee7808 */ /* 0x008fc40000800000 */
[----:B------:R-:W-:Y:S01]  /*4a20*/  ISETP.GT.AND P1, PT, R3, 0x39, PT ;  /* 0x000000390300780c */ /* 0x000fe20003f24270 */
[----:B------:R-:W-:Y:S01]  /*4a30*/  FFMA.FTZ R3, R15, c[0x0][0x2d0], -R12 ;  /* 0x0000b4000f037a23 */ /* 0x000fe2000001080c */
[----:B------:R-:W-:Y:S01]  /*4a40*/  FMNMX.FTZ R5, R216, R5, !PT ;  /* 0x00000005d8057209 */ /* 0x000fe20007810000 */
[----:B------:R-:W1:Y:S01]  /*4a50*/  SHFL.BFLY PT, R106, R4, 0x1, 0x1f ;  /* 0x0c201f00046a7f89 */ /* 0x000e6200000e0000 */
[----:B------:R-:W-:Y:S01]  /*4a60*/  FSEL R240, R7, -INF , P1 ;  /* 0xff80000007f07808 */ /* 0x000fe20000800000 */
[----:B------:R2:W-:Y:S01]  /*4a70*/  MUFU.EX2 R188, R3 ;  /* 0x0000000300bc7308 */ /* 0x0005e20000000800 */
[----:B------:R-:W-:Y:S02]  /*4a80*/  FMNMX.FTZ R5, R238, R5, !PT ;  /* 0x00000005ee057209 */ /* 0x000fe40007810000 */
[----:B------:R-:W-:Y:S02]  /*4a90*/  FMNMX.FTZ R102, R102, R8, !PT ;  /* 0x0000000866667209 */ /* 0x000fe40007810000 */
[----:B------:R-:W-:-:S02]  /*4aa0*/  FMNMX.FTZ R5, R240, R5, !PT ;  /* 0x00000005f0057209 */ /* 0x000fc40007810000 */
[----:B------:R-:W-:Y:S01]  /*4ab0*/  FSETP.NEU.FTZ.AND P0, PT, R102, -INF , PT ;  /* 0xff8000006600780b */ /* 0x000fe20003f1d000 */
[----:B------:R3:W-:Y:S02]  /*4ac0*/  MUFU.EX2 R196, R6 ;  /* 0x0000000600c47308 */ /* 0x0007e40000000800 */
[----:B------:R-:W4:Y:S01]  /*4ad0*/  SHFL.BFLY PT, R7, R5, 0x2, 0x1f ;  /* 0x0c401f0005077f89 */ /* 0x000f2200000e0000 */
[----:B--2---:R-:W-:-:S05]  /*4ae0*/  FFMA.FTZ R3, R17, c[0x0][0x2d0], -R12 ;  /* 0x0000b40011037a23 */ /* 0x004fca000001080c */
[----:B------:R2:W5:Y:S01]  /*4af0*/  MUFU.EX2 R27, R3 ;  /* 0x00000003001b7308 */ /* 0x0005620000000800 */
[----:B-1----:R-:W-:Y:S01]  /*4b00*/  FMNMX.FTZ R106, R4, R106, !PT ;  /* 0x0000006a046a7209 */ /* 0x002fe20007810000 */
[----:B---3--:R-:W-:Y:S02]  /*4b10*/  FFMA.FTZ R6, R22, c[0x0][0x2d0], -R12 ;  /* 0x0000b40016067a23 */ /* 0x008fe4000001080c */
[----:B------:R-:W-:Y:S04]  /*4b20*/  LDSM.16.MT88.4 R20, [R221+0x1100] ;  /* 0x00110000dd14783b */ /* 0x000fe80000004200 */
[----:B------:R1:W3:Y:S01]  /*4b30*/  MUFU.EX2 R194, R6 ;  /* 0x0000000600c27308 */ /* 0x0002e20000000800 */
[----:B----4-:R-:W-:Y:S01]  /*4b40*/  FMNMX.FTZ R5, R5, R7, !PT ;  /* 0x0000000705057209 */ /* 0x010fe20007810000 */
[----:B--2---:R-:W-:-:S04]  /*4b50*/  FMUL.FTZ R3, R102, c[0x0][0x2d0] ;  /* 0x0000b40066037a20 */ /* 0x004fc80000410000 */
[----:B------:R-:W2:Y:S01]  /*4b60*/  SHFL.BFLY PT, R4, R5, 0x1, 0x1f ;  /* 0x0c201f0005047f89 */ /* 0x000ea200000e0000 */
[----:B------:R-:W-:Y:S02]  /*4b70*/  FSEL R3, R3, RZ, P0 ;  /* 0x000000ff03037208 */ /* 0x000fe40000000000 */
[----:B------:R-:W-:-:S03]  /*4b80*/  FSETP.NEU.FTZ.AND P0, PT, R106, -INF , PT ;  /* 0xff8000006a00780b */ /* 0x000fc60003f1d000 */
[--C-:B------:R-:W-:Y:S02]  /*4b90*/  FFMA.FTZ R0, R14, c[0x0][0x2d0], -R3.reuse ;  /* 0x0000b4000e007a23 */ /* 0x100fe40000010803 */
[----:B------:R-:W-:Y:S02]  /*4ba0*/  FFMA.FTZ R2, R32, c[0x0][0x2d0], -R3 ;  /* 0x0000b40020027a23 */ /* 0x000fe40000010803 */
[----:B------:R4:W-:Y:S01]  /*4bb0*/  MUFU.EX2 R189, R0 ;  /* 0x0000000000bd7308 */ /* 0x0009e20000000800 */
[----:B-----5:R-:W-:Y:S02]  /*4bc0*/  IMAD.MOV.U32 R14, RZ, RZ, R27 ;  /* 0x000000ffff0e7224 */ /* 0x020fe400078e001b */
[----:B------:R-:W5:Y:S01]  /*4bd0*/  LDSM.16.MT88.4 R24, [R222+0x100] ;  /* 0x00010000de18783b */ /* 0x000f620000004200 */
[----:B-1----:R-:W-:-:S04]  /*4be0*/  FFMA.FTZ R6, R11, c[0x0][0x2d0], -R3 ;  /* 0x0000b4000b067a23 */ /* 0x002fc80000010803 */
[----:B------:R-:W-:Y:S01]  /*4bf0*/  MUFU.EX2 R176, R2 ;  /* 0x0000000200b07308 */ /* 0x000fe20000000800 */
[----:B--2---:R-:W-:Y:S02]  /*4c00*/  FMNMX.FTZ R105, R5, R4, !PT ;  /* 0x0000000405697209 */ /* 0x004fe40007810000 */
[----:B------:R-:W-:Y:S01]  /*4c10*/  F2FP.PACK_AB R4, R14, R188 ;  /* 0x000000bc0e04723e */ /* 0x000fe200000000ff */
[----:B----4-:R-:W-:-:S04]  /*4c20*/  FFMA.FTZ R0, R18, c[0x0][0x2d0], -R3 ;  /* 0x0000b40012007a23 */ /* 0x010fc80000010803 */
[----:B------:R3:W1:Y:S01]  /*4c30*/  MUFU.EX2 R190, R6 ;  /* 0x0000000600be7308 */ /* 0x0006620000000800 */
[----:B------:R-:W2:Y:S07]  /*4c40*/  LDSM.16.MT88.4 R16, [R222+0x1100] ;  /* 0x00110000de10783b */ /* 0x000eae0000004200 */
[----:B------:R4:W4:Y:S01]  /*4c50*/  MUFU.EX2 R195, R0 ;  /* 0x0000000000c37308 */ /* 0x0009220000000800 */
[----:B---3--:R-:W-:Y:S02]  /*4c60*/  F2FP.PACK_AB R6, R194, R196 ;  /* 0x000000c4c206723e */ /* 0x008fe400000000ff */
[----:B-1----:R-:W-:Y:S01]  /*4c70*/  F2FP.PACK_AB R5, R189, R190 ;  /* 0x000000bebd05723e */ /* 0x002fe200000000ff */
[----:B----4-:R-:W-:Y:S01]  /*4c80*/  FMUL.FTZ R0, R106, c[0x0][0x2d0] ;  /* 0x0000b4006a007a20 */ /* 0x010fe20000410000 */
[----:B------:R-:W-:-:S04]  /*4c90*/  F2FP.PACK_AB R7, R176, R195 ;  /* 0x000000c3b007723e */ /* 0x000fc800000000ff */
[----:B------:R-:W-:Y:S02]  /*4ca0*/  FSEL R0, R0, RZ, P0 ;  /* 0x000000ff00007208 */ /* 0x000fe40000000000 */
[----:B------:R-:W-:Y:S01]  /*4cb0*/  FSETP.NEU.FTZ.AND P0, PT, R105, -INF , PT ;  /* 0xff8000006900780b */ /* 0x000fe20003f1d000 */
[C---:B------:R-:W-:Y:S02]  /*4cc0*/  HMMA.16816.F32 R120, R4.reuse, R28, RZ ;  /* 0x0000001c0478723c */ /* 0x040fe400000018ff */
[--C-:B------:R-:W-:Y:S02]  /*4cd0*/  FFMA.FTZ R2, R33, c[0x0][0x2d0], -R0.reuse ;  /* 0x0000b40021027a23 */ /* 0x100fe40000010800 */
[----:B------:R-:W1:Y:S01]  /*4ce0*/  LDSM.16.MT88.4 R32, [R221+0x2100] ;  /* 0x00210000dd20783b */ /* 0x000e620000004200 */
[--C-:B------:R-:W-:Y:S01]  /*4cf0*/  FFMA.FTZ R8, R45, c[0x0][0x2d0], -R0.reuse ;  /* 0x0000b4002d087a23 */ /* 0x100fe20000010800 */
[----:B------:R3:W-:Y:S02]  /*4d00*/  MUFU.EX2 R15, R2 ;  /* 0x00000002000f7308 */ /* 0x0007e40000000800 */
[C---:B-----5:R-:W-:Y:S06]  /*4d10*/  HMMA.16816.F32 R116, R4.reuse, R24, RZ ;  /* 0x000000180474723c */ /* 0x060fec00000018ff */
[----:B------:R4:W-:Y:S02]  /*4d20*/  MUFU.EX2 R191, R8 ;  /* 0x0000000800bf7308 */ /* 0x0009e40000000800 */
[----:B------:R-:W-:Y:S01]  /*4d30*/  HMMA.16816.F32 R112, R4, R20, RZ ;  /* 0x000000140470723c */ /* 0x000fe200000018ff */
[----:B---3--:R-:W-:-:S07]  /*4d40*/  FFMA.FTZ R2, R38, c[0x0][0x2d0], -R0 ;  /* 0x0000b40026027a23 */ /* 0x008fce0000010800 */
[----:B--2---:R-:W-:Y:S01]  /*4d50*/  HMMA.16816.F32 R108, R4, R16, RZ ;  /* 0x00000010046c723c */ /* 0x004fe200000018ff */
[----:B------:R2:W-:Y:S01]  /*4d60*/  MUFU.EX2 R252, R2 ;  /* 0x0000000200fc7308 */ /* 0x0005e20000000800 */
[----:B----4-:R-:W-:-:S06]  /*4d70*/  FFMA.FTZ R8, R37, c[0x0][0x2d0], -R0 ;  /* 0x0000b40025087a23 */ /* 0x010fcc0000010800 */
[C---:B------:R-:W-:Y:S01]  /*4d80*/  HMMA.16816.F32 R92, R4.reuse, R40, RZ ;  /* 0x00000028045c723c */ /* 0x040fe200000018ff */
[----:B------:R3:W4:Y:S07]  /*4d90*/  MUFU.EX2 R193, R8 ;  /* 0x0000000800c17308 */ /* 0x00072e0000000800 */
[----:B------:R-:W-:Y:S01]  /*4da0*/  HMMA.16816.F32 R88, R4, R30, RZ ;  /* 0x0000001e0458723c */ /* 0x000fe200000018ff */
[----:B--2---:R-:W-:-:S05]  /*4db0*/  FMUL.FTZ R2, R105, c[0x0][0x2d0] ;  /* 0x0000b40069027a20 */ /* 0x004fca0000410000 */
[----:B------:R-:W-:Y:S02]  /*4dc0*/  FSEL R2, R2, RZ, P0 ;  /* 0x000000ff02027208 */ /* 0x000fe40000000000 */
[----:B-1----:R-:W-:Y:S03]  /*4dd0*/  HMMA.16816.F32 R96, R4, R32, RZ ;  /* 0x000000200460723c */ /* 0x002fe600000018ff */
[----:B---3--:R-:W-:-:S05]  /*4de0*/  FFMA.FTZ R8, R36, c[0x0][0x2d0], -R2 ;  /* 0x0000b40024087a23 */ /* 0x008fca0000010802 */
[C---:B------:R-:W-:Y:S01]  /*4df0*/  HMMA.16816.F32 R84, R4.reuse, R26, RZ ;  /* 0x0000001a0454723c */ /* 0x040fe200000018ff */
[----:B------:R1:W-:Y:S07]  /*4e00*/  MUFU.EX2 R249, R8 ;  /* 0x0000000800f97308 */ /* 0x0003ee0000000800 */
[C---:B------:R-:W-:Y:S08]  /*4e10*/  HMMA.16816.F32 R76, R4.reuse, R22, RZ ;  /* 0x00000016044c723c */ /* 0x040ff000000018ff */
[----:B------:R-:W-:Y:S01]  /*4e20*/  HMMA.16816.F32 R72, R4, R18, RZ ;  /* 0x000000120448723c */ /* 0x000fe200000018ff */
[----:B-1----:R-:W-:-:S02]  /*4e30*/  FFMA.FTZ R8, R13, c[0x0][0x2d0], -R2 ;  /* 0x0000b4000d087a23 */ /* 0x002fc40000010802 */
[----:B------:R-:W-:Y:S02]  /*4e40*/  FFMA.FTZ R13, R158, c[0x0][0x2d0], -R3 ;  /* 0x0000b4009e0d7a23 */ /* 0x000fe40000010803 */
[----:B------:R1:W2:Y:S01]  /*4e50*/  MUFU.EX2 R248, R8 ;  /* 0x0000000800f87308 */ /* 0x0002a20000000800 */
[----:B----4-:R-:W-:Y:S02]  /*4e60*/  IMAD.MOV.U32 R158, RZ, RZ, R193 ;  /* 0x000000ffff9e7224 */ /* 0x010fe400078e00c1 */
[C---:B------:R-:W-:Y:S08]  /*4e70*/  HMMA.16816.F32 R68, R4.reuse, R34, RZ ;  /* 0x000000220444723c */ /* 0x040ff000000018ff */
[----:B------:R-:W-:Y:S01]  /*4e80*/  HMMA.16816.F32 R60, R4, R42, RZ ;  /* 0x0000002a043c723c */ /* 0x000fe200000018ff */
[----:B-1----:R-:W-:Y:S01]  /*4e90*/  FFMA.FTZ R8, R10, c[0x0][0x2d0], -R2 ;  /* 0x0000b4000a087a23 */ /* 0x002fe20000010802 */
[----:B------:R-:W-:-:S05]  /*4ea0*/  F2FP.PACK_AB R10, R193, R191 ;  /* 0x000000bfc10a723e */ /* 0x000fca00000000ff */
[----:B------:R-:W-:Y:S01]  /*4eb0*/  FFMA.FTZ R4, R48, c[0x0][0x2d0], -R12 ;  /* 0x0000b40030047a23 */ /* 0x000fe2000001080c */
[----:B------:R1:W-:Y:S08]  /*4ec0*/  MUFU.EX2 R251, R8 ;  /* 0x0000000800fb7308 */ /* 0x0003f00000000800 */
[----:B------:R3:W-:Y:S01]  /*4ed0*/  MUFU.EX2 R250, R4 ;  /* 0x0000000400fa7308 */ /* 0x0007e20000000800 */
[----:B-1----:R-:W-:Y:S01]  /*4ee0*/  FFMA.FTZ R8, R9, c[0x0][0x2d0], -R2 ;  /* 0x0000b40009087a23 */ /* 0x002fe20000010802 */
[----:B--2---:R-:W-:-:S06]  /*4ef0*/  F2FP.PACK_AB R9, R248, R249 ;  /* 0x000000f9f809723e */ /* 0x004fcc00000000ff */
[----:B------:R1:W2:Y:S01]  /*4f00*/  MUFU.EX2 R192, R8 ;  /* 0x0000000800c07308 */ /* 0x0002a20000000800 */
[----:B---3--:R-:W-:-:S07]  /*4f10*/  FFMA.FTZ R4, R50, c[0x0][0x2d0], -R12 ;  /* 0x0000b40032047a23 */ /* 0x008fce000001080c */
[----:B------:R3:W-:Y:S01]  /*4f20*/  MUFU.EX2 R179, R4 ;  /* 0x0000000400b37308 */ /* 0x0007e20000000800 */
[----:B-1----:R-:W-:Y:S02]  /*4f30*/  F2FP.PACK_AB R8, R252, R15 ;  /* 0x0000000ffc08723e */ /* 0x002fe400000000ff */
[----:B--2---:R-:W-:Y:S01]  /*4f40*/  F2FP.PACK_AB R11, R192, R251 ;  /* 0x000000fbc00b723e */ /* 0x004fe200000000ff */
[----:B---3--:R-:W-:-:S06]  /*4f50*/  FFMA.FTZ R4, R49, c[0x0][0x2d0], -R12 ;  /* 0x0000b40031047a23 */ /* 0x008fcc000001080c */
[C---:B------:R-:W-:Y:S01]  /*4f60*/  HMMA.16816.F32 R128, R8.reuse, R28, RZ ;  /* 0x0000001c0880723c */ /* 0x040fe200000018ff */
[----:B------:R1:W-:Y:S07]  /*4f70*/  MUFU.EX2 R178, R4 ;  /* 0x0000000400b27308 */ /* 0x0003ee0000000800 */
[C---:B------:R-:W-:Y:S01]  /*4f80*/  HMMA.16816.F32 R144, R8.reuse, R30, RZ ;  /* 0x0000001e0890723c */ /* 0x040fe200000018ff */
[----:B------:R-:W-:Y:S07]  /*4f90*/  LDSM.16.MT88.4 R28, [R222+0x1500] ;  /* 0x00150000de1c783b */ /* 0x000fee0000004200 */
[----:B------:R-:W-:Y:S01]  /*4fa0*/  HMMA.16816.F32 R124, R8, R24, RZ ;  /* 0x00000018087c723c */ /* 0x000fe200000018ff */
[----:B-1----:R-:W-:-:S04]  /*4fb0*/  FFMA.FTZ R4, R51, c[0x0][0x2d0], -R12 ;  /* 0x0000b40033047a23 */ /* 0x002fc8000001080c */
[----:B------:R1:W2:Y:S03]  /*4fc0*/  MUFU.EX2 R177, R4 ;  /* 0x0000000400b17308 */ /* 0x0002a60000000800 */
[C---:B------:R-:W-:Y:S01]  /*4fd0*/  HMMA.16816.F32 R140, R8.reuse, R26, RZ ;  /* 0x0000001a088c723c */ /* 0x040fe200000018ff */
[----:B------:R-:W3:Y:S07]  /*4fe0*/  LDSM.16.MT88.4 R24, [R221+0x500] ;  /* 0x00050000dd18783b */ /* 0x000eee0000004200 */
[----:B------:R-:W-:Y:S01]  /*4ff0*/  HMMA.16816.F32 R56, R8, R20, RZ ;  /* 0x000000140838723c */ /* 0x000fe200000018ff */
[----:B-1----:R-:W-:-:S07]  /*5000*/  FFMA.FTZ R4, R39, c[0x0][0x2d0], -R3 ;  /* 0x0000b40027047a23 */ /* 0x002fce0000010803 */
[C---:B------:R-:W-:Y:S01]  /*5010*/  HMMA.16816.F32 R132, R8.reuse, R22, RZ ;  /* 0x000000160884723c */ /* 0x040fe200000018ff */
[----:B------:R-:W1:Y:S01]  /*5020*/  LDSM.16.MT88.4 R20, [R222+0x500] ;  /* 0x00050000de14783b */ /* 0x000e620000004200 */
[----:B--2---:R-:W-:Y:S01]  /*5030*/  F2FP.PACK_AB R6, R177, R178 ;  /* 0x000000b2b106723e */ /* 0x004fe200000000ff */
[----:B------:R2:W-:Y:S02]  /*5040*/  MUFU.EX2 R243, R4 ;  /* 0x0000000400f37308 */ /* 0x0005e40000000800 */
[----:B------:R-:W-:Y:S03]  /*5050*/  LDSM.16.MT88.4 R36, [R222+0x2500] ;  /* 0x00250000de24783b */ /* 0x000fe60000004200 */
[C---:B------:R-:W-:Y:S08]  /*5060*/  HMMA.16816.F32 R52, R8.reuse, R16, RZ ;  /* 0x000000100834723c */ /* 0x040ff000000018ff */
[----:B------:R-:W-:Y:S01]  /*5070*/  HMMA.16816.F32 R148, R8, R18, RZ ;  /* 0x000000120894723c */ /* 0x000fe200000018ff */
[----:B------:R-:W-:Y:S01]  /*5080*/  LDSM.16.MT88.4 R16, [R221+0x1500] ;  /* 0x00150000dd10783b */ /* 0x000fe20000004200 */
[----:B--2---:R-:W-:-:S04]  /*5090*/  FFMA.FTZ R4, R46, c[0x0][0x2d0], -R3 ;  /* 0x0000b4002e047a23 */ /* 0x004fc80000010803 */
[----:B------:R2:W4:Y:S02]  /*50a0*/  MUFU.EX2 R247, R4 ;  /* 0x0000000400f77308 */ /* 0x0005240000000800 */
[C---:B------:R-:W-:Y:S08]  /*50b0*/  HMMA.16816.F32 R48, R8.reuse, R32, RZ ;  /* 0x000000200830723c */ /* 0x040ff000000018ff */
[----:B------:R-:W-:Y:S01]  /*50c0*/  HMMA.16816.F32 R160, R8, R34, RZ ;  /* 0x0000002208a0723c */ /* 0x000fe200000018ff */
[----:B------:R-:W5:Y:S01]  /*50d0*/  LDSM.16.MT88.4 R32, [R221+0x2500] ;  /* 0x00250000dd20783b */ /* 0x000f620000004200 */
[----:B--2---:R-:W-:-:S06]  /*50e0*/  FFMA.FTZ R4, R47, c[0x0][0x2d0], -R3 ;  /* 0x0000b4002f047a23 */ /* 0x004fcc0000010803 */
[----:B------:R-:W-:Y:S01]  /*50f0*/  HMMA.16816.F32 R168, R8, R42, RZ ;  /* 0x0000002a08a8723c */ /* 0x000fe200000018ff */
[----:B----4-:R-:W-:Y:S01]  /*5100*/  F2FP.PACK_AB R5, R247, R243 ;  /* 0x000000f3f705723e */ /* 0x010fe200000000ff */
[----:B------:R2:W-:Y:S02]  /*5110*/  MUFU.EX2 R246, R4 ;  /* 0x0000000400f67308 */ /* 0x0005e40000000800 */
[----:B--2---:R-:W-:-:S06]  /*5120*/  FFMA.FTZ R4, R82, c[0x0][0x2d0], -R3 ;  /* 0x0000b40052047a23 */ /* 0x004fcc0000010803 */
[----:B------:R2:W4:Y:S02]  /*5130*/  MUFU.EX2 R244, R4 ;  /* 0x0000000400f47308 */ /* 0x0005240000000800 */
[--C-:B--2---:R-:W-:Y:S01]  /*5140*/  FFMA.FTZ R4, R44, c[0x0][0x2d0], -R0.reuse ;  /* 0x0000b4002c047a23 */ /* 0x104fe20000010800 */
[----:B----4-:R-:W-:Y:S01]  /*5150*/  F2FP.PACK_AB R7, R244, R246 ;  /* 0x000000f6f407723e */ /* 0x010fe200000000ff */
[----:B------:R-:W-:Y:S04]  /*5160*/  HMMA.16816.F32 R44, R8, R40, RZ ;  /* 0x00000028082c723c */ /* 0x000fe800000018ff */
[----:B------:R2:W-:Y:S03]  /*5170*/  MUFU.EX2 R218, R4 ;  /* 0x0000000400da7308 */ /* 0x0005e60000000800 */
[----:B------:R-:W-:-:S05]  /*5180*/  FFMA.FTZ R8, R83, c[0x0][0x2d0], -R0 ;  /* 0x0000b40053087a23 */ /* 0x000fca0000010800 */
[----:B------:R4:W-:Y:S01]  /*5190*/  MUFU.EX2 R214, R8 ;  /* 0x0000000800d67308 */ /* 0x0009e20000000800 */
[----:B--2---:R-:W-:-:S07]  /*51a0*/  FFMA.FTZ R4, R80, c[0x0][0x2d0], -R0 ;  /* 0x0000b40050047a23 */ /* 0x004fce0000010800 */
[----:B------:R2:W1:Y:S01]  /*51b0*/  MUFU.EX2 R217, R4 ;  /* 0x0000000400d97308 */ /* 0x0004620000000800 */
[----:B----4-:R-:W-:-:S07]  /*51c0*/  FFMA.FTZ R8, R81, c[0x0][0x2d0], -R0 ;  /* 0x0000b40051087a23 */ /* 0x010fce0000010800 */
[----:B------:R4:W-:Y:S01]  /*51d0*/  MUFU.EX2 R212, R8 ;  /* 0x0000000800d47308 */ /* 0x0009e20000000800 */
[----:B--2---:R-:W-:-:S07]  /*51e0*/  F2FP.PACK_AB R4, R179, R250 ;  /* 0x000000fab304723e */ /* 0x004fce00000000ff */
[----:B---3--:R-:W-:Y:S01]  /*51f0*/  HMMA.16816.F32 R184, R4, R24, R120 ;  /* 0x0000001804b8723c */ /* 0x008fe20000001878 */
[----:B----4-:R-:W-:-:S04]  /*5200*/  FFMA.FTZ R8, R67, c[0x0][0x2d0], -R2 ;  /* 0x0000b40043087a23 */ /* 0x010fc80000010802 */
[----:B------:R2:W-:Y:S03]  /*5210*/  MUFU.EX2 R206, R8 ;  /* 0x0000000800ce7308 */ /* 0x0005e60000000800 */
[C---:B------:R-:W-:Y:S08]  /*5220*/  HMMA.16816.F32 R120, R4.reuse, R26, R88 ;  /* 0x0000001a0478723c */ /* 0x040ff00000001858 */
[----:B-1----:R-:W-:Y:S01]  /*5230*/  HMMA.16816.F32 R136, R4, R22, R84 ;  /* 0x000000160488723c */ /* 0x002fe20000001854 */
[----:B--2---:R-:W-:-:S07]  /*5240*/  FFMA.FTZ R8, R66, c[0x0][0x2d0], -R2 ;  /* 0x0000b40042087a23 */ /* 0x004fce0000010802 */
[C---:B-----5:R-:W-:Y:S01]  /*5250*/  HMMA.16816.F32 R80, R4.reuse, R34, R68 ;  /* 0x000000220450723c */ /* 0x060fe20000001844 */
[----:B------:R1:W2:Y:S07]  /*5260*/  MUFU.EX2 R207, R8 ;  /* 0x0000000800cf7308 */ /* 0x0002ae0000000800 */
        /* <DEDUP_REMOVED lines=8> */
[----:B------:R1:W3:Y:S07]  /*52f0*/  MUFU.EX2 R204, R8 ;  /* 0x0000000800cc7308 */ /* 0x0002ee0000000800 */
[C---:B------:R-:W-:Y:S08]  /*5300*/  HMMA.16816.F32 R88, R4.reuse, R18, R76 ;  /* 0x000000120458723c */ /* 0x040ff0000000184c */
[----:B------:R-:W-:Y:S01]  /*5310*/  HMMA.16816.F32 R84, R4, R30, R72 ;  /* 0x0000001e0454723c */ /* 0x000fe20000001848 */
[----:B-1----:R-:W-:-:S02]  /*5320*/  FFMA.FTZ R8, R165, c[0x0][0x2d0], -R12 ;  /* 0x0000b400a5087a23 */ /* 0x002fc4000001080c */
[----:B------:R-:W-:Y:S02]  /*5330*/  IMAD.MOV.U32 R165, RZ, RZ, R188 ;  /* 0x000000ffffa57224 */ /* 0x000fe400078e00bc */
[----:B------:R1:W-:Y:S03]  /*5340*/  MUFU.EX2 R199, R8 ;  /* 0x0000000800c77308 */ /* 0x0003e60000000800 */
[----:B------:R-:W-:Y:S07]  /*5350*/  HMMA.16816.F32 R68, R4, R38, R60 ;  /* 0x000000260444723c */ /* 0x000fee000000183c */
[----:B------:R-:W-:-:S02]  /*5360*/  F2FP.PACK_AB R4, R217, R218 ;  /* 0x000000dad904723e */ /* 0x000fc400000000ff */
[----:B--2---:R-:W-:Y:S02]  /*5370*/  F2FP.PACK_AB R5, R207, R206 ;  /* 0x000000cecf05723e */ /* 0x004fe400000000ff */
[----:B------:R-:W-:Y:S02]  /*5380*/  F2FP.PACK_AB R6, R212, R214 ;  /* 0x000000d6d406723e */ /* 0x000fe400000000ff */
[----:B---3--:R-:W-:Y:S01]  /*5390*/  F2FP.PACK_AB R7, R204, R205 ;  /* 0x000000cdcc07723e */ /* 0x008fe200000000ff */
[--C-:B-1----:R-:W-:Y:S02]  /*53a0*/  FFMA.FTZ R8, R164, c[0x0][0x2d0], -R12.reuse ;  /* 0x0000b400a4087a23 */ /* 0x102fe4000001080c */
[----:B------:R-:W-:Y:S02]  /*53b0*/  IMAD.MOV.U32 R164, RZ, RZ, R179 ;  /* 0x000000ffffa47224 */ /* 0x000fe400078e00b3 */
[----:B------:R1:W2:Y:S02]  /*53c0*/  MUFU.EX2 R198, R8 ;  /* 0x0000000800c67308 */ /* 0x0002a40000000800 */
[C---:B------:R-:W-:Y:S08]  /*53d0*/  HMMA.16816.F32 R200, R4.reuse, R36, R44 ;  /* 0x0000002404c8723c */ /* 0x040ff0000000182c */
[----:B------:R-:W-:Y:S01]  /*53e0*/  HMMA.16816.F32 R64, R4, R16, R56 ;  /* 0x000000100440723c */ /* 0x000fe20000001838 */
[----:B-1----:R-:W-:-:S07]  /*53f0*/  FFMA.FTZ R8, R159, c[0x0][0x2d0], -R12 ;  /* 0x0000b4009f087a23 */ /* 0x002fce000001080c */
[----:B------:R-:W-:Y:S01]  /*5400*/  HMMA.16816.F32 R44, R4, R18, R132 ;  /* 0x00000012042c723c */ /* 0x000fe20000001884 */
[----:B------:R-:W1:Y:S01]  /*5410*/  LDSM.16.MT88.4 R16, [R222+0x900] ;  /* 0x00090000de10783b */ /* 0x000e620000004200 */
[----:B------:R3:W-:Y:S01]  /*5420*/  MUFU.EX2 R197, R8 ;  /* 0x0000000800c57308 */ /* 0x0007e20000000800 */
[----:B------:R-:W-:-:S05]  /*5430*/  IMAD.MOV.U32 R159, RZ, RZ, R178 ;  /* 0x000000ffff9f7224 */ /* 0x000fca00078e00b2 */
[C---:B------:R-:W-:Y:S07]  /*5440*/  HMMA.16816.F32 R76, R4.reuse, R24, R128 ;  /* 0x00000018044c723c */ /* 0x040fee0000001880 */
[----:B------:R-:W-:Y:S01]  /*5450*/  IMAD.MOV.U32 R131, RZ, RZ, R196 ;  /* 0x000000ffff837224 */ /* 0x000fe200078e00c4 */
[----:B------:R-:W-:Y:S01]  /*5460*/  HMMA.16816.F32 R56, R4, R26, R144 ;  /* 0x0000001a0438723c */ /* 0x000fe20000001890 */
[----:B------:R-:W-:Y:S01]  /*5470*/  IMAD.MOV.U32 R130, RZ, RZ, R191 ;  /* 0x000000ffff827224 */ /* 0x000fe200078e00bf */
[----:B------:R-:W-:Y:S01]  /*5480*/  LDSM.16.MT88.4 R24, [R222+0x1900] ;  /* 0x00190000de18783b */ /* 0x000fe20000004200 */
[----:B---3--:R-:W-:-:S02]  /*5490*/  FFMA.FTZ R8, R166, c[0x0][0x2d0], -R12 ;  /* 0x0000b400a6087a23 */ /* 0x008fc4000001080c */
[----:B------:R-:W-:Y:S02]  /*54a0*/  IMAD.MOV.U32 R129, RZ, RZ, R190 ;  /* 0x000000ffff817224 */ /* 0x000fe400078e00be */
[----:B------:R3:W-:Y:S01]  /*54b0*/  MUFU.EX2 R196, R8 ;  /* 0x0000000800c47308 */ /* 0x0007e20000000800 */
[----:B------:R-:W-:Y:S01]  /*54c0*/  IMAD.MOV.U32 R128, RZ, RZ, R189 ;  /* 0x000000ffff807224 */ /* 0x000fe200078e00bd */
[----:B------:R-:W-:Y:S01]  /*54d0*/  HMMA.16816.F32 R72, R4, R20, R124 ;  /* 0x000000140448723c */ /* 0x000fe2000000187c */
[----:B------:R-:W-:-:S05]  /*54e0*/  IMAD.MOV.U32 R147, RZ, RZ, R177 ;  /* 0x000000ffff937224 */ /* 0x000fca00078e00b1 */
[----:B------:R4:W-:Y:S02]  /*54f0*/  MUFU.EX2 R189, R13 ;  /* 0x0000000d00bd7308 */ /* 0x0009e40000000800 */
[----:B------:R-:W-:Y:S01]  /*5500*/  HMMA.16816.F32 R60, R4, R28, R52 ;  /* 0x0000001c043c723c */ /* 0x000fe20000001834 */
[----:B---3--:R-:W-:-:S07]  /*5510*/  FFMA.FTZ R8, R101, c[0x0][0x2d0], -R3 ;  /* 0x0000b40065087a23 */ /* 0x008fce0000010803 */
[----:B------:R-:W-:Y:S01]  /*5520*/  HMMA.16816.F32 R124, R4, R32, R48 ;  /* 0x00000020047c723c */ /* 0x000fe20000001830 */
[----:B------:R3:W-:Y:S01]  /*5530*/  MUFU.EX2 R191, R8 ;  /* 0x0000000800bf7308 */ /* 0x0007e20000000800 */
[----:B----4-:R-:W-:-:S06]  /*5540*/  FFMA.FTZ R13, R107, c[0x0][0x2d0], -R0 ;  /* 0x0000b4006b0d7a23 */ /* 0x010fcc0000010800 */
[C---:B------:R-:W-:Y:S01]  /*5550*/  HMMA.16816.F32 R48, R4.reuse, R22, R140 ;  /* 0x000000160430723c */ /* 0x040fe2000000188c */
[----:B------:R-:W4:Y:S01]  /*5560*/  LDSM.16.MT88.4 R20, [R221+0x900] ;  /* 0x00090000dd14783b */ /* 0x000f220000004200 */
[----:B------:R5:W-:Y:S05]  /*5570*/  MUFU.EX2 R179, R13 ;  /* 0x0000000d00b37308 */ /* 0x000bea0000000800 */
[----:B------:R-:W-:Y:S01]  /*5580*/  IMAD.MOV.U32 R143, RZ, RZ, R128 ;  /* 0x000000ffff8f7224 */ /* 0x000fe200078e0080 */
[----:B------:R-:W-:Y:S01]  /*5590*/  HMMA.16816.F32 R40, R4, R30, R148 ;  /* 0x0000001e0428723c */ /* 0x000fe20000001894 */
[----:B------:R-:W1:Y:S01]  /*55a0*/  LDSM.16.MT88.4 R28, [R221+0x2900] ;  /* 0x00290000dd1c783b */ /* 0x000e620000004200 */
[----:B---3--:R-:W-:-:S02]  /*55b0*/  FFMA.FTZ R8, R103, c[0x0][0x2d0], -R3 ;  /* 0x0000b40067087a23 */ /* 0x008fc40000010803 */
[----:B------:R-:W-:Y:S02]  /*55c0*/  IMAD.MOV.U32 R142, RZ, RZ, R129 ;  /* 0x000000ffff8e7224 */ /* 0x000fe400078e0081 */
[----:B------:R3:W2:Y:S01]  /*55d0*/  MUFU.EX2 R190, R8 ;  /* 0x0000000800be7308 */ /* 0x0006a20000000800 */
[----:B------:R-:W-:Y:S01]  /*55e0*/  IMAD.MOV.U32 R141, RZ, RZ, R130 ;  /* 0x000000ffff8d7224 */ /* 0x000fe200078e0082 */
[C---:B------:R-:W-:Y:S01]  /*55f0*/  HMMA.16816.F32 R52, R4.reuse, R34, R160 ;  /* 0x000000220434723c */ /* 0x040fe200000018a0 */
[----:B------:R-:W1:Y:S01]  /*5600*/  LDSM.16.MT88.4 R32, [R222+0x2900] ;  /* 0x00290000de20783b */ /* 0x000e620000004200 */
[----:B-----5:R-:W-:Y:S02]  /*5610*/  FFMA.FTZ R13, R157, c[0x0][0x2d0], -R0 ;  /* 0x0000b4009d0d7a23 */ /* 0x020fe40000010800 */
[----:B------:R-:W-:Y:S02]  /*5620*/  IMAD.MOV.U32 R157, RZ, RZ, R192 ;  /* 0x000000ffff9d7224 */ /* 0x000fe400078e00c0 */
[----:B------:R5:W-:Y:S01]  /*5630*/  MUFU.EX2 R177, R13 ;  /* 0x0000000d00b17308 */ /* 0x000be20000000800 */
[----:B------:R-:W-:Y:S01]  /*5640*/  IMAD.MOV.U32 R140, RZ, RZ, R131 ;  /* 0x000000ffff8c7224 */ /* 0x000fe200078e0083 */
[----:B------:R-:W-:Y:S01]  /*5650*/  HMMA.16816.F32 R36, R4, R38, R168 ;  /* 0x000000260424723c */ /* 0x000fe200000018a8 */
[----:B---3--:R-:W-:-:S06]  /*5660*/  FFMA.FTZ R8, R156, c[0x0][0x2d0], -R3 ;  /* 0x0000b4009c087a23 */ /* 0x008fcc0000010803 */
[----:B--2---:R-:W-:Y:S01]  /*5670*/  F2FP.PACK_AB R4, R198, R199 ;  /* 0x000000c7c604723e */ /* 0x004fe200000000ff */
[----:B------:R-:W-:Y:S01]  /*5680*/  IMAD.MOV.U32 R156, RZ, RZ, R195 ;  /* 0x000000ffff9c7224 */ /* 0x000fe200078e00c3 */
[----:B------:R-:W-:Y:S01]  /*5690*/  F2FP.PACK_AB R5, R190, R191 ;  /* 0x000000bfbe05723e */ /* 0x000fe200000000ff */
[----:B------:R-:W2:Y:S01]  /*56a0*/  MUFU.EX2 R188, R8 ;  /* 0x0000000800bc7308 */ /* 0x000ea20000000800 */
[----:B------:R-:W-:Y:S01]  /*56b0*/  F2FP.PACK_AB R6, R196, R197 ;  /* 0x000000c5c406723e */ /* 0x000fe200000000ff */
[----:B-----5:R-:W-:-:S06]  /*56c0*/  FFMA.FTZ R13, R167, c[0x0][0x2d0], -R0 ;  /* 0x0000b400a70d7a23 */ /* 0x020fcc0000010800 */
[----:B------:R3:W-:Y:S01]  /*56d0*/  MUFU.EX2 R178, R13 ;  /* 0x0000000d00b27308 */ /* 0x0007e20000000800 */
[----:B--2---:R-:W-:Y:S01]  /*56e0*/  F2FP.PACK_AB R7, R189, R188 ;  /* 0x000000bcbd07723e */ /* 0x004fe200000000ff */
[----:B------:R-:W2:Y:S06]  /*56f0*/  LDSM.16.MT88.4 R8, [R221+0x1900] ;  /* 0x00190000dd08783b */ /* 0x000eac0000004200 */
[----:B-1----:R-:W-:Y:S01]  /*5700*/  HMMA.16816.F32 R132, R4, R16, R180 ;  /* 0x000000100484723c */ /* 0x002fe200000018b4 */
[----:B---3--:R-:W-:Y:S02]  /*5710*/  FFMA.FTZ R13, R172, c[0x0][0x2d0], -R0 ;  /* 0x0000b400ac0d7a23 */ /* 0x008fe40000010800 */
[----:B------:R-:W-:-:S02]  /*5720*/  IMAD.MOV.U32 R172, RZ, RZ, R194 ;  /* 0x000000ffffac7224 */ /* 0x000fc400078e00c2 */
[----:B------:R1:W-:Y:S02]  /*5730*/  MUFU.EX2 R180, R13 ;  /* 0x0000000d00b47308 */ /* 0x0003e40000000800 */
[----:B------:R-:W-:Y:S01]  /*5740*/  IMAD.MOV.U32 R182, RZ, RZ, R159 ;  /* 0x000000ffffb67224 */ /* 0x000fe200078e009f */
[----:B----4-:R-:W-:Y:S01]  /*5750*/  HMMA.16816.F32 R116, R4, R20, R184 ;  /* 0x000000140474723c */ /* 0x010fe200000018b8 */
[----:B------:R-:W-:Y:S02]  /*5760*/  IMAD.MOV.U32 R181, RZ, RZ, R164 ;  /* 0x000000ffffb57224 */ /* 0x000fe400078e00a4 */
[----:B------:R-:W-:Y:S02]  /*5770*/  IMAD.MOV.U32 R159, RZ, RZ, R165 ;  /* 0x000000ffff9f7224 */ /* 0x000fe400078e00a5 */
[----:B------:R-:W-:-:S03]  /*5780*/  IMAD.MOV.U32 R183, RZ, RZ, R147 ;  /* 0x000000ffffb77224 */ /* 0x000fc600078e0093 */
[----:B------:R-:W-:Y:S01]  /*5790*/  HMMA.16816.F32 R184, R4, R28, R96 ;  /* 0x0000001c04b8723c */ /* 0x000fe20000001860 */
[----:B-1----:R-:W-:Y:S02]  /*57a0*/  FFMA.FTZ R13, R154, c[0x0][0x2d0], -R2 ;  /* 0x0000b4009a0d7a23 */ /* 0x002fe40000010802 */
[----:B------:R-:W-:-:S05]  /*57b0*/  IMAD.MOV.U32 R154, RZ, RZ, R176 ;  /* 0x000000ffff9a7224 */ /* 0x000fca00078e00b0 */
[C---:B------:R-:W-:Y:S01]  /*57c0*/  HMMA.16816.F32 R164, R4.reuse, R24, R108 ;  /* 0x0000001804a4723c */ /* 0x040fe2000000186c */
[----:B------:R1:W-:Y:S07]  /*57d0*/  MUFU.EX2 R176, R13 ;  /* 0x0000000d00b07308 */ /* 0x0003ee0000000800 */
[C---:B------:R-:W-:Y:S08]  /*57e0*/  HMMA.16816.F32 R192, R4.reuse, R32, R92 ;  /* 0x0000002004c0723c */ /* 0x040ff0000000185c */
[----:B--2---:R-:W-:Y:S01]  /*57f0*/  HMMA.16816.F32 R148, R4, R8, R112 ;  /* 0x000000080494723c */ /* 0x004fe20000001870 */
        /* <DEDUP_REMOVED lines=8> */
[C---:B------:R-:W-:Y:S01]  /*5880*/  HMMA.16816.F32 R112, R4.reuse, R30, R80 ;  /* 0x0000001e0470723c */ /* 0x040fe20000001850 */
[----:B-1----:R-:W-:Y:S01]  /*5890*/  FFMA.FTZ R13, R155, c[0x0][0x2d0], -R2 ;  /* 0x0000b4009b0d7a23 */ /* 0x002fe20000010802 */
[----:B------:R-:W-:Y:S03]  /*58a0*/  LDSM.16.MT88.4 R80, [R221+0x2d00] ;  /* 0x002d0000dd50783b */ /* 0x000fe60000004200 */
[----:B------:R-:W1:Y:S03]  /*58b0*/  MUFU.EX2 R101, R13 ;  /* 0x0000000d00657308 */ /* 0x000e660000000800 */
[----:B------:R-:W-:Y:S07]  /*58c0*/  HMMA.16816.F32 R96, R4, R34, R68 ;  /* 0x000000220460723c */ /* 0x000fee0000001844 */
[----:B------:R-:W-:-:S02]  /*58d0*/  F2FP.PACK_AB R4, R177, R179 ;  /* 0x000000b3b104723e */ /* 0x000fc400000000ff */
[----:B--2---:R-:W-:Y:S02]  /*58e0*/  F2FP.PACK_AB R5, R107, R176 ;  /* 0x000000b06b05723e */ /* 0x004fe400000000ff */
[----:B------:R-:W-:Y:S02]  /*58f0*/  F2FP.PACK_AB R6, R180, R178 ;  /* 0x000000b2b406723e */ /* 0x000fe400000000ff */
[----:B-1----:R-:W-:Y:S01]  /*5900*/  F2FP.PACK_AB R7, R101, R103 ;  /* 0x000000676507723e */ /* 0x002fe200000000ff */
[----:B------:R-:W-:Y:S02]  /*5910*/  FFMA.FTZ R13, R213, c[0x0][0x2d0], -R12 ;  /* 0x0000b400d50d7a23 */ /* 0x000fe4000001080c */
[----:B------:R-:W-:-:S04]  /*5920*/  IMAD.MOV.U32 R213, RZ, RZ, R157 ;  /* 0x000000ffffd57224 */ /* 0x000fc800078e009d */
[C---:B------:R-:W-:Y:S07]  /*5930*/  HMMA.16816.F32 R64, R4.reuse, R8, R64 ;  /* 0x000000080440723c */ /* 0x040fee0000001840 */
[----:B------:R-:W-:Y:S01]  /*5940*/  FFMA.FTZ R8, R219, c[0x0][0x2d0], -R12 ;  /* 0x0000b400db087a23 */ /* 0x000fe2000001080c */
[----:B------:R-:W-:Y:S01]  /*5950*/  HMMA.16816.F32 R108, R4, R18, R48 ;  /* 0x00000012046c723c */ /* 0x000fe20000001830 */
[----:B------:R-:W-:Y:S01]  /*5960*/  IMAD.MOV.U32 R219, RZ, RZ, R158 ;  /* 0x000000ffffdb7224 */ /* 0x000fe200078e009e */
[----:B------:R-:W-:Y:S01]  /*5970*/  MUFU.EX2 R49, R13 ;  /* 0x0000000d00317308 */ /* 0x000fe20000000800 */
[----:B------:R-:W-:-:S04]  /*5980*/  IMAD.MOV.U32 R9, RZ, RZ, R156 ;  /* 0x000000ffff097224 */ /* 0x000fc800078e009c */
[----:B------:R-:W-:Y:S01]  /*5990*/  IMAD.MOV.U32 R50, RZ, RZ, R172 ;  /* 0x000000ffff327224 */ /* 0x000fe200078e00ac */
[C---:B------:R-:W-:Y:S01]  /*59a0*/  HMMA.16816.F32 R144, R4.reuse, R22, R56 ;  /* 0x000000160490723c */ /* 0x040fe20000001838 */
[----:B------:R-:W-:Y:S01]  /*59b0*/  IMAD.MOV.U32 R51, RZ, RZ, R154 ;  /* 0x000000ffff337224 */ /* 0x000fe200078e009a */
[----:B------:R1:W2:Y:S06]  /*59c0*/  MUFU.EX2 R48, R8 ;  /* 0x0000000800307308 */ /* 0x0002ac0000000800 */
[C---:B------:R-:W-:Y:S07]  /*59d0*/  HMMA.16816.F32 R56, R4.reuse, R10, R44 ;  /* 0x0000000a0438723c */ /* 0x040fee000000182c */
[----:B------:R-:W-:Y:S01]  /*59e0*/  IMAD.MOV.U32 R10, RZ, RZ, R159 ;  /* 0x000000ffff0a7224 */ /* 0x000fe200078e009f */
[----:B------:R-:W-:Y:S01]  /*59f0*/  HMMA.16816.F32 R60, R4, R24, R60 ;  /* 0x00000018043c723c */ /* 0x000fe2000000183c */
[----:B------:R-:W-:Y:S01]  /*5a00*/  IMAD.MOV.U32 R47, RZ, RZ, R140 ;  /* 0x000000ffff2f7224 */ /* 0x000fe200078e008c */
[----:B------:R-:W3:Y:S01]  /*5a10*/  LDSM.16.MT88.4 R156, [R221+0x1d00] ;  /* 0x001d0000dd9c783b */ /* 0x000ee20000004200 */
[----:B-1----:R-:W-:Y:S01]  /*5a20*/  FFMA.FTZ R8, R215, c[0x0][0x2d0], -R12 ;  /* 0x0000b400d7087a23 */ /* 0x002fe2000001080c */
[----:B--2---:R-:W-:Y:S01]  /*5a30*/  F2FP.PACK_AB R92, R48, R49 ;  /* 0x00000031305c723e */ /* 0x004fe200000000ff */
[----:B------:R-:W-:-:S02]  /*5a40*/  IMAD.MOV.U32 R46, RZ, RZ, R141 ;  /* 0x000000ffff2e7224 */ /* 0x000fc400078e008d */
[----:B------:R1:W-:Y:S01]  /*5a50*/  MUFU.EX2 R44, R8 ;  /* 0x00000008002c7308 */ /* 0x0003e20000000800 */
[C---:B------:R-:W-:Y:S01]  /*5a60*/  HMMA.16816.F32 R160, R4.reuse, R20, R76 ;  /* 0x0000001404a0723c */ /* 0x040fe2000000184c */
[----:B------:R-:W-:Y:S02]  /*5a70*/  IMAD.MOV.U32 R45, RZ, RZ, R142 ;  /* 0x000000ffff2d7224 */ /* 0x000fe400078e008e */
[----:B------:R-:W-:Y:S02]  /*5a80*/  IMAD.MOV.U32 R11, RZ, RZ, R143 ;  /* 0x000000ffff0b7224 */ /* 0x000fe400078e008f */
[----:B------:R-:W-:Y:S01]  /*5a90*/  LDSM.16.MT88.4 R140, [R222+0xd00] ;  /* 0x000d0000de8c783b */ /* 0x000fe20000004200 */
[----:B------:R-:W-:Y:S02]  /*5aa0*/  IMAD.MOV.U32 R215, RZ, RZ, R14 ;  /* 0x000000ffffd77224 */ /* 0x000fe400078e000e */
[----:B------:R-:W-:Y:S01]  /*5ab0*/  HMMA.16816.F32 R128, R4, R16, R72 ;  /* 0x000000100480723c */ /* 0x000fe20000001848 */
[----:B------:R-:W-:-:S02]  /*5ac0*/  IMAD.MOV.U32 R25, RZ, RZ, R15 ;  /* 0x000000ffff197224 */ /* 0x000fc400078e000f */
[----:B-1----:R-:W-:-:S05]  /*5ad0*/  FFMA.FTZ R8, R239, c[0x0][0x2d0], -R12 ;  /* 0x0000b400ef087a23 */ /* 0x002fca000001080c */
[C---:B------:R-:W-:Y:S01]  /*5ae0*/  HMMA.16816.F32 R40, R4.reuse, R26, R40 ;  /* 0x0000001a0428723c */ /* 0x040fe20000001828 */
[----:B------:R1:W2:Y:S07]  /*5af0*/  MUFU.EX2 R24, R8 ;  /* 0x0000000800187308 */ /* 0x0002ae0000000800 */
[C---:B------:R-:W-:Y:S01]  /*5b00*/  HMMA.16816.F32 R68, R4.reuse, R28, R124 ;  /* 0x0000001c0444723c */ /* 0x040fe2000000187c */
[----:B------:R-:W4:Y:S07]  /*5b10*/  LDSM.16.MT88.4 R124, [R221+0xd00] ;  /* 0x000d0000dd7c783b */ /* 0x000f2e0000004200 */
[----:B------:R-:W-:Y:S01]  /*5b20*/  HMMA.16816.F32 R52, R4, R30, R52 ;  /* 0x0000001e0434723c */ /* 0x000fe20000001834 */
[----:B-1----:R-:W-:Y:S01]  /*5b30*/  FFMA.FTZ R8, R173, c[0x0][0x2d0], -R3 ;  /* 0x0000b400ad087a23 */ /* 0x002fe20000010803 */
[----:B--2---:R-:W-:-:S03]  /*5b40*/  F2FP.PACK_AB R94, R24, R44 ;  /* 0x0000002c185e723e */ /* 0x004fc600000000ff */
[----:B------:R1:W-:Y:S03]  /*5b50*/  MUFU.EX2 R21, R8 ;  /* 0x0000000800157308 */ /* 0x0003e60000000800 */
[C---:B------:R-:W-:Y:S08]  /*5b60*/  HMMA.16816.F32 R84, R4.reuse, R32, R200 ;  /* 0x000000200454723c */ /* 0x040ff000000018c8 */
[----:B------:R-:W-:Y:S01]  /*5b70*/  HMMA.16816.F32 R36, R4, R34, R36 ;  /* 0x000000220424723c */ /* 0x000fe20000001824 */
[----:B------:R-:W-:Y:S01]  /*5b80*/  LDSM.16.MT88.4 R4, [R222+0x2d00] ;  /* 0x002d0000de04783b */ /* 0x000fe20000004200 */
[----:B-1----:R-:W-:-:S04]  /*5b90*/  FFMA.FTZ R8, R175, c[0x0][0x2d0], -R3 ;  /* 0x0000b400af087a23 */ /* 0x002fc80000010803 */
[----:B------:R1:W2:Y:S02]  /*5ba0*/  MUFU.EX2 R23, R8 ;  /* 0x0000000800177308 */ /* 0x0002a40000000800 */
[--C-:B-1----:R-:W-:Y:S01]  /*5bb0*/  FFMA.FTZ R8, R174, c[0x0][0x2d0], -R3.reuse ;  /* 0x0000b400ae087a23 */ /* 0x102fe20000010803 */
[----:B--2---:R-:W-:Y:S01]  /*5bc0*/  F2FP.PACK_AB R93, R23, R21 ;  /* 0x00000015175d723e */ /* 0x004fe200000000ff */
[----:B------:R-:W-:Y:S01]  /*5bd0*/  FFMA.FTZ R3, R208, c[0x0][0x2d0], -R3 ;  /* 0x0000b400d0037a23 */ /* 0x000fe20000010803 */
[----:B------:R-:W1:Y:S03]  /*5be0*/  LDSM.16.MT88.4 R172, [R222+0x1d00] ;  /* 0x001d0000deac783b */ /* 0x000e660000004200 */
[----:B------:R2:W-:Y:S08]  /*5bf0*/  MUFU.EX2 R20, R8 ;  /* 0x0000000800147308 */ /* 0x0005f00000000800 */
[----:B------:R5:W3:Y:S01]  /*5c00*/  MUFU.EX2 R22, R3 ;  /* 0x0000000300167308 */ /* 0x000ae20000000800 */
[----:B--2---:R-:W-:-:S02]  /*5c10*/  FADD.FTZ R8, R249, R248 ;  /* 0x000000f8f9087221 */ /* 0x004fc40000010000 */
[----:B-----5:R-:W-:Y:S01]  /*5c20*/  FFMA.FTZ R3, R209, c[0x0][0x2d0], -R0 ;  /* 0x0000b400d1037a23 */ /* 0x020fe20000010800 */
[----:B---3--:R-:W-:-:S04]  /*5c30*/  F2FP.PACK_AB R95, R22, R20 ;  /* 0x00000014165f723e */ /* 0x008fc800000000ff */
[----:B------:R2:W-:Y:S03]  /*5c40*/  MUFU.EX2 R19, R3 ;  /* 0x0000000300137308 */ /* 0x0005e60000000800 */
[C---:B------:R-:W-:Y:S08]  /*5c50*/  HMMA.16816.F32 R152, R92.reuse, R158, R88 ;  /* 0x0000009e5c98723c */ /* 0x040ff00000001858 */
[----:B----4-:R-:W-:Y:S01]  /*5c60*/  HMMA.16816.F32 R116, R92, R124, R116 ;  /* 0x0000007c5c74723c */ /* 0x010fe20000001874 */
[----:B--2---:R-:W-:-:S04]  /*5c70*/  FFMA.FTZ R3, R210, c[0x0][0x2d0], -R0 ;  /* 0x0000b400d2037a23 */ /* 0x004fc80000010800 */
[----:B------:R2:W3:Y:S03]  /*5c80*/  MUFU.EX2 R18, R3 ;  /* 0x0000000300127308 */ /* 0x0004e60000000800 */
[C---:B------:R-:W-:Y:S08]  /*5c90*/  HMMA.16816.F32 R120, R92.reuse, R126, R120 ;  /* 0x0000007e5c78723c */ /* 0x040ff00000001878 */
[----:B------:R-:W-:Y:S01]  /*5ca0*/  HMMA.16816.F32 R132, R92, R140, R132 ;  /* 0x0000008c5c84723c */ /* 0x000fe20000001884 */
[----:B--2---:R-:W-:-:S07]  /*5cb0*/  FFMA.FTZ R3, R241, c[0x0][0x2d0], -R0 ;  /* 0x0000b400f1037a23 */ /* 0x004fce0000010800 */
[C---:B------:R-:W-:Y:S01]  /*5cc0*/  HMMA.16816.F32 R136, R92.reuse, R142, R136 ;  /* 0x0000008e5c88723c */ /* 0x040fe20000001888 */
[----:B------:R-:W-:Y:S01]  /*5cd0*/  FFMA.FTZ R0, R242, c[0x0][0x2d0], -R0 ;  /* 0x0000b400f2007a23 */ /* 0x000fe20000010800 */
[----:B------:R2:W-:Y:S06]  /*5ce0*/  MUFU.EX2 R17, R3 ;  /* 0x0000000300117308 */ /* 0x0005ec0000000800 */
[C---:B------:R-:W-:Y:S02]  /*5cf0*/  HMMA.16816.F32 R148, R92.reuse, R156, R148 ;  /* 0x0000009c5c94723c */ /* 0x040fe40000001894 */
[----:B------:R4:W5:Y:S06]  /*5d00*/  MUFU.EX2 R16, R0 ;  /* 0x0000000000107308 */ /* 0x00096c0000000800 */
[----:B-1----:R-:W-:Y:S01]  /*5d10*/  HMMA.16816.F32 R164, R92, R172, R164 ;  /* 0x000000ac5ca4723c */ /* 0x002fe200000018a4 */
[----:B--2---:R-:W-:-:S04]  /*5d20*/  FADD.FTZ R3, R10, R215 ;  /* 0x000000d70a037221 */ /* 0x004fc80000010000 */
[----:B------:R-:W-:-:S03]  /*5d30*/  FADD.FTZ R10, R47, R3 ;  /* 0x000000032f0a7221 */ /* 0x000fc60000010000 */
[----:B------:R-:W-:Y:S01]  /*5d40*/  HMMA.16816.F32 R168, R92, R174, R168 ;  /* 0x000000ae5ca8723c */ /* 0x000fe200000018a8 */
[----:B----4-:R-:W-:-:S04]  /*5d50*/  FFMA.FTZ R0, R211, c[0x0][0x2d0], -R2 ;  /* 0x0000b400d3007a23 */ /* 0x010fc80000010802 */
[----:B------:R1:W-:Y:S03]  /*5d60*/  MUFU.EX2 R12, R0 ;  /* 0x00000000000c7308 */ /* 0x0003e60000000800 */
[C---:B------:R-:W-:Y:S08]  /*5d70*/  HMMA.16816.F32 R72, R92.reuse, R80, R184 ;  /* 0x000000505c48723c */ /* 0x040ff000000018b8 */
[----:B------:R-:W-:Y:S01]  /*5d80*/  HMMA.16816.F32 R76, R92, R82, R112 ;  /* 0x000000525c4c723c */ /* 0x000fe20000001870 */
[----:B-1----:R-:W-:-:S07]  /*5d90*/  FFMA.FTZ R0, R216, c[0x0][0x2d0], -R2 ;  /* 0x0000b400d8007a23 */ /* 0x002fce0000010802 */
[C---:B------:R-:W-:Y:S01]  /*5da0*/  HMMA.16816.F32 R88, R92.reuse, R4, R192 ;  /* 0x000000045c58723c */ /* 0x040fe200000018c0 */
[----:B------:R1:W2:Y:S07]  /*5db0*/  MUFU.EX2 R13, R0 ;  /* 0x00000000000d7308 */ /* 0x0002ae0000000800 */
[----:B------:R-:W-:Y:S07]  /*5dc0*/  HMMA.16816.F32 R92, R92, R6, R96 ;  /* 0x000000065c5c723c */ /* 0x000fee0000001860 */
[----:B---3--:R-:W-:-:S02]  /*5dd0*/  F2FP.PACK_AB R96, R18, R19 ;  /* 0x000000131260723e */ /* 0x008fc400000000ff */
[----:B-----5:R-:W-:Y:S01]  /*5de0*/  F2FP.PACK_AB R98, R16, R17 ;  /* 0x000000111062723e */ /* 0x020fe200000000ff */
[--C-:B-1----:R-:W-:Y:S01]  /*5df0*/  FFMA.FTZ R0, R238, c[0x0][0x2d0], -R2.reuse ;  /* 0x0000b400ee007a23 */ /* 0x102fe20000010802 */
[----:B--2---:R-:W-:Y:S01]  /*5e00*/  F2FP.PACK_AB R97, R13, R12 ;  /* 0x0000000c0d61723e */ /* 0x004fe200000000ff */
[----:B------:R-:W-:Y:S02]  /*5e10*/  FFMA.FTZ R2, R240, c[0x0][0x2d0], -R2 ;  /* 0x0000b400f0027a23 */ /* 0x000fe40000010802 */
[----:B------:R1:W-:Y:S01]  /*5e20*/  MUFU.EX2 R14, R0 ;  /* 0x00000000000e7308 */ /* 0x0003e20000000800 */
[----:B------:R-:W-:-:S05]  /*5e30*/  IMAD.U32 R238, RZ, RZ, UR6 ;  /* 0x00000006ffee7e24 */ /* 0x000fca000f8e00ff */
[----:B------:R-:W-:Y:S02]  /*5e40*/  ISETP.GE.AND P0, PT, R238, UR4, PT ;  /* 0x00000004ee007c0c */ /* 0x000fe4000bf06270 */
        /* <DEDUP_REMOVED lines=65> */
[----:B------:R-:W-:Y:S02]  /*6260*/  FADD.FTZ R0, R44, R0 ;  /* 0x000000002c007221 */ /* 0x000fe40000010000 */
[----:B------:R-:W-:Y:S02]  /*6270*/  FADD.FTZ R4, R20, R4 ;  /* 0x0000000414047221 */ /* 0x000fe40000010000 */
[----:B------:R-:W-:Y:S02]  /*6280*/  FADD.FTZ R5, R16, R3 ;  /* 0x0000000310057221 */ /* 0x000fe40000010000 */
[----:B------:R-:W-:Y:S02]  /*6290*/  FADD.FTZ R3, R15, R2 ;  /* 0x000000020f037221 */ /* 0x000fe40000010000 */
[----:B------:R-:W-:Y:S01]  /*62a0*/  FADD.FTZ R2, R24, R0 ;  /* 0x0000000018027221 */ /* 0x000fe20000010000 */
[----:B------:R1:W-:Y:S01]  /*62b0*/  STL [R1+0x44], R5 ;  /* 0x0000440501007387 */ /* 0x0003e20000100800 */
[----:B------:R-:W-:-:S03]  /*62c0*/  FADD.FTZ R0, R22, R4 ;  /* 0x0000000416007221 */ /* 0x000fc60000010000 */
[----:B------:R1:W-:Y:S04]  /*62d0*/  STL [R1+0x48], R3 ;  /* 0x0000480301007387 */ /* 0x0003e80000100800 */
[----:B------:R1:W-:Y:S04]  /*62e0*/  STL [R1+0x50], R0 ;  /* 0x0000500001007387 */ /* 0x0003e80000100800 */
[----:B------:R1:W-:Y:S01]  /*62f0*/  STL [R1+0x4c], R2 ;  /* 0x00004c0201007387 */ /* 0x0003e20000100800 */
[----:B------:R-:W-:Y:S05]  /*6300*/  @!P0 BRA `(.L_x_714) ;  /* 0x0000498000008947 */ /* 0x000fea0003800000 */
[----:B------:R-:W2:Y:S04]  /*6310*/  LDL R181, [R1+0x54] ;  /* 0x0000540001b57983 */ /* 0x000ea80000100800 */
[----:B------:R-:W3:Y:S04]  /*6320*/  LDL R51, [R1+0x5c] ;  /* 0x00005c0001337983 */ /* 0x000ee80000100800 */
[----:B------:R-:W4:Y:S04]  /*6330*/  LDL R183, [R1+0x58] ;  /* 0x0000580001b77983 */ /* 0x000f280000100800 */
[----:B------:R-:W4:Y:S01]  /*6340*/  LDL R182, [R1+0x60] ;  /* 0x0000600001b67983 */ /* 0x000f220000100800 */
[----:B------:R-:W-:Y:S01]  /*6350*/  SHF.R.S32.HI R50, RZ, 0x1f, R100 ;  /* 0x0000001fff327819 */ /* 0x000fe20000011464 */
[----:B-1----:R-:W-:-:S03]  /*6360*/  IMAD.SHL.U32 R0, R100, 0x2, RZ ;  /* 0x0000000264007824 */ /* 0x002fc600078e00ff */
[----:B------:R-:W-:-:S05]  /*6370*/  SHF.L.U64.HI R2, R100, 0x1, R50 ;  /* 0x0000000164027819 */ /* 0x000fca0000010232 */
[----:B------:R-:W-:Y:S04]  /*6380*/  STL [R1+0x34], R2 ;  /* 0x0000340201007387 */ /* 0x000fe80000100800 */
[----:B------:R2:W-:Y:S01]  /*6390*/  STL [R1+0x30], R0 ;  /* 0x0000300001007387 */ /* 0x0005e20000100800 */
[----:B------:R-:W-:Y:S01]  /*63a0*/  IMAD.MOV.U32 R103, RZ, RZ, R105 ;  /* 0x000000ffff677224 */ /* 0x000fe200078e0069 */
[----:B------:R-:W-:Y:S01]  /*63b0*/  MOV R108, R102 ;  /* 0x00000066006c7202 */ /* 0x000fe20000000f00 */
[----:B------:R-:W-:Y:S01]  /*63c0*/  IMAD.MOV.U32 R100, RZ, RZ, R106 ;  /* 0x000000ffff647224 */ /* 0x000fe200078e006a */
[----:B------:R-:W-:Y:S01]  /*63d0*/  SEL R3, RZ, 0x10, P5 ;  /* 0x00000010ff037807 */ /* 0x000fe20002800000 */
[----:B------:R-:W-:Y:S02]  /*63e0*/  IMAD.MOV.U32 R107, RZ, RZ, R104 ;  /* 0x000000ffff6b7224 */ /* 0x000fe400078e0068 */
[C---:B--2---:R-:W-:Y:S01]  /*63f0*/  IMAD.SHL.U32 R0, R181.reuse, 0x2, RZ ;  /* 0x00000002b5007824 */ /* 0x044fe200078e00ff */
[----:B---3--:R-:W-:-:S05]  /*6400*/  SHF.L.U64.HI R2, R181, 0x1, R51 ;  /* 0x00000001b5027819 */ /* 0x008fca0000010233 */
[----:B------:R4:W-:Y:S04]  /*6410*/  STL [R1+0x2c], R2 ;  /* 0x00002c0201007387 */ /* 0x0009e80000100800 */
[----:B------:R1:W-:Y:S01]  /*6420*/  STL [R1+0x28], R0 ;  /* 0x0000280001007387 */ /* 0x0003e20000100800 */
[C---:B----4-:R-:W-:Y:S02]  /*6430*/  SHF.L.U64.HI R2, R183.reuse, 0x1, R182 ;  /* 0x00000001b7027819 */ /* 0x050fe400000102b6 */
[----:B-1----:R-:W-:-:S05]  /*6440*/  SHF.L.U32 R0, R183, 0x1, RZ ;  /* 0x00000001b7007819 */ /* 0x002fca00000006ff */
[----:B------:R1:W-:Y:S04]  /*6450*/  STL [R1+0x20], R0 ;  /* 0x0000200001007387 */ /* 0x0003e80000100800 */
[----:B------:R1:W-:Y:S02]  /*6460*/  STL [R1+0x24], R2 ;  /* 0x0000240201007387 */ /* 0x0003e40000100800 */
.L_x_717:
[----:B------:R2:W5:Y:S01]  /*6470*/  LDL R247, [R1+0x28] ;  /* 0x0000280001f77983 */ /* 0x0005620000100800 */
[----:B------:R-:W-:Y:S04]  /*6480*/  DEPBAR.LE SB0, 0x0 ;  /* 0x000080000000791a */ /* 0x000fe80000000000 */
[----:B------:R-:W-:Y:S01]  /*6490*/  BAR.SYNC.DEFER_BLOCKING 0x0 ;  /* 0x0000000000007b1d */ /* 0x000fe20000010000 */
[----:B------:R-:W-:Y:S02]  /*64a0*/  ISETP.GE.AND P0, PT, R238, RZ, PT ;  /* 0x000000ffee00720c */ /* 0x000fe40003f06270 */
[----:B------:R-:W-:Y:S02]  /*64b0*/  SEL R239, RZ, 0x10, P4 ;  /* 0x00000010ffef7807 */ /* 0x000fe40002000000 */
[----:B------:R-:W-:Y:S01]  /*64c0*/  SEL R241, RZ, 0x10, P5 ;  /* 0x00000010fff17807 */ /* 0x000fe20002800000 */
[----:B------:R2:W5:Y:S04]  /*64d0*/  LDL R246, [R1+0x20] ;  /* 0x0000200001f67983 */ /* 0x0005680000100800 */
[----:B------:R2:W5:Y:S04]  /*64e0*/  LDL R244, [R1+0x2c] ;  /* 0x00002c0001f47983 */ /* 0x0005680000100800 */
[----:B------:R2:W5:Y:S04]  /*64f0*/  LDL R243, [R1+0x30] ;  /* 0x0000300001f37983 */ /* 0x0005680000100800 */
[----:B------:R2:W5:Y:S04]  /*6500*/  LDL R242, [R1+0x24] ;  /* 0x0000240001f27983 */ /* 0x0005680000100800 */
[----:B------:R2:W5:Y:S04]  /*6510*/  LDL R240, [R1+0x34] ;  /* 0x0000340001f07983 */ /* 0x0005680000100800 */
[----:B------:R2:W3:Y:S04]  /*6520*/  LDSM.16.M88.4 R64, [R223+0x6100] ;  /* 0x00610000df40783b */ /* 0x0004e80000000200 */
[----:B------:R2:W4:Y:S04]  /*6530*/  LDSM.16.M88.4 R60, [R223+0x7100] ;  /* 0x00710000df3c783b */ /* 0x0005280000000200 */
[----:B-1----:R2:W1:Y:S04]  /*6540*/  LDSM.16.M88.4 R16, [R220+0x3100] ;  /* 0x00310000dc10783b */ /* 0x0024680000000200 */
[----:B------:R2:W1:Y:S04]  /*6550*/  LDSM.16.M88.4 R32, [R220+0x3500] ;  /* 0x00350000dc20783b */ /* 0x0004680000000200 */
[----:B------:R2:W1:Y:S04]  /*6560*/  LDSM.16.M88.4 R48, [R220+0x3900] ;  /* 0x00390000dc30783b */ /* 0x0004680000000200 */
[----:B------:R2:W1:Y:S04]  /*6570*/  LDSM.16.M88.4 R176, [R220+0x3d00] ;  /* 0x003d0000dcb0783b */ /* 0x0004680000000200 */
[----:B------:R2:W1:Y:S04]  /*6580*/  LDSM.16.M88.4 R180, [R224+0x6100] ;  /* 0x00610000e0b4783b */ /* 0x0004680000000200 */
[----:B------:R2:W1:Y:S04]  /*6590*/  LDSM.16.M88.4 R188, [R224+0x7100] ;  /* 0x00710000e0bc783b */ /* 0x0004680000000200 */
[----:B------:R2:W1:Y:S04]  /*65a0*/  LDSM.16.M88.4 R184, [R225] ;  /* 0x00000000e1b8783b */ /* 0x0004680000000200 */
[----:B------:R2:W1:Y:S04]  /*65b0*/  LDSM.16.M88.4 R192, [R236] ;  /* 0x00000000ecc0783b */ /* 0x0004680000000200 */
[----:B------:R2:W1:Y:S04]  /*65c0*/  LDSM.16.M88.4 R196, [R235] ;  /* 0x00000000ebc4783b */ /* 0x0004680000000200 */
[----:B------:R2:W1:Y:S01]  /*65d0*/  LDSM.16.M88.4 R200, [R234] ;  /* 0x00000000eac8783b */ /* 0x0004620000000200 */
[----:B------:R-:W-:-:S05]  /*65e0*/  @!P0 BRA `(.L_x_715) ;  /* 0x000002a000008947 */ /* 0x000fca0003800000 */
[----:B---34-:R-:W3:Y:S01]  /*65f0*/  LDL R5, [R1+0x1c] ;  /* 0x00001c0001057983 */ /* 0x018ee20000100800 */
[----:B-1----:R-:W-:Y:S01]  /*6600*/  SHF.R.S32.HI R0, RZ, 0x1f, R245 ;  /* 0x0000001fff007819 */ /* 0x002fe200000114f5 */
[----:B------:R-:W-:Y:S01]  /*6610*/  IMAD.WIDE.U32 R2, R245, c[0x0][0x208], RZ ;  /* 0x00008200f5027a25 */ /* 0x000fe200078e00ff */
[----:B------:R-:W-:Y:S02]  /*6620*/  SHF.R.S32.HI R4, RZ, 0x1f, R237 ;  /* 0x0000001fff047819 */ /* 0x000fe400000114ed */
[----:B------:R-:W-:Y:S01]  /*6630*/  IADD3 R12, -R241, 0x10, RZ ;  /* 0x00000010f10c7810 */ /* 0x000fe20007ffe1ff */
[----:B------:R-:W-:Y:S01]  /*6640*/  IMAD R0, R0, c[0x0][0x208], RZ ;  /* 0x0000820000007a24 */ /* 0x000fe200078e02ff */
[----:B------:R-:W-:Y:S01]  /*6650*/  IADD3 R10, -R239, 0x10, RZ ;  /* 0x00000010ef0a7810 */ /* 0x000fe20007ffe1ff */
[----:B------:R-:W-:Y:S01]  /*6660*/  IMAD R4, R4, c[0x0][0x218], RZ ;  /* 0x0000860004047a24 */ /* 0x000fe200078e02ff */
[----:B------:R-:W-:Y:S01]  /*6670*/  LOP3.LUT R12, R12, 0xf, RZ, 0xc0, !PT ;  /* 0x0000000f0c0c7812 */ /* 0x000fe200078ec0ff */
[----:B------:R-:W-:Y:S01]  /*6680*/  IMAD R0, R245, c[0x0][0x20c], R0 ;  /* 0x00008300f5007a24 */ /* 0x000fe200078e0200 */
[----:B------:R-:W-:Y:S01]  /*6690*/  LOP3.LUT R10, R10, 0xf, RZ, 0xc0, !PT ;  /* 0x0000000f0a0a7812 */ /* 0x000fe200078ec0ff */
[----:B------:R-:W-:Y:S02]  /*66a0*/  IMAD R4, R237, c[0x0][0x21c], R4 ;  /* 0x00008700ed047a24 */ /* 0x000fe400078e0204 */
[----:B------:R-:W-:Y:S04]  /*66b0*/  IMAD.IADD R3, R3, 0x1, R0 ;  /* 0x0000000103037824 */ /* 0x000fe800078e0200 */
[----:B------:R-:W-:Y:S05]  /*66c0*/  IMAD.WIDE.U32 R2, R237, c[0x0][0x218], R2 ;  /* 0x00008600ed027a25 */ /* 0x000fea00078e0002 */
[----:B------:R-:W-:Y:S04]  /*66d0*/  IADD3 R0, P0, R2, UR22, RZ ;  /* 0x0000001602007c10 */ /* 0x000fe8000ff1e0ff */
[----:B------:R-:W-:Y:S02]  /*66e0*/  IADD3.X R4, R3, UR17, R4, P0, !PT ;  /* 0x0000001103047c10 */ /* 0x000fe400087fe404 */
[C---:B------:R-:W-:Y:S04]  /*66f0*/  LEA R3, P0, R0.reuse, c[0x0][0x1f8], 0x1 ;  /* 0x00007e0000037a11 */ /* 0x040fe800078008ff */
[----:B------:R-:W-:Y:S02]  /*6700*/  LEA.HI.X R4, R0, c[0x0][0x1fc], R4, 0x1, P0 ;  /* 0x00007f0000047a11 */ /* 0x000fe400000f0c04 */
[----:B------:R-:W1:Y:S04]  /*6710*/  SHFL.IDX PT, R0, R3, 0x1, 0x1c1f ;  /* 0x003c1f0003007f89 */ /* 0x000e6800000e0000 */
[----:B------:R-:W4:Y:S04]  /*6720*/  SHFL.IDX PT, R2, R4, 0x1, 0x1c1f ;  /* 0x003c1f0004027f89 */ /* 0x000f2800000e0000 */
[----:B------:R-:W2:Y:S04]  /*6730*/  SHFL.IDX PT, R3, R3, RZ, 0x1c1f ;  /* 0x001c1fff03037589 */ /* 0x000ea800000e0000 */
[----:B------:R-:W2:Y:S01]  /*6740*/  SHFL.IDX PT, R4, R4, RZ, 0x1c1f ;  /* 0x001c1fff04047589 */ /* 0x000ea200000e0000 */
[----:B-1---5:R-:W-:Y:S04]  /*6750*/  IADD3 R12, P1, P0, R12, R0, R247 ;  /* 0x000000000c0c7210 */ /* 0x022fe8000783e0f7 */
[----:B----4-:R-:W-:Y:S02]  /*6760*/  IADD3.X R13, RZ, R2, R244, P1, P0 ;  /* 0x00000002ff0d7210 */ /* 0x010fe40000fe04f4 */
[----:B------:R-:W-:Y:S04]  /*6770*/  IADD3 R10, P1, P0, R10, R0, R246 ;  /* 0x000000000a0a7210 */ /* 0x000fe8000783e0f6 */
[----:B------:R-:W-:Y:S02]  /*6780*/  IADD3.X R11, RZ, R2, R242, P1, P0 ;  /* 0x00000002ff0b7210 */ /* 0x000fe40000fe04f2 */
[C---:B--2---:R-:W-:Y:S02]  /*6790*/  IADD3 R20, P1, R3.reuse, R243, RZ ;  /* 0x000000f303147210 */ /* 0x044fe40007f3e0ff */
[C---:B------:R-:W-:Y:S03]  /*67a0*/  IADD3 R14, P0, R3.reuse, R247, RZ ;  /* 0x000000f7030e7210 */ /* 0x040fe60007f1e0ff */
[C---:B------:R-:W-:Y:S01]  /*67b0*/  IMAD.X R21, R4.reuse, 0x1, R240, P1 ;  /* 0x0000000104157824 */ /* 0x040fe200008e06f0 */
[----:B------:R-:W-:Y:S01]  /*67c0*/  IADD3 R8, P1, R3, R246, RZ ;  /* 0x000000f603087210 */ /* 0x000fe20007f3e0ff */
[----:B------:R-:W-:Y:S01]  /*67d0*/  IMAD.X R15, R4, 0x1, R244, P0 ;  /* 0x00000001040f7824 */ /* 0x000fe200000e06f4 */
[----:B------:R-:W-:Y:S03]  /*67e0*/  IADD3 R6, P0, R0, R243, RZ ;  /* 0x000000f300067210 */ /* 0x000fe60007f1e0ff */
[----:B------:R-:W-:Y:S01]  /*67f0*/  IMAD.X R9, R4, 0x1, R242, P1 ;  /* 0x0000000104097824 */ /* 0x000fe200008e06f2 */
[----:B------:R-:W-:Y:S01]  /*6800*/  ISETP.NE.U32.AND P1, PT, R241, RZ, PT ;  /* 0x000000fff100720c */ /* 0x000fe20003f25070 */
[----:B------:R-:W-:Y:S01]  /*6810*/  IMAD.X R7, R2, 0x1, R240, P0 ;  /* 0x0000000102077824 */ /* 0x000fe200000e06f0 */
[----:B------:R-:W-:Y:S01]  /*6820*/  ISETP.NE.U32.AND P0, PT, R239, RZ, PT ;  /* 0x000000ffef00720c */ /* 0x000fe20003f05070 */
[----:B---3--:R1:W-:Y:S04]  /*6830*/  LDGSTS.E.BYPASS.LTC128B.128 [R5], [R20.64], !P6 ;  /* 0x0000000014057fae */ /* 0x0083e8000f101d4e */
[----:B------:R1:W-:Y:S04]  /*6840*/  LDGSTS.E.BYPASS.LTC128B.128 [R5+0x1000], [R14.64], !P5 ;  /* 0x010000000e057fae */ /* 0x0003e8000e901d4e */
[----:B------:R1:W-:Y:S04]  /*6850*/  LDGSTS.E.BYPASS.LTC128B.128 [R5+0x2000], [R8.64], !P4 ;  /* 0x0200000008057fae */ /* 0x0003e8000e101d4e */
[----:B------:R1:W-:Y:S04]  /*6860*/  LDGSTS.E.BYPASS.LTC128B.128 [R5+0x800], [R6.64], !P6 ;  /* 0x0080000006057fae */ /* 0x0003e8000f101d4e */
[----:B------:R1:W-:Y:S04]  /*6870*/  LDGSTS.E.BYPASS.LTC128B.128.ZFILL [R5+0x1800], [R12.64], P1 ;  /* 0x018000000c057fae */ /* 0x0003e80008941d4e */
[----:B------:R1:W-:Y:S02]  /*6880*/  LDGSTS.E.BYPASS.LTC128B.128.ZFILL [R5+0x2800], [R10.64], P0 ;  /* 0x028000000a057fae */ /* 0x0003e40008141d4e */
.L_x_715:
[-C--:B-1-34-:R-:W-:Y:S01]  /*6890*/  HMMA.16816.F32 R4, R64, R16.reuse, RZ ;  /* 0x000000104004723c */ /* 0x09afe200000018ff */
[----:B------:R-:W-:Y:S02]  /*68a0*/  LDSM.16.M88.4 R204, [R220+0x4100] ;  /* 0x00410000dccc783b */ /* 0x000fe40000000200 */
[----:B------:R-:W-:Y:S05]  /*68b0*/  ISETP.GE.AND P0, PT, R238, 0x1, PT ;  /* 0x00000001ee00780c */ /* 0x000fea0003f06270 */
[C---:B------:R-:W-:Y:S01]  /*68c0*/  HMMA.16816.F32 R8, R60.reuse, R16, RZ ;  /* 0x000000103c08723c */ /* 0x040fe200000018ff */
[----:B------:R-:W0:Y:S07]  /*68d0*/  LDGDEPBAR ;  /* 0x00000000000079af */ /* 0x000e2e0000000000 */
[-C--:B------:R-:W-:Y:S01]  /*68e0*/  HMMA.16816.F32 R12, R60, R18.reuse, RZ ;  /* 0x000000123c0c723c */ /* 0x080fe200000018ff */
[----:B------:R-:W-:Y:S07]  /*68f0*/  LDSM.16.M88.4 R208, [R223+0x9100] ;  /* 0x00910000dfd0783b */ /* 0x000fee0000000200 */
[C---:B------:R-:W-:Y:S01]  /*6900*/  HMMA.16816.F32 R16, R64.reuse, R18, RZ ;  /* 0x000000124010723c */ /* 0x040fe200000018ff */
[----:B------:R-:W-:Y:S07]  /*6910*/  LDSM.16.M88.4 R212, [R232] ;  /* 0x00000000e8d4783b */ /* 0x000fee0000000200 */
[-C--:B------:R-:W-:Y:S01]  /*6920*/  HMMA.16816.F32 R20, R64, R32.reuse, RZ ;  /* 0x000000204014723c */ /* 0x080fe200000018ff */
[----:B------:R-:W-:Y:S07]  /*6930*/  LDSM.16.M88.4 R216, [R229] ;  /* 0x00000000e5d8783b */ /* 0x000fee0000000200 */
        /* <DEDUP_REMOVED lines=30> */
[----:B------:R-:W-:Y:S07]  /*6b20*/  LDSM.16.M88.4 R188, [R220+0x4d00] ;  /* 0x004d0000dcbc783b */ /* 0x000fee0000000200 */
[----:B------:R-:W-:Y:S01]  /*6b30*/  HMMA.16816.F32 R64, R180, R202, R64 ;  /* 0x000000cab440723c */ /* 0x000fe20000001840 */
[----:B------:R-:W4:Y:S08]  /*6b40*/  LDSM.16.M88.4 R180, [R220+0x4900] ;  /* 0x00490000dcb4783b */ /* 0x000f300000000200 */
[----:B------:R-:W2:Y:S01]  /*6b50*/  LDSM.16.M88.4 R200, [R224+0x9100] ;  /* 0x00910000e0c8783b */ /* 0x000ea20000000200 */
[-C--:B-1----:R-:W-:Y:S08]  /*6b60*/  HMMA.16816.F32 R4, R176, R204.reuse, R4 ;  /* 0x000000ccb004723c */ /* 0x082ff00000001804 */
[C---:B------:R-:W-:Y:S08]  /*6b70*/  HMMA.16816.F32 R8, R208.reuse, R204, R8 ;  /* 0x000000ccd008723c */ /* 0x040ff00000001808 */
[-C--:B------:R-:W-:Y:S08]  /*6b80*/  HMMA.16816.F32 R12, R208, R206.reuse, R12 ;  /* 0x000000ced00c723c */ /* 0x080ff0000000180c */
[C---:B------:R-:W-:Y:S01]  /*6b90*/  HMMA.16816.F32 R16, R176.reuse, R206, R16 ;  /* 0x000000ceb010723c */ /* 0x040fe20000001810 */
[----:B------:R-:W1:Y:S07]  /*6ba0*/  LDSM.16.M88.4 R204, [R231] ;  /* 0x00000000e7cc783b */ /* 0x000e6e0000000200 */
[-C--:B---3--:R-:W-:Y:S08]  /*6bb0*/  HMMA.16816.F32 R20, R176, R184.reuse, R20 ;  /* 0x000000b8b014723c */ /* 0x088ff00000001814 */
[C---:B------:R-:W-:Y:S08]  /*6bc0*/  HMMA.16816.F32 R24, R208.reuse, R184, R24 ;  /* 0x000000b8d018723c */ /* 0x040ff00000001818 */
[-C--:B------:R-:W-:Y:S08]  /*6bd0*/  HMMA.16816.F32 R28, R208, R186.reuse, R28 ;  /* 0x000000bad01c723c */ /* 0x080ff0000000181c */
[C---:B------:R-:W-:Y:S01]  /*6be0*/  HMMA.16816.F32 R32, R176.reuse, R186, R32 ;  /* 0x000000bab020723c */ /* 0x040fe20000001820 */
[----:B------:R-:W3:Y:S07]  /*6bf0*/  LDSM.16.M88.4 R184, [R230] ;  /* 0x00000000e6b8783b */ /* 0x000eee0000000200 */
[-C--:B----4-:R-:W-:Y:S08]  /*6c00*/  HMMA.16816.F32 R36, R176, R180.reuse, R36 ;  /* 0x000000b4b024723c */ /* 0x090ff00000001824 */
        /* <DEDUP_REMOVED lines=10> */
[-C--:B------:R-:W-:Y:S01]  /*6cb0*/  HMMA.16816.F32 R4, R192, R196.reuse, R4 ;  /* 0x000000c4c004723c */ /* 0x080fe20000001804 */
        /* <DEDUP_REMOVED lines=10> */
[-C--:B-1----:R-:W-:Y:S08]  /*6d60*/  HMMA.16816.F32 R36, R192, R204.reuse, R36 ;  /* 0x000000ccc024723c */ /* 0x082ff00000001824 */
[C---:B------:R-:W-:Y:S08]  /*6d70*/  HMMA.16816.F32 R40, R200.reuse, R204, R40 ;  /* 0x000000ccc828723c */ /* 0x040ff00000001828 */
[-C--:B------:R-:W-:Y:S08]  /*6d80*/  HMMA.16816.F32 R44, R200, R206.reuse, R44 ;  /* 0x000000cec82c723c */ /* 0x080ff0000000182c */
[C---:B------:R-:W-:Y:S01]  /*6d90*/  HMMA.16816.F32 R48, R192.reuse, R206, R48 ;  /* 0x000000cec030723c */ /* 0x040fe20000001830 */
[----:B------:R-:W1:Y:S07]  /*6da0*/  LDSM.16.M88.4 R204, [R220+0x5900] ;  /* 0x00590000dccc783b */ /* 0x000e6e0000000200 */
[-C--:B---3--:R-:W-:Y:S08]  /*6db0*/  HMMA.16816.F32 R52, R192, R184.reuse, R52 ;  /* 0x000000b8c034723c */ /* 0x088ff00000001834 */
[C---:B------:R-:W-:Y:S08]  /*6dc0*/  HMMA.16816.F32 R56, R200.reuse, R184, R56 ;  /* 0x000000b8c838723c */ /* 0x040ff00000001838 */
[-C--:B------:R-:W-:Y:S08]  /*6dd0*/  HMMA.16816.F32 R60, R200, R186.reuse, R60 ;  /* 0x000000bac83c723c */ /* 0x080ff0000000183c */
[----:B------:R-:W-:Y:S08]  /*6de0*/  HMMA.16816.F32 R64, R192, R186, R64 ;  /* 0x000000bac040723c */ /* 0x000ff00000001840 */
        /* <DEDUP_REMOVED lines=46> */
[----:B------:R-:W2:Y:S10]  /*70d0*/  MUFU.TANH R179, R18 ;  /* 0x0000001200b37308 */ /* 0x000eb40000002400 */
[----:B------:R-:W2:Y:S01]  /*70e0*/  MUFU.TANH R197, R12 ;  /* 0x0000000c00c57308 */ /* 0x000ea20000002400 */
[----:B-1----:R-:W1:Y:S01]  /*70f0*/  LDSM.16.M88.4 R8, [R227] ;  /* 0x00000000e308783b */ /* 0x002e620000000200 */
[-C--:B----4-:R-:W-:Y:S08]  /*7100*/  HMMA.16816.F32 R20, R212, R4.reuse, R20 ;  /* 0x00000004d414723c */ /* 0x090ff00000001814 */
[----:B------:R-:W4:Y:S01]  /*7110*/  MUFU.TANH R196, R13 ;  /* 0x0000000d00c47308 */ /* 0x000f220000002400 */
[C---:B------:R-:W-:Y:S09]  /*7120*/  HMMA.16816.F32 R24, R180.reuse, R4, R24 ;  /* 0x00000004b418723c */ /* 0x040ff20000001818 */
[----:B------:R-:W1:Y:S01]  /*7130*/  MUFU.TANH R200, R14 ;  /* 0x0000000e00c87308 */ /* 0x000e620000002400 */
[-C--:B------:R-:W-:Y:S08]  /*7140*/  HMMA.16816.F32 R28, R180, R6.reuse, R28 ;  /* 0x00000006b41c723c */ /* 0x080ff0000000181c */
[C---:B------:R-:W-:Y:S01]  /*7150*/  HMMA.16816.F32 R32, R212.reuse, R6, R32 ;  /* 0x00000006d420723c */ /* 0x040fe20000001820 */
[----:B------:R-:W2:Y:S01]  /*7160*/  MUFU.TANH R206, R15 ;  /* 0x0000000f00ce7308 */ /* 0x000ea20000002400 */
[----:B------:R-:W2:Y:S01]  /*7170*/  LDSM.16.M88.4 R4, [R226] ;  /* 0x00000000e204783b */ /* 0x000ea20000000200 */
        /* <DEDUP_REMOVED lines=18> */
[C---:B------:R-:W-:Y:S01]  /*72a0*/  HMMA.16816.F32 R48, R212.reuse, R10, R48 ;  /* 0x0000000ad430723c */ /* 0x040fe20000001830 */
[----:B------:R-:W1:Y:S03]  /*72b0*/  MUFU.TANH R186, R24 ;  /* 0x0000001800ba7308 */ /* 0x000e660000002400 */
[----:B------:R-:W-:Y:S02]  /*72c0*/  FMUL.FTZ R31, R31, c[0x0][0x320] ;  /* 0x0000c8001f1f7a20 */ /* 0x000fe40000410000 */
[----:B------:R-:W-:Y:S02]  /*72d0*/  FMUL.FTZ R32, R32, c[0x0][0x320] ;  /* 0x0000c80020207a20 */ /* 0x000fe40000410000 */
[-C--:B--2---:R-:W-:Y:S03]  /*72e0*/  HMMA.16816.F32 R52, R212, R4.reuse, R52 ;  /* 0x00000004d434723c */ /* 0x084fe60000001834 */
[----:B------:R-:W2:Y:S01]  /*72f0*/  MUFU.TANH R187, R25 ;  /* 0x0000001900bb7308 */ /* 0x000ea20000002400 */
        /* <DEDUP_REMOVED lines=14> */
[----:B------:R3:W3:Y:S03]  /*73e0*/  MUFU.TANH R110, R16 ;  /* 0x00000010006e7308 */ /* 0x0006e60000002400 */
[----:B------:R-:W-:Y:S02]  /*73f0*/  FMUL.FTZ R46, R46, c[0x0][0x320] ;  /* 0x0000c8002e2e7a20 */ /* 0x000fe40000410000 */
[----:B------:R-:W-:Y:S02]  /*7400*/  FMUL.FTZ R47, R47, c[0x0][0x320] ;  /* 0x0000c8002f2f7a20 */ /* 0x000fe40000410000 */
[----:B-1----:R-:W-:Y:S02]  /*7410*/  FMUL.FTZ R26, R49, c[0x0][0x320] ;  /* 0x0000c800311a7a20 */ /* 0x002fe40000410000 */
[----:B------:R-:W-:Y:S01]  /*7420*/  FMUL.FTZ R50, R50, c[0x0][0x320] ;  /* 0x0000c80032327a20 */ /* 0x000fe20000410000 */
        /* <DEDUP_REMOVED lines=65> */
[----:B------:R-:W1:Y:S01]  /*7840*/  MUFU.TANH R23, R23 ;  /* 0x0000001700177308 */ /* 0x000e620000002400 */
[----:B------:R-:W-:-:S05]  /*7850*/  @!P0 BRA `(.L_x_716) ;  /* 0x0000038000008947 */ /* 0x000fca0003800000 */
[----:B--234-:R-:W-:Y:S01]  /*7860*/  LEA R2, R238, UR11, 0x6 ;  /* 0x0000000bee027c11 */ /* 0x01cfe2000f8e30ff */
[----:B------:R-:W2:Y:S01]  /*7870*/  LDL R0, [R1+0x38] ;  /* 0x0000380001007983 */ /* 0x000ea20000100800 */
[----:B------:R-:W-:Y:S01]  /*7880*/  IADD3 R12, -R241, 0x10, RZ ;  /* 0x00000010f10c7810 */ /* 0x000fe20007ffe1ff */
[----:B------:R-:W-:Y:S01]  /*7890*/  IMAD.MOV.U32 R237, RZ, RZ, RZ ;  /* 0x000000ffffed7224 */ /* 0x000fe200078e00ff */
[----:B------:R-:W-:Y:S01]  /*78a0*/  IADD3 R10, -R239, 0x10, RZ ;  /* 0x00000010ef0a7810 */ /* 0x000fe20007ffe1ff */
[----:B------:R-:W3:Y:S01]  /*78b0*/  LDL R19, [R1+0x18] ;  /* 0x0000180001137983 */ /* 0x000ee20000100800 */
[----:B------:R-:W-:Y:S02]  /*78c0*/  LOP3.LUT R12, R12, 0xf, RZ, 0xc0, !PT ;  /* 0x0000000f0c0c7812 */ /* 0x000fe400078ec0ff */
[----:B------:R-:W-:Y:S02]  /*78d0*/  LOP3.LUT R10, R10, 0xf, RZ, 0xc0, !PT ;  /* 0x0000000f0a0a7812 */ /* 0x000fe400078ec0ff */
[----:B--2---:R-:W-:Y:S05]  /*78e0*/  IADD3 R2, R2, -0x40, R0 ;  /* 0xffffffc002027810 */ /* 0x004fea0007ffe000 */
        /* <DEDUP_REMOVED lines=11> */
[----:B------:R-:W2:Y:S04]  /*79a0*/  @!P2 LDG.E R237, [R4.64] ;  /* 0x0000000e04eda981 */ /* 0x000ea8000c1e1900 */
[----:B------:R-:W-:Y:S04]  /*79b0*/  IMAD R0, R0, c[0x0][0x1e0], RZ ;  /* 0x0000780000007a24 */ /* 0x000fe800078e02ff */
[----:B------:R-:W-:Y:S04]  /*79c0*/  IMAD R0, R245, c[0x0][0x1e4], R0 ;  /* 0x00007900f5007a24 */ /* 0x000fe800078e0200 */
[----:B------:R-:W-:Y:S01]  /*79d0*/  IMAD.IADD R3, R3, 0x1, R0 ;  /* 0x0000000103037824 */ /* 0x000fe200078e0200 */
[----:B--2---:R-:W-:Y:S03]  /*79e0*/  SHF.R.S32.HI R4, RZ, 0x1f, R237 ;  /* 0x0000001fff047819 */ /* 0x004fe600000114ed */
[C---:B------:R-:W-:Y:S04]  /*79f0*/  IMAD.WIDE.U32 R2, R237.reuse, c[0x0][0x1f0], R2 ;  /* 0x00007c00ed027a25 */ /* 0x040fe800078e0002 */
[----:B------:R-:W-:Y:S01]  /*7a00*/  IMAD R4, R4, c[0x0][0x1f0], RZ ;  /* 0x00007c0004047a24 */ /* 0x000fe200078e02ff */
[----:B------:R-:W-:Y:S03]  /*7a10*/  IADD3 R0, P0, R2, UR20, RZ ;  /* 0x0000001402007c10 */ /* 0x000fe6000ff1e0ff */
[----:B------:R-:W-:Y:S05]  /*7a20*/  IMAD R4, R237, c[0x0][0x1f4], R4 ;  /* 0x00007d00ed047a24 */ /* 0x000fea00078e0204 */
[----:B------:R-:W-:Y:S02]  /*7a30*/  IADD3.X R4, R3, UR8, R4, P0, !PT ;  /* 0x0000000803047c10 */ /* 0x000fe400087fe404 */
[C---:B------:R-:W-:Y:S04]  /*7a40*/  LEA R3, P0, R0.reuse, c[0x0][0x1c8], 0x1 ;  /* 0x0000720000037a11 */ /* 0x040fe800078008ff */
[----:B------:R-:W-:Y:S02]  /*7a50*/  LEA.HI.X R4, R0, c[0x0][0x1cc], R4, 0x1, P0 ;  /* 0x0000730000047a11 */ /* 0x000fe400000f0c04 */
[----:B------:R-:W2:Y:S04]  /*7a60*/  SHFL.IDX PT, R0, R3, 0x1, 0x1c1f ;  /* 0x003c1f0003007f89 */ /* 0x000ea800000e0000 */
[----:B------:R-:W4:Y:S04]  /*7a70*/  SHFL.IDX PT, R2, R4, 0x1, 0x1c1f ;  /* 0x003c1f0004027f89 */ /* 0x000f2800000e0000 */
[----:B------:R-:W1:Y:S04]  /*7a80*/  SHFL.IDX PT, R3, R3, RZ, 0x1c1f ;  /* 0x001c1fff03037589 */ /* 0x000e6800000e0000 */
[----:B------:R-:W1:Y:S01]  /*7a90*/  SHFL.IDX PT, R4, R4, RZ, 0x1c1f ;  /* 0x001c1fff04047589 */ /* 0x000e6200000e0000 */
[----:B--2--5:R-:W-:Y:S04]  /*7aa0*/  IADD3 R12, P1, P0, R12, R0, R247 ;  /* 0x000000000c0c7210 */ /* 0x024fe8000783e0f7 */
[----:B----4-:R-:W-:Y:S02]  /*7ab0*/  IADD3.X R13, RZ, R2, R244, P1, P0 ;  /* 0x00000002ff0d7210 */ /* 0x010fe40000fe04f4 */
[----:B------:R-:W-:Y:S04]  /*7ac0*/  IADD3 R10, P1, P0, R10, R0, R246 ;  /* 0x000000000a0a7210 */ /* 0x000fe8000783e0f6 */
[----:B------:R-:W-:Y:S02]  /*7ad0*/  IADD3.X R11, RZ, R2, R242, P1, P0 ;  /* 0x00000002ff0b7210 */ /* 0x000fe40000fe04f2 */
[C---:B-1----:R-:W-:Y:S02]  /*7ae0*/  IADD3 R16, P1, R3.reuse, R243, RZ ;  /* 0x000000f303107210 */ /* 0x042fe40007f3e0ff */
[C---:B------:R-:W-:Y:S03]  /*7af0*/  IADD3 R14, P0, R3.reuse, R247, RZ ;  /* 0x000000f7030e7210 */ /* 0x040fe60007f1e0ff */
[C---:B------:R-:W-:Y:S01]  /*7b00*/  IMAD.X R17, R4.reuse, 0x1, R240, P1 ;  /* 0x0000000104117824 */ /* 0x040fe200008e06f0 */
[----:B------:R-:W-:Y:S01]  /*7b10*/  IADD3 R8, P1, R3, R246, RZ ;  /* 0x000000f603087210 */ /* 0x000fe20007f3e0ff */
[----:B------:R-:W-:Y:S01]  /*7b20*/  IMAD.X R15, R4, 0x1, R244, P0 ;  /* 0x00000001040f7824 */ /* 0x000fe200000e06f4 */
[----:B------:R-:W-:Y:S02]  /*7b30*/  IADD3 R6, P0, R0, R243, RZ ;  /* 0x000000f300067210 */ /* 0x000fe40007f1e0ff */
[----:B---3--:R1:W-:Y:S01]  /*7b40*/  LDGSTS.E.BYPASS.LTC128B.128 [R19+0x3100], [R16.64], !P6 ;  /* 0x0310000010137fae */ /* 0x0083e2000f101d4e */
[----:B------:R-:W-:Y:S01]  /*7b50*/  IMAD.X R9, R4, 0x1, R242, P1 ;  /* 0x0000000104097824 */ /* 0x000fe200008e06f2 */
[----:B------:R-:W-:Y:S01]  /*7b60*/  ISETP.NE.U32.AND P1, PT, R241, RZ, PT ;  /* 0x000000fff100720c */ /* 0x000fe20003f25070 */
[----:B------:R-:W-:Y:S01]  /*7b70*/  IMAD.X R7, R2, 0x1, R240, P0 ;  /* 0x0000000102077824 */ /* 0x000fe200000e06f0 */
[----:B------:R1:W-:Y:S01]  /*7b80*/  LDGSTS.E.BYPASS.LTC128B.128 [R19+0x4100], [R14.64], !P5 ;  /* 0x041000000e137fae */ /* 0x0003e2000e901d4e */
[----:B------:R-:W-:Y:S03]  /*7b90*/  ISETP.NE.U32.AND P0, PT, R239, RZ, PT ;  /* 0x000000ffef00720c */ /* 0x000fe60003f05070 */
[----:B------:R1:W-:Y:S04]  /*7ba0*/  LDGSTS.E.BYPASS.LTC128B.128 [R19+0x5100], [R8.64], !P4 ;  /* 0x0510000008137fae */ /* 0x0003e8000e101d4e */
[----:B------:R1:W-:Y:S04]  /*7bb0*/  LDGSTS.E.BYPASS.LTC128B.128 [R19+0x3900], [R6.64], !P6 ;  /* 0x0390000006137fae */ /* 0x0003e8000f101d4e */
[----:B------:R1:W-:Y:S04]  /*7bc0*/  LDGSTS.E.BYPASS.LTC128B.128.ZFILL [R19+0x4900], [R12.64], P1 ;  /* 0x049000000c137fae */ /* 0x0003e80008941d4e */
[----:B------:R1:W-:Y:S02]  /*7bd0*/  LDGSTS.E.BYPASS.LTC128B.128.ZFILL [R19+0x5900], [R10.64], P0 ;  /* 0x059000000a137fae */ /* 0x0003e40008141d4e */
.L_x_716:
[----:B--234-:R-:W2:Y:S01]  /*7be0*/  LDL R3, [R1+0x3c] ;  /* 0x00003c0001037983 */ /* 0x01cea20000100800 */
[----:B------:R-:W-:Y:S01]  /*7bf0*/  PLOP3.LUT P1, PT, PT, PT, UP1, 0x80, 0x0 ;  /* 0x000000000000781c */ /* 0x000fe20003f2f018 */
[----:B------:R-:W-:Y:S01]  /*7c00*/  IMAD.MOV.U32 R4, RZ, RZ, 0x1 ;  /* 0x00000001ff047424 */ /* 0x000fe200078e00ff */
[----:B------:R-:W-:Y:S01]  /*7c10*/  PLOP3.LUT P0, PT, PT, PT, UP1, 0x80, 0x0 ;  /* 0x000000000000781c */ /* 0x000fe20003f0f018 */
[----:B------:R-:W3:Y:S02]  /*7c20*/  LDL R2, [R1+0x40] ;  /* 0x0000400001027983 */ /* 0x000ee40000100800 */
[----:B------:R-:W-:Y:S02]  /*7c30*/  IMAD R4, R238, -0x40, R4 ;  /* 0xffffffc0ee047824 */ /* 0x000fe400078e0204 */
[----:B------:R-:W0:Y:S03]  /*7c40*/  LDGDEPBAR ;  /* 0x00000000000079af */ /* 0x000e260000000000 */
[----:B---3--:R-:W-:Y:S03]  /*7c50*/  IADD3 R4, R4, UR7, -R2 ;  /* 0x0000000704047c10 */ /* 0x008fe6000fffe802 */
[----:B--2---:R-:W-:Y:S01]  /*7c60*/  @P1 IMAD.HI.U32 R0, R3, c[0x0][0x2c8], RZ ;  /* 0x0000b20003001a27 */ /* 0x004fe200078e00ff */
[----:B------:R-:W-:Y:S04]  /*7c70*/  IADD3 R4, R4, -UR12, RZ ;  /* 0x8000000c04047c10 */ /* 0x000fe8000fffe0ff */
[----:B------:R-:W-:Y:S05]  /*7c80*/  @P0 SHF.R.U32.HI R3, RZ, c[0x0][0x2cc], R0 ;  /* 0x0000b300ff030a19 */ /* 0x000fea0000011600 */
[----:B------:R-:W2:Y:S08]  /*7c90*/  SHFL.IDX PT, R0, R3, RZ, 0x1c1f ;  /* 0x001c1fff03007589 */ /* 0x000eb000000e0000 */
[----:B-1----:R-:W-:Y:S08]  /*7ca0*/  SHFL.IDX PT, R6, R3, 0x1, 0x1c1f ;  /* 0x003c1f0003067f89 */ /* 0x002ff000000e0000 */
[----:B------:R-:W-:Y:S01]  /*7cb0*/  SHFL.IDX PT, R7, R3, 0x2, 0x1c1f ;  /* 0x005c1f0003077f89 */ /* 0x000fe200000e0000 */
[----:B--2---:R-:W-:Y:S07]  /*7cc0*/  IMAD.IADD R0, R4, 0x1, R0 ;  /* 0x0000000104007824 */ /* 0x004fee00078e0200 */
[----:B------:R-:W1:Y:S01]  /*7cd0*/  SHFL.IDX PT, R3, R3, 0x3, 0x1c1f ;  /* 0x007c1f0003037f89 */ /* 0x000e6200000e0000 */
[C---:B------:R-:W-:Y:S02]  /*7ce0*/  ISETP.GT.AND P0, PT, R0.reuse, RZ, PT ;  /* 0x000000ff0000720c */ /* 0x040fe40003f04270 */
[----:B------:R-:W-:Y:S02]  /*7cf0*/  ISETP.GT.AND P1, PT, R0, 0x1, PT ;  /* 0x000000010000780c */ /* 0x000fe40003f24270 */
[----:B------:R-:W-:Y:S02]  /*7d00*/  FSEL R5, R185, -INF , P0 ;  /* 0xff800000b9057808 */ /* 0x000fe40000000000 */
[----:B------:R-:W-:Y:S02]  /*7d10*/  FSEL R16, R184, -INF , P1 ;  /* 0xff800000b8107808 */ /* 0x000fe40000800000 */
[C---:B------:R-:W-:Y:S02]  /*7d20*/  ISETP.GT.AND P0, PT, R0.reuse, 0x8, PT ;  /* 0x000000080000780c */ /* 0x040fe40003f04270 */
[----:B------:R-:W-:Y:S02]  /*7d30*/  FMNMX.FTZ R2, R5, R100, !PT ;  /* 0x0000006405027209 */ /* 0x000fe40007810000 */
[----:B------:R-:W-:Y:S02]  /*7d40*/  ISETP.GT.AND P1, PT, R0, 0x9, PT ;  /* 0x000000090000780c */ /* 0x000fe40003f24270 */
[----:B------:R-:W-:Y:S02]  /*7d50*/  FSEL R19, R110, -INF , P0 ;  /* 0xff8000006e137808 */ /* 0x000fe40000000000 */
[----:B------:R-:W-:Y:S02]  /*7d60*/  FMNMX.FTZ R2, R16, R2, !PT ;  /* 0x0000000210027209 */ /* 0x000fe40007810000 */
[----:B------:R-:W-:Y:S02]  /*7d70*/  FSEL R21, R106, -INF , P1 ;  /* 0xff8000006a157808 */ /* 0x000fe40000800000 */
[----:B------:R-:W-:Y:S01]  /*7d80*/  FMNMX.FTZ R2, R19, R2, !PT ;  /* 0x0000000213027209 */ /* 0x000fe20007810000 */
[----:B-1----:R-:W-:Y:S01]  /*7d90*/  IMAD.IADD R3, R4, 0x1, R3 ;  /* 0x0000000104037824 */ /* 0x002fe200078e0203 */
[C---:B------:R-:W-:Y:S02]  /*7da0*/  ISETP.GT.AND P0, PT, R0.reuse, 0x10, PT ;  /* 0x000000100000780c */ /* 0x040fe40003f04270 */
[----:B------:R-:W-:Y:S02]  /*7db0*/  FMNMX.FTZ R2, R21, R2, !PT ;  /* 0x0000000215027209 */ /* 0x000fe40007810000 */
[----:B------:R-:W-:Y:S02]  /*7dc0*/  FSEL R40, R105, -INF , P0 ;  /* 0xff80000069287808 */ /* 0x000fe40000000000 */
[C---:B------:R-:W-:Y:S02]  /*7dd0*/  ISETP.GT.AND P1, PT, R0.reuse, 0x11, PT ;  /* 0x000000110000780c */ /* 0x040fe40003f24270 */
        /* <DEDUP_REMOVED lines=10> */
[----:B------:R-:W-:Y:S02]  /*7e80*/  FSEL R201, R37, -INF , P1 ;  /* 0xff80000025c97808 */ /* 0x000fe40000800000 */
[----:B------:R-:W-:Y:S02]  /*7e90*/  FMNMX.FTZ R2, R56, R2, !PT ;  /* 0x0000000238027209 */ /* 0x000fe40007810000 */
[C---:B------:R-:W-:Y:S02]  /*7ea0*/  ISETP.GT.AND P0, PT, R0.reuse, 0x28, PT ;  /* 0x000000280000780c */ /* 0x040fe40003f04270 */
[C---:B------:R-:W-:Y:S02]  /*7eb0*/  ISETP.GT.AND P1, PT, R0.reuse, 0x29, PT ;  /* 0x000000290000780c */ /* 0x040fe40003f24270 */
[----:B------:R-:W-:Y:S02]  /*7ec0*/  FSEL R204, R27, -INF , P0 ;  /* 0xff8000001bcc7808 */ /* 0x000fe40000000000 */
[----:B------:R-:W-:Y:S02]  /*7ed0*/  ISETP.GT.AND P0, PT, R0, 0x30, PT ;  /* 0x000000300000780c */ /* 0x000fe40003f04270 */
[----:B------:R-:W-:Y:S02]  /*7ee0*/  FSEL R205, R26, -INF , P1 ;  /* 0xff8000001acd7808 */ /* 0x000fe40000800000 */
[----:B------:R-:W-:Y:S02]  /*7ef0*/  ISETP.GT.AND P1, PT, R0, 0x31, PT ;  /* 0x000000310000780c */ /* 0x000fe40003f24270 */
[----:B------:R-:W-:Y:S02]  /*7f00*/  FMNMX.FTZ R2, R57, R2, !PT ;  /* 0x0000000239027209 */ /* 0x000fe40007810000 */
[----:B------:R-:W-:Y:S02]  /*7f10*/  FSEL R64, R25, -INF , P0 ;  /* 0xff80000019407808 */ /* 0x000fe40000000000 */
[----:B------:R-:W-:Y:S02]  /*7f20*/  FSEL R65, R24, -INF , P1 ;  /* 0xff80000018417808 */ /* 0x000fe40000800000 */
[C---:B------:R-:W-:Y:S02]  /*7f30*/  ISETP.GT.AND P0, PT, R0.reuse, 0x38, PT ;  /* 0x000000380000780c */ /* 0x040fe40003f04270 */
[----:B------:R-:W-:Y:S02]  /*7f40*/  ISETP.GT.AND P1, PT, R0, 0x39, PT ;  /* 0x000000390000780c */ /* 0x000fe40003f24270 */
[----:B------:R-:W-:Y:S02]  /*7f50*/  FMNMX.FTZ R0, R198, R2, !PT ;  /* 0x00000002c6007209 */ /* 0x000fe40007810000 */
[----:B------:R-:W-:Y:S02]  /*7f60*/  IADD3 R2, R4, R6, RZ ;  /* 0x0000000604027210 */ /* 0x000fe40007ffe0ff */
[----:B------:R-:W-:Y:S02]  /*7f70*/  FMNMX.FTZ R0, R201, R0, !PT ;  /* 0x00000000c9007209 */ /* 0x000fe40007810000 */
[----:B------:R-:W-:Y:S02]  /*7f80*/  FSEL R67, R20, -INF , P0 ;  /* 0xff80000014437808 */ /* 0x000fe40000000000 */
[----:B------:R-:W-:Y:S02]  /*7f90*/  ISETP.GT.AND P0, PT, R2, RZ, PT ;  /* 0x000000ff0200720c */ /* 0x000fe40003f04270 */
[----:B------:R-:W-:Y:S02]  /*7fa0*/  FMNMX.FTZ R0, R204, R0, !PT ;  /* 0x00000000cc007209 */ /* 0x000fe40007810000 */
[----:B------:R-:W-:Y:S02]  /*7fb0*/  FSEL R6, R195, -INF , P0 ;  /* 0xff800000c3067808 */ /* 0x000fe40000000000 */
[----:B------:R-:W-:Y:S02]  /*7fc0*/  ISETP.GT.AND P0, PT, R2, 0x8, PT ;  /* 0x000000080200780c */ /* 0x000fe40003f04270 */
[----:B------:R-:W-:Y:S01]  /*7fd0*/  FMNMX.FTZ R106, R205, R0, !PT ;  /* 0x00000000cd6a7209 */ /* 0x000fe20007810000 */
[----:B------:R-:W-:Y:S01]  /*7fe0*/  IMAD.IADD R0, R4, 0x1, R7 ;  /* 0x0000000104007824 */ /* 0x000fe200078e0207 */
[----:B------:R-:W-:Y:S02]  /*7ff0*/  FSEL R217, R18, -INF , P1 ;  /* 0xff80000012d97808 */ /* 0x000fe40000800000 */
[----:B------:R-:W-:Y:S02]  /*8000*/  FSEL R18, R179, -INF , P0 ;  /* 0xff800000b3127808 */ /* 0x000fe40000000000 */
[----:B------:R-:W-:Y:S02]  /*8010*/  ISETP.GT.AND P0, PT, R2, 0x10, PT ;  /* 0x000000100200780c */ /* 0x000fe40003f04270 */
[----:B------:R-:W-:Y:S02]  /*8020*/  FMNMX.FTZ R106, R64, R106, !PT ;  /* 0x0000006a406a7209 */ /* 0x000fe40007810000 */
[----:B------:R-:W-:Y:S02]  /*8030*/  FSEL R44, R177, -INF , P0 ;  /* 0xff800000b12c7808 */ /* 0x000fe40000000000 */
[C---:B------:R-:W-:Y:S02]  /*8040*/  ISETP.GT.AND P0, PT, R2.reuse, 0x18, PT ;  /* 0x000000180200780c */ /* 0x040fe40003f04270 */
[----:B------:R-:W-:Y:S02]  /*8050*/  FMNMX.FTZ R106, R65, R106, !PT ;  /* 0x0000006a416a7209 */ /* 0x000fe40007810000 */
[----:B------:R-:W-:Y:S02]  /*8060*/  ISETP.GT.AND P1, PT, R2, 0x1, PT ;  /* 0x000000010200780c */ /* 0x000fe40003f24270 */
        /* <DEDUP_REMOVED lines=10> */
[----:B------:R-:W-:Y:S01]  /*8110*/  ISETP.GT.AND P1, PT, R2, 0x11, PT ;  /* 0x000000110200780c */ /* 0x000fe20003f24270 */
[----:B------:R-:W1:Y:S01]  /*8120*/  SHFL.BFLY PT, R8, R106, 0x2, 0x1f ;  /* 0x0c401f006a087f89 */ /* 0x000e6200000e0000 */
        /* <DEDUP_REMOVED lines=8> */
[----:B------:R-:W-:Y:S02]  /*81b0*/  FSEL R61, R35, -INF , P1 ;  /* 0xff800000233d7808 */ /* 0x000fe40000800000 */
[----:B------:R-:W-:Y:S02]  /*81c0*/  ISETP.GT.AND P1, PT, R2, 0x21, PT ;  /* 0x000000210200780c */ /* 0x000fe40003f24270 */
[----:B------:R-:W-:Y:S02]  /*81d0*/  FSEL R48, R55, -INF , P0 ;  /* 0xff80000037307808 */ /* 0x000fe40000000000 */
[----:B------:R-:W-:Y:S01]  /*81e0*/  FMNMX.FTZ R7, R20, R7, !PT ;  /* 0x0000000714077209 */ /* 0x000fe20007810000 */
[----:B------:R-:W-:Y:S01]  /*81f0*/  LDSM.16.MT88.4 R52, [R221+0x1100] ;  /* 0x00110000dd34783b */ /* 0x000fe20000004200 */
[C---:B------:R-:W-:Y:S02]  /*8200*/  ISETP.GT.AND P0, PT, R2.reuse, 0x38, PT ;  /* 0x000000380200780c */ /* 0x040fe40003f04270 */
[----:B------:R-:W-:Y:S02]  /*8210*/  FSEL R195, R39, -INF , P1 ;  /* 0xff80000027c37808 */ /* 0x000fe40000800000 */
[----:B------:R-:W-:Y:S02]  /*8220*/  ISETP.GT.AND P1, PT, R2, 0x29, PT ;  /* 0x000000290200780c */ /* 0x000fe40003f24270 */
[----:B------:R-:W-:Y:S01]  /*8230*/  FSEL R210, R22, -INF , P0 ;  /* 0xff80000016d27808 */ /* 0x000fe20000000000 */
[----:B------:R-:W-:Y:S01]  /*8240*/  LDSM.16.MT88.4 R36, [R222+0x100] ;  /* 0x00010000de24783b */ /* 0x000fe20000004200 */
[----:B------:R-:W-:Y:S02]  /*8250*/  ISETP.GT.AND P0, PT, R2, 0x39, PT ;  /* 0x000000390200780c */ /* 0x000fe40003f04270 */
[----:B------:R-:W-:Y:S02]  /*8260*/  FMNMX.FTZ R2, R44, R7, !PT ;  /* 0x000000072c027209 */ /* 0x000fe40007810000 */
[----:B------:R-:W-:Y:S02]  /*8270*/  FSEL R203, R51, -INF , P1 ;  /* 0xff80000033cb7808 */ /* 0x000fe40000800000 */
[C---:B------:R-:W-:Y:S02]  /*8280*/  ISETP.GT.AND P1, PT, R0.reuse, RZ, PT ;  /* 0x000000ff0000720c */ /* 0x040fe40003f24270 */
[----:B------:R-:W-:Y:S02]  /*8290*/  FMNMX.FTZ R2, R45, R2, !PT ;  /* 0x000000022d027209 */ /* 0x000fe40007810000 */
[----:B------:R-:W-:Y:S02]  /*82a0*/  FSEL R4, R207, -INF , P1 ;  /* 0xff800000cf047808 */ /* 0x000fe40000800000 */
[----:B------:R-:W-:Y:S02]  /*82b0*/  ISETP.GT.AND P1, PT, R0, 0x1, PT ;  /* 0x000000010000780c */ /* 0x000fe40003f24270 */
[----:B------:R-:W-:Y:S02]  /*82c0*/  FMNMX.FTZ R2, R60, R2, !PT ;  /* 0x000000023c027209 */ /* 0x000fe40007810000 */
[----:B------:R-:W-:Y:S02]  /*82d0*/  FSEL R17, R199, -INF , P1 ;  /* 0xff800000c7117808 */ /* 0x000fe40000800000 */
[----:B------:R-:W-:Y:S02]  /*82e0*/  ISETP.GT.AND P1, PT, R0, 0x8, PT ;  /* 0x000000080000780c */ /* 0x000fe40003f24270 */
[----:B------:R-:W-:Y:S02]  /*82f0*/  FMNMX.FTZ R2, R61, R2, !PT ;  /* 0x000000023d027209 */ /* 0x000fe40007810000 */
[----:B-1----:R-:W-:Y:S02]  /*8300*/  FMNMX.FTZ R106, R8, R106, !PT ;  /* 0x0000006a086a7209 */ /* 0x002fe40007810000 */
[----:B------:R-:W-:Y:S02]  /*8310*/  FSEL R8, R197, -INF , P1 ;  /* 0xff800000c5087808 */ /* 0x000fe40000800000 */
[----:B------:R-:W-:Y:S01]  /*8320*/  ISETP.GT.AND P1, PT, R0, 0x9, PT ;  /* 0x000000090000780c */ /* 0x000fe20003f24270 */
[----:B------:R-:W1:Y:S01]  /*8330*/  SHFL.BFLY PT, R22, R106, 0x1, 0x1f ;  /* 0x0c201f006a167f89 */ /* 0x000e6200000e0000 */
[----:B------:R-:W-:Y:S02]  /*8340*/  FMNMX.FTZ R2, R194, R2, !PT ;  /* 0x00000002c2027209 */ /* 0x000fe40007810000 */
[----:B------:R-:W-:Y:S02]  /*8350*/  FSEL R14, R196, -INF , P1 ;  /* 0xff800000c40e7808 */ /* 0x000fe40000800000 */
[C---:B------:R-:W-:Y:S02]  /*8360*/  ISETP.GT.AND P1, PT, R0.reuse, 0x11, PT ;  /* 0x000000110000780c */ /* 0x040fe40003f24270 */
[----:B------:R-:W-:Y:S02]  /*8370*/  FMNMX.FTZ R2, R195, R2, !PT ;  /* 0x00000002c3027209 */ /* 0x000fe40007810000 */
[----:B------:R-:W-:Y:S02]  /*8380*/  FSEL R212, R23, -INF , P0 ;  /* 0xff80000017d47808 */ /* 0x000fe40000000000 */
[C---:B------:R-:W-:Y:S02]  /*8390*/  ISETP.GT.AND P0, PT, R0.reuse, 0x10, PT ;  /* 0x000000100000780c */ /* 0x040fe40003f04270 */
[----:B------:R-:W-:Y:S02]  /*83a0*/  FSEL R187, R187, -INF , P1 ;  /* 0xff800000bbbb7808 */ /* 0x000fe40000800000 */
[----:B------:R-:W-:Y:S02]  /*83b0*/  ISETP.GT.AND P1, PT, R0, 0x18, PT ;  /* 0x000000180000780c */ /* 0x000fe40003f24270 */
[----:B------:R-:W-:Y:S02]  /*83c0*/  FMNMX.FTZ R2, R202, R2, !PT ;  /* 0x00000002ca027209 */ /* 0x000fe40007810000 */
[----:B------:R-:W-:Y:S02]  /*83d0*/  FSEL R186, R186, -INF , P0 ;  /* 0xff800000baba7808 */ /* 0x000fe40000000000 */
[----:B------:R-:W-:Y:S02]  /*83e0*/  ISETP.GT.AND P0, PT, R3, RZ, PT ;  /* 0x000000ff0300720c */ /* 0x000fe40003f04270 */
        /* <DEDUP_REMOVED lines=27> */
[----:B------:R-:W-:Y:S01]  /*85a0*/  FSEL R190, R190, -INF , P0 ;  /* 0xff800000bebe7808 */ /* 0x000fe20000000000 */
[----:B------:R-:W2:Y:S01]  /*85b0*/  SHFL.BFLY PT, R105, R2, 0x2, 0x1f ;  /* 0x0c401f0002697f89 */ /* 0x000ea200000e0000 */
[----:B------:R-:W-:Y:S02]  /*85c0*/  ISETP.GT.AND P0, PT, R3, 0x11, PT ;  /* 0x000000110300780c */ /* 0x000fe40003f04270 */
[----:B-----5:R-:W-:Y:S02]  /*85d0*/  FSEL R240, R42, -INF , P1 ;  /* 0xff8000002af07808 */ /* 0x020fe40000800000 */
        /* <DEDUP_REMOVED lines=23> */
[----:B-1----:R-:W-:Y:S02]  /*8750*/  FMNMX.FTZ R106, R106, R22, !PT ;  /* 0x000000166a6a7209 */ /* 0x002fe40007810000 */
[----:B------:R-:W-:Y:S02]  /*8760*/  FMNMX.FTZ R13, R10, R13, !PT ;  /* 0x0000000d0a0d7209 */ /* 0x000fe40007810000 */
[----:B------:R-:W-:Y:S01]  /*8770*/  FMNMX.FTZ R12, R199, R12, !PT ;  /* 0x0000000cc70c7209 */ /* 0x000fe20007810000 */
[----:B------:R-:W-:Y:S01]  /*8780*/  FMUL.FTZ R110, R106, c[0x0][0x2d0] ;  /* 0x0000b4006a6e7a20 */ /* 0x000fe20000410000 */
[----:B------:R-:W-:Y:S02]  /*8790*/  FSEL R241, R28, -INF , P0 ;  /* 0xff8000001cf17808 */ /* 0x000fe40000000000 */
[C---:B------:R-:W-:Y:S02]  /*87a0*/  ISETP.GT.AND P0, PT, R3.reuse, 0x29, PT ;  /* 0x000000290300780c */ /* 0x040fe40003f04270 */
[----:B------:R-:W-:Y:S02]  /*87b0*/  FSEL R215, R46, -INF , P1 ;  /* 0xff8000002ed77808 */ /* 0x000fe40000800000 */
[----:B------:R-:W-:Y:S02]  /*87c0*/  ISETP.GT.AND P1, PT, R3, 0x30, PT ;  /* 0x000000300300780c */ /* 0x000fe40003f24270 */
[----:B------:R-:W-:Y:S02]  /*87d0*/  FMNMX.FTZ R13, R9, R13, !PT ;  /* 0x0000000d090d7209 */ /* 0x000fe40007810000 */
[----:B------:R-:W-:Y:S02]  /*87e0*/  FMNMX.FTZ R12, R200, R12, !PT ;  /* 0x0000000cc80c7209 */ /* 0x000fe40007810000 */
[----:B------:R-:W-:Y:S02]  /*87f0*/  FSEL R216, R47, -INF , P0 ;  /* 0xff8000002fd87808 */ /* 0x000fe40000000000 */
[----:B------:R-:W-:Y:S02]  /*8800*/  FSETP.NEU.FTZ.AND P0, PT, R106, -INF , PT ;  /* 0xff8000006a00780b */ /* 0x000fe40003f1d000 */
[----:B------:R-:W-:Y:S02]  /*8810*/  FSEL R58, R58, -INF , P1 ;  /* 0xff8000003a3a7808 */ /* 0x000fe40000800000 */
[----:B------:R-:W-:Y:S02]  /*8820*/  ISETP.GT.AND P1, PT, R3, 0x31, PT ;  /* 0x000000310300780c */ /* 0x000fe40003f24270 */
[----:B--2---:R-:W-:Y:S02]  /*8830*/  FMNMX.FTZ R105, R2, R105, !PT ;  /* 0x0000006902697209 */ /* 0x004fe40007810000 */
[----:B------:R-:W-:Y:S02]  /*8840*/  FMNMX.FTZ R2, R190, R13, !PT ;  /* 0x0000000dbe027209 */ /* 0x000fe40007810000 */
[----:B------:R-:W-:Y:S02]  /*8850*/  FMNMX.FTZ R0, R219, R12, !PT ;  /* 0x0000000cdb007209 */ /* 0x000fe40007810000 */
[----:B------:R-:W-:Y:S02]  /*8860*/  FSEL R110, R110, RZ, P0 ;  /* 0x000000ff6e6e7208 */ /* 0x000fe40000000000 */
[----:B------:R-:W-:Y:S02]  /*8870*/  FSEL R59, R59, -INF , P1 ;  /* 0xff8000003b3b7808 */ /* 0x000fe40000800000 */
[----:B------:R-:W-:Y:S01]  /*8880*/  ISETP.GT.AND P1, PT, R3, 0x38, PT ;  /* 0x000000380300780c */ /* 0x000fe20003f24270 */
[--C-:B------:R-:W-:Y:S01]  /*8890*/  FFMA.FTZ R5, R5, c[0x0][0x2d0], -R110.reuse ;  /* 0x0000b40005057a23 */ /* 0x100fe2000001086e */
[----:B------:R-:W-:Y:S02]  /*88a0*/  FMNMX.FTZ R2, R191, R2, !PT ;  /* 0x00000002bf027209 */ /* 0x000fe40007810000 */
[----:B------:R-:W-:Y:S01]  /*88b0*/  FMNMX.FTZ R0, R240, R0, !PT ;  /* 0x00000000f0007209 */ /* 0x000fe20007810000 */
[----:B------:R-:W-:Y:S01]  /*88c0*/  MUFU.EX2 R209, R5 ;  /* 0x0000000500d17308 */ /* 0x000fe20000000800 */
[----:B------:R-:W-:Y:S02]  /*88d0*/  FSEL R62, R62, -INF , P1 ;  /* 0xff8000003e3e7808 */ /* 0x000fe40000800000 */
[----:B------:R-:W-:Y:S01]  /*88e0*/  ISETP.GT.AND P1, PT, R3, 0x39, PT ;  /* 0x000000390300780c */ /* 0x000fe20003f24270 */
[--C-:B------:R-:W-:Y:S01]  /*88f0*/  FFMA.FTZ R3, R16, c[0x0][0x2d0], -R110.reuse ;  /* 0x0000b40010037a23 */ /* 0x100fe2000001086e */
[----:B------:R-:W-:Y:S02]  /*8900*/  FMNMX.FTZ R12, R192, R2, !PT ;  /* 0x00000002c00c7209 */ /* 0x000fe40007810000 */
[----:B------:R-:W-:Y:S02]  /*8910*/  FMNMX.FTZ R2, R239, R0, !PT ;  /* 0x00000000ef027209 */ /* 0x000fe40007810000 */
[----:B------:R-:W-:Y:S01]  /*8920*/  FMNMX.FTZ R0, R193, R12, !PT ;  /* 0x0000000cc1007209 */ /* 0x000fe20007810000 */
[----:B------:R1:W2:Y:S01]  /*8930*/  MUFU.EX2 R206, R3 ;  /* 0x0000000300ce7308 */ /* 0x0002a20000000800 */
[----:B------:R-:W-:Y:S01]  /*8940*/  FMNMX.FTZ R2, R246, R2, !PT ;  /* 0x00000002f6027209 */ /* 0x000fe20007810000 */
[----:B------:R-:W3:Y:S01]  /*8950*/  SHFL.BFLY PT, R12, R105, 0x1, 0x1f ;  /* 0x0c201f00690c7f89 */ /* 0x000ee200000e0000 */
[----:B------:R-:W-:Y:S02]  /*8960*/  FMNMX.FTZ R0, R197, R0, !PT ;  /* 0x00000000c5007209 */ /* 0x000fe40007810000 */
[----:B------:R-:W-:Y:S02]  /*8970*/  FMNMX.FTZ R2, R211, R2, !PT ;  /* 0x00000002d3027209 */ /* 0x000fe40007810000 */
[----:B------:R-:W-:Y:S02]  /*8980*/  FMNMX.FTZ R0, R196, R0, !PT ;  /* 0x00000000c4007209 */ /* 0x000fe40007810000 */
[----:B------:R-:W-:Y:S02]  /*8990*/  FMNMX.FTZ R2, R241, R2, !PT ;  /* 0x00000002f1027209 */ /* 0x000fe40007810000 */
[----:B------:R-:W-:Y:S02]  /*89a0*/  FMNMX.FTZ R0, R215, R0, !PT ;  /* 0x00000000d7007209 */ /* 0x000fe40007810000 */
[----:B------:R-:W-:Y:S01]  /*89b0*/  FSEL R109, R63, -INF , P1 ;  /* 0xff8000003f6d7808 */ /* 0x000fe20000800000 */
[----:B------:R-:W4:Y:S01]  /*89c0*/  SHFL.BFLY PT, R104, R2, 0x2, 0x1f ;  /* 0x0c401f0002687f89 */ /* 0x000f2200000e0000 */
[----:B------:R-:W-:Y:S04]  /*89d0*/  FMNMX.FTZ R0, R216, R0, !PT ;  /* 0x00000000d8007209 */ /* 0x000fe80007810000 */
[----:B------:R-:W-:Y:S04]  /*89e0*/  FMNMX.FTZ R0, R58, R0, !PT ;  /* 0x000000003a007209 */ /* 0x000fe80007810000 */
[----:B------:R-:W-:Y:S01]  /*89f0*/  FMNMX.FTZ R0, R59, R0, !PT ;  /* 0x000000003b007209 */ /* 0x000fe20007810000 */
[--C-:B-1----:R-:W-:Y:S01]  /*8a00*/  FFMA.FTZ R3, R19, c[0x0][0x2d0], -R110.reuse ;  /* 0x0000b40013037a23 */ /* 0x102fe2000001086e */
[----:B--2---:R-:W-:Y:S02]  /*8a10*/  F2FP.PACK_AB R176, R206, R209 ;  /* 0x000000d1ceb0723e */ /* 0x004fe400000000ff */
[----:B------:R-:W-:Y:S01]  /*8a20*/  FMNMX.FTZ R0, R62, R0, !PT ;  /* 0x000000003e007209 */ /* 0x000fe20007810000 */
[----:B------:R1:W-:Y:S01]  /*8a30*/  MUFU.EX2 R247, R3 ;  /* 0x0000000300f77308 */ /* 0x0003e20000000800 */
[----:B---3--:R-:W-:Y:S02]  /*8a40*/  FMNMX.FTZ R105, R105, R12, !PT ;  /* 0x0000000c69697209 */ /* 0x008fe40007810000 */
[----:B------:R-:W-:Y:S02]  /*8a50*/  FMNMX.FTZ R0, R109, R0, !PT ;  /* 0x000000006d007209 */ /* 0x000fe40007810000 */
[C---:B------:R-:W-:Y:S01]  /*8a60*/  FSETP.NEU.FTZ.AND P1, PT, R105.reuse, -INF , PT ;  /* 0xff8000006900780b */ /* 0x040fe20003f3d000 */
[----:B------:R-:W-:Y:S01]  /*8a70*/  FMUL.FTZ R111, R105, c[0x0][0x2d0] ;  /* 0x0000b400696f7a20 */ /* 0x000fe20000410000 */
[----:B----4-:R-:W-:Y:S02]  /*8a80*/  FMNMX.FTZ R104, R2, R104, !PT ;  /* 0x0000006802687209 */ /* 0x010fe40007810000 */
[----:B------:R-:W2:Y:S02]  /*8a90*/  SHFL.BFLY PT, R2, R0, 0x2, 0x1f ;  /* 0x0c401f0000027f89 */ /* 0x000ea400000e0000 */
[----:B------:R-:W-:Y:S05]  /*8aa0*/  FSEL R111, R111, RZ, P1 ;  /* 0x000000ff6f6f7208 */ /* 0x000fea0000800000 */
[--C-:B------:R-:W-:Y:S01]  /*8ab0*/  FFMA.FTZ R6, R6, c[0x0][0x2d0], -R111.reuse ;  /* 0x0000b40006067a23 */ /* 0x100fe2000001086f */
[----:B------:R-:W3:Y:S03]  /*8ac0*/  SHFL.BFLY PT, R5, R104, 0x1, 0x1f ;  /* 0x0c201f0068057f89 */ /* 0x000ee600000e0000 */
[----:B------:R-:W-:Y:S01]  /*8ad0*/  MUFU.EX2 R208, R6 ;  /* 0x0000000600d07308 */ /* 0x000fe20000000800 */
[----:B-1----:R-:W-:Y:S09]  /*8ae0*/  FFMA.FTZ R3, R21, c[0x0][0x2d0], -R110 ;  /* 0x0000b40015037a23 */ /* 0x002ff2000001086e */
[----:B------:R1:W4:Y:S01]  /*8af0*/  MUFU.EX2 R244, R3 ;  /* 0x0000000300f47308 */ /* 0x0003220000000800 */
[----:B--2---:R-:W-:Y:S01]  /*8b00*/  FMNMX.FTZ R0, R0, R2, !PT ;  /* 0x0000000200007209 */ /* 0x004fe20007810000 */
[--C-:B------:R-:W-:Y:S08]  /*8b10*/  FFMA.FTZ R2, R18, c[0x0][0x2d0], -R111.reuse ;  /* 0x0000b40012027a23 */ /* 0x100ff0000001086f */
[----:B------:R2:W-:Y:S01]  /*8b20*/  MUFU.EX2 R63, R2 ;  /* 0x00000002003f7308 */ /* 0x0005e20000000800 */
[----:B---3--:R-:W-:Y:S01]  /*8b30*/  FMNMX.FTZ R104, R104, R5, !PT ;  /* 0x0000000568687209 */ /* 0x008fe20007810000 */
[--C-:B------:R-:W-:Y:S02]  /*8b40*/  FFMA.FTZ R5, R20, c[0x0][0x2d0], -R111.reuse ;  /* 0x0000b40014057a23 */ /* 0x100fe4000001086f */
[----:B------:R-:W-:Y:S02]  /*8b50*/  LDSM.16.MT88.4 R20, [R221+0x100] ;  /* 0x00010000dd14783b */ /* 0x000fe40000004200 */
[----:B------:R-:W-:Y:S04]  /*8b60*/  FMUL.FTZ R184, R104, c[0x0][0x2d0] ;  /* 0x0000b40068b87a20 */ /* 0x000fe80000410000 */
[----:B------:R-:W3:Y:S01]  /*8b70*/  MUFU.EX2 R207, R5 ;  /* 0x0000000500cf7308 */ /* 0x000ee20000000800 */
[----:B-1----:R-:W-:Y:S01]  /*8b80*/  FFMA.FTZ R3, R15, c[0x0][0x2d0], -R111 ;  /* 0x0000b4000f037a23 */ /* 0x002fe2000001086f */
[----:B----4-:R-:W-:Y:S08]  /*8b90*/  F2FP.PACK_AB R178, R244, R247 ;  /* 0x000000f7f4b2723e */ /* 0x010ff000000000ff */
[----:B------:R1:W4:Y:S01]  /*8ba0*/  MUFU.EX2 R242, R3 ;  /* 0x0000000300f27308 */ /* 0x0003220000000800 */
[----:B--2---:R-:W2:Y:S01]  /*8bb0*/  SHFL.BFLY PT, R2, R0, 0x1, 0x1f ;  /* 0x0c201f0000027f89 */ /* 0x004ea200000e0000 */
[----:B---3--:R-:W-:Y:S02]  /*8bc0*/  F2FP.PACK_AB R179, R207, R63 ;  /* 0x0000003fcfb3723e */ /* 0x008fe400000000ff */
[----:B-1----:R-:W-:Y:S02]  /*8bd0*/  FSEL R3, R106, RZ, P0 ;  /* 0x000000ff6a037208 */ /* 0x002fe40000000000 */
[----:B------:R-:W-:Y:S02]  /*8be0*/  FSETP.NEU.FTZ.AND P0, PT, R104, -INF , PT ;  /* 0xff8000006800780b */ /* 0x000fe40003f1d000 */
[----:B--2---:R-:W-:Y:S02]  /*8bf0*/  FMNMX.FTZ R102, R2, R0, !PT ;  /* 0x0000000002667209 */ /* 0x004fe40007810000 */
[----:B------:R-:W-:Y:S02]  /*8c00*/  FSEL R184, R184, RZ, P0 ;  /* 0x000000ffb8b87208 */ /* 0x000fe40000000000 */
[----:B------:R-:W-:Y:S01]  /*8c10*/  FSEL R2, R105, RZ, P1 ;  /* 0x000000ff69027208 */ /* 0x000fe20000800000 */
[C---:B------:R-:W-:Y:S01]  /*8c20*/  FMUL.FTZ R185, R102.reuse, c[0x0][0x2d0] ;  /* 0x0000b40066b97a20 */ /* 0x040fe20000410000 */
[----:B------:R-:W-:Y:S01]  /*8c30*/  FSETP.NEU.FTZ.AND P1, PT, R102, -INF , PT ;  /* 0xff8000006600780b */ /* 0x000fe20003f3d000 */
[--C-:B------:R-:W-:Y:S01]  /*8c40*/  FFMA.FTZ R0, R14, c[0x0][0x2d0], -R184.reuse ;  /* 0x0000b4000e007a23 */ /* 0x100fe200000108b8 */
[----:B----4-:R-:W-:Y:S01]  /*8c50*/  F2FP.PACK_AB R177, R242, R208 ;  /* 0x000000d0f2b1723e */ /* 0x010fe200000000ff */
[--C-:B------:R-:W-:Y:S01]  /*8c60*/  FFMA.FTZ R4, R4, c[0x0][0x2d0], -R184.reuse ;  /* 0x0000b40004047a23 */ /* 0x100fe200000108b8 */
[----:B------:R-:W-:Y:S01]  /*8c70*/  FSEL R185, R185, RZ, P1 ;  /* 0x000000ffb9b97208 */ /* 0x000fe20000800000 */
[----:B------:R1:W-:Y:S01]  /*8c80*/  MUFU.EX2 R51, R0 ;  /* 0x0000000000337308 */ /* 0x0003e20000000800 */
[----:B------:R-:W-:Y:S03]  /*8c90*/  FFMA.FTZ R8, R8, c[0x0][0x2d0], -R184 ;  /* 0x0000b40008087a23 */ /* 0x000fe600000108b8 */
[--C-:B------:R-:W-:Y:S02]  /*8ca0*/  FFMA.FTZ R10, R10, c[0x0][0x2d0], -R185.reuse ;  /* 0x0000b4000a0a7a23 */ /* 0x100fe400000108b9 */
[--C-:B------:R-:W-:Y:S02]  /*8cb0*/  FFMA.FTZ R9, R9, c[0x0][0x2d0], -R185.reuse ;  /* 0x0000b40009097a23 */ /* 0x100fe400000108b9 */
[--C-:B------:R-:W-:Y:S02]  /*8cc0*/  FFMA.FTZ R7, R7, c[0x0][0x2d0], -R185.reuse ;  /* 0x0000b40007077a23 */ /* 0x100fe400000108b9 */
[----:B------:R-:W-:Y:S01]  /*8cd0*/  MUFU.EX2 R213, R10 ;  /* 0x0000000a00d57308 */ /* 0x000fe20000000800 */
[----:B------:R-:W-:Y:S09]  /*8ce0*/  FFMA.FTZ R11, R11, c[0x0][0x2d0], -R185 ;  /* 0x0000b4000b0b7a23 */ /* 0x000ff200000108b9 */
[----:B------:R-:W2:Y:S01]  /*8cf0*/  MUFU.EX2 R249, R9 ;  /* 0x0000000900f97308 */ /* 0x000ea20000000800 */
[----:B-1----:R-:W-:Y:S04]  /*8d00*/  FADD.FTZ R0, -R3, R100 ;  /* 0x0000006403007221 */ /* 0x002fe80000010100 */
[----:B------:R-:W-:Y:S05]  /*8d10*/  FMUL.FTZ R0, R0, c[0x0][0x2d0] ;  /* 0x0000b40000007a20 */ /* 0x000fea0000410000 */
[----:B------:R-:W-:Y:S10]  /*8d20*/  MUFU.EX2 R243, R7 ;  /* 0x0000000700f37308 */ /* 0x000ff40000000800 */
[----:B------:R1:W3:Y:S01]  /*8d30*/  MUFU.EX2 R101, R0 ;  /* 0x0000000000657308 */ /* 0x0002e20000000800 */
[----:B--2---:R-:W-:Y:S09]  /*8d40*/  F2FP.PACK_AB R183, R249, R213 ;  /* 0x000000d5f9b7723e */ /* 0x004ff200000000ff */
[----:B------:R-:W2:Y:S10]  /*8d50*/  MUFU.EX2 R248, R11 ;  /* 0x0000000b00f87308 */ /* 0x000eb40000000800 */
[----:B------:R4:W-:Y:S01]  /*8d60*/  MUFU.EX2 R49, R4 ;  /* 0x0000000400317308 */ /* 0x0009e20000000800 */
[----:B-1----:R-:W-:Y:S01]  /*8d70*/  FADD.FTZ R0, -R2, R103 ;  /* 0x0000006702007221 */ /* 0x002fe20000010100 */
[----:B------:R-:W-:Y:S01]  /*8d80*/  FSEL R2, R104, RZ, P0 ;  /* 0x000000ff68027208 */ /* 0x000fe20000000000 */
[C---:B---3--:R-:W-:Y:S01]  /*8d90*/  FMUL.FTZ R33, R101.reuse, R141 ;  /* 0x0000008d65217220 */ /* 0x048fe20000410000 */
[----:B------:R-:W-:Y:S01]  /*8da0*/  ISETP.GT.AND P0, PT, R238, UR4, PT ;  /* 0x00000004ee007c0c */ /* 0x000fe2000bf04270 */
[----:B------:R-:W-:Y:S01]  /*8db0*/  FMUL.FTZ R0, R0, c[0x0][0x2d0] ;  /* 0x0000b40000007a20 */ /* 0x000fe20000410000 */
[----:B------:R-:W-:Y:S01]  /*8dc0*/  IADD3 R238, R238, -0x1, RZ ;  /* 0xffffffffeeee7810 */ /* 0x000fe20007ffe0ff */
[C---:B------:R-:W-:Y:S03]  /*8dd0*/  FMUL.FTZ R32, R101.reuse, R140 ;  /* 0x0000008c65207220 */ /* 0x040fe60000410000 */
[----:B------:R-:W1:Y:S01]  /*8de0*/  MUFU.EX2 R214, R8 ;  /* 0x0000000800d67308 */ /* 0x000e620000000800 */
[----:B------:R-:W-:Y:S01]  /*8df0*/  IMAD.MOV.U32 R140, RZ, RZ, R247 ;  /* 0x000000ffff8c7224 */ /* 0x000fe200078e00f7 */
[----:B--2---:R-:W-:Y:S01]  /*8e00*/  F2FP.PACK_AB R181, R248, R243 ;  /* 0x000000f3f8b5723e */ /* 0x004fe200000000ff */
[----:B------:R-:W-:Y:S02]  /*8e10*/  IMAD.MOV.U32 R141, RZ, RZ, R248 ;  /* 0x000000ffff8d7224 */ /* 0x000fe400078e00f8 */
[C---:B------:R-:W-:Y:S02]  /*8e20*/  FMUL.FTZ R5, R101.reuse, R113 ;  /* 0x0000007165057220 */ /* 0x040fe40000410000 */
[----:B------:R-:W-:Y:S03]  /*8e30*/  FMUL.FTZ R16, R101, R124 ;  /* 0x0000007c65107220 */ /* 0x000fe60000410000 */
[----:B------:R2:W3:Y:S01]  /*8e40*/  MUFU.EX2 R100, R0 ;  /* 0x0000000000647308 */ /* 0x0004e20000000800 */
[----:B------:R-:W-:Y:S02]  /*8e50*/  IMAD.MOV.U32 R103, RZ, RZ, R48 ;  /* 0x000000ffff677224 */ /* 0x000fe400078e0030 */
[----:B----4-:R-:W-:Y:S02]  /*8e60*/  FFMA.FTZ R4, R17, c[0x0][0x2d0], -R184 ;  /* 0x0000b40011047a23 */ /* 0x010fe400000108b8 */
[C---:B------:R-:W-:Y:S02]  /*8e70*/  FMUL.FTZ R17, R101.reuse, R125 ;  /* 0x0000007d65117220 */ /* 0x040fe40000410000 */
[C---:B------:R-:W-:Y:S01]  /*8e80*/  FMUL.FTZ R48, R101.reuse, R156 ;  /* 0x0000009c65307220 */ /* 0x040fe20000410000 */
[----:B------:R-:W-:Y:S01]  /*8e90*/  MOV R156, R217 ;  /* 0x000000d9009c7202 */ /* 0x000fe20000000f00 */
[C---:B------:R-:W-:Y:S01]  /*8ea0*/  FMUL.FTZ R68, R101.reuse, R68 ;  /* 0x0000004465447220 */ /* 0x040fe20000410000 */
[----:B------:R4:W4:Y:S01]  /*8eb0*/  MUFU.EX2 R218, R4 ;  /* 0x0000000400da7308 */ /* 0x0009220000000800 */
[C---:B------:R-:W-:Y:S02]  /*8ec0*/  FMUL.FTZ R69, R101.reuse, R69 ;  /* 0x0000004565457220 */ /* 0x040fe40000410000 */
[----:B------:R-:W-:Y:S01]  /*8ed0*/  FMUL.FTZ R80, R101, R80 ;  /* 0x0000005065507220 */ /* 0x000fe20000410000 */
[----:B-1----:R-:W-:Y:S01]  /*8ee0*/  F2FP.PACK_AB R182, R51, R214 ;  /* 0x000000d633b6723e */ /* 0x002fe200000000ff */
[C---:B------:R-:W-:Y:S02]  /*8ef0*/  FMUL.FTZ R81, R101.reuse, R81 ;  /* 0x0000005165517220 */ /* 0x040fe40000410000 */
[C---:B------:R-:W-:Y:S02]  /*8f00*/  FMUL.FTZ R84, R101.reuse, R84 ;  /* 0x0000005465547220 */ /* 0x040fe40000410000 */
[C---:B------:R-:W-:Y:S02]  /*8f10*/  FMUL.FTZ R85, R101.reuse, R85 ;  /* 0x0000005565557220 */ /* 0x040fe40000410000 */
[C---:B------:R-:W-:Y:S02]  /*8f20*/  FMUL.FTZ R96, R101.reuse, R96 ;  /* 0x0000006065607220 */ /* 0x040fe40000410000 */
[C---:B------:R-:W-:Y:S02]  /*8f30*/  FMUL.FTZ R97, R101.reuse, R97 ;  /* 0x0000006165617220 */ /* 0x040fe40000410000 */
[----:B--2---:R-:W-:Y:S01]  /*8f40*/  FADD.FTZ R0, -R2, R107 ;  /* 0x0000006b02007221 */ /* 0x004fe20000010100 */
[----:B------:R-:W-:Y:S01]  /*8f50*/  FSEL R2, R102, RZ, P1 ;  /* 0x000000ff66027208 */ /* 0x000fe20000800000 */
[----:B---3--:R-:W-:Y:S01]  /*8f60*/  FMUL.FTZ R35, R100, R143 ;  /* 0x0000008f64237220 */ /* 0x008fe20000410000 */
[----:B------:R-:W-:Y:S01]  /*8f70*/  MOV R143, R244 ;  /* 0x000000f4008f7202 */ /* 0x000fe20000000f00 */
[----:B------:R-:W-:Y:S01]  /*8f80*/  FMUL.FTZ R0, R0, c[0x0][0x2d0] ;  /* 0x0000b40000007a20 */ /* 0x000fe20000410000 */
[----:B------:R-:W-:Y:S01]  /*8f90*/  MOV R107, R211 ;  /* 0x000000d3006b7202 */ /* 0x000fe20000000f00 */
[C---:B------:R-:W-:Y:S02]  /*8fa0*/  FMUL.FTZ R34, R100.reuse, R142 ;  /* 0x0000008e64227220 */ /* 0x040fe40000410000 */
[----:B------:R1:W2:Y:S01]  /*8fb0*/  MUFU.EX2 R3, R0 ;  /* 0x0000000000037308 */ /* 0x0002a20000000800 */
[----:B------:R-:W-:Y:S02]  /*8fc0*/  IMAD.MOV.U32 R142, RZ, RZ, R242 ;  /* 0x000000ffff8e7224 */ /* 0x000fe400078e00f2 */
[----:B----4-:R-:W-:Y:S02]  /*8fd0*/  FMUL.FTZ R4, R101, R112 ;  /* 0x0000007065047220 */ /* 0x010fe40000410000 */
[C---:B------:R-:W-:Y:S02]  /*8fe0*/  FMUL.FTZ R6, R100.reuse, R114 ;  /* 0x0000007264067220 */ /* 0x040fe40000410000 */
[C---:B------:R-:W-:Y:S02]  /*8ff0*/  FMUL.FTZ R7, R100.reuse, R115 ;  /* 0x0000007364077220 */ /* 0x040fe40000410000 */
[----:B------:R-:W3:Y:S01]  /*9000*/  LDSM.16.MT88.4 R112, [R222+0x1100] ;  /* 0x00110000de70783b */ /* 0x000ee20000004200 */
[C---:B------:R-:W-:Y:S02]  /*9010*/  FMUL.FTZ R18, R100.reuse, R126 ;  /* 0x0000007e64127220 */ /* 0x040fe40000410000 */
[C---:B------:R-:W-:Y:S02]  /*9020*/  FMUL.FTZ R19, R100.reuse, R127 ;  /* 0x0000007f64137220 */ /* 0x040fe40000410000 */
[-C--:B------:R-:W-:Y:S01]  /*9030*/  HMMA.16816.F32 R4, R176, R20.reuse, R4 ;  /* 0x00000014b004723c */ /* 0x080fe20000001804 */
[C---:B------:R-:W-:Y:S01]  /*9040*/  FMUL.FTZ R50, R100.reuse, R158 ;  /* 0x0000009e64327220 */ /* 0x040fe20000410000 */
[----:B------:R-:W-:Y:S01]  /*9050*/  MOV R158, R103 ;  /* 0x00000067009e7202 */ /* 0x000fe20000000f00 */
[----:B------:R-:W-:Y:S01]  /*9060*/  FFMA.FTZ R103, R205, c[0x0][0x2d0], -R110 ;  /* 0x0000b400cd677a23 */ /* 0x000fe2000001086e */
[----:B------:R-:W-:Y:S01]  /*9070*/  LDSM.16.MT88.4 R124, [R222+0x500] ;  /* 0x00050000de7c783b */ /* 0x000fe20000004200 */
[C---:B------:R-:W-:Y:S02]  /*9080*/  FMUL.FTZ R70, R100.reuse, R70 ;  /* 0x0000004664467220 */ /* 0x040fe40000410000 */
[C---:B------:R-:W-:Y:S02]  /*9090*/  FMUL.FTZ R71, R100.reuse, R71 ;  /* 0x0000004764477220 */ /* 0x040fe40000410000 */
[----:B------:R-:W-:Y:S03]  /*90a0*/  FMUL.FTZ R82, R100, R82 ;  /* 0x0000005264527220 */ /* 0x000fe60000410000 */
[----:B-1----:R-:W-:Y:S01]  /*90b0*/  FADD.FTZ R0, -R2, R108 ;  /* 0x0000006c02007221 */ /* 0x002fe20000010100 */
[----:B------:R-:W-:Y:S01]  /*90c0*/  MOV R108, R49 ;  /* 0x00000031006c7202 */ /* 0x000fe20000000f00 */
[----:B------:R-:W-:Y:S02]  /*90d0*/  FFMA.FTZ R2, R40, c[0x0][0x2d0], -R110 ;  /* 0x0000b40028027a23 */ /* 0x000fe4000001086e */
[----:B------:R-:W-:Y:S01]  /*90e0*/  FMUL.FTZ R0, R0, c[0x0][0x2d0] ;  /* 0x0000b40000007a20 */ /* 0x000fe20000410000 */
[----:B------:R-:W-:Y:S01]  /*90f0*/  F2FP.PACK_AB R180, R218, R108 ;  /* 0x0000006cdab4723e */ /* 0x000fe200000000ff */
[----:B------:R1:W-:Y:S01]  /*9100*/  MUFU.EX2 R46, R2 ;  /* 0x00000002002e7308 */ /* 0x0003e20000000800 */
[C---:B--2---:R-:W-:Y:S01]  /*9110*/  FMUL.FTZ R24, R3.reuse, R132 ;  /* 0x0000008403187220 */ /* 0x044fe20000410000 */
[----:B------:R-:W-:Y:S01]  /*9120*/  MOV R132, R241 ;  /* 0x000000f100847202 */ /* 0x000fe20000000f00 */
[C---:B------:R-:W-:Y:S02]  /*9130*/  FMUL.FTZ R8, R3.reuse, R116 ;  /* 0x0000007403087220 */ /* 0x040fe40000410000 */
[C---:B------:R-:W-:Y:S02]  /*9140*/  FMUL.FTZ R9, R3.reuse, R117 ;  /* 0x0000007503097220 */ /* 0x040fe40000410000 */
[C---:B------:R-:W-:Y:S02]  /*9150*/  FMUL.FTZ R12, R3.reuse, R120 ;  /* 0x00000078030c7220 */ /* 0x040fe40000410000 */
[C---:B------:R-:W-:Y:S01]  /*9160*/  FMUL.FTZ R13, R3.reuse, R121 ;  /* 0x00000079030d7220 */ /* 0x040fe20000410000 */
[----:B------:R-:W2:Y:S01]  /*9170*/  MUFU.EX2 R0, R0 ;  /* 0x0000000000007308 */ /* 0x000ea20000000800 */
[C---:B------:R-:W-:Y:S02]  /*9180*/  FMUL.FTZ R25, R3.reuse, R133 ;  /* 0x0000008503197220 */ /* 0x040fe40000410000 */
[C---:B------:R-:W-:Y:S01]  /*9190*/  FMUL.FTZ R29, R3.reuse, R137 ;  /* 0x00000089031d7220 */ /* 0x040fe20000410000 */
[----:B------:R-:W-:Y:S01]  /*91a0*/  MOV R137, R209 ;  /* 0x000000d100897202 */ /* 0x000fe20000000f00 */
[C---:B------:R-:W-:Y:S02]  /*91b0*/  FMUL.FTZ R28, R3.reuse, R136 ;  /* 0x00000088031c7220 */ /* 0x040fe40000410000 */
[----:B------:R-:W-:Y:S02]  /*91c0*/  IMAD.MOV.U32 R136, RZ, RZ, R208 ;  /* 0x000000ffff887224 */ /* 0x000fe400078e00d0 */
[----:B------:R-:W-:Y:S01]  /*91d0*/  FMUL.FTZ R40, R3, R148 ;  /* 0x0000009403287220 */ /* 0x000fe20000410000 */
[----:B------:R-:W-:Y:S01]  /*91e0*/  MOV R148, R51 ;  /* 0x0000003300947202 */ /* 0x000fe20000000f00 */
[----:B------:R-:W-:Y:S02]  /*91f0*/  FMUL.FTZ R49, R101, R157 ;  /* 0x0000009d65317220 */ /* 0x000fe40000410000 */
[----:B------:R-:W-:Y:S01]  /*9200*/  FMUL.FTZ R51, R100, R159 ;  /* 0x0000009f64337220 */ /* 0x000fe20000410000 */
[----:B------:R-:W-:Y:S01]  /*9210*/  MOV R159, R66 ;  /* 0x00000042009f7202 */ /* 0x000fe20000000f00 */
[----:B-1----:R-:W-:Y:S02]  /*9220*/  FFMA.FTZ R2, R41, c[0x0][0x2d0], -R110 ;  /* 0x0000b40029027a23 */ /* 0x002fe4000001086e */
[C---:B------:R-:W-:Y:S02]  /*9230*/  FMUL.FTZ R41, R3.reuse, R149 ;  /* 0x0000009503297220 */ /* 0x040fe40000410000 */
[----:B------:R1:W4:Y:S01]  /*9240*/  MUFU.EX2 R252, R2 ;  /* 0x0000000200fc7308 */ /* 0x0003220000000800 */
[----:B------:R-:W-:Y:S02]  /*9250*/  IMAD.MOV.U32 R149, RZ, RZ, R249 ;  /* 0x000000ffff957224 */ /* 0x000fe400078e00f9 */
[----:B------:R-:W-:Y:S02]  /*9260*/  IMAD.MOV.U32 R133, RZ, RZ, R59 ;  /* 0x000000ffff857224 */ /* 0x000fe400078e003b */
[C---:B--2---:R-:W-:Y:S02]  /*9270*/  FMUL.FTZ R31, R0.reuse, R139 ;  /* 0x0000008b001f7220 */ /* 0x044fe40000410000 */
[----:B------:R-:W-:Y:S02]  /*9280*/  IMAD.MOV.U32 R139, RZ, RZ, R243 ;  /* 0x000000ffff8b7224 */ /* 0x000fe400078e00f3 */
[C---:B------:R-:W-:Y:S02]  /*9290*/  FMUL.FTZ R27, R0.reuse, R135 ;  /* 0x00000087001b7220 */ /* 0x040fe40000410000 */
[----:B------:R-:W-:Y:S02]  /*92a0*/  IMAD.MOV.U32 R135, RZ, RZ, R218 ;  /* 0x000000ffff877224 */ /* 0x000fe400078e00da */
[C---:B------:R-:W-:Y:S02]  /*92b0*/  FMUL.FTZ R10, R0.reuse, R118 ;  /* 0x00000076000a7220 */ /* 0x040fe40000410000 */
[----:B------:R-:W-:Y:S02]  /*92c0*/  FMUL.FTZ R11, R0, R119 ;  /* 0x00000077000b7220 */ /* 0x000fe40000410000 */
[----:B------:R-:W2:Y:S01]  /*92d0*/  LDSM.16.MT88.4 R116, [R221+0x2100] ;  /* 0x00210000dd74783b */ /* 0x000ea20000004200 */
[----:B------:R-:W-:Y:S02]  /*92e0*/  IMAD.MOV.U32 R157, RZ, RZ, R67 ;  /* 0x000000ffff9d7224 */ /* 0x000fe400078e0043 */
[----:B------:R-:W-:Y:S02]  /*92f0*/  FMUL.FTZ R66, R100, R174 ;  /* 0x000000ae64427220 */ /* 0x000fe40000410000 */
[C---:B------:R-:W-:Y:S01]  /*9300*/  HMMA.16816.F32 R8, R180.reuse, R20, R8 ;  /* 0x00000014b408723c */ /* 0x040fe20000001808 */
[----:B------:R-:W-:Y:S02]  /*9310*/  FMUL.FTZ R14, R0, R122 ;  /* 0x0000007a000e7220 */ /* 0x000fe40000410000 */
[--C-:B-1----:R-:W-:Y:S02]  /*9320*/  FFMA.FTZ R2, R44, c[0x0][0x2d0], -R111.reuse ;  /* 0x0000b4002c027a23 */ /* 0x102fe4000001086f */
[----:B------:R-:W-:Y:S02]  /*9330*/  FMUL.FTZ R44, R3, R152 ;  /* 0x00000098032c7220 */ /* 0x000fe40000410000 */
[----:B------:R1:W-:Y:S01]  /*9340*/  MUFU.EX2 R251, R2 ;  /* 0x0000000200fb7308 */ /* 0x0003e20000000800 */
[----:B------:R-:W-:Y:S04]  /*9350*/  IMAD.MOV.U32 R152, RZ, RZ, R246 ;  /* 0x000000ffff987224 */ /* 0x000fe800078e00f6 */
[----:B------:R-:W-:Y:S02]  /*9360*/  FMUL.FTZ R15, R0, R123 ;  /* 0x0000007b000f7220 */ /* 0x000fe40000410000 */
[C---:B------:R-:W-:Y:S02]  /*9370*/  FMUL.FTZ R20, R101.reuse, R128 ;  /* 0x0000008065147220 */ /* 0x040fe40000410000 */
[----:B------:R-:W-:Y:S02]  /*9380*/  FMUL.FTZ R21, R101, R129 ;  /* 0x0000008165157220 */ /* 0x000fe40000410000 */
[----:B------:R-:W-:Y:S01]  /*9390*/  FMUL.FTZ R67, R100, R175 ;  /* 0x000000af64437220 */ /* 0x000fe20000410000 */
[-C--:B------:R-:W-:Y:S01]  /*93a0*/  HMMA.16816.F32 R12, R180, R22.reuse, R12 ;  /* 0x00000016b40c723c */ /* 0x080fe2000000180c */
[C---:B------:R-:W-:Y:S02]  /*93b0*/  FMUL.FTZ R26, R0.reuse, R134 ;  /* 0x00000086001a7220 */ /* 0x040fe40000410000 */
[----:B------:R-:W-:Y:S02]  /*93c0*/  IMAD.MOV.U32 R134, RZ, RZ, R58 ;  /* 0x000000ffff867224 */ /* 0x000fe400078e003a */
[C---:B------:R-:W-:Y:S02]  /*93d0*/  FMUL.FTZ R43, R0.reuse, R151 ;  /* 0x00000097002b7220 */ /* 0x040fe40000410000 */
[----:B------:R-:W-:Y:S01]  /*93e0*/  FMUL.FTZ R30, R0, R138 ;  /* 0x0000008a001e7220 */ /* 0x000fe20000410000 */
[C---:B------:R-:W-:Y:S01]  /*93f0*/  HMMA.16816.F32 R16, R176.reuse, R22, R16 ;  /* 0x00000016b010723c */ /* 0x040fe20000001810 */
[----:B------:R-:W-:Y:S03]  /*9400*/  IMAD.MOV.U32 R151, RZ, RZ, R46 ;  /* 0x000000ffff977224 */ /* 0x000fe600078e002e */
[----:B-1----:R-:W-:Y:S02]  /*9410*/  FFMA.FTZ R2, R45, c[0x0][0x2d0], -R111 ;  /* 0x0000b4002d027a23 */ /* 0x002fe4000001086f */
[C---:B------:R-:W-:Y:S02]  /*9420*/  FMUL.FTZ R45, R3.reuse, R153 ;  /* 0x00000099032d7220 */ /* 0x040fe40000410000 */
[----:B------:R1:W1:Y:S01]  /*9430*/  MUFU.EX2 R250, R2 ;  /* 0x0000000200fa7308 */ /* 0x0002620000000800 */
[----:B------:R-:W-:Y:S03]  /*9440*/  IMAD.MOV.U32 R153, RZ, RZ, R239 ;  /* 0x000000ffff997224 */ /* 0x000fe600078e00ef */
[C---:B------:R-:W-:Y:S02]  /*9450*/  FMUL.FTZ R22, R100.reuse, R130 ;  /* 0x0000008264167220 */ /* 0x040fe40000410000 */
[----:B------:R-:W-:Y:S02]  /*9460*/  FMUL.FTZ R23, R100, R131 ;  /* 0x0000008364177220 */ /* 0x000fe40000410000 */
[----:B------:R-:W-:Y:S01]  /*9470*/  LDSM.16.MT88.4 R128, [R221+0x1500] ;  /* 0x00150000dd80783b */ /* 0x000fe20000004200 */
[C---:B------:R-:W-:Y:S01]  /*9480*/  FMUL.FTZ R46, R0.reuse, R154 ;  /* 0x0000009a002e7220 */ /* 0x040fe20000410000 */
[----:B------:R-:W-:Y:S01]  /*9490*/  MOV R154, R212 ;  /* 0x000000d4009a7202 */ /* 0x000fe20000000f00 */
[C---:B------:R-:W-:Y:S01]  /*94a0*/  FMUL.FTZ R42, R0.reuse, R150 ;  /* 0x00000096002a7220 */ /* 0x040fe20000410000 */
[----:B------:R-:W-:Y:S01]  /*94b0*/  MOV R150, R62 ;  /* 0x0000003e00967202 */ /* 0x000fe20000000f00 */
[-C--:B------:R-:W-:Y:S01]  /*94c0*/  HMMA.16816.F32 R20, R176, R36.reuse, R20 ;  /* 0x00000024b014723c */ /* 0x080fe20000001814 */
[C---:B------:R-:W-:Y:S01]  /*94d0*/  FMUL.FTZ R47, R0.reuse, R155 ;  /* 0x0000009b002f7220 */ /* 0x040fe20000410000 */
[----:B------:R-:W-:Y:S01]  /*94e0*/  MOV R155, R210 ;  /* 0x000000d2009b7202 */ /* 0x000fe20000000f00 */
[C---:B------:R-:W-:Y:S01]  /*94f0*/  FMUL.FTZ R58, R0.reuse, R166 ;  /* 0x000000a6003a7220 */ /* 0x040fe20000410000 */
[----:B------:R-:W-:Y:S01]  /*9500*/  MUFU.EX2 R210, R103 ;  /* 0x0000006700d27308 */ /* 0x000fe20000000800 */
[C---:B------:R-:W-:Y:S02]  /*9510*/  FMUL.FTZ R59, R0.reuse, R167 ;  /* 0x000000a7003b7220 */ /* 0x040fe40000410000 */
[----:B------:R-:W-:Y:S01]  /*9520*/  FMUL.FTZ R62, R0, R170 ;  /* 0x000000aa003e7220 */ /* 0x000fe20000410000 */
[C---:B------:R-:W-:Y:S01]  /*9530*/  HMMA.16816.F32 R24, R180.reuse, R36, R24 ;  /* 0x00000024b418723c */ /* 0x040fe20000001818 */
[C---:B------:R-:W-:Y:S03]  /*9540*/  FMUL.FTZ R72, R3.reuse, R72 ;  /* 0x0000004803487220 */ /* 0x040fe60000410000 */
[----:B-1----:R-:W-:Y:S02]  /*9550*/  FFMA.FTZ R2, R56, c[0x0][0x2d0], -R110 ;  /* 0x0000b40038027a23 */ /* 0x002fe4000001086e */
[----:B------:R-:W-:Y:S02]  /*9560*/  FMUL.FTZ R56, R3, R164 ;  /* 0x000000a403387220 */ /* 0x000fe40000410000 */
[-C--:B------:R-:W-:Y:S01]  /*9570*/  HMMA.16816.F32 R28, R180, R38.reuse, R28 ;  /* 0x00000026b41c723c */ /* 0x080fe2000000181c */
[----:B------:R1:W-:Y:S03]  /*9580*/  MUFU.EX2 R249, R2 ;  /* 0x0000000200f97308 */ /* 0x0003e60000000800 */
[C---:B------:R-:W-:Y:S02]  /*9590*/  FMUL.FTZ R37, R101.reuse, R145 ;  /* 0x0000009165257220 */ /* 0x040fe40000410000 */
[----:B------:R-:W-:Y:S02]  /*95a0*/  IMAD.MOV.U32 R145, RZ, RZ, R214 ;  /* 0x000000ffff917224 */ /* 0x000fe400078e00d6 */
[C---:B------:R-:W-:Y:S01]  /*95b0*/  HMMA.16816.F32 R32, R176.reuse, R38, R32 ;  /* 0x00000026b020723c */ /* 0x040fe20000001820 */
[----:B------:R-:W-:Y:S03]  /*95c0*/  FMUL.FTZ R36, R101, R144 ;  /* 0x0000009065247220 */ /* 0x000fe60000410000 */
[----:B------:R-:W-:Y:S02]  /*95d0*/  IMAD.MOV.U32 R144, RZ, RZ, R213 ;  /* 0x000000ffff907224 */ /* 0x000fe400078e00d5 */
[----:B------:R-:W-:Y:S02]  /*95e0*/  IMAD.MOV.U32 R138, RZ, RZ, R206 ;  /* 0x000000ffff8a7224 */ /* 0x000fe400078e00ce */
[C---:B------:R-:W-:Y:S04]  /*95f0*/  FMUL.FTZ R39, R100.reuse, R147 ;  /* 0x0000009364277220 */ /* 0x040fe80000410000 */
[----:B------:R-:W-:Y:S02]  /*9600*/  IMAD.MOV.U32 R147, RZ, RZ, R207 ;  /* 0x000000ffff937224 */ /* 0x000fe400078e00cf */
[----:B------:R-:W-:Y:S02]  /*9610*/  FMUL.FTZ R38, R100, R146 ;  /* 0x0000009264267220 */ /* 0x000fe40000410000 */
[----:B------:R-:W-:Y:S02]  /*9620*/  FMUL.FTZ R73, R3, R73 ;  /* 0x0000004903497220 */ /* 0x000fe40000410000 */
[----:B-1----:R-:W-:Y:S02]  /*9630*/  FFMA.FTZ R2, R57, c[0x0][0x2d0], -R110 ;  /* 0x0000b40039027a23 */ /* 0x002fe4000001086e */
[C---:B------:R-:W-:Y:S01]  /*9640*/  FMUL.FTZ R57, R3.reuse, R165 ;  /* 0x000000a503397220 */ /* 0x040fe20000410000 */
[-C--:B------:R-:W-:Y:S01]  /*9650*/  HMMA.16816.F32 R36, R176, R52.reuse, R36 ;  /* 0x00000034b024723c */ /* 0x080fe20000001824 */
[----:B------:R1:W1:Y:S01]  /*9660*/  MUFU.EX2 R248, R2 ;  /* 0x0000000200f87308 */ /* 0x0002620000000800 */
[C---:B------:R-:W-:Y:S02]  /*9670*/  FMUL.FTZ R74, R0.reuse, R74 ;  /* 0x0000004a004a7220 */ /* 0x040fe40000410000 */
[C---:B------:R-:W-:Y:S02]  /*9680*/  FMUL.FTZ R75, R0.reuse, R75 ;  /* 0x0000004b004b7220 */ /* 0x040fe40000410000 */
[C---:B------:R-:W-:Y:S02]  /*9690*/  FMUL.FTZ R76, R3.reuse, R76 ;  /* 0x0000004c034c7220 */ /* 0x040fe40000410000 */
[C---:B------:R-:W-:Y:S01]  /*96a0*/  HMMA.16816.F32 R40, R180.reuse, R52, R40 ;  /* 0x00000034b428723c */ /* 0x040fe20000001828 */
[----:B------:R-:W-:Y:S03]  /*96b0*/  FMUL.FTZ R77, R3, R77 ;  /* 0x0000004d034d7220 */ /* 0x000fe60000410000 */
[C---:B------:R-:W-:Y:S02]  /*96c0*/  FMUL.FTZ R78, R0.reuse, R78 ;  /* 0x0000004e004e7220 */ /* 0x040fe40000410000 */
[----:B------:R-:W-:Y:S02]  /*96d0*/  FMUL.FTZ R79, R0, R79 ;  /* 0x0000004f004f7220 */ /* 0x000fe40000410000 */
[-C--:B------:R-:W-:Y:S01]  /*96e0*/  HMMA.16816.F32 R44, R180, R54.reuse, R44 ;  /* 0x00000036b42c723c */ /* 0x080fe2000000182c */
[C---:B------:R-:W-:Y:S03]  /*96f0*/  FMUL.FTZ R52, R101.reuse, R160 ;  /* 0x000000a065347220 */ /* 0x040fe60000410000 */
[C---:B------:R-:W-:Y:S01]  /*9700*/  FMUL.FTZ R53, R101.reuse, R161 ;  /* 0x000000a165357220 */ /* 0x040fe20000410000 */
[----:B------:R-:W-:Y:S01]  /*9710*/  MOV R161, R64 ;  /* 0x0000004000a17202 */ /* 0x000fe20000000f00 */
[----:B------:R-:W-:Y:S02]  /*9720*/  FMUL.FTZ R64, R101, R172 ;  /* 0x000000ac65407220 */ /* 0x000fe40000410000 */
[C---:B------:R-:W-:Y:S01]  /*9730*/  HMMA.16816.F32 R48, R176.reuse, R54, R48 ;  /* 0x00000036b030723c */ /* 0x040fe20000001830 */
[----:B-1----:R-:W-:Y:S03]  /*9740*/  FFMA.FTZ R2, R60, c[0x0][0x2d0], -R111 ;  /* 0x0000b4003c027a23 */ /* 0x002fe6000001086f */
[----:B------:R-:W-:Y:S01]  /*9750*/  FMUL.FTZ R60, R3, R168 ;  /* 0x000000a8033c7220 */ /* 0x000fe20000410000 */
[----:B------:R1:W-:Y:S01]  /*9760*/  MUFU.EX2 R247, R2 ;  /* 0x0000000200f77308 */ /* 0x0003e20000000800 */
[----:B------:R-:W-:Y:S02]  /*9770*/  IMAD.MOV.U32 R146, RZ, RZ, R63 ;  /* 0x000000ffff927224 */ /* 0x000fe400078e003f */
[C---:B------:R-:W-:Y:S04]  /*9780*/  FMUL.FTZ R54, R100.reuse, R162 ;  /* 0x000000a264367220 */ /* 0x040fe80000410000 */
[----:B------:R-:W-:Y:S02]  /*9790*/  FMUL.FTZ R55, R100, R163 ;  /* 0x000000a364377220 */ /* 0x000fe40000410000 */
[----:B------:R-:W-:Y:S02]  /*97a0*/  FMUL.FTZ R63, R0, R171 ;  /* 0x000000ab003f7220 */ /* 0x000fe40000410000 */
[----:B------:R-:W-:Y:S02]  /*97b0*/  IMAD.MOV.U32 R160, RZ, RZ, R65 ;  /* 0x000000ffffa07224 */ /* 0x000fe400078e0041 */
[----:B------:R-:W-:Y:S01]  /*97c0*/  FMUL.FTZ R65, R101, R173 ;  /* 0x000000ad65417220 */ /* 0x000fe20000410000 */
[-C--:B---3--:R-:W-:Y:S01]  /*97d0*/  HMMA.16816.F32 R52, R176, R112.reuse, R52 ;  /* 0x00000070b034723c */ /* 0x088fe20000001834 */
[----:B------:R-:W-:Y:S01]  /*97e0*/  LDSM.16.MT88.4 R172, [R222+0x1d00] ;  /* 0x001d0000deac783b */ /* 0x000fe20000004200 */
[C---:B------:R-:W-:Y:S02]  /*97f0*/  FMUL.FTZ R83, R100.reuse, R83 ;  /* 0x0000005364537220 */ /* 0x040fe40000410000 */
[C---:B------:R-:W-:Y:S02]  /*9800*/  FMUL.FTZ R88, R3.reuse, R88 ;  /* 0x0000005803587220 */ /* 0x040fe40000410000 */
[----:B------:R-:W-:Y:S02]  /*9810*/  FMUL.FTZ R89, R3, R89 ;  /* 0x0000005903597220 */ /* 0x000fe40000410000 */
[C---:B------:R-:W-:Y:S01]  /*9820*/  HMMA.16816.F32 R56, R180.reuse, R112, R56 ;  /* 0x00000070b438723c */ /* 0x040fe20000001838 */
[----:B------:R-:W-:Y:S03]  /*9830*/  FMUL.FTZ R86, R100, R86 ;  /* 0x0000005664567220 */ /* 0x000fe60000410000 */
[----:B-1----:R-:W-:Y:S02]  /*9840*/  FFMA.FTZ R2, R61, c[0x0][0x2d0], -R111 ;  /* 0x0000b4003d027a23 */ /* 0x002fe4000001086f */
[C---:B------:R-:W-:Y:S02]  /*9850*/  FMUL.FTZ R61, R3.reuse, R169 ;  /* 0x000000a9033d7220 */ /* 0x040fe40000410000 */
[----:B------:R1:W3:Y:S01]  /*9860*/  MUFU.EX2 R246, R2 ;  /* 0x0000000200f67308 */ /* 0x0002e20000000800 */
[C---:B------:R-:W-:Y:S03]  /*9870*/  FMUL.FTZ R90, R0.reuse, R90 ;  /* 0x0000005a005a7220 */ /* 0x040fe60000410000 */
[C---:B------:R-:W-:Y:S01]  /*9880*/  FMUL.FTZ R91, R0.reuse, R91 ;  /* 0x0000005b005b7220 */ /* 0x040fe20000410000 */
[-C--:B------:R-:W-:Y:S01]  /*9890*/  HMMA.16816.F32 R60, R180, R114.reuse, R60 ;  /* 0x00000072b43c723c */ /* 0x080fe2000000183c */
[C---:B------:R-:W-:Y:S02]  /*98a0*/  FMUL.FTZ R92, R3.reuse, R92 ;  /* 0x0000005c035c7220 */ /* 0x040fe40000410000 */
[----:B------:R-:W-:Y:S02]  /*98b0*/  FMUL.FTZ R93, R3, R93 ;  /* 0x0000005d035d7220 */ /* 0x000fe40000410000 */
[C---:B------:R-:W-:Y:S02]  /*98c0*/  FMUL.FTZ R94, R0.reuse, R94 ;  /* 0x0000005e005e7220 */ /* 0x040fe40000410000 */
[----:B------:R-:W-:Y:S01]  /*98d0*/  FMUL.FTZ R95, R0, R95 ;  /* 0x0000005f005f7220 */ /* 0x000fe20000410000 */
[C---:B------:R-:W-:Y:S01]  /*98e0*/  HMMA.16816.F32 R64, R176.reuse, R114, R64 ;  /* 0x00000072b040723c */ /* 0x040fe20000001840 */
[----:B------:R-:W3:Y:S03]  /*98f0*/  LDSM.16.MT88.4 R112, [R222+0x2100] ;  /* 0x00210000de70783b */ /* 0x000ee60000004200 */
[--C-:B------:R-:W-:Y:S02]  /*9900*/  FFMA.FTZ R103, R200, c[0x0][0x2d0], -R184.reuse ;  /* 0x0000b400c8677a23 */ /* 0x100fe400000108b8 */
[C---:B------:R-:W-:Y:S02]  /*9910*/  FMUL.FTZ R87, R100.reuse, R87 ;  /* 0x0000005764577220 */ /* 0x040fe40000410000 */
[-C--:B--2---:R-:W-:Y:S01]  /*9920*/  HMMA.16816.F32 R68, R176, R116.reuse, R68 ;  /* 0x00000074b044723c */ /* 0x084fe20000001844 */
[----:B------:R-:W-:Y:S03]  /*9930*/  FMUL.FTZ R98, R100, R98 ;  /* 0x0000006264627220 */ /* 0x000fe60000410000 */
[--C-:B-1----:R-:W-:Y:S02]  /*9940*/  FFMA.FTZ R2, R186, c[0x0][0x2d0], -R184.reuse ;  /* 0x0000b400ba027a23 */ /* 0x102fe400000108b8 */
[----:B------:R-:W-:Y:S02]  /*9950*/  FMUL.FTZ R99, R100, R99 ;  /* 0x0000006364637220 */ /* 0x000fe40000410000 */
[C---:B------:R-:W-:Y:S01]  /*9960*/  HMMA.16816.F32 R72, R180.reuse, R116, R72 ;  /* 0x00000074b448723c */ /* 0x040fe20000001848 */
[----:B------:R1:W-:Y:S07]  /*9970*/  MUFU.EX2 R244, R2 ;  /* 0x0000000200f47308 */ /* 0x0003ee0000000800 */
[-C--:B------:R-:W-:Y:S08]  /*9980*/  HMMA.16816.F32 R76, R180, R118.reuse, R76 ;  /* 0x00000076b44c723c */ /* 0x080ff0000000184c */
[C---:B------:R-:W-:Y:S01]  /*9990*/  HMMA.16816.F32 R80, R176.reuse, R118, R80 ;  /* 0x00000076b050723c */ /* 0x040fe20000001850 */
[----:B------:R-:W2:Y:S07]  /*99a0*/  LDSM.16.MT88.4 R116, [R221+0x500] ;  /* 0x00050000dd74783b */ /* 0x000eae0000004200 */
[-C--:B---3--:R-:W-:Y:S01]  /*99b0*/  HMMA.16816.F32 R84, R176, R112.reuse, R84 ;  /* 0x00000070b054723c */ /* 0x088fe20000001854 */
[--C-:B-1----:R-:W-:Y:S04]  /*99c0*/  FFMA.FTZ R2, R187, c[0x0][0x2d0], -R184.reuse ;  /* 0x0000b400bb027a23 */ /* 0x102fe800000108b8 */
[----:B------:R1:W3:Y:S03]  /*99d0*/  MUFU.EX2 R243, R2 ;  /* 0x0000000200f37308 */ /* 0x0002e60000000800 */
[C---:B------:R-:W-:Y:S07]  /*99e0*/  HMMA.16816.F32 R88, R180.reuse, R112, R88 ;  /* 0x00000070b458723c */ /* 0x040fee0000001858 */
[----:B----4-:R-:W-:Y:S01]  /*99f0*/  F2FP.PACK_AB R112, R252, R151 ;  /* 0x00000097fc70723e */ /* 0x010fe200000000ff */
[-C--:B------:R-:W-:Y:S01]  /*9a00*/  HMMA.16816.F32 R92, R180, R114.reuse, R92 ;  /* 0x00000072b45c723c */ /* 0x080fe2000000185c */
[----:B------:R-:W-:Y:S03]  /*9a10*/  LDSM.16.MT88.4 R180, [R221+0x2d00] ;  /* 0x002d0000ddb4783b */ /* 0x000fe60000004200 */
[----:B------:R-:W-:Y:S04]  /*9a20*/  F2FP.PACK_AB R113, R250, R251 ;  /* 0x000000fbfa71723e */ /* 0x000fe800000000ff */
[----:B------:R-:W-:Y:S01]  /*9a30*/  HMMA.16816.F32 R96, R176, R114, R96 ;  /* 0x00000072b060723c */ /* 0x000fe20000001860 */
[--C-:B-1----:R-:W-:Y:S06]  /*9a40*/  FFMA.FTZ R2, R188, c[0x0][0x2d0], -R184.reuse ;  /* 0x0000b400bc027a23 */ /* 0x102fec00000108b8 */
[----:B------:R-:W-:Y:S01]  /*9a50*/  F2FP.PACK_AB R114, R248, R249 ;  /* 0x000000f9f872723e */ /* 0x000fe200000000ff */
[----:B------:R1:W-:Y:S01]  /*9a60*/  MUFU.EX2 R242, R2 ;  /* 0x0000000200f27308 */ /* 0x0003e20000000800 */
[----:B------:R-:W-:Y:S03]  /*9a70*/  F2FP.PACK_AB R115, R246, R247 ;  /* 0x000000f7f673723e */ /* 0x000fe600000000ff */
[----:B---3--:R-:W-:Y:S04]  /*9a80*/  F2FP.PACK_AB R120, R243, R244 ;  /* 0x000000f4f378723e */ /* 0x008fe800000000ff */
[-C--:B--2---:R-:W-:Y:S01]  /*9a90*/  HMMA.16816.F32 R4, R112, R116.reuse, R4 ;  /* 0x000000747004723c */ /* 0x084fe20000001804 */
[----:B-1----:R-:W-:Y:S04]  /*9aa0*/  FFMA.FTZ R2, R189, c[0x0][0x2d0], -R184 ;  /* 0x0000b400bd027a23 */ /* 0x002fe800000108b8 */
        /* <DEDUP_REMOVED lines=25> */
[----:B------:R-:W1:Y:S03]  /*9c40*/  LDSM.16.MT88.4 R124, [R221+0x2500] ;  /* 0x00250000dd7c783b */ /* 0x000e660000004200 */
[----:B------:R4:W-:Y:S03]  /*9c50*/  MUFU.EX2 R209, R2 ;  /* 0x0000000200d17308 */ /* 0x0009e60000000800 */
[-C--:B------:R-:W-:Y:S08]  /*9c60*/  HMMA.16816.F32 R36, R112, R128.reuse, R36 ;  /* 0x000000807024723c */ /* 0x080ff00000001824 */
[C---:B------:R-:W-:Y:S08]  /*9c70*/  HMMA.16816.F32 R40, R120.reuse, R128, R40 ;  /* 0x000000807828723c */ /* 0x040ff00000001828 */
[-C--:B------:R-:W-:Y:S01]  /*9c80*/  HMMA.16816.F32 R44, R120, R130.reuse, R44 ;  /* 0x00000082782c723c */ /* 0x080fe2000000182c */
[--C-:B----4-:R-:W-:Y:S07]  /*9c90*/  FFMA.FTZ R2, R195, c[0x0][0x2d0], -R111.reuse ;  /* 0x0000b400c3027a23 */ /* 0x110fee000001086f */
[C---:B------:R-:W-:Y:S01]  /*9ca0*/  HMMA.16816.F32 R48, R112.reuse, R130, R48 ;  /* 0x000000827030723c */ /* 0x040fe20000001830 */
[----:B------:R4:W1:Y:S01]  /*9cb0*/  MUFU.EX2 R211, R2 ;  /* 0x0000000200d37308 */ /* 0x0008620000000800 */
[----:B------:R-:W3:Y:S06]  /*9cc0*/  LDSM.16.MT88.4 R128, [R222+0x2500] ;  /* 0x00250000de80783b */ /* 0x000eec0000004200 */
[-C--:B--2---:R-:W-:Y:S08]  /*9cd0*/  HMMA.16816.F32 R52, R112, R116.reuse, R52 ;  /* 0x000000747034723c */ /* 0x084ff00000001834 */
[C---:B------:R-:W-:Y:S08]  /*9ce0*/  HMMA.16816.F32 R56, R120.reuse, R116, R56 ;  /* 0x000000747838723c */ /* 0x040ff00000001838 */
[-C--:B------:R-:W-:Y:S01]  /*9cf0*/  HMMA.16816.F32 R60, R120, R118.reuse, R60 ;  /* 0x00000076783c723c */ /* 0x080fe2000000183c */
[----:B----4-:R-:W-:Y:S02]  /*9d00*/  FFMA.FTZ R2, R204, c[0x0][0x2d0], -R110 ;  /* 0x0000b400cc027a23 */ /* 0x010fe4000001086e */
[----:B------:R-:W-:Y:S05]  /*9d10*/  MUFU.EX2 R204, R103 ;  /* 0x0000006700cc7308 */ /* 0x000fea0000000800 */
[C---:B------:R-:W-:Y:S01]  /*9d20*/  HMMA.16816.F32 R64, R112.reuse, R118, R64 ;  /* 0x000000767040723c */ /* 0x040fe20000001840 */
[----:B------:R-:W2:Y:S04]  /*9d30*/  LDSM.16.MT88.4 R116, [R221+0x900] ;  /* 0x00090000dd74783b */ /* 0x000ea80000004200 */
[----:B------:R4:W2:Y:S03]  /*9d40*/  MUFU.EX2 R208, R2 ;  /* 0x0000000200d07308 */ /* 0x0008a60000000800 */
[-C--:B-1----:R-:W-:Y:S08]  /*9d50*/  HMMA.16816.F32 R68, R112, R124.reuse, R68 ;  /* 0x0000007c7044723c */ /* 0x082ff00000001844 */
[C---:B------:R-:W-:Y:S08]  /*9d60*/  HMMA.16816.F32 R72, R120.reuse, R124, R72 ;  /* 0x0000007c7848723c */ /* 0x040ff00000001848 */
[-C--:B------:R-:W-:Y:S01]  /*9d70*/  HMMA.16816.F32 R76, R120, R126.reuse, R76 ;  /* 0x0000007e784c723c */ /* 0x080fe2000000184c */
[--C-:B----4-:R-:W-:Y:S07]  /*9d80*/  FFMA.FTZ R2, R202, c[0x0][0x2d0], -R111.reuse ;  /* 0x0000b400ca027a23 */ /* 0x110fee000001086f */
[C---:B------:R-:W-:Y:S01]  /*9d90*/  HMMA.16816.F32 R80, R112.reuse, R126, R80 ;  /* 0x0000007e7050723c */ /* 0x040fe20000001850 */
[----:B------:R1:W-:Y:S01]  /*9da0*/  MUFU.EX2 R207, R2 ;  /* 0x0000000200cf7308 */ /* 0x0003e20000000800 */
[----:B------:R-:W4:Y:S06]  /*9db0*/  LDSM.16.MT88.4 R124, [R222+0x900] ;  /* 0x00090000de7c783b */ /* 0x000f2c0000004200 */
[-C--:B---3--:R-:W-:Y:S08]  /*9dc0*/  HMMA.16816.F32 R84, R112, R128.reuse, R84 ;  /* 0x000000807054723c */ /* 0x088ff00000001854 */
[C---:B------:R-:W-:Y:S08]  /*9dd0*/  HMMA.16816.F32 R88, R120.reuse, R128, R88 ;  /* 0x000000807858723c */ /* 0x040ff00000001858 */
[-C--:B------:R-:W-:Y:S01]  /*9de0*/  HMMA.16816.F32 R92, R120, R130.reuse, R92 ;  /* 0x00000082785c723c */ /* 0x080fe2000000185c */
[----:B-1----:R-:W-:Y:S04]  /*9df0*/  FFMA.FTZ R2, R203, c[0x0][0x2d0], -R111 ;  /* 0x0000b400cb027a23 */ /* 0x002fe8000001086f */
[----:B------:R1:W3:Y:S03]  /*9e00*/  MUFU.EX2 R206, R2 ;  /* 0x0000000200ce7308 */ /* 0x0002e60000000800 */
[----:B------:R-:W-:Y:S01]  /*9e10*/  HMMA.16816.F32 R96, R112, R130, R96 ;  /* 0x000000827060723c */ /* 0x000fe20000001860 */
[----:B------:R-:W4:Y:S06]  /*9e20*/  LDSM.16.MT88.4 R128, [R221+0x1900] ;  /* 0x00190000dd80783b */ /* 0x000f2c0000004200 */
[----:B------:R-:W-:Y:S02]  /*9e30*/  F2FP.PACK_AB R112, R213, R212 ;  /* 0x000000d4d570723e */ /* 0x000fe400000000ff */
[----:B------:R-:W-:Y:S03]  /*9e40*/  F2FP.PACK_AB R113, R211, R209 ;  /* 0x000000d1d371723e */ /* 0x000fe600000000ff */
[----:B--2---:R-:W-:Y:S01]  /*9e50*/  F2FP.PACK_AB R114, R210, R208 ;  /* 0x000000d0d272723e */ /* 0x004fe200000000ff */
[--C-:B-1----:R-:W-:Y:S01]  /*9e60*/  FFMA.FTZ R2, R199, c[0x0][0x2d0], -R184.reuse ;  /* 0x0000b400c7027a23 */ /* 0x102fe200000108b8 */
[----:B---3--:R-:W-:Y:S03]  /*9e70*/  F2FP.PACK_AB R115, R206, R207 ;  /* 0x000000cfce73723e */ /* 0x008fe600000000ff */
[----:B------:R1:W2:Y:S04]  /*9e80*/  MUFU.EX2 R205, R2 ;  /* 0x0000000200cd7308 */ /* 0x0002a80000000800 */
[-C--:B------:R-:W-:Y:S01]  /*9e90*/  HMMA.16816.F32 R4, R112, R116.reuse, R4 ;  /* 0x000000747004723c */ /* 0x080fe20000001804 */
[--C-:B-1----:R-:W-:Y:S01]  /*9ea0*/  FFMA.FTZ R2, R197, c[0x0][0x2d0], -R185.reuse ;  /* 0x0000b400c5027a23 */ /* 0x102fe200000108b9 */
[----:B--2---:R-:W-:Y:S04]  /*9eb0*/  F2FP.PACK_AB R120, R204, R205 ;  /* 0x000000cdcc78723e */ /* 0x004fe800000000ff */
[----:B------:R1:W-:Y:S02]  /*9ec0*/  MUFU.EX2 R203, R2 ;  /* 0x0000000200cb7308 */ /* 0x0003e40000000800 */
[----:B-1----:R-:W-:Y:S08]  /*9ed0*/  FFMA.FTZ R2, R196, c[0x0][0x2d0], -R185 ;  /* 0x0000b400c4027a23 */ /* 0x002ff000000108b9 */
[----:B------:R1:W2:Y:S02]  /*9ee0*/  MUFU.EX2 R201, R2 ;  /* 0x0000000200c97308 */ /* 0x0002a40000000800 */
[--C-:B-1----:R-:W-:Y:S01]  /*9ef0*/  FFMA.FTZ R2, R219, c[0x0][0x2d0], -R184.reuse ;  /* 0x0000b400db027a23 */ /* 0x102fe200000108b8 */
[----:B--2---:R-:W-:Y:S01]  /*9f00*/  F2FP.PACK_AB R121, R201, R203 ;  /* 0x000000cbc979723e */ /* 0x004fe200000000ff */
[----:B------:R-:W-:Y:S06]  /*9f10*/  IMAD.MOV.U32 R219, RZ, RZ, R151 ;  /* 0x000000ffffdb7224 */ /* 0x000fec00078e0097 */
[----:B------:R1:W-:Y:S02]  /*9f20*/  MUFU.EX2 R202, R2 ;  /* 0x0000000200ca7308 */ /* 0x0003e40000000800 */
[----:B-1----:R-:W-:Y:S08]  /*9f30*/  FFMA.FTZ R2, R240, c[0x0][0x2d0], -R184 ;  /* 0x0000b400f0027a23 */ /* 0x002ff000000108b8 */
        /* <DEDUP_REMOVED lines=14> */
[-C--:B----4-:R-:W-:Y:S01]  /*a020*/  HMMA.16816.F32 R20, R112, R124.reuse, R20 ;  /* 0x0000007c7014723c */ /* 0x090fe20000001814 */
[----:B------:R1:W-:Y:S07]  /*a030*/  MUFU.EX2 R196, R2 ;  /* 0x0000000200c47308 */ /* 0x0003ee0000000800 */
        /* <DEDUP_REMOVED lines=19> */
[----:B------:R-:W-:Y:S02]  /*a170*/  LDSM.16.MT88.4 R156, [R221+0x1d00] ;  /* 0x001d0000dd9c783b */ /* 0x000fe40000004200 */
[C---:B------:R-:W-:Y:S07]  /*a180*/  HMMA.16816.F32 R64, R112.reuse, R118, R64 ;  /* 0x000000767040723c */ /* 0x040fee0000001840 */
[----:B------:R-:W3:Y:S01]  /*a190*/  MUFU.EX2 R192, R110 ;  /* 0x0000006e00c07308 */ /* 0x000ee20000000800 */
[-C--:B-1----:R-:W-:Y:S08]  /*a1a0*/  HMMA.16816.F32 R68, R112, R124.reuse, R68 ;  /* 0x0000007c7044723c */ /* 0x082ff00000001844 */
[C---:B------:R-:W-:Y:S01]  /*a1b0*/  HMMA.16816.F32 R72, R120.reuse, R124, R72 ;  /* 0x0000007c7848723c */ /* 0x040fe20000001848 */
[--C-:B--2---:R-:W-:Y:S03]  /*a1c0*/  FFMA.FTZ R2, R155, c[0x0][0x2d0], -R111.reuse ;  /* 0x0000b4009b027a23 */ /* 0x104fe6000001086f */
[----:B------:R-:W-:Y:S04]  /*a1d0*/  FFMA.FTZ R111, R154, c[0x0][0x2d0], -R111 ;  /* 0x0000b4009a6f7a23 */ /* 0x000fe8000001086f */
[-C--:B------:R-:W-:Y:S01]  /*a1e0*/  HMMA.16816.F32 R76, R120, R126.reuse, R76 ;  /* 0x0000007e784c723c */ /* 0x080fe2000000184c */
[----:B------:R1:W-:Y:S03]  /*a1f0*/  MUFU.EX2 R191, R2 ;  /* 0x0000000200bf7308 */ /* 0x0003e60000000800 */
[----:B---3--:R-:W-:Y:S04]  /*a200*/  F2FP.PACK_AB R110, R192, R194 ;  /* 0x000000c2c06e723e */ /* 0x008fe800000000ff */
[C---:B------:R-:W-:Y:S03]  /*a210*/  HMMA.16816.F32 R80, R112.reuse, R126, R80 ;  /* 0x0000007e7050723c */ /* 0x040fe60000001850 */
[----:B------:R-:W2:Y:S05]  /*a220*/  MUFU.EX2 R190, R111 ;  /* 0x0000006f00be7308 */ /* 0x000eaa0000000800 */
[-C--:B----4-:R-:W-:Y:S08]  /*a230*/  HMMA.16816.F32 R84, R112, R128.reuse, R84 ;  /* 0x000000807054723c */ /* 0x090ff00000001854 */
[C---:B------:R-:W-:Y:S01]  /*a240*/  HMMA.16816.F32 R88, R120.reuse, R128, R88 ;  /* 0x000000807858723c */ /* 0x040fe20000001858 */
[--C-:B-1----:R-:W-:Y:S04]  /*a250*/  FFMA.FTZ R2, R153, c[0x0][0x2d0], -R184.reuse ;  /* 0x0000b40099027a23 */ /* 0x102fe800000108b8 */
[----:B------:R1:W-:Y:S03]  /*a260*/  MUFU.EX2 R189, R2 ;  /* 0x0000000200bd7308 */ /* 0x0003e60000000800 */
[-C--:B------:R-:W-:Y:S01]  /*a270*/  HMMA.16816.F32 R92, R120, R130.reuse, R92 ;  /* 0x00000082785c723c */ /* 0x080fe2000000185c */
[----:B--2---:R-:W-:Y:S07]  /*a280*/  F2FP.PACK_AB R111, R190, R191 ;  /* 0x000000bfbe6f723e */ /* 0x004fee00000000ff */
[----:B------:R-:W-:Y:S01]  /*a290*/  HMMA.16816.F32 R96, R112, R130, R96 ;  /* 0x000000827060723c */ /* 0x000fe20000001860 */
[----:B-1----:R-:W-:Y:S03]  /*a2a0*/  FFMA.FTZ R2, R152, c[0x0][0x2d0], -R184 ;  /* 0x0000b40098027a23 */ /* 0x002fe600000108b8 */
[----:B------:R-:W-:Y:S01]  /*a2b0*/  IMAD.MOV.U32 R152, RZ, RZ, R150 ;  /* 0x000000ffff987224 */ /* 0x000fe200078e0096 */
[----:B------:R-:W-:Y:S01]  /*a2c0*/  MOV R150, R149 ;  /* 0x0000009500967202 */ /* 0x000fe20000000f00 */
[----:B------:R1:W2:Y:S01]  /*a2d0*/  MUFU.EX2 R188, R2 ;  /* 0x0000000200bc7308 */ /* 0x0002a20000000800 */
[----:B------:R-:W-:Y:S01]  /*a2e0*/  IMAD.MOV.U32 R149, RZ, RZ, R148 ;  /* 0x000000ffff957224 */ /* 0x000fe200078e0094 */
[----:B------:R-:W-:Y:S01]  /*a2f0*/  MOV R148, R147 ;  /* 0x0000009300947202 */ /* 0x000fe20000000f00 */
[----:B------:R-:W-:Y:S03]  /*a300*/  IMAD.MOV.U32 R147, RZ, RZ, R146 ;  /* 0x000000ffff937224 */ /* 0x000fe600078e0092 */
[----:B------:R-:W-:Y:S01]  /*a310*/  MOV R146, R145 ;  /* 0x0000009100927202 */ /* 0x000fe20000000f00 */
[----:B------:R-:W-:Y:S01]  /*a320*/  IMAD.MOV.U32 R145, RZ, RZ, R144 ;  /* 0x000000ffff917224 */ /* 0x000fe200078e0090 */
        /* <DEDUP_REMOVED lines=10> */
[----:B------:R-:W-:Y:S02]  /*a3d0*/  MOV R145, R140 ;  /* 0x0000008c00917202 */ /* 0x000fe40000000f00 */
[----:B------:R-:W-:Y:S01]  /*a3e0*/  MOV R149, R144 ;  /* 0x0000009000957202 */ /* 0x000fe20000000f00 */
[----:B------:R-:W-:Y:S01]  /*a3f0*/  IMAD.MOV.U32 R144, RZ, RZ, R108 ;  /* 0x000000ffff907224 */ /* 0x000fe200078e006c */
[----:B------:R-:W-:Y:S01]  /*a400*/  F2FP.PACK_AB R108, R196, R197 ;  /* 0x000000c5c46c723e */ /* 0x000fe200000000ff */
[--C-:B-1----:R-:W-:Y:S01]  /*a410*/  FFMA.FTZ R2, R134, c[0x0][0x2d0], -R185.reuse ;  /* 0x0000b40086027a23 */ /* 0x102fe200000108b9 */
[----:B--2---:R-:W-:Y:S03]  /*a420*/  F2FP.PACK_AB R176, R188, R189 ;  /* 0x000000bdbcb0723e */ /* 0x004fe600000000ff */
[----:B------:R1:W-:Y:S02]  /*a430*/  MUFU.EX2 R186, R2 ;  /* 0x0000000200ba7308 */ /* 0x0003e40000000800 */
[--C-:B-1----:R-:W-:Y:S08]  /*a440*/  FFMA.FTZ R2, R133, c[0x0][0x2d0], -R185.reuse ;  /* 0x0000b40085027a23 */ /* 0x102ff000000108b9 */
[----:B------:R1:W2:Y:S02]  /*a450*/  MUFU.EX2 R187, R2 ;  /* 0x0000000200bb7308 */ /* 0x0002a40000000800 */
[--C-:B-1----:R-:W-:Y:S01]  /*a460*/  FFMA.FTZ R2, R107, c[0x0][0x2d0], -R184.reuse ;  /* 0x0000b4006b027a23 */ /* 0x102fe200000108b8 */
[----:B--2---:R-:W-:Y:S01]  /*a470*/  F2FP.PACK_AB R177, R187, R186 ;  /* 0x000000babbb1723e */ /* 0x004fe200000000ff */
[----:B------:R-:W-:Y:S06]  /*a480*/  FFMA.FTZ R184, R132, c[0x0][0x2d0], -R184 ;  /* 0x0000b40084b87a23 */ /* 0x000fec00000108b8 */
[----:B------:R1:W-:Y:S01]  /*a490*/  MUFU.EX2 R107, R2 ;  /* 0x00000002006b7308 */ /* 0x0003e20000000800 */
[----:B------:R-:W2:Y:S09]  /*a4a0*/  LDSM.16.MT88.4 R132, [R221+0xd00] ;  /* 0x000d0000dd84783b */ /* 0x000eb20000004200 */
[----:B------:R-:W3:Y:S01]  /*a4b0*/  MUFU.EX2 R184, R184 ;  /* 0x000000b800b87308 */ /* 0x000ee20000000800 */
[--C-:B-1----:R-:W-:Y:S02]  /*a4c0*/  FFMA.FTZ R2, R152, c[0x0][0x2d0], -R185.reuse ;  /* 0x0000b40098027a23 */ /* 0x102fe400000108b9 */
[----:B------:R-:W-:Y:S01]  /*a4d0*/  FFMA.FTZ R185, R109, c[0x0][0x2d0], -R185 ;  /* 0x0000b4006db97a23 */ /* 0x000fe200000108b9 */
[----:B------:R-:W-:Y:S06]  /*a4e0*/  F2FP.PACK_AB R109, R193, R195 ;  /* 0x000000c3c16d723e */ /* 0x000fec00000000ff */
[----:B------:R-:W-:Y:S01]  /*a4f0*/  MUFU.EX2 R103, R2 ;  /* 0x0000000200677308 */ /* 0x000fe20000000800 */
[----:B------:R-:W-:Y:S01]  /*a500*/  IMAD.MOV.U32 R152, RZ, RZ, R147 ;  /* 0x000000ffff987224 */ /* 0x000fe200078e0093 */
[----:B------:R-:W-:Y:S02]  /*a510*/  MOV R147, R142 ;  /* 0x0000008e00937202 */ /* 0x000fe40000000f00 */
[----:B------:R-:W1:Y:S01]  /*a520*/  LDSM.16.MT88.4 R140, [R222+0xd00] ;  /* 0x000d0000de8c783b */ /* 0x000e620000004200 */
[----:B---3--:R-:W-:Y:S05]  /*a530*/  F2FP.PACK_AB R178, R184, R107 ;  /* 0x0000006bb8b2723e */ /* 0x008fea00000000ff */
[----:B------:R-:W3:Y:S01]  /*a540*/  MUFU.EX2 R185, R185 ;  /* 0x000000b900b97308 */ /* 0x000ee20000000800 */
[-C--:B--2---:R-:W-:Y:S01]  /*a550*/  HMMA.16816.F32 R112, R108, R132.reuse, R4 ;  /* 0x000000846c70723c */ /* 0x084fe20000001804 */
[----:B------:R-:W2:Y:S01]  /*a560*/  LDSM.16.MT88.4 R4, [R222+0x2d00] ;  /* 0x002d0000de04783b */ /* 0x000ea20000004200 */
[----:B---3--:R-:W-:Y:S07]  /*a570*/  F2FP.PACK_AB R179, R185, R103 ;  /* 0x00000067b9b3723e */ /* 0x008fee00000000ff */
[C---:B------:R-:W-:Y:S07]  /*a580*/  HMMA.16816.F32 R116, R176.reuse, R132, R8 ;  /* 0x00000084b074723c */ /* 0x040fee0000001808 */
[----:B------:R-:W-:Y:S01]  /*a590*/  IMAD.MOV.U32 R11, RZ, RZ, R149 ;  /* 0x000000ffff0b7224 */ /* 0x000fe200078e0095 */
[-C--:B------:R-:W-:Y:S01]  /*a5a0*/  HMMA.16816.F32 R120, R176, R134.reuse, R12 ;  /* 0x00000086b078723c */ /* 0x080fe2000000180c */
[----:B------:R-:W-:Y:S03]  /*a5b0*/  IMAD.MOV.U32 R10, RZ, RZ, R151 ;  /* 0x000000ffff0a7224 */ /* 0x000fe600078e0097 */
[----:B------:R-:W-:Y:S02]  /*a5c0*/  MOV R9, R150 ;  /* 0x0000009600097202 */ /* 0x000fe40000000f00 */
[----:B------:R-:W-:Y:S01]  /*a5d0*/  MOV R8, R152 ;  /* 0x0000009800087202 */ /* 0x000fe20000000f00 */
[----:B------:R-:W-:Y:S01]  /*a5e0*/  IMAD.MOV.U32 R13, RZ, RZ, R147 ;  /* 0x000000ffff0d7224 */ /* 0x000fe200078e0093 */
[C---:B------:R-:W-:Y:S01]  /*a5f0*/  HMMA.16816.F32 R124, R108.reuse, R134, R16 ;  /* 0x000000866c7c723c */ /* 0x040fe20000001810 */
[----:B------:R-:W3:Y:S03]  /*a600*/  LDL.LU R16, [R1+0x4c] ;  /* 0x00004c0001107983 */ /* 0x000ee60000300800 */
[----:B------:R-:W-:Y:S01]  /*a610*/  MOV R14, R146 ;  /* 0x00000092000e7202 */ /* 0x000fe20000000f00 */
[----:B------:R-:W4:Y:S01]  /*a620*/  LDL.LU R2, [R1+0x50] ;  /* 0x0000500001027983 */ /* 0x000f220000300800 */
[----:B------:R-:W-:Y:S01]  /*a630*/  IMAD.MOV.U32 R15, RZ, RZ, R145 ;  /* 0x000000ffff0f7224 */ /* 0x000fe200078e0091 */
[----:B------:R-:W-:Y:S01]  /*a640*/  MOV R19, R138 ;  /* 0x0000008a00137202 */ /* 0x000fe20000000f00 */
[-C--:B-1----:R-:W-:Y:S01]  /*a650*/  HMMA.16816.F32 R128, R108, R140.reuse, R20 ;  /* 0x0000008c6c80723c */ /* 0x082fe20000001814 */
[----:B------:R-:W4:Y:S03]  /*a660*/  LDL.LU R21, [R1+0x44] ;  /* 0x0000440001157983 */ /* 0x000f260000300800 */
[----:B------:R-:W-:Y:S01]  /*a670*/  IMAD.MOV.U32 R18, RZ, RZ, R139 ;  /* 0x000000ffff127224 */ /* 0x000fe200078e008b */
[----:B------:R-:W4:Y:S01]  /*a680*/  LDL.LU R23, [R1+0x48] ;  /* 0x0000480001177983 */ /* 0x000f220000300800 */
[----:B------:R-:W-:Y:S01]  /*a690*/  MOV R17, R144 ;  /* 0x0000009000117202 */ /* 0x000fe20000000f00 */
[----:B------:R-:W-:Y:S01]  /*a6a0*/  IMAD.MOV.U32 R20, RZ, RZ, R137 ;  /* 0x000000ffff147224 */ /* 0x000fe200078e0089 */
[C---:B------:R-:W-:Y:S01]  /*a6b0*/  HMMA.16816.F32 R132, R176.reuse, R140, R24 ;  /* 0x0000008cb084723c */ /* 0x040fe20000001818 */
[----:B------:R-:W-:Y:S03]  /*a6c0*/  MOV R22, R136 ;  /* 0x0000008800167202 */ /* 0x000fe60000000f00 */
        /* <DEDUP_REMOVED lines=18> */
[----:B------:R-:W-:Y:S07]  /*a7f0*/  HMMA.16816.F32 R96, R108, R6, R96 ;  /* 0x000000066c60723c */ /* 0x000fee0000001860 */
[----:B------:R-:W-:Y:S02]  /*a800*/  IMAD.MOV.U32 R108, RZ, RZ, R102 ;  /* 0x000000ffff6c7224 */ /* 0x000fe400078e0066 */
[----:B---3--:R-:W-:Y:S03]  /*a810*/  FFMA.FTZ R3, R3, R16, R17 ;  /* 0x0000001003037223 */ /* 0x008fe60000010011 */
[----:B----4-:R-:W-:Y:S02]  /*a820*/  FFMA.FTZ R2, R0, R2, R18 ;  /* 0x0000000200027223 */ /* 0x010fe40000010012 */
[----:B------:R-:W-:Y:S02]  /*a830*/  FADD.FTZ R3, R13, R3 ;  /* 0x000000030d037221 */ /* 0x000fe40000010000 */
[----:B------:R-:W-:Y:S02]  /*a840*/  FFMA.FTZ R101, R101, R21, R20 ;  /* 0x0000001565657223 */ /* 0x000fe40000010014 */
[----:B------:R-:W-:Y:S02]  /*a850*/  FADD.FTZ R2, R14, R2 ;  /* 0x000000020e027221 */ /* 0x000fe40000010000 */
[----:B------:R-:W-:Y:S02]  /*a860*/  FFMA.FTZ R100, R100, R23, R22 ;  /* 0x0000001764647223 */ /* 0x000fe40000010016 */
        /* <DEDUP_REMOVED lines=55> */
[----:B------:R-:W-:Y:S01]  /*abe0*/  FADD.FTZ R0, R187, R5 ;  /* 0x00000005bb007221 */ /* 0x000fe20000010000 */
[----:B------:R-:W-:Y:S01]  /*abf0*/  MOV R107, R104 ;  /* 0x00000068006b7202 */ /* 0x000fe20000000f00 */
[----:B------:R-:W-:Y:S01]  /*ac00*/  FADD.FTZ R2, R184, R2 ;  /* 0x00000002b8027221 */ /* 0x000fe20000010000 */
[----:B------:R1:W-:Y:S01]  /*ac10*/  STL [R1+0x48], R3 ;  /* 0x0000480301007387 */ /* 0x0003e20000100800 */
[----:B------:R-:W-:Y:S01]  /*ac20*/  FADD.FTZ R0, R103, R0 ;  /* 0x0000000067007221 */ /* 0x000fe20000010000 */
[----:B------:R-:W-:Y:S01]  /*ac30*/  MOV R103, R105 ;  /* 0x0000006900677202 */ /* 0x000fe20000000f00 */
[----:B------:R-:W-:Y:S01]  /*ac40*/  IMAD.MOV.U32 R100, RZ, RZ, R106 ;  /* 0x000000ffff647224 */ /* 0x000fe200078e006a */
[----:B------:R1:W-:Y:S01]  /*ac50*/  STL [R1+0x4c], R2 ;  /* 0x00004c0201007387 */ /* 0x0003e20000100800 */
[----:B------:R-:W-:Y:S05]  /*ac60*/  FADD.FTZ R0, R185, R0 ;  /* 0x00000000b9007221 */ /* 0x000fea0000010000 */
[----:B------:R1:W-:Y:S01]  /*ac70*/  STL [R1+0x50], R0 ;  /* 0x0000500001007387 */ /* 0x0003e20000100800 */
[----:B------:R-:W-:-:S05]  /*ac80*/  @P0 BRA `(.L_x_717) ;  /* 0xffffb7e000000947 */ /* 0x000fca000383ffff */
.L_x_714:
[----:B------:R-:W-:-:S13]  /*ac90*/  ISETP.GE.AND P0, PT, R238, RZ, PT ;  /* 0x000000ffee00720c */ /* 0x000fda0003f06270 */
[----:B------:R-:W-:Y:S05]  /*aca0*/  @!P0 BRA `(.L_x_718) ;  /* 0x00003f8000008947 */ /* 0x000fea0003800000 */
[----:B-1----:R-:W1:Y:S01]  /*acb0*/  S2R R2, SR_TID.X ;  /* 0x0000000000027919 */ /* 0x002e620000002100 */
[----:B------:R-:W-:Y:S01]  /*acc0*/  IMAD.MOV.U32 R3, RZ, RZ, R105 ;  /* 0x000000ffff037224 */ /* 0x000fe200078e0069 */
[----:B------:R-:W-:Y:S01]  /*acd0*/  MOV R107, R102 ;  /* 0x00000066006b7202 */ /* 0x000fe20000000f00 */
[----:B------:R-:W-:Y:S01]  /*ace0*/  IMAD.MOV.U32 R100, RZ, RZ, R104 ;  /* 0x000000ffff647224 */ /* 0x000fe200078e0068 */
[----:B-1----:R-:W-:-:S04]  /*acf0*/  SHF.R.S32.HI R0, RZ, 0x1f, R2 ;  /* 0x0000001fff007819 */ /* 0x002fc80000011402 */
[----:B------:R-:W-:-:S04]  /*ad00*/  LEA.HI R0, R0, R2, RZ, 0x2 ;  /* 0x0000000200007211 */ /* 0x000fc800078f10ff */
[----:B------:R-:W-:-:S05]  /*ad10*/  LOP3.LUT R0, R0, 0xfffffffc, RZ, 0xc0, !PT ;  /* 0xfffffffc00007812 */ /* 0x000fca00078ec0ff */
[----:B------:R-:W-:Y:S02]  /*ad20*/  IMAD.IADD R0, R2, 0x1, -R0 ;  /* 0x0000000102007824 */ /* 0x000fe400078e0a00 */
[----:B------:R-:W-:Y:S02]  /*ad30*/  IMAD.MOV.U32 R2, RZ, RZ, R106 ;  /* 0x000000ffff027224 */ /* 0x000fe400078e006a */
[----:B------:R-:W-:-:S05]  /*ad40*/  IMAD.SHL.U32 R0, R0, 0x8, RZ ;  /* 0x0000000800007824 */ /* 0x000fca00078e00ff */
[----:B------:R-:W-:-:S04]  /*ad50*/  SHF.R.S32.HI R4, RZ, 0x1f, R0 ;  /* 0x0000001fff047819 */ /* 0x000fc80000011400 */
[C---:B------:R-:W-:Y:S01]  /*ad60*/  SHF.L.U64.HI R4, R0.reuse, 0x1, R4 ;  /* 0x0000000100047819 */ /* 0x040fe20000010204 */
[----:B------:R-:W-:-:S05]  /*ad70*/  IMAD.SHL.U32 R0, R0, 0x2, RZ ;  /* 0x0000000200007824 */ /* 0x000fca00078e00ff */
[----:B------:R1:W-:Y:S04]  /*ad80*/  STL [R1+0x10], R0 ;  /* 0x0000100001007387 */ /* 0x0003e80000100800 */
[----:B------:R2:W-:Y:S04]  /*ad90*/  STL [R1+0x14], R4 ;  /* 0x0000140401007387 */ /* 0x0005e80000100800 */
[----:B------:R-:W1:Y:S04]  /*ada0*/  LDL.LU R8, [R1+0x5c] ;  /* 0x00005c0001087983 */ /* 0x000e680000300800 */
[----:B------:R-:W1:Y:S04]  /*adb0*/  LDL.LU R7, [R1+0x54] ;  /* 0x0000540001077983 */ /* 0x000e680000300800 */
[----:B------:R-:W2:Y:S04]  /*adc0*/  LDL.LU R6, [R1+0x60] ;  /* 0x0000600001067983 */ /* 0x000ea80000300800 */
[----:B------:R-:W2:Y:S01]  /*add0*/  LDL.LU R5, [R1+0x58] ;  /* 0x0000580001057983 */ /* 0x000ea20000300800 */
[----:B-1----:R-:W-:-:S02]  /*ade0*/  SHF.L.U64.HI R0, R7, 0x1, R8 ;  /* 0x0000000107007819 */ /* 0x002fc40000010208 */
[----:B------:R-:W-:-:S03]  /*adf0*/  SHF.L.U32 R7, R7, 0x1, RZ ;  /* 0x0000000107077819 */ /* 0x000fc600000006ff */
[----:B------:R1:W-:Y:S01]  /*ae00*/  STL [R1+0xc], R0 ;  /* 0x00000c0001007387 */ /* 0x0003e20000100800 */
[----:B--2---:R-:W-:-:S03]  /*ae10*/  SHF.L.U64.HI R4, R5, 0x1, R6 ;  /* 0x0000000105047819 */ /* 0x004fc60000010206 */
[----:B------:R2:W-:Y:S01]  /*ae20*/  STL [R1+0x8], R7 ;  /* 0x0000080701007387 */ /* 0x0005e20000100800 */
[----:B-1----:R-:W-:-:S05]  /*ae30*/  IMAD.SHL.U32 R0, R5, 0x2, RZ ;  /* 0x0000000205007824 */ /* 0x002fca00078e00ff */
[----:B------:R2:W-:Y:S04]  /*ae40*/  STL [R1], R0 ;  /* 0x0000000001007387 */ /* 0x0005e80000100800 */
[----:B------:R2:W-:Y:S01]  /*ae50*/  STL [R1+0x4], R4 ;  /* 0x0000040401007387 */ /* 0x0005e20000100800 */
[----:B------:R-:W-:Y:S05]  /*ae60*/  BRA `(.L_x_719) ;  /* 0x0000038000007947 */ /* 0x000fea0003800000 */
.L_x_721:
[----:B------:R-:W2:Y:S01]  /*ae70*/  LDL R13, [R1+0x38] ;  /* 0x00003800010d7983 */ /* 0x000ea20000100800 */
[----:B------:R-:W-:Y:S01]  /*ae80*/  LEA R4, R238, UR11, 0x6 ;  /* 0x0000000bee047c11 */ /* 0x000fe2000f8e30ff */
[----:B------:R-:W-:Y:S02]  /*ae90*/  IMAD.MOV.U32 R237, RZ, RZ, RZ ;  /* 0x000000ffffed7224 */ /* 0x000fe400078e00ff */
[----:B------:R-:W3:Y:S04]  /*aea0*/  LDL R12, [R1+0x10] ;  /* 0x00001000010c7983 */ /* 0x000ee80000100800 */
[----:B------:R-:W4:Y:S04]  /*aeb0*/  LDL R104, [R1+0x14] ;  /* 0x0000140001687983 */ /* 0x000f280000100800 */
[----:B------:R-:W5:Y:S04]  /*aec0*/  LDL R21, [R1+0x18] ;  /* 0x0000180001157983 */ /* 0x000f680000100800 */
[----:B------:R-:W4:Y:S04]  /*aed0*/  LDL R103, [R1+0x8] ;  /* 0x0000080001677983 */ /* 0x000f280000100800 */
[----:B------:R-:W4:Y:S01]  /*aee0*/  LDL R105, [R1] ;  /* 0x0000000001697983 */ /* 0x000f220000100800 */
[----:B--2---:R-:W-:Y:S01]  /*aef0*/  IADD3 R4, R4, -0x40, R13 ;  /* 0xffffffc004047810 */ /* 0x004fe20007ffe00d */
[----:B---3--:R-:W-:Y:S04]  /*af00*/  IMAD.MOV.U32 R22, RZ, RZ, R12 ;  /* 0x000000ffff167224 */ /* 0x008fe800078e000c */
        /* <DEDUP_REMOVED lines=22> */
[----:B------:R-:W-:Y:S01]  /*b070*/  LEA.HI.X R4, R0, c[0x0][0x1cc], R4, 0x1, P0 ;  /* 0x0000730000047a11 */ /* 0x000fe200000f0c04 */
[----:B------:R-:W1:Y:S04]  /*b080*/  SHFL.IDX PT, R5, R7, RZ, 0x1c1f ;  /* 0x001c1fff07057589 */ /* 0x000e6800000e0000 */
[----:B------:R-:W2:Y:S04]  /*b090*/  SHFL.IDX PT, R6, R4, RZ, 0x1c1f ;  /* 0x001c1fff04067589 */ /* 0x000ea800000e0000 */
[----:B------:R-:W3:Y:S04]  /*b0a0*/  SHFL.IDX PT, R0, R7, 0x1, 0x1c1f ;  /* 0x003c1f0007007f89 */ /* 0x000ee800000e0000 */
[----:B------:R-:W5:Y:S01]  /*b0b0*/  SHFL.IDX PT, R4, R4, 0x1, 0x1c1f ;  /* 0x003c1f0004047f89 */ /* 0x000f6200000e0000 */
[CC--:B-1----:R-:W-:Y:S02]  /*b0c0*/  IADD3 R8, P1, R5.reuse, R22.reuse, RZ ;  /* 0x0000001605087210 */ /* 0x0c2fe40007f3e0ff */
[C---:B----4-:R-:W-:Y:S03]  /*b0d0*/  IADD3 R14, P0, R5.reuse, R103, RZ ;  /* 0x00000067050e7210 */ /* 0x050fe60007f1e0ff */
[C---:B--2---:R-:W-:Y:S01]  /*b0e0*/  IMAD.X R9, R6.reuse, 0x1, R104, P1 ;  /* 0x0000000106097824 */ /* 0x044fe200008e0668 */
[-C--:B------:R-:W-:Y:S01]  /*b0f0*/  IADD3 R12, P1, R5, R105.reuse, RZ ;  /* 0x00000069050c7210 */ /* 0x080fe20007f3e0ff */
[--C-:B------:R-:W-:Y:S01]  /*b100*/  IMAD.X R15, R6, 0x1, R101.reuse, P0 ;  /* 0x00000001060f7824 */ /* 0x100fe200000e0665 */
[----:B---3--:R-:W-:Y:S02]  /*b110*/  IADD3 R10, P0, R0, R22, RZ ;  /* 0x00000016000a7210 */ /* 0x008fe40007f1e0ff */
[----:B-----5:R1:W-:Y:S01]  /*b120*/  LDGSTS.E.BYPASS.LTC128B.128 [R21+0x3100], [R8.64], !P6 ;  /* 0x0310000008157fae */ /* 0x0203e2000f101d4e */
[----:B------:R-:W-:Y:S02]  /*b130*/  IMAD.X R13, R6, 0x1, R106, P1 ;  /* 0x00000001060d7824 */ /* 0x000fe400008e066a */
[----:B------:R-:W-:Y:S01]  /*b140*/  IMAD.X R11, R4, 0x1, R104, P0 ;  /* 0x00000001040b7824 */ /* 0x000fe200000e0668 */
[----:B------:R2:W-:Y:S01]  /*b150*/  LDGSTS.E.BYPASS.LTC128B.128 [R21+0x4100], [R14.64], !P5 ;  /* 0x041000000e157fae */ /* 0x0005e2000e901d4e */
[----:B------:R-:W-:Y:S03]  /*b160*/  IADD3 R6, P0, R0, R105, RZ ;  /* 0x0000006900067210 */ /* 0x000fe60007f1e0ff */
[----:B------:R2:W-:Y:S02]  /*b170*/  LDGSTS.E.BYPASS.LTC128B.128 [R21+0x5100], [R12.64], !P4 ;  /* 0x051000000c157fae */ /* 0x0005e4000e101d4e */
[----:B------:R-:W-:Y:S02]  /*b180*/  IMAD.X R7, R4, 0x1, R106, P0 ;  /* 0x0000000104077824 */ /* 0x000fe400000e066a */
[----:B------:R2:W-:Y:S01]  /*b190*/  LDGSTS.E.BYPASS.LTC128B.128 [R21+0x3900], [R10.64], !P6 ;  /* 0x039000000a157fae */ /* 0x0005e2000f101d4e */
[----:B-1----:R-:W-:Y:S05]  /*b1a0*/  IADD3 R8, P1, R0, R103, RZ ;  /* 0x0000006700087210 */ /* 0x002fea0007f3e0ff */
[----:B------:R-:W-:Y:S05]  /*b1b0*/  IMAD.X R9, R4, 0x1, R101, P1 ;  /* 0x0000000104097824 */ /* 0x000fea00008e0665 */
[----:B------:R2:W-:Y:S04]  /*b1c0*/  LDGSTS.E.BYPASS.LTC128B.128 [R21+0x4900], [R8.64], !P5 ;  /* 0x0490000008157fae */ /* 0x0005e8000e901d4e */
[----:B------:R2:W-:Y:S01]  /*b1d0*/  LDGSTS.E.BYPASS.LTC128B.128 [R21+0x5900], [R6.64], !P4 ;  /* 0x0590000006157fae */ /* 0x0005e2000e101d4e */
[----:B------:R-:W-:-:S05]  /*b1e0*/  BRA `(.L_x_720) ;  /* 0x0000139000007947 */ /* 0x000fca0003800000 */
.L_x_719:
[----:B------:R-:W3:Y:S01]  /*b1f0*/  LDL R199, [R1+0x10] ;  /* 0x0000100001c77983 */ /* 0x000ee20000100800 */
[----:B------:R-:W-:Y:S04]  /*b200*/  DEPBAR.LE SB0, 0x0 ;  /* 0x000080000000791a */ /* 0x000fe80000000000 */
[----:B------:R-:W4:Y:S01]  /*b210*/  LDL R197, [R1+0x14] ;  /* 0x0000140001c57983 */ /* 0x000f220000100800 */
[----:B--2---:R-:W-:Y:S01]  /*b220*/  SHF.R.S32.HI R0, RZ, 0x1f, R245 ;  /* 0x0000001fff007819 */ /* 0x004fe200000114f5 */
[----:B------:R-:W-:Y:S01]  /*b230*/  IMAD.WIDE.U32 R102, R245, c[0x0][0x208], RZ ;  /* 0x00008200f5667a25 */ /* 0x000fe200078e00ff */
[----:B------:R-:W-:Y:S01]  /*b240*/  SHF.R.S32.HI R101, RZ, 0x1f, R237 ;  /* 0x0000001fff657819 */ /* 0x000fe200000114ed */
[----:B------:R-:W2:Y:S02]  /*b250*/  LDL R198, [R1+0x8] ;  /* 0x0000080001c67983 */ /* 0x000ea40000100800 */
[----:B------:R-:W-:Y:S02]  /*b260*/  IMAD R0, R0, c[0x0][0x208], RZ ;  /* 0x0000820000007a24 */ /* 0x000fe400078e02ff */
[----:B------:R-:W5:Y:S01]  /*b270*/  LDL R194, [R1+0x1c] ;  /* 0x00001c0001c27983 */ /* 0x000f620000100800 */
[----:B------:R-:W-:Y:S02]  /*b280*/  IMAD R101, R101, c[0x0][0x218], RZ ;  /* 0x0000860065657a24 */ /* 0x000fe400078e02ff */
[----:B------:R-:W-:Y:S01]  /*b290*/  IMAD R0, R245, c[0x0][0x20c], R0 ;  /* 0x00008300f5007a24 */ /* 0x000fe200078e0200 */
[----:B------:R-:W5:Y:S01]  /*b2a0*/  LDL R195, [R1+0xc] ;  /* 0x00000c0001c37983 */ /* 0x000f620000100800 */
[----:B------:R-:W-:Y:S03]  /*b2b0*/  IMAD R101, R237, c[0x0][0x21c], R101 ;  /* 0x00008700ed657a24 */ /* 0x000fe600078e0265 */
[----:B------:R-:W5:Y:S01]  /*b2c0*/  LDL R196, [R1] ;  /* 0x0000000001c47983 */ /* 0x000f620000100800 */
[----:B------:R-:W-:Y:S03]  /*b2d0*/  IADD3 R103, R103, R0, RZ ;  /* 0x0000000067677210 */ /* 0x000fe60007ffe0ff */
[----:B------:R-:W5:Y:S02]  /*b2e0*/  LDL R106, [R1+0x4] ;  /* 0x00000400016a7983 */ /* 0x000f640000100800 */
[----:B------:R-:W-:Y:S02]  /*b2f0*/  IMAD.WIDE.U32 R102, R237, c[0x0][0x218], R102 ;  /* 0x00008600ed667a25 */ /* 0x000fe400078e0066 */
[----:B------:R-:W-:Y:S03]  /*b300*/  BAR.SYNC.DEFER_BLOCKING 0x0 ;  /* 0x0000000000007b1d */ /* 0x000fe60000010000 */
[----:B------:R-:W-:Y:S04]  /*b310*/  IADD3 R0, P0, R102, UR22, RZ ;  /* 0x0000001666007c10 */ /* 0x000fe8000ff1e0ff */
[----:B------:R-:W-:Y:S02]  /*b320*/  IADD3.X R102, R103, UR17, R101, P0, !PT ;  /* 0x0000001167667c10 */ /* 0x000fe400087fe465 */
[C---:B------:R-:W-:Y:S04]  /*b330*/  LEA R101, P0, R0.reuse, c[0x0][0x1f8], 0x1 ;  /* 0x00007e0000657a11 */ /* 0x040fe800078008ff */
[----:B------:R-:W-:Y:S01]  /*b340*/  LEA.HI.X R0, R0, c[0x0][0x1fc], R102, 0x1, P0 ;  /* 0x00007f0000007a11 */ /* 0x000fe200000f0c66 */
[----:B------:R-:W-:Y:S08]  /*b350*/  LDSM.16.M88.4 R64, [R223+0x6100] ;  /* 0x00610000df40783b */ /* 0x000ff00000000200 */
[----:B------:R-:W1:Y:S08]  /*b360*/  LDSM.16.M88.4 R16, [R220+0x3100] ;  /* 0x00310000dc10783b */ /* 0x000e700000000200 */
[----:B------:R-:W1:Y:S08]  /*b370*/  LDSM.16.M88.4 R60, [R223+0x7100] ;  /* 0x00710000df3c783b */ /* 0x000e700000000200 */
[----:B------:R-:W1:Y:S08]  /*b380*/  LDSM.16.M88.4 R32, [R220+0x3500] ;  /* 0x00350000dc20783b */ /* 0x000e700000000200 */
[----:B------:R-:W1:Y:S08]  /*b390*/  LDSM.16.M88.4 R48, [R220+0x3900] ;  /* 0x00390000dc30783b */ /* 0x000e700000000200 */
[----:B------:R-:W1:Y:S02]  /*b3a0*/  LDSM.16.M88.4 R108, [R220+0x3d00] ;  /* 0x003d0000dc6c783b */ /* 0x000e640000000200 */
[-C--:B-1----:R-:W-:Y:S06]  /*b3b0*/  HMMA.16816.F32 R4, R64, R16.reuse, RZ ;  /* 0x000000104004723c */ /* 0x082fec00000018ff */
[----:B------:R-:W-:Y:S02]  /*b3c0*/  LDSM.16.M88.4 R176, [R224+0x6100] ;  /* 0x00610000e0b0783b */ /* 0x000fe40000000200 */
[C---:B------:R-:W-:Y:S06]  /*b3d0*/  HMMA.16816.F32 R8, R60.reuse, R16, RZ ;  /* 0x000000103c08723c */ /* 0x040fec00000018ff */
[----:B------:R-:W1:Y:S02]  /*b3e0*/  LDSM.16.M88.4 R180, [R225] ;  /* 0x00000000e1b4783b */ /* 0x000e640000000200 */
[-C--:B------:R-:W-:Y:S06]  /*b3f0*/  HMMA.16816.F32 R12, R60, R18.reuse, RZ ;  /* 0x000000123c0c723c */ /* 0x080fec00000018ff */
[----:B------:R-:W1:Y:S02]  /*b400*/  LDSM.16.M88.4 R184, [R224+0x7100] ;  /* 0x00710000e0b8783b */ /* 0x000e640000000200 */
[C---:B------:R-:W-:Y:S06]  /*b410*/  HMMA.16816.F32 R16, R64.reuse, R18, RZ ;  /* 0x000000124010723c */ /* 0x040fec00000018ff */
[----:B------:R-:W1:Y:S02]  /*b420*/  LDSM.16.M88.4 R188, [R236] ;  /* 0x00000000ecbc783b */ /* 0x000e640000000200 */
[-C--:B------:R-:W-:Y:S06]  /*b430*/  HMMA.16816.F32 R20, R64, R32.reuse, RZ ;  /* 0x000000204014723c */ /* 0x080fec00000018ff */
[----:B------:R-:W-:Y:S02]  /*b440*/  SHFL.IDX PT, R103, R101, RZ, 0x1c1f ;  /* 0x001c1fff65677589 */ /* 0x000fe400000e0000 */
[C---:B------:R-:W-:Y:S06]  /*b450*/  HMMA.16816.F32 R24, R60.reuse, R32, RZ ;  /* 0x000000203c18723c */ /* 0x040fec00000018ff */
[----:B------:R-:W-:Y:S02]  /*b460*/  SHFL.IDX PT, R102, R0, RZ, 0x1c1f ;  /* 0x001c1fff00667589 */ /* 0x000fe400000e0000 */
[-C--:B------:R-:W-:Y:S06]  /*b470*/  HMMA.16816.F32 R28, R60, R34.reuse, RZ ;  /* 0x000000223c1c723c */ /* 0x080fec00000018ff */
[----:B------:R-:W-:Y:S02]  /*b480*/  SHFL.IDX PT, R101, R101, 0x1, 0x1c1f ;  /* 0x003c1f0065657f89 */ /* 0x000fe400000e0000 */
[C---:B------:R-:W-:Y:S06]  /*b490*/  HMMA.16816.F32 R32, R64.reuse, R34, RZ ;  /* 0x000000224020723c */ /* 0x040fec00000018ff */
[----:B------:R-:W-:Y:S02]  /*b4a0*/  SHFL.IDX PT, R0, R0, 0x1, 0x1c1f ;  /* 0x003c1f0000007f89 */ /* 0x000fe400000e0000 */
        /* <DEDUP_REMOVED lines=8> */
[----:B------:R-:W3:Y:S07]  /*b530*/  LDSM.16.M88.4 R108, [R235] ;  /* 0x00000000eb6c783b */ /* 0x000eee0000000200 */
        /* <DEDUP_REMOVED lines=8> */
[C---:B------:R-:W-:Y:S08]  /*b5c0*/  HMMA.16816.F32 R32, R176.reuse, R190, R32 ;  /* 0x000000beb020723c */ /* 0x040ff00000001820 */
[-C--:B---3--:R-:W-:Y:S04]  /*b5d0*/  HMMA.16816.F32 R36, R176, R108.reuse, R36 ;  /* 0x0000006cb024723c */ /* 0x088fe80000001824 */
[C---:B------:R-:W-:Y:S04]  /*b5e0*/  IADD3 R104, P1, R103.reuse, R199, RZ ;  /* 0x000000c767687210 */ /* 0x040fe80007f3e0ff */
[C---:B------:R-:W-:Y:S04]  /*b5f0*/  HMMA.16816.F32 R40, R184.reuse, R108, R40 ;  /* 0x0000006cb828723c */ /* 0x040fe80000001828 */
[C---:B----4-:R-:W-:Y:S02]  /*b600*/  IADD3.X R105, R102.reuse, R197, RZ, P1, !PT ;  /* 0x000000c566697210 */ /* 0x050fe40000ffe4ff */
[C---:B--2---:R-:W-:Y:S02]  /*b610*/  IADD3 R192, P0, R103.reuse, R198, RZ ;  /* 0x000000c667c07210 */ /* 0x044fe40007f1e0ff */
[-C--:B------:R-:W-:Y:S01]  /*b620*/  HMMA.16816.F32 R44, R184, R110.reuse, R44 ;  /* 0x0000006eb82c723c */ /* 0x080fe2000000182c */
[----:B------:R-:W-:Y:S01]  /*b630*/  @!PT LDS RZ, [RZ] ;  /* 0x00000000fffff984 */ /* 0x000fe20000000800 */
[----:B------:R-:W-:Y:S01]  /*b640*/  @!PT LDS RZ, [RZ] ;  /* 0x00000000fffff984 */ /* 0x000fe20000000800 */
[----:B------:R-:W-:Y:S01]  /*b650*/  @!PT LDS RZ, [RZ] ;  /* 0x00000000fffff984 */ /* 0x000fe20000000800 */
[----:B-----5:R2:W-:Y:S03]  /*b660*/  LDGSTS.E.BYPASS.LTC128B.128 [R194], [R104.64], !P6 ;  /* 0x0000000068c27fae */ /* 0x0205e6000f101d4e */
[C---:B------:R-:W-:Y:S04]  /*b670*/  IADD3.X R193, R102.reuse, R195, RZ, P0, !PT ;  /* 0x000000c366c17210 */ /* 0x040fe800007fe4ff */
[C---:B------:R-:W-:Y:S01]  /*b680*/  HMMA.16816.F32 R48, R176.reuse, R110, R48 ;  /* 0x0000006eb030723c */ /* 0x040fe20000001830 */
[----:B------:R3:W-:Y:S03]  /*b690*/  LDGSTS.E.BYPASS.LTC128B.128 [R194+0x1000], [R192.64], !P5 ;  /* 0x01000000c0c27fae */ /* 0x0007e6000e901d4e */
[----:B------:R-:W-:Y:S04]  /*b6a0*/  IADD3 R188, P1, R103, R196, RZ ;  /* 0x000000c467bc7210 */ /* 0x000fe80007f3e0ff */
[-C--:B-1----:R-:W-:Y:S04]  /*b6b0*/  HMMA.16816.F32 R52, R176, R180.reuse, R52 ;  /* 0x000000b4b034723c */ /* 0x082fe80000001834 */
[----:B------:R-:W-:Y:S04]  /*b6c0*/  IADD3.X R189, R102, R106, RZ, P1, !PT ;  /* 0x0000006a66bd7210 */ /* 0x000fe80000ffe4ff */
[C---:B------:R-:W-:Y:S01]  /*b6d0*/  HMMA.16816.F32 R56, R184.reuse, R180, R56 ;  /* 0x000000b4b838723c */ /* 0x040fe20000001838 */
[----:B------:R1:W-:Y:S03]  /*b6e0*/  LDGSTS.E.BYPASS.LTC128B.128 [R194+0x2000], [R188.64], !P4 ;  /* 0x02000000bcc27fae */ /* 0x0003e6000e101d4e */
[C---:B--2---:R-:W-:Y:S04]  /*b6f0*/  IADD3 R104, P1, R101.reuse, R198, RZ ;  /* 0x000000c665687210 */ /* 0x044fe80007f3e0ff */
[-C--:B------:R-:W-:Y:S04]  /*b700*/  HMMA.16816.F32 R60, R184, R182.reuse, R60 ;  /* 0x000000b6b83c723c */ /* 0x080fe8000000183c */
[C---:B---3--:R-:W-:Y:S04]  /*b710*/  IADD3 R192, P0, R101.reuse, R199, RZ ;  /* 0x000000c765c07210 */ /* 0x048fe80007f1e0ff */
[----:B------:R-:W-:Y:S04]  /*b720*/  HMMA.16816.F32 R64, R176, R182, R64 ;  /* 0x000000b6b040723c */ /* 0x000fe80000001840 */
[C---:B------:R-:W-:Y:S02]  /*b730*/  IADD3.X R193, R0.reuse, R197, RZ, P0, !PT ;  /* 0x000000c500c17210 */ /* 0x040fe400007fe4ff */
[----:B------:R-:W-:Y:S02]  /*b740*/  IADD3 R102, P0, R101, R196, RZ ;  /* 0x000000c465667210 */ /* 0x000fe40007f1e0ff */
[----:B------:R-:W-:Y:S01]  /*b750*/  MOV R101, R195 ;  /* 0x000000c300657202 */ /* 0x000fe20000000f00 */
[----:B------:R2:W-:Y:S03]  /*b760*/  LDGSTS.E.BYPASS.LTC128B.128 [R194+0x800], [R192.64], !P6 ;  /* 0x00800000c0c27fae */ /* 0x0005e6000f101d4e */
[C---:B------:R-:W-:Y:S02]  /*b770*/  IADD3.X R105, R0.reuse, R101, RZ, P1, !PT ;  /* 0x0000006500697210 */ /* 0x040fe40000ffe4ff */
[----:B------:R-:W-:Y:S02]  /*b780*/  IADD3.X R103, R0, R106, RZ, P0, !PT ;  /* 0x0000006a00677210 */ /* 0x000fe400007fe4ff */
[----:B------:R-:W-:Y:S01]  /*b790*/  ISETP.GE.AND P0, PT, R238, 0x1, PT ;  /* 0x00000001ee00780c */ /* 0x000fe20003f06270 */
[----:B------:R2:W-:Y:S08]  /*b7a0*/  LDGSTS.E.BYPASS.LTC128B.128 [R194+0x1800], [R104.64], !P5 ;  /* 0x0180000068c27fae */ /* 0x0005f0000e901d4e */
[----:B------:R2:W-:Y:S08]  /*b7b0*/  LDGSTS.E.BYPASS.LTC128B.128 [R194+0x2800], [R102.64], !P4 ;  /* 0x0280000066c27fae */ /* 0x0005f0000e101d4e */
[----:B-1----:R-:W-:Y:S08]  /*b7c0*/  LDSM.16.M88.4 R188, [R223+0x8100] ;  /* 0x00810000dfbc783b */ /* 0x002ff00000000200 */
[----:B------:R-:W-:Y:S08]  /*b7d0*/  LDSM.16.M88.4 R196, [R223+0x9100] ;  /* 0x00910000dfc4783b */ /* 0x000ff00000000200 */
[----:B------:R-:W0:Y:S08]  /*b7e0*/  LDGDEPBAR ;  /* 0x00000000000079af */ /* 0x000e300000000000 */
[----:B--2---:R-:W1:Y:S08]  /*b7f0*/  LDSM.16.M88.4 R192, [R220+0x4100] ;  /* 0x00410000dcc0783b */ /* 0x004e700000000200 */
[----:B------:R-:W2:Y:S08]  /*b800*/  LDSM.16.M88.4 R108, [R220+0x4500] ;  /* 0x00450000dc6c783b */ /* 0x000eb00000000200 */
[----:B------:R-:W3:Y:S08]  /*b810*/  LDSM.16.M88.4 R200, [R220+0x4900] ;  /* 0x00490000dcc8783b */ /* 0x000ef00000000200 */
[----:B------:R-:W4:Y:S08]  /*b820*/  LDSM.16.M88.4 R204, [R220+0x4d00] ;  /* 0x004d0000dccc783b */ /* 0x000f300000000200 */
[----:B------:R-:W-:Y:S08]  /*b830*/  LDSM.16.M88.4 R208, [R224+0x8100] ;  /* 0x00810000e0d0783b */ /* 0x000ff00000000200 */
[----:B------:R-:W5:Y:S01]  /*b840*/  LDSM.16.M88.4 R212, [R233] ;  /* 0x00000000e9d4783b */ /* 0x000f620000000200 */
[-C--:B-1----:R-:W-:Y:S07]  /*b850*/  HMMA.16816.F32 R4, R188, R192.reuse, R4 ;  /* 0x000000c0bc04723c */ /* 0x082fee0000001804 */
[----:B------:R-:W1:Y:S01]  /*b860*/  LDSM.16.M88.4 R184, [R224+0x9100] ;  /* 0x00910000e0b8783b */ /* 0x000e620000000200 */
[C---:B------:R-:W-:Y:S07]  /*b870*/  HMMA.16816.F32 R8, R196.reuse, R192, R8 ;  /* 0x000000c0c408723c */ /* 0x040fee0000001808 */
[----:B------:R-:W1:Y:S01]  /*b880*/  LDSM.16.M88.4 R176, [R232] ;  /* 0x00000000e8b0783b */ /* 0x000e620000000200 */
[-C--:B------:R-:W-:Y:S07]  /*b890*/  HMMA.16816.F32 R12, R196, R194.reuse, R12 ;  /* 0x000000c2c40c723c */ /* 0x080fee000000180c */
[----:B------:R-:W-:Y:S01]  /*b8a0*/  LDSM.16.M88.4 R180, [R230] ;  /* 0x00000000e6b4783b */ /* 0x000fe20000000200 */
[C---:B------:R-:W-:Y:S07]  /*b8b0*/  HMMA.16816.F32 R16, R188.reuse, R194, R16 ;  /* 0x000000c2bc10723c */ /* 0x040fee0000001810 */
[----:B------:R-:W-:Y:S01]  /*b8c0*/  LDSM.16.M88.4 R192, [R220+0x5100] ;  /* 0x00510000dcc0783b */ /* 0x000fe20000000200 */
[-C--:B--2---:R-:W-:Y:S07]  /*b8d0*/  HMMA.16816.F32 R20, R188, R108.reuse, R20 ;  /* 0x0000006cbc14723c */ /* 0x084fee0000001814 */
[----:B------:R-:W-:Y:S01]  /*b8e0*/  LDSM.16.M88.4 R216, [R229] ;  /* 0x00000000e5d8783b */ /* 0x000fe20000000200 */
[C---:B------:R-:W-:Y:S08]  /*b8f0*/  HMMA.16816.F32 R24, R196.reuse, R108, R24 ;  /* 0x0000006cc418723c */ /* 0x040ff00000001818 */
[-C--:B------:R-:W-:Y:S08]  /*b900*/  HMMA.16816.F32 R28, R196, R110.reuse, R28 ;  /* 0x0000006ec41c723c */ /* 0x080ff0000000181c */
[C---:B------:R-:W-:Y:S01]  /*b910*/  HMMA.16816.F32 R32, R188.reuse, R110, R32 ;  /* 0x0000006ebc20723c */ /* 0x040fe20000001820 */
[----:B------:R-:W2:Y:S07]  /*b920*/  LDSM.16.M88.4 R108, [R231] ;  /* 0x00000000e76c783b */ /* 0x000eae0000000200 */
[-C--:B---3--:R-:W-:Y:S08]  /*b930*/  HMMA.16816.F32 R36, R188, R200.reuse, R36 ;  /* 0x000000c8bc24723c */ /* 0x088ff00000001824 */
        /* <DEDUP_REMOVED lines=9> */
[----:B------:R-:W3:Y:S07]  /*b9d0*/  LDSM.16.M88.4 R188, [R223+0xa100] ;  /* 0x00a10000dfbc783b */ /* 0x000eee0000000200 */
[-C--:B-----5:R-:W-:Y:S01]  /*b9e0*/  HMMA.16816.F32 R4, R208, R212.reuse, R4 ;  /* 0x000000d4d004723c */ /* 0x0a0fe20000001804 */
[----:B------:R-:W4:Y:S07]  /*b9f0*/  LDSM.16.M88.4 R204, [R220+0x5900] ;  /* 0x00590000dccc783b */ /* 0x000f2e0000000200 */
[C---:B-1----:R-:W-:Y:S08]  /*ba00*/  HMMA.16816.F32 R8, R184.reuse, R212, R8 ;  /* 0x000000d4b808723c */ /* 0x042ff00000001808 */
        /* <DEDUP_REMOVED lines=11> */
[C---:B------:R-:W-:Y:S01]  /*bac0*/  HMMA.16816.F32 R48, R208.reuse, R110, R48 ;  /* 0x0000006ed030723c */ /* 0x040fe20000001830 */
[----:B------:R-:W2:Y:S07]  /*bad0*/  LDSM.16.M88.4 R108, [R224+0xb100] ;  /* 0x00b10000e06c783b */ /* 0x000eae0000000200 */
[-C--:B------:R-:W-:Y:S08]  /*bae0*/  HMMA.16816.F32 R52, R208, R180.reuse, R52 ;  /* 0x000000b4d034723c */ /* 0x080ff00000001834 */
[C---:B------:R-:W-:Y:S08]  /*baf0*/  HMMA.16816.F32 R56, R184.reuse, R180, R56 ;  /* 0x000000b4b838723c */ /* 0x040ff00000001838 */
[-C--:B------:R-:W-:Y:S08]  /*bb00*/  HMMA.16816.F32 R60, R184, R182.reuse, R60 ;  /* 0x000000b6b83c723c */ /* 0x080ff0000000183c */
[----:B------:R-:W-:Y:S08]  /*bb10*/  HMMA.16816.F32 R64, R208, R182, R64 ;  /* 0x000000b6d040723c */ /* 0x000ff00000001840 */
[-C--:B---3--:R-:W-:Y:S08]  /*bb20*/  HMMA.16816.F32 R4, R188, R192.reuse, R4 ;  /* 0x000000c0bc04723c */ /* 0x088ff00000001804 */
[C---:B------:R-:W-:Y:S08]  /*bb30*/  HMMA.16816.F32 R8, R196.reuse, R192, R8 ;  /* 0x000000c0c408723c */ /* 0x040ff00000001808 */
[-C--:B------:R-:W-:Y:S08]  /*bb40*/  HMMA.16816.F32 R12, R196, R194.reuse, R12 ;  /* 0x000000c2c40c723c */ /* 0x080ff0000000180c */
[C---:B------:R-:W-:Y:S08]  /*bb50*/  HMMA.16816.F32 R16, R188.reuse, R194, R16 ;  /* 0x000000c2bc10723c */ /* 0x040ff00000001810 */
[-C--:B------:R-:W-:Y:S08]  /*bb60*/  HMMA.16816.F32 R20, R188, R200.reuse, R20 ;  /* 0x000000c8bc14723c */ /* 0x080ff00000001814 */
[C---:B------:R-:W-:Y:S08]  /*bb70*/  HMMA.16816.F32 R24, R196.reuse, R200, R24 ;  /* 0x000000c8c418723c */ /* 0x040ff00000001818 */
[-C--:B------:R-:W-:Y:S08]  /*bb80*/  HMMA.16816.F32 R28, R196, R202.reuse, R28 ;  /* 0x000000cac41c723c */ /* 0x080ff0000000181c */
[C---:B------:R-:W-:Y:S08]  /*bb90*/  HMMA.16816.F32 R32, R188.reuse, R202, R32 ;  /* 0x000000cabc20723c */ /* 0x040ff00000001820 */
[-C--:B----4-:R-:W-:Y:S08]  /*bba0*/  HMMA.16816.F32 R36, R188, R204.reuse, R36 ;  /* 0x000000ccbc24723c */ /* 0x090ff00000001824 */
[C---:B------:R-:W-:Y:S08]  /*bbb0*/  HMMA.16816.F32 R40, R196.reuse, R204, R40 ;  /* 0x000000ccc428723c */ /* 0x040ff00000001828 */
[-C--:B------:R-:W-:Y:S08]  /*bbc0*/  HMMA.16816.F32 R44, R196, R206.reuse, R44 ;  /* 0x000000cec42c723c */ /* 0x080ff0000000182c */
[C---:B------:R-:W-:Y:S08]  /*bbd0*/  HMMA.16816.F32 R48, R188.reuse, R206, R48 ;  /* 0x000000cebc30723c */ /* 0x040ff00000001830 */
[-C--:B-1----:R-:W-:Y:S08]  /*bbe0*/  HMMA.16816.F32 R52, R188, R212.reuse, R52 ;  /* 0x000000d4bc34723c */ /* 0x082ff00000001834 */
        /* <DEDUP_REMOVED lines=153> */
.L_x_720:
        /* <DEDUP_REMOVED lines=37> */
[----:B--2---:R-:W1:Y:S01]  /*c7d0*/  SHFL.BFLY PT, R8, R0, 0x2, 0x1f ;  /* 0x0c401f0000087f89 */ /* 0x004e6200000e0000 */
        /* <DEDUP_REMOVED lines=27> */
[----:B------:R-:W-:Y:S02]  /*c990*/  ISETP.GT.AND P0, PT, R238, RZ, PT ;  /* 0x000000ffee00720c */ /* 0x000fe40003f04270 */
[----:B------:R-:W-:Y:S03]  /*c9a0*/  FMNMX.FTZ R6, R218, R6, !PT ;  /* 0x00000006da067209 */ /* 0x000fe60007810000 */
[----:B------:R-:W2:Y:S01]  /*c9b0*/  SHFL.BFLY PT, R105, R5, 0x1, 0x1f ;  /* 0x0c201f0005697f89 */ /* 0x000ea200000e0000 */
[----:B------:R-:W-:Y:S04]  /*c9c0*/  FMNMX.FTZ R6, R219, R6, !PT ;  /* 0x00000006db067209 */ /* 0x000fe80007810000 */
[----:B------:R-:W-:Y:S03]  /*c9d0*/  FMNMX.FTZ R6, R241, R6, !PT ;  /* 0x00000006f1067209 */ /* 0x000fe60007810000 */
[----:B------:R-:W3:Y:S01]  /*c9e0*/  SHFL.BFLY PT, R9, R4, 0x2, 0x1f ;  /* 0x0c401f0004097f89 */ /* 0x000ee200000e0000 */
[----:B------:R-:W-:Y:S04]  /*c9f0*/  FMNMX.FTZ R6, R242, R6, !PT ;  /* 0x00000006f2067209 */ /* 0x000fe80007810000 */
[----:B------:R-:W-:Y:S02]  /*ca00*/  FMNMX.FTZ R6, R252, R6, !PT ;  /* 0x00000006fc067209 */ /* 0x000fe40007810000 */
[----:B-1----:R-:W-:Y:S05]  /*ca10*/  FMNMX.FTZ R106, R0, R106, !PT ;  /* 0x0000006a006a7209 */ /* 0x002fea0007810000 */
[C---:B------:R-:W-:Y:S02]  /*ca20*/  FADD.FTZ R0, -R106.reuse, R2 ;  /* 0x000000026a007221 */ /* 0x040fe40000010100 */
[----:B------:R-:W-:Y:S01]  /*ca30*/  FMUL.FTZ R110, R106, c[0x0][0x2d0] ;  /* 0x0000b4006a6e7a20 */ /* 0x000fe20000410000 */
[----:B--2---:R-:W-:Y:S01]  /*ca40*/  FMNMX.FTZ R105, R5, R105, !PT ;  /* 0x0000006905697209 */ /* 0x004fe20007810000 */
[----:B------:R-:W-:Y:S01]  /*ca50*/  FMUL.FTZ R2, R0, c[0x0][0x2d0] ;  /* 0x0000b40000027a20 */ /* 0x000fe20000410000 */
[----:B------:R-:W-:Y:S03]  /*ca60*/  FMNMX.FTZ R0, R20, R6, !PT ;  /* 0x0000000614007209 */ /* 0x000fe60007810000 */
[----:B------:R1:W2:Y:S01]  /*ca70*/  MUFU.EX2 R103, R2 ;  /* 0x0000000200677308 */ /* 0x0002a20000000800 */
[----:B------:R-:W-:Y:S01]  /*ca80*/  FMNMX.FTZ R0, R108, R0, !PT ;  /* 0x000000006c007209 */ /* 0x000fe20007810000 */
[----:B------:R-:W-:Y:S01]  /*ca90*/  FMUL.FTZ R111, R105, c[0x0][0x2d0] ;  /* 0x0000b400696f7a20 */ /* 0x000fe20000410000 */
[----:B---3--:R-:W-:Y:S02]  /*caa0*/  FMNMX.FTZ R4, R4, R9, !PT ;  /* 0x0000000904047209 */ /* 0x008fe40007810000 */
[----:B------:R-:W-:Y:S03]  /*cab0*/  FMNMX.FTZ R0, R109, R0, !PT ;  /* 0x000000006d007209 */ /* 0x000fe60007810000 */
[----:B------:R-:W3:Y:S01]  /*cac0*/  SHFL.BFLY PT, R104, R4, 0x1, 0x1f ;  /* 0x0c201f0004687f89 */ /* 0x000ee200000e0000 */
[----:B-1----:R-:W-:Y:S07]  /*cad0*/  FADD.FTZ R2, -R105, R3 ;  /* 0x0000000369027221 */ /* 0x002fee0000010100 */
[----:B------:R-:W1:Y:S01]  /*cae0*/  SHFL.BFLY PT, R3, R0, 0x2, 0x1f ;  /* 0x0c401f0000037f89 */ /* 0x000e6200000e0000 */
[C---:B--2---:R-:W-:Y:S02]  /*caf0*/  FMUL.FTZ R5, R103.reuse, R113 ;  /* 0x0000007167057220 */ /* 0x044fe40000410000 */
[----:B------:R-:W-:Y:S02]  /*cb00*/  FMUL.FTZ R2, R2, c[0x0][0x2d0] ;  /* 0x0000b40002027a20 */ /* 0x000fe40000410000 */
[C---:B------:R-:W-:Y:S01]  /*cb10*/  FMUL.FTZ R49, R103.reuse, R157 ;  /* 0x0000009d67317220 */ /* 0x040fe20000410000 */
[----:B---3--:R-:W-:Y:S01]  /*cb20*/  FMNMX.FTZ R104, R4, R104, !PT ;  /* 0x0000006804687209 */ /* 0x008fe20007810000 */
[----:B------:R2:W3:Y:S01]  /*cb30*/  MUFU.EX2 R101, R2 ;  /* 0x0000000200657308 */ /* 0x0004e20000000800 */
[--C-:B------:R-:W-:Y:S02]  /*cb40*/  FFMA.FTZ R4, R180, c[0x0][0x2d0], -R110.reuse ;  /* 0x0000b400b4047a23 */ /* 0x100fe4000001086e */
[C---:B------:R-:W-:Y:S02]  /*cb50*/  FMUL.FTZ R48, R103.reuse, R156 ;  /* 0x0000009c67307220 */ /* 0x040fe40000410000 */
[----:B------:R-:W-:Y:S02]  /*cb60*/  FMUL.FTZ R176, R104, c[0x0][0x2d0] ;  /* 0x0000b40068b07a20 */ /* 0x000fe40000410000 */
[C---:B------:R-:W-:Y:S02]  /*cb70*/  FMUL.FTZ R64, R103.reuse, R172 ;  /* 0x000000ac67407220 */ /* 0x040fe40000410000 */
[C---:B------:R-:W-:Y:S01]  /*cb80*/  FMUL.FTZ R65, R103.reuse, R173 ;  /* 0x000000ad67417220 */ /* 0x040fe20000410000 */
[----:B------:R-:W-:Y:S01]  /*cb90*/  MUFU.EX2 R11, R4 ;  /* 0x00000004000b7308 */ /* 0x000fe20000000800 */
[C---:B------:R-:W-:Y:S02]  /*cba0*/  FMUL.FTZ R68, R103.reuse, R68 ;  /* 0x0000004467447220 */ /* 0x040fe40000410000 */
[C---:B------:R-:W-:Y:S02]  /*cbb0*/  FMUL.FTZ R69, R103.reuse, R69 ;  /* 0x0000004567457220 */ /* 0x040fe40000410000 */
[C---:B------:R-:W-:Y:S01]  /*cbc0*/  FMUL.FTZ R80, R103.reuse, R80 ;  /* 0x0000005067507220 */ /* 0x040fe20000410000 */
[----:B-1----:R-:W-:Y:S01]  /*cbd0*/  FMNMX.FTZ R0, R0, R3, !PT ;  /* 0x0000000300007209 */ /* 0x002fe20007810000 */
[----:B------:R-:W-:Y:S02]  /*cbe0*/  FFMA.FTZ R3, R16, c[0x0][0x2d0], -R110 ;  /* 0x0000b40010037a23 */ /* 0x000fe4000001086e */
[C---:B------:R-:W-:Y:S02]  /*cbf0*/  FMUL.FTZ R16, R103.reuse, R124 ;  /* 0x0000007c67107220 */ /* 0x040fe40000410000 */
[----:B------:R1:W-:Y:S01]  /*cc00*/  MUFU.EX2 R34, R3 ;  /* 0x0000000300227308 */ /* 0x0003e20000000800 */
[----:B------:R-:W-:Y:S02]  /*cc10*/  FMUL.FTZ R81, R103, R81 ;  /* 0x0000005167517220 */ /* 0x000fe40000410000 */
[----:B--2---:R-:W-:Y:S02]  /*cc20*/  FADD.FTZ R2, -R104, R100 ;  /* 0x0000006468027221 */ /* 0x004fe40000010100 */
[C---:B---3--:R-:W-:Y:S02]  /*cc30*/  FMUL.FTZ R7, R101.reuse, R115 ;  /* 0x0000007365077220 */ /* 0x048fe40000410000 */
[----:B------:R-:W-:Y:S02]  /*cc40*/  FMUL.FTZ R2, R2, c[0x0][0x2d0] ;  /* 0x0000b40002027a20 */ /* 0x000fe40000410000 */
[C---:B------:R-:W-:Y:S02]  /*cc50*/  FMUL.FTZ R35, R101.reuse, R143 ;  /* 0x0000008f65237220 */ /* 0x040fe40000410000 */
[----:B------:R2:W3:Y:S01]  /*cc60*/  MUFU.EX2 R100, R2 ;  /* 0x0000000200647308 */ /* 0x0004e20000000800 */
[C---:B------:R-:W-:Y:S02]  /*cc70*/  FMUL.FTZ R6, R101.reuse, R114 ;  /* 0x0000007265067220 */ /* 0x040fe40000410000 */
[C---:B------:R-:W-:Y:S02]  /*cc80*/  FMUL.FTZ R50, R101.reuse, R158 ;  /* 0x0000009e65327220 */ /* 0x040fe40000410000 */
[C---:B------:R-:W-:Y:S02]  /*cc90*/  FMUL.FTZ R51, R101.reuse, R159 ;  /* 0x0000009f65337220 */ /* 0x040fe40000410000 */
[C---:B------:R-:W-:Y:S02]  /*cca0*/  FMUL.FTZ R66, R101.reuse, R174 ;  /* 0x000000ae65427220 */ /* 0x040fe40000410000 */
[C---:B------:R-:W-:Y:S02]  /*ccb0*/  FMUL.FTZ R67, R101.reuse, R175 ;  /* 0x000000af65437220 */ /* 0x040fe40000410000 */
[----:B------:R-:W-:Y:S01]  /*ccc0*/  FMUL.FTZ R70, R101, R70 ;  /* 0x0000004665467220 */ /* 0x000fe20000410000 */
[----:B------:R-:W-:Y:S01]  /*ccd0*/  LDSM.16.MT88.4 R172, [R222+0x1d00] ;  /* 0x001d0000deac783b */ /* 0x000fe20000004200 */
[--C-:B-1----:R-:W-:Y:S02]  /*cce0*/  FFMA.FTZ R3, R181, c[0x0][0x2d0], -R111.reuse ;  /* 0x0000b400b5037a23 */ /* 0x102fe4000001086f */
[C---:B------:R-:W-:Y:S02]  /*ccf0*/  FMUL.FTZ R71, R101.reuse, R71 ;  /* 0x0000004765477220 */ /* 0x040fe40000410000 */
[----:B------:R1:W-:Y:S01]  /*cd00*/  MUFU.EX2 R10, R3 ;  /* 0x00000003000a7308 */ /* 0x0003e20000000800 */
[C---:B------:R-:W-:Y:S02]  /*cd10*/  FMUL.FTZ R82, R101.reuse, R82 ;  /* 0x0000005265527220 */ /* 0x040fe40000410000 */
[----:B------:R-:W-:Y:S02]  /*cd20*/  FMUL.FTZ R83, R101, R83 ;  /* 0x0000005365537220 */ /* 0x000fe40000410000 */
        /* <DEDUP_REMOVED lines=8> */
[C---:B------:R-:W-:Y:S02]  /*cdb0*/  FMUL.FTZ R13, R100.reuse, R121 ;  /* 0x00000079640d7220 */ /* 0x040fe40000410000 */
[C---:B------:R-:W-:Y:S02]  /*cdc0*/  FMUL.FTZ R45, R100.reuse, R153 ;  /* 0x00000099642d7220 */ /* 0x040fe40000410000 */
[--C-:B-1----:R-:W-:Y:S01]  /*cdd0*/  FFMA.FTZ R3, R187, c[0x0][0x2d0], -R111.reuse ;  /* 0x0000b400bb037a23 */ /* 0x102fe2000001086f */
[----:B------:R-:W-:Y:S01]  /*cde0*/  MOV R187, R20 ;  /* 0x0000001400bb7202 */ /* 0x000fe20000000f00 */
[C---:B------:R-:W-:Y:S01]  /*cdf0*/  FMUL.FTZ R29, R100.reuse, R137 ;  /* 0x00000089641d7220 */ /* 0x040fe20000410000 */
[----:B------:R-:W-:Y:S01]  /*ce00*/  LDSM.16.MT88.4 R20, [R221+0x100] ;  /* 0x00010000dd14783b */ /* 0x000fe20000004200 */
[----:B------:R1:W-:Y:S01]  /*ce10*/  MUFU.EX2 R220, R3 ;  /* 0x0000000300dc7308 */ /* 0x0003e20000000800 */
[C---:B------:R-:W-:Y:S02]  /*ce20*/  FMUL.FTZ R40, R100.reuse, R148 ;  /* 0x0000009464287220 */ /* 0x040fe40000410000 */
[C---:B------:R-:W-:Y:S02]  /*ce30*/  FMUL.FTZ R44, R100.reuse, R152 ;  /* 0x00000098642c7220 */ /* 0x040fe40000410000 */
[----:B------:R-:W-:Y:S02]  /*ce40*/  FMUL.FTZ R56, R100, R164 ;  /* 0x000000a464387220 */ /* 0x000fe40000410000 */
[----:B--2---:R-:W-:Y:S02]  /*ce50*/  FFMA.FTZ R2, R102, c[0x0][0x2d0], -R110 ;  /* 0x0000b40066027a23 */ /* 0x004fe4000001086e */
[C---:B------:R-:W-:Y:S02]  /*ce60*/  FMUL.FTZ R57, R100.reuse, R165 ;  /* 0x000000a564397220 */ /* 0x040fe40000410000 */
[----:B------:R2:W3:Y:S01]  /*ce70*/  MUFU.EX2 R185, R2 ;  /* 0x0000000200b97308 */ /* 0x0004e20000000800 */
[C---:B------:R-:W-:Y:S02]  /*ce80*/  FMUL.FTZ R60, R100.reuse, R168 ;  /* 0x000000a8643c7220 */ /* 0x040fe40000410000 */
[C---:B------:R-:W-:Y:S02]  /*ce90*/  FMUL.FTZ R61, R100.reuse, R169 ;  /* 0x000000a9643d7220 */ /* 0x040fe40000410000 */
[C---:B------:R-:W-:Y:S02]  /*cea0*/  FMUL.FTZ R72, R100.reuse, R72 ;  /* 0x0000004864487220 */ /* 0x040fe40000410000 */
[C---:B------:R-:W-:Y:S02]  /*ceb0*/  FMUL.FTZ R73, R100.reuse, R73 ;  /* 0x0000004964497220 */ /* 0x040fe40000410000 */
[C---:B------:R-:W-:Y:S02]  /*cec0*/  FMUL.FTZ R76, R100.reuse, R76 ;  /* 0x0000004c644c7220 */ /* 0x040fe40000410000 */
[----:B------:R-:W-:Y:S02]  /*ced0*/  FMUL.FTZ R77, R100, R77 ;  /* 0x0000004d644d7220 */ /* 0x000fe40000410000 */
[--C-:B-1----:R-:W-:Y:S02]  /*cee0*/  FFMA.FTZ R3, R17, c[0x0][0x2d0], -R111.reuse ;  /* 0x0000b40011037a23 */ /* 0x102fe4000001086f */
[C---:B------:R-:W-:Y:S02]  /*cef0*/  FMUL.FTZ R17, R103.reuse, R125 ;  /* 0x0000007d67117220 */ /* 0x040fe40000410000 */
[----:B------:R-:W-:Y:S01]  /*cf00*/  MUFU.EX2 R31, R3 ;  /* 0x00000003001f7308 */ /* 0x000fe20000000800 */
[----:B------:R-:W-:Y:S02]  /*cf10*/  FMUL.FTZ R85, R103, R85 ;  /* 0x0000005567557220 */ /* 0x000fe40000410000 */
[C---:B------:R-:W-:Y:S02]  /*cf20*/  FMUL.FTZ R86, R101.reuse, R86 ;  /* 0x0000005665567220 */ /* 0x040fe40000410000 */
[----:B------:R-:W-:Y:S01]  /*cf30*/  FMUL.FTZ R87, R101, R87 ;  /* 0x0000005765577220 */ /* 0x000fe20000410000 */
[----:B--2---:R-:W1:Y:S01]  /*cf40*/  SHFL.BFLY PT, R2, R0, 0x1, 0x1f ;  /* 0x0c201f0000027f89 */ /* 0x004e6200000e0000 */
[----:B---3--:R-:W-:Y:S01]  /*cf50*/  F2FP.PACK_AB R114, R34, R185 ;  /* 0x000000b92272723e */ /* 0x008fe200000000ff */
[C---:B------:R-:W-:Y:S02]  /*cf60*/  FMUL.FTZ R88, R100.reuse, R88 ;  /* 0x0000005864587220 */ /* 0x040fe40000410000 */
[C---:B------:R-:W-:Y:S02]  /*cf70*/  FMUL.FTZ R89, R100.reuse, R89 ;  /* 0x0000005964597220 */ /* 0x040fe40000410000 */
[C---:B------:R-:W-:Y:S02]  /*cf80*/  FMUL.FTZ R92, R100.reuse, R92 ;  /* 0x0000005c645c7220 */ /* 0x040fe40000410000 */
[----:B------:R-:W-:Y:S02]  /*cf90*/  FMUL.FTZ R93, R100, R93 ;  /* 0x0000005d645d7220 */ /* 0x000fe40000410000 */
[C---:B------:R-:W-:Y:S02]  /*cfa0*/  FMUL.FTZ R96, R103.reuse, R96 ;  /* 0x0000006067607220 */ /* 0x040fe40000410000 */
[----:B------:R-:W-:Y:S02]  /*cfb0*/  FMUL.FTZ R97, R103, R97 ;  /* 0x0000006167617220 */ /* 0x000fe40000410000 */
[C---:B------:R-:W-:Y:S02]  /*cfc0*/  FMUL.FTZ R98, R101.reuse, R98 ;  /* 0x0000006265627220 */ /* 0x040fe40000410000 */
[C---:B------:R-:W-:Y:S01]  /*cfd0*/  FMUL.FTZ R99, R101.reuse, R99 ;  /* 0x0000006365637220 */ /* 0x040fe20000410000 */
[----:B-1----:R-:W-:Y:S01]  /*cfe0*/  FMNMX.FTZ R102, R2, R0, !PT ;  /* 0x0000000002667209 */ /* 0x002fe20007810000 */
[--C-:B------:R-:W-:Y:S02]  /*cff0*/  FFMA.FTZ R2, R186, c[0x0][0x2d0], -R176.reuse ;  /* 0x0000b400ba027a23 */ /* 0x100fe400000108b0 */
[----:B------:R-:W-:Y:S02]  /*d000*/  FFMA.FTZ R0, R18, c[0x0][0x2d0], -R111 ;  /* 0x0000b40012007a23 */ /* 0x000fe4000001086f */
[----:B------:R1:W-:Y:S01]  /*d010*/  MUFU.EX2 R12, R2 ;  /* 0x00000002000c7308 */ /* 0x0003e20000000800 */
[C---:B------:R-:W-:Y:S09]  /*d020*/  FMUL.FTZ R18, R101.reuse, R126 ;  /* 0x0000007e65127220 */ /* 0x040ff20000410000 */
[----:B------:R2:W3:Y:S01]  /*d030*/  MUFU.EX2 R33, R0 ;  /* 0x0000000000217308 */ /* 0x0004e20000000800 */
[--C-:B-1----:R-:W-:Y:S01]  /*d040*/  FFMA.FTZ R2, R190, c[0x0][0x2d0], -R176.reuse ;  /* 0x0000b400be027a23 */ /* 0x102fe200000108b0 */
[----:B------:R-:W-:Y:S01]  /*d050*/  MOV R190, R19 ;  /* 0x0000001300be7202 */ /* 0x000fe20000000f00 */
[----:B------:R-:W-:Y:S07]  /*d060*/  FMUL.FTZ R19, R101, R127 ;  /* 0x0000007f65137220 */ /* 0x000fee0000410000 */
[----:B------:R1:W4:Y:S01]  /*d070*/  MUFU.EX2 R26, R2 ;  /* 0x00000002001a7308 */ /* 0x0003220000000800 */
[----:B------:R-:W-:Y:S01]  /*d080*/  LDSM.16.MT88.4 R124, [R221+0x2100] ;  /* 0x00210000dd7c783b */ /* 0x000fe20000004200 */
[----:B------:R-:W-:Y:S01]  /*d090*/  MOV R156, R190 ;  /* 0x000000be009c7202 */ /* 0x000fe20000000f00 */
[----:B--2---:R-:W-:Y:S01]  /*d0a0*/  FADD.FTZ R0, -R102, R107 ;  /* 0x0000006b66007221 */ /* 0x004fe20000010100 */
[----:B---3--:R-:W-:Y:S02]  /*d0b0*/  F2FP.PACK_AB R115, R33, R31 ;  /* 0x0000001f2173723e */ /* 0x008fe400000000ff */
[----:B------:R-:W-:Y:S01]  /*d0c0*/  MOV R137, R33 ;  /* 0x0000002100897202 */ /* 0x000fe20000000f00 */
[----:B------:R-:W-:Y:S02]  /*d0d0*/  FMUL.FTZ R0, R0, c[0x0][0x2d0] ;  /* 0x0000b40000007a20 */ /* 0x000fe40000410000 */
[----:B------:R-:W-:Y:S04]  /*d0e0*/  FMUL.FTZ R33, R103, R141 ;  /* 0x0000008d67217220 */ /* 0x000fe80000410000 */
[----:B------:R-:W2:Y:S01]  /*d0f0*/  MUFU.EX2 R0, R0 ;  /* 0x0000000000007308 */ /* 0x000ea20000000800 */
[--C-:B-1----:R-:W-:Y:S01]  /*d100*/  FFMA.FTZ R2, R183, c[0x0][0x2d0], -R176.reuse ;  /* 0x0000b400b7027a23 */ /* 0x102fe200000108b0 */
[----:B------:R-:W-:Y:S01]  /*d110*/  MOV R183, R12 ;  /* 0x0000000c00b77202 */ /* 0x000fe20000000f00 */
[----:B------:R-:W-:Y:S01]  /*d120*/  FMUL.FTZ R12, R100, R120 ;  /* 0x00000078640c7220 */ /* 0x000fe20000410000 */
[----:B----4-:R-:W-:Y:S06]  /*d130*/  MOV R133, R26 ;  /* 0x0000001a00857202 */ /* 0x010fec0000000f00 */
[----:B------:R1:W-:Y:S01]  /*d140*/  MUFU.EX2 R4, R2 ;  /* 0x0000000200047308 */ /* 0x0003e20000000800 */
[----:B------:R-:W-:Y:S01]  /*d150*/  F2FP.PACK_AB R116, R26, R183 ;  /* 0x000000b71a74723e */ /* 0x000fe200000000ff */
[C---:B--2---:R-:W-:Y:S02]  /*d160*/  FMUL.FTZ R26, R0.reuse, R134 ;  /* 0x00000086001a7220 */ /* 0x044fe40000410000 */
[C---:B------:R-:W-:Y:S02]  /*d170*/  FMUL.FTZ R27, R0.reuse, R135 ;  /* 0x00000087001b7220 */ /* 0x040fe40000410000 */
[C---:B------:R-:W-:Y:S02]  /*d180*/  FMUL.FTZ R14, R0.reuse, R122 ;  /* 0x0000007a000e7220 */ /* 0x040fe40000410000 */
[C---:B------:R-:W-:Y:S02]  /*d190*/  FMUL.FTZ R15, R0.reuse, R123 ;  /* 0x0000007b000f7220 */ /* 0x040fe40000410000 */
[C---:B------:R-:W-:Y:S01]  /*d1a0*/  FMUL.FTZ R42, R0.reuse, R150 ;  /* 0x00000096002a7220 */ /* 0x040fe20000410000 */
[----:B------:R-:W2:Y:S01]  /*d1b0*/  LDSM.16.MT88.4 R120, [R222+0x1100] ;  /* 0x00110000de78783b */ /* 0x000ea20000004200 */
[----:B------:R-:W-:Y:S01]  /*d1c0*/  FMUL.FTZ R30, R0, R138 ;  /* 0x0000008a001e7220 */ /* 0x000fe20000410000 */
[----:B------:R-:W-:Y:S01]  /*d1d0*/  MOV R138, R34 ;  /* 0x00000022008a7202 */ /* 0x000fe20000000f00 */
[----:B-1----:R-:W-:Y:S02]  /*d1e0*/  FFMA.FTZ R2, R182, c[0x0][0x2d0], -R176 ;  /* 0x0000b400b6027a23 */ /* 0x002fe400000108b0 */
[----:B------:R-:W-:Y:S02]  /*d1f0*/  FMUL.FTZ R34, R101, R142 ;  /* 0x0000008e65227220 */ /* 0x000fe40000410000 */
        /* <DEDUP_REMOVED lines=13> */
[----:B-1----:R-:W-:Y:S02]  /*d2d0*/  FMUL.FTZ R2, R102, c[0x0][0x2d0] ;  /* 0x0000b40066027a20 */ /* 0x002fe40000410000 */
[----:B------:R-:W-:Y:S02]  /*d2e0*/  FMUL.FTZ R91, R0, R91 ;  /* 0x0000005b005b7220 */ /* 0x000fe40000410000 */
[--C-:B------:R-:W-:Y:S02]  /*d2f0*/  FFMA.FTZ R3, R184, c[0x0][0x2d0], -R2.reuse ;  /* 0x0000b400b8037a23 */ /* 0x100fe40000010802 */
[C---:B------:R-:W-:Y:S02]  /*d300*/  FMUL.FTZ R94, R0.reuse, R94 ;  /* 0x0000005e005e7220 */ /* 0x040fe40000410000 */
[----:B------:R1:W-:Y:S01]  /*d310*/  MUFU.EX2 R182, R3 ;  /* 0x0000000300b67308 */ /* 0x0003e20000000800 */
[----:B------:R-:W-:Y:S02]  /*d320*/  FMUL.FTZ R95, R0, R95 ;  /* 0x0000005f005f7220 */ /* 0x000fe40000410000 */
[--C-:B------:R-:W-:Y:S02]  /*d330*/  FFMA.FTZ R108, R108, c[0x0][0x2d0], -R2.reuse ;  /* 0x0000b4006c6c7a23 */ /* 0x100fe40000010802 */
[--C-:B-1----:R-:W-:Y:S01]  /*d340*/  FFMA.FTZ R3, R191, c[0x0][0x2d0], -R2.reuse ;  /* 0x0000b400bf037a23 */ /* 0x102fe20000010802 */
[----:B------:R-:W-:Y:S01]  /*d350*/  MOV R191, R11 ;  /* 0x0000000b00bf7202 */ /* 0x000fe20000000f00 */
[C---:B------:R-:W-:Y:S03]  /*d360*/  FMUL.FTZ R11, R0.reuse, R119 ;  /* 0x00000077000b7220 */ /* 0x040fe60000410000 */
[----:B------:R1:W3:Y:S02]  /*d370*/  MUFU.EX2 R186, R3 ;  /* 0x0000000300ba7308 */ /* 0x0002e40000000800 */
[--C-:B-1----:R-:W-:Y:S01]  /*d380*/  FFMA.FTZ R3, R189, c[0x0][0x2d0], -R2.reuse ;  /* 0x0000b400bd037a23 */ /* 0x102fe20000010802 */
[----:B------:R-:W-:Y:S01]  /*d390*/  MOV R189, R10 ;  /* 0x0000000a00bd7202 */ /* 0x000fe20000000f00 */
[----:B------:R-:W-:Y:S01]  /*d3a0*/  FMUL.FTZ R10, R0, R118 ;  /* 0x00000076000a7220 */ /* 0x000fe20000410000 */
[----:B---3--:R-:W-:Y:S05]  /*d3b0*/  F2FP.PACK_AB R117, R186, R182 ;  /* 0x000000b6ba75723e */ /* 0x008fea00000000ff */
[----:B------:R1:W3:Y:S01]  /*d3c0*/  MUFU.EX2 R28, R3 ;  /* 0x00000003001c7308 */ /* 0x0002e20000000800 */
[----:B------:R-:W-:Y:S01]  /*d3d0*/  F2FP.PACK_AB R113, R220, R189 ;  /* 0x000000bddc71723e */ /* 0x000fe200000000ff */
[----:B-1----:R-:W-:Y:S01]  /*d3e0*/  FFMA.FTZ R3, R188, c[0x0][0x2d0], -R2 ;  /* 0x0000b400bc037a23 */ /* 0x002fe20000010802 */
[----:B------:R-:W-:Y:S01]  /*d3f0*/  MOV R188, R4 ;  /* 0x0000000400bc7202 */ /* 0x000fe20000000f00 */
[----:B------:R-:W-:Y:S01]  /*d400*/  FMUL.FTZ R4, R103, R112 ;  /* 0x0000007067047220 */ /* 0x000fe20000410000 */
[----:B------:R-:W-:Y:S05]  /*d410*/  F2FP.PACK_AB R112, R32, R191 ;  /* 0x000000bf2070723e */ /* 0x000fea00000000ff */
[----:B------:R1:W4:Y:S01]  /*d420*/  MUFU.EX2 R181, R3 ;  /* 0x0000000300b57308 */ /* 0x0003220000000800 */
[----:B---3--:R-:W-:Y:S02]  /*d430*/  MOV R135, R28 ;  /* 0x0000001c00877202 */ /* 0x008fe40000000f00 */
[----:B------:R-:W-:Y:S01]  /*d440*/  F2FP.PACK_AB R118, R180, R188 ;  /* 0x000000bcb476723e */ /* 0x000fe200000000ff */
[-C--:B------:R-:W-:Y:S05]  /*d450*/  HMMA.16816.F32 R4, R112, R20.reuse, R4 ;  /* 0x000000147004723c */ /* 0x080fea0000001804 */
[--C-:B-1----:R-:W-:Y:S01]  /*d460*/  FFMA.FTZ R3, R192, c[0x0][0x2d0], -R110.reuse ;  /* 0x0000b400c0037a23 */ /* 0x102fe2000001086e */
[----:B----4-:R-:W-:Y:S01]  /*d470*/  F2FP.PACK_AB R119, R181, R28 ;  /* 0x0000001cb577723e */ /* 0x010fe200000000ff */
[----:B------:R-:W-:Y:S01]  /*d480*/  FMUL.FTZ R28, R100, R136 ;  /* 0x00000088641c7220 */ /* 0x000fe20000410000 */
[----:B------:R-:W-:Y:S01]  /*d490*/  MOV R136, R31 ;  /* 0x0000001f00887202 */ /* 0x000fe20000000f00 */
[----:B------:R1:W-:Y:S03]  /*d4a0*/  MUFU.EX2 R132, R3 ;  /* 0x0000000300847308 */ /* 0x0003e60000000800 */
[----:B------:R-:W-:Y:S01]  /*d4b0*/  FMUL.FTZ R31, R0, R139 ;  /* 0x0000008b001f7220 */ /* 0x000fe20000410000 */
[----:B------:R-:W-:Y:S01]  /*d4c0*/  MOV R139, R32 ;  /* 0x00000020008b7202 */ /* 0x000fe20000000f00 */
[C---:B------:R-:W-:Y:S01]  /*d4d0*/  FMUL.FTZ R32, R103.reuse, R140 ;  /* 0x0000008c67207220 */ /* 0x040fe20000410000 */
[C---:B------:R-:W-:Y:S04]  /*d4e0*/  HMMA.16816.F32 R8, R116.reuse, R20, R8 ;  /* 0x000000147408723c */ /* 0x040fe80000001808 */
[----:B------:R-:W-:Y:S02]  /*d4f0*/  MOV R152, R139 ;  /* 0x0000008b00987202 */ /* 0x000fe40000000f00 */
[----:B------:R-:W-:Y:S01]  /*d500*/  MOV R139, R135 ;  /* 0x00000087008b7202 */ /* 0x000fe20000000f00 */
[C---:B------:R-:W-:Y:S01]  /*d510*/  FMUL.FTZ R20, R103.reuse, R128 ;  /* 0x0000008067147220 */ /* 0x040fe20000410000 */
[-C--:B------:R-:W-:Y:S04]  /*d520*/  HMMA.16816.F32 R12, R116, R22.reuse, R12 ;  /* 0x00000016740c723c */ /* 0x080fe8000000180c */
[----:B------:R-:W-:Y:S01]  /*d530*/  FMUL.FTZ R21, R103, R129 ;  /* 0x0000008167157220 */ /* 0x000fe20000410000 */
[----:B------:R-:W-:Y:S03]  /*d540*/  MOV R135, R188 ;  /* 0x000000bc00877202 */ /* 0x000fe60000000f00 */
[C---:B------:R-:W-:Y:S04]  /*d550*/  HMMA.16816.F32 R16, R112.reuse, R22, R16 ;  /* 0x000000167010723c */ /* 0x040fe80000001810 */
[--C-:B-1----:R-:W-:Y:S03]  /*d560*/  FFMA.FTZ R3, R193, c[0x0][0x2d0], -R110.reuse ;  /* 0x0000b400c1037a23 */ /* 0x102fe6000001086e */
[C---:B------:R-:W-:Y:S01]  /*d570*/  FMUL.FTZ R22, R101.reuse, R130 ;  /* 0x0000008265167220 */ /* 0x040fe20000410000 */
[----:B------:R1:W-:Y:S01]  /*d580*/  MUFU.EX2 R184, R3 ;  /* 0x0000000300b87308 */ /* 0x0003e20000000800 */
[----:B------:R-:W-:Y:S02]  /*d590*/  FMUL.FTZ R23, R101, R131 ;  /* 0x0000008365177220 */ /* 0x000fe40000410000 */
[----:B------:R-:W-:Y:S05]  /*d5a0*/  LDSM.16.MT88.4 R128, [R222+0x500] ;  /* 0x00050000de80783b */ /* 0x000fea0000004200 */
[-C--:B------:R-:W-:Y:S08]  /*d5b0*/  HMMA.16816.F32 R20, R112, R36.reuse, R20 ;  /* 0x000000247014723c */ /* 0x080ff00000001814 */
[C---:B------:R-:W-:Y:S07]  /*d5c0*/  HMMA.16816.F32 R24, R116.reuse, R36, R24 ;  /* 0x000000247418723c */ /* 0x040fee0000001818 */
[C---:B------:R-:W-:Y:S01]  /*d5d0*/  FMUL.FTZ R36, R103.reuse, R144 ;  /* 0x0000009067247220 */ /* 0x040fe20000410000 */
[-C--:B------:R-:W-:Y:S04]  /*d5e0*/  HMMA.16816.F32 R28, R116, R38.reuse, R28 ;  /* 0x00000026741c723c */ /* 0x080fe8000000181c */
[--C-:B-1----:R-:W-:Y:S01]  /*d5f0*/  FFMA.FTZ R3, R196, c[0x0][0x2d0], -R111.reuse ;  /* 0x0000b400c4037a23 */ /* 0x102fe2000001086f */
[----:B------:R-:W-:Y:S01]  /*d600*/  MOV R144, R133 ;  /* 0x0000008500907202 */ /* 0x000fe20000000f00 */
[----:B------:R-:W-:Y:S01]  /*d610*/  FMUL.FTZ R37, R103, R145 ;  /* 0x0000009167257220 */ /* 0x000fe20000410000 */
[----:B------:R-:W-:Y:S01]  /*d620*/  MOV R133, R191 ;  /* 0x000000bf00857202 */ /* 0x000fe20000000f00 */
[C---:B------:R-:W-:Y:S01]  /*d630*/  HMMA.16816.F32 R32, R112.reuse, R38, R32 ;  /* 0x000000267020723c */ /* 0x040fe20000001820 */
[----:B------:R1:W-:Y:S03]  /*d640*/  MUFU.EX2 R134, R3 ;  /* 0x0000000300867308 */ /* 0x0003e60000000800 */
[----:B------:R-:W-:Y:S03]  /*d650*/  MOV R145, R189 ;  /* 0x000000bd00917202 */ /* 0x000fe60000000f00 */
[C---:B------:R-:W-:Y:S02]  /*d660*/  FMUL.FTZ R39, R101.reuse, R147 ;  /* 0x0000009365277220 */ /* 0x040fe40000410000 */
[----:B------:R-:W-:Y:S07]  /*d670*/  FMUL.FTZ R38, R101, R146 ;  /* 0x0000009265267220 */ /* 0x000fee0000410000 */
[-C--:B------:R-:W-:Y:S08]  /*d680*/  HMMA.16816.F32 R36, R112, R52.reuse, R36 ;  /* 0x000000347024723c */ /* 0x080ff00000001824 */
[C---:B------:R-:W-:Y:S04]  /*d690*/  HMMA.16816.F32 R40, R116.reuse, R52, R40 ;  /* 0x000000347428723c */ /* 0x040fe80000001828 */
[--C-:B-1----:R-:W-:Y:S03]  /*d6a0*/  FFMA.FTZ R3, R198, c[0x0][0x2d0], -R111.reuse ;  /* 0x0000b400c6037a23 */ /* 0x102fe6000001086f */
[C---:B------:R-:W-:Y:S01]  /*d6b0*/  FMUL.FTZ R52, R103.reuse, R160 ;  /* 0x000000a067347220 */ /* 0x040fe20000410000 */
[-C--:B------:R-:W-:Y:S01]  /*d6c0*/  HMMA.16816.F32 R44, R116, R54.reuse, R44 ;  /* 0x00000036742c723c */ /* 0x080fe2000000182c */
[----:B------:R1:W3:Y:S03]  /*d6d0*/  MUFU.EX2 R140, R3 ;  /* 0x00000003008c7308 */ /* 0x0002e60000000800 */
[----:B------:R-:W-:Y:S04]  /*d6e0*/  FMUL.FTZ R53, R103, R161 ;  /* 0x000000a167357220 */ /* 0x000fe80000410000 */
[C---:B------:R-:W-:Y:S07]  /*d6f0*/  HMMA.16816.F32 R48, R112.reuse, R54, R48 ;  /* 0x000000367030723c */ /* 0x040fee0000001830 */
[C---:B------:R-:W-:Y:S02]  /*d700*/  FMUL.FTZ R54, R101.reuse, R162 ;  /* 0x000000a265367220 */ /* 0x040fe40000410000 */
[----:B------:R-:W-:Y:S07]  /*d710*/  FMUL.FTZ R55, R101, R163 ;  /* 0x000000a365377220 */ /* 0x000fee0000410000 */
[-C--:B--2---:R-:W-:Y:S03]  /*d720*/  HMMA.16816.F32 R52, R112, R120.reuse, R52 ;  /* 0x000000787034723c */ /* 0x084fe60000001834 */
        /* <DEDUP_REMOVED lines=18> */
[--C-:B-1----:R-:W-:Y:S04]  /*d850*/  FFMA.FTZ R3, R199, c[0x0][0x2d0], -R111.reuse ;  /* 0x0000b400c7037a23 */ /* 0x102fe8000001086f */
[----:B------:R-:W-:Y:S01]  /*d860*/  HMMA.16816.F32 R96, R112, R122, R96 ;  /* 0x0000007a7060723c */ /* 0x000fe20000001860 */
[----:B------:R-:W1:Y:S01]  /*d870*/  LDSM.16.MT88.4 R120, [R221+0x1500] ;  /* 0x00150000dd78783b */ /* 0x000e620000004200 */
[----:B------:R2:W2:Y:S05]  /*d880*/  MUFU.EX2 R153, R3 ;  /* 0x0000000300997308 */ /* 0x0004aa0000000800 */
[----:B---3--:R-:W-:Y:S02]  /*d890*/  F2FP.PACK_AB R113, R140, R134 ;  /* 0x000000868c71723e */ /* 0x008fe400000000ff */
[----:B----4-:R-:W-:Y:S03]  /*d8a0*/  F2FP.PACK_AB R114, R149, R143 ;  /* 0x0000008f9572723e */ /* 0x010fe600000000ff */
[----:B------:R-:W-:Y:S01]  /*d8b0*/  F2FP.PACK_AB R112, R184, R132 ;  /* 0x00000084b870723e */ /* 0x000fe200000000ff */
[--C-:B--2---:R-:W-:Y:S01]  /*d8c0*/  FFMA.FTZ R3, R201, c[0x0][0x2d0], -R176.reuse ;  /* 0x0000b400c9037a23 */ /* 0x104fe200000108b0 */
[----:B------:R-:W-:Y:S03]  /*d8d0*/  F2FP.PACK_AB R115, R153, R150 ;  /* 0x000000969973723e */ /* 0x000fe600000000ff */
[----:B------:R2:W-:Y:S04]  /*d8e0*/  MUFU.EX2 R147, R3 ;  /* 0x0000000300937308 */ /* 0x0005e80000000800 */
[-C--:B------:R-:W-:Y:S03]  /*d8f0*/  HMMA.16816.F32 R4, R112, R124.reuse, R4 ;  /* 0x0000007c7004723c */ /* 0x080fe60000001804 */
[----:B--2---:R-:W-:Y:S04]  /*d900*/  FFMA.FTZ R3, R200, c[0x0][0x2d0], -R176 ;  /* 0x0000b400c8037a23 */ /* 0x004fe800000108b0 */
[----:B------:R2:W3:Y:S02]  /*d910*/  MUFU.EX2 R141, R3 ;  /* 0x00000003008d7308 */ /* 0x0004e40000000800 */
[--C-:B--2---:R-:W-:Y:S03]  /*d920*/  FFMA.FTZ R3, R202, c[0x0][0x2d0], -R2.reuse ;  /* 0x0000b400ca037a23 */ /* 0x104fe60000010802 */
[----:B---3--:R-:W-:Y:S05]  /*d930*/  F2FP.PACK_AB R116, R141, R147 ;  /* 0x000000938d74723e */ /* 0x008fea00000000ff */
[----:B------:R2:W-:Y:S02]  /*d940*/  MUFU.EX2 R148, R3 ;  /* 0x0000000300947308 */ /* 0x0005e40000000800 */
[----:B--2---:R-:W-:Y:S08]  /*d950*/  FFMA.FTZ R3, R203, c[0x0][0x2d0], -R2 ;  /* 0x0000b400cb037a23 */ /* 0x004ff00000010802 */
[----:B------:R2:W3:Y:S02]  /*d960*/  MUFU.EX2 R142, R3 ;  /* 0x00000003008e7308 */ /* 0x0004e40000000800 */
[--C-:B--2---:R-:W-:Y:S01]  /*d970*/  FFMA.FTZ R3, R204, c[0x0][0x2d0], -R176.reuse ;  /* 0x0000b400cc037a23 */ /* 0x104fe200000108b0 */
[----:B---3--:R-:W-:Y:S07]  /*d980*/  F2FP.PACK_AB R117, R142, R148 ;  /* 0x000000948e75723e */ /* 0x008fee00000000ff */
        /* <DEDUP_REMOVED lines=10> */
[----:B------:R2:W-:Y:S01]  /*da30*/  MUFU.EX2 R192, R3 ;  /* 0x0000000300c07308 */ /* 0x0005e20000000800 */
[C---:B------:R-:W-:Y:S08]  /*da40*/  HMMA.16816.F32 R8, R116.reuse, R124, R8 ;  /* 0x0000007c7408723c */ /* 0x040ff00000001808 */
[-C--:B------:R-:W-:Y:S08]  /*da50*/  HMMA.16816.F32 R12, R116, R126.reuse, R12 ;  /* 0x0000007e740c723c */ /* 0x080ff0000000180c */
[C---:B------:R-:W-:Y:S01]  /*da60*/  HMMA.16816.F32 R16, R112.reuse, R126, R16 ;  /* 0x0000007e7010723c */ /* 0x040fe20000001810 */
[----:B------:R-:W3:Y:S03]  /*da70*/  LDSM.16.MT88.4 R124, [R222+0x1500] ;  /* 0x00150000de7c783b */ /* 0x000ee60000004200 */
[--C-:B--2---:R-:W-:Y:S04]  /*da80*/  FFMA.FTZ R3, R213, c[0x0][0x2d0], -R110.reuse ;  /* 0x0000b400d5037a23 */ /* 0x104fe8000001086e */
[-C--:B------:R-:W-:Y:S01]  /*da90*/  HMMA.16816.F32 R20, R112, R128.reuse, R20 ;  /* 0x000000807014723c */ /* 0x080fe20000001814 */
[----:B------:R2:W4:Y:S07]  /*daa0*/  MUFU.EX2 R107, R3 ;  /* 0x00000003006b7308 */ /* 0x00052e0000000800 */
[C---:B------:R-:W-:Y:S08]  /*dab0*/  HMMA.16816.F32 R24, R116.reuse, R128, R24 ;  /* 0x000000807418723c */ /* 0x040ff00000001818 */
[-C--:B------:R-:W-:Y:S08]  /*dac0*/  HMMA.16816.F32 R28, R116, R130.reuse, R28 ;  /* 0x00000082741c723c */ /* 0x080ff0000000181c */
[C---:B------:R-:W-:Y:S01]  /*dad0*/  HMMA.16816.F32 R32, R112.reuse, R130, R32 ;  /* 0x000000827020723c */ /* 0x040fe20000001820 */
[----:B------:R-:W3:Y:S03]  /*dae0*/  LDSM.16.MT88.4 R128, [R221+0x2500] ;  /* 0x00250000dd80783b */ /* 0x000ee60000004200 */
[--C-:B--2---:R-:W-:Y:S04]  /*daf0*/  FFMA.FTZ R3, R214, c[0x0][0x2d0], -R111.reuse ;  /* 0x0000b400d6037a23 */ /* 0x104fe8000001086f */
[-C--:B-1----:R-:W-:Y:S01]  /*db00*/  HMMA.16816.F32 R36, R112, R120.reuse, R36 ;  /* 0x000000787024723c */ /* 0x082fe20000001824 */
[----:B------:R1:W-:Y:S07]  /*db10*/  MUFU.EX2 R213, R3 ;  /* 0x0000000300d57308 */ /* 0x0003ee0000000800 */
[C---:B------:R-:W-:Y:S08]  /*db20*/  HMMA.16816.F32 R40, R116.reuse, R120, R40 ;  /* 0x000000787428723c */ /* 0x040ff00000001828 */
[-C--:B------:R-:W-:Y:S08]  /*db30*/  HMMA.16816.F32 R44, R116, R122.reuse, R44 ;  /* 0x0000007a742c723c */ /* 0x080ff0000000182c */
[C---:B------:R-:W-:Y:S01]  /*db40*/  HMMA.16816.F32 R48, R112.reuse, R122, R48 ;  /* 0x0000007a7030723c */ /* 0x040fe20000001830 */
[----:B------:R-:W2:Y:S03]  /*db50*/  LDSM.16.MT88.4 R120, [R222+0x2500] ;  /* 0x00250000de78783b */ /* 0x000ea60000004200 */
[--C-:B-1----:R-:W-:Y:S01]  /*db60*/  FFMA.FTZ R3, R215, c[0x0][0x2d0], -R111.reuse ;  /* 0x0000b400d7037a23 */ /* 0x102fe2000001086f */
[----:B----4-:R-:W-:Y:S01]  /*db70*/  MOV R215, R107 ;  /* 0x0000006b00d77202 */ /* 0x010fe20000000f00 */
[--C-:B------:R-:W-:Y:S02]  /*db80*/  FFMA.FTZ R107, R209, c[0x0][0x2d0], -R110.reuse ;  /* 0x0000b400d16b7a23 */ /* 0x100fe4000001086e */
[-C--:B---3--:R-:W-:Y:S01]  /*db90*/  HMMA.16816.F32 R52, R112, R124.reuse, R52 ;  /* 0x0000007c7034723c */ /* 0x088fe20000001834 */
[----:B------:R1:W3:Y:S07]  /*dba0*/  MUFU.EX2 R214, R3 ;  /* 0x0000000300d67308 */ /* 0x0002ee0000000800 */
[C---:B------:R-:W-:Y:S03]  /*dbb0*/  HMMA.16816.F32 R56, R116.reuse, R124, R56 ;  /* 0x0000007c7438723c */ /* 0x040fe60000001838 */
[----:B------:R4:W-:Y:S05]  /*dbc0*/  MUFU.EX2 R209, R107 ;  /* 0x0000006b00d17308 */ /* 0x0009ea0000000800 */
[-C--:B------:R-:W-:Y:S08]  /*dbd0*/  HMMA.16816.F32 R60, R116, R126.reuse, R60 ;  /* 0x0000007e743c723c */ /* 0x080ff0000000183c */
[C---:B------:R-:W-:Y:S01]  /*dbe0*/  HMMA.16816.F32 R64, R112.reuse, R126, R64 ;  /* 0x0000007e7040723c */ /* 0x040fe20000001840 */
[----:B------:R-:W3:Y:S03]  /*dbf0*/  LDSM.16.MT88.4 R124, [R221+0x900] ;  /* 0x00090000dd7c783b */ /* 0x000ee60000004200 */
[----:B-1----:R-:W-:Y:S04]  /*dc00*/  FFMA.FTZ R3, R208, c[0x0][0x2d0], -R110 ;  /* 0x0000b400d0037a23 */ /* 0x002fe8000001086e */
[-C--:B------:R-:W-:Y:S01]  /*dc10*/  HMMA.16816.F32 R68, R112, R128.reuse, R68 ;  /* 0x000000807044723c */ /* 0x080fe20000001844 */
[----:B------:R1:W1:Y:S03]  /*dc20*/  MUFU.EX2 R212, R3 ;  /* 0x0000000300d47308 */ /* 0x0002660000000800 */
[----:B----4-:R-:W-:Y:S01]  /*dc30*/  FFMA.FTZ R107, R217, c[0x0][0x2d0], -R176 ;  /* 0x0000b400d96b7a23 */ /* 0x010fe200000108b0 */
[----:B------:R-:W-:Y:S03]  /*dc40*/  MOV R217, R153 ;  /* 0x0000009900d97202 */ /* 0x000fe60000000f00 */
[C---:B------:R-:W-:Y:S03]  /*dc50*/  HMMA.16816.F32 R72, R116.reuse, R128, R72 ;  /* 0x000000807448723c */ /* 0x040fe60000001848 */
[----:B------:R4:W-:Y:S05]  /*dc60*/  MUFU.EX2 R205, R107 ;  /* 0x0000006b00cd7308 */ /* 0x0009ea0000000800 */
[-C--:B------:R-:W-:Y:S08]  /*dc70*/  HMMA.16816.F32 R76, R116, R130.reuse, R76 ;  /* 0x00000082744c723c */ /* 0x080ff0000000184c */
[C---:B------:R-:W-:Y:S01]  /*dc80*/  HMMA.16816.F32 R80, R112.reuse, R130, R80 ;  /* 0x000000827050723c */ /* 0x040fe20000001850 */
[----:B------:R-:W3:Y:S03]  /*dc90*/  LDSM.16.MT88.4 R128, [R222+0x900] ;  /* 0x00090000de80783b */ /* 0x000ee60000004200 */
[--C-:B-1----:R-:W-:Y:S01]  /*dca0*/  FFMA.FTZ R3, R210, c[0x0][0x2d0], -R111.reuse ;  /* 0x0000b400d2037a23 */ /* 0x102fe2000001086f */
[----:B------:R-:W-:Y:S03]  /*dcb0*/  MOV R210, R192 ;  /* 0x000000c000d27202 */ /* 0x000fe60000000f00 */
[-C--:B--2---:R-:W-:Y:S01]  /*dcc0*/  HMMA.16816.F32 R84, R112, R120.reuse, R84 ;  /* 0x000000787054723c */ /* 0x084fe20000001854 */
[----:B------:R1:W-:Y:S03]  /*dcd0*/  MUFU.EX2 R208, R3 ;  /* 0x0000000300d07308 */ /* 0x0003e60000000800 */
[----:B----4-:R-:W-:Y:S04]  /*dce0*/  FFMA.FTZ R107, R178, c[0x0][0x2d0], -R110 ;  /* 0x0000b400b26b7a23 */ /* 0x010fe8000001086e */
[C---:B------:R-:W-:Y:S03]  /*dcf0*/  HMMA.16816.F32 R88, R116.reuse, R120, R88 ;  /* 0x000000787458723c */ /* 0x040fe60000001858 */
[----:B------:R2:W-:Y:S05]  /*dd00*/  MUFU.EX2 R193, R107 ;  /* 0x0000006b00c17308 */ /* 0x0005ea0000000800 */
[-C--:B------:R-:W-:Y:S08]  /*dd10*/  HMMA.16816.F32 R92, R116, R122.reuse, R92 ;  /* 0x0000007a745c723c */ /* 0x080ff0000000185c */
[----:B------:R-:W-:Y:S01]  /*dd20*/  HMMA.16816.F32 R96, R112, R122, R96 ;  /* 0x0000007a7060723c */ /* 0x000fe20000001860 */
[----:B------:R-:W4:Y:S03]  /*dd30*/  LDSM.16.MT88.4 R120, [R221+0x1900] ;  /* 0x00190000dd78783b */ /* 0x000f260000004200 */
[--C-:B-1----:R-:W-:Y:S01]  /*dd40*/  FFMA.FTZ R3, R211, c[0x0][0x2d0], -R111.reuse ;  /* 0x0000b400d3037a23 */ /* 0x102fe2000001086f */
[----:B------:R-:W-:Y:S02]  /*dd50*/  MOV R211, R155 ;  /* 0x0000009b00d37202 */ /* 0x000fe40000000f00 */
[----:B------:R-:W-:Y:S01]  /*dd60*/  F2FP.PACK_AB R112, R215, R210 ;  /* 0x000000d2d770723e */ /* 0x000fe200000000ff */
[----:B------:R1:W1:Y:S01]  /*dd70*/  MUFU.EX2 R207, R3 ;  /* 0x0000000300cf7308 */ /* 0x0002620000000800 */
[----:B---3--:R-:W-:Y:S03]  /*dd80*/  F2FP.PACK_AB R113, R214, R213 ;  /* 0x000000d5d671723e */ /* 0x008fe600000000ff */
[----:B------:R-:W-:Y:S01]  /*dd90*/  F2FP.PACK_AB R114, R209, R212 ;  /* 0x000000d4d172723e */ /* 0x000fe200000000ff */
[--C-:B--2---:R-:W-:Y:S01]  /*dda0*/  FFMA.FTZ R107, R250, c[0x0][0x2d0], -R176.reuse ;  /* 0x0000b400fa6b7a23 */ /* 0x104fe200000108b0 */
[----:B------:R-:W-:Y:S02]  /*ddb0*/  MOV R250, R132 ;  /* 0x0000008400fa7202 */ /* 0x000fe40000000f00 */
[----:B------:R-:W-:Y:S02]  /*ddc0*/  MOV R132, R183 ;  /* 0x000000b700847202 */ /* 0x000fe40000000f00 */
[----:B------:R-:W-:Y:S01]  /*ddd0*/  MUFU.EX2 R189, R107 ;  /* 0x0000006b00bd7308 */ /* 0x000fe20000000800 */
[----:B-1----:R-:W-:Y:S01]  /*dde0*/  FFMA.FTZ R3, R216, c[0x0][0x2d0], -R176 ;  /* 0x0000b400d8037a23 */ /* 0x002fe200000108b0 */
[----:B------:R-:W-:Y:S02]  /*ddf0*/  F2FP.PACK_AB R115, R207, R208 ;  /* 0x000000d0cf73723e */ /* 0x000fe400000000ff */
[----:B------:R-:W-:Y:S06]  /*de00*/  MOV R216, R154 ;  /* 0x0000009a00d87202 */ /* 0x000fec0000000f00 */
[----:B------:R1:W2:Y:S01]  /*de10*/  MUFU.EX2 R206, R3 ;  /* 0x0000000300ce7308 */ /* 0x0002a20000000800 */
[-C--:B------:R-:W-:Y:S03]  /*de20*/  HMMA.16816.F32 R4, R112, R124.reuse, R4 ;  /* 0x0000007c7004723c */ /* 0x080fe60000001804 */
[--C-:B-1----:R-:W-:Y:S01]  /*de30*/  FFMA.FTZ R3, R218, c[0x0][0x2d0], -R2.reuse ;  /* 0x0000b400da037a23 */ /* 0x102fe20000010802 */
[----:B--2---:R-:W-:Y:S02]  /*de40*/  F2FP.PACK_AB R116, R205, R206 ;  /* 0x000000cecd74723e */ /* 0x004fe400000000ff */
[----:B------:R-:W-:Y:S03]  /*de50*/  MOV R218, R149 ;  /* 0x0000009500da7202 */ /* 0x000fe60000000f00 */
[----:B------:R1:W-:Y:S03]  /*de60*/  MUFU.EX2 R204, R3 ;  /* 0x0000000300cc7308 */ /* 0x0003e60000000800 */
        /* <DEDUP_REMOVED lines=9> */
[----:B------:R-:W-:Y:S01]  /*df00*/  MOV R138, R186 ;  /* 0x000000ba008a7202 */ /* 0x000fe20000000f00 */
[--C-:B-1----:R-:W-:Y:S01]  /*df10*/  FFMA.FTZ R3, R239, c[0x0][0x2d0], -R176.reuse ;  /* 0x0000b400ef037a23 */ /* 0x102fe200000108b0 */
[----:B--2---:R-:W-:Y:S02]  /*df20*/  F2FP.PACK_AB R117, R203, R204 ;  /* 0x000000cccb75723e */ /* 0x004fe400000000ff */
[----:B------:R-:W-:Y:S03]  /*df30*/  MOV R239, R151 ;  /* 0x0000009700ef7202 */ /* 0x000fe60000000f00 */
        /* <DEDUP_REMOVED lines=22> */
[----:B------:R1:W3:Y:S01]  /*e0a0*/  MUFU.EX2 R197, R3 ;  /* 0x0000000300c57308 */ /* 0x0002e20000000800 */
[----:B------:R-:W-:Y:S06]  /*e0b0*/  LDSM.16.MT88.4 R140, [R222+0xd00] ;  /* 0x000d0000de8c783b */ /* 0x000fec0000004200 */
[C---:B------:R-:W-:Y:S08]  /*e0c0*/  HMMA.16816.F32 R24, R116.reuse, R128, R24 ;  /* 0x000000807418723c */ /* 0x040ff00000001818 */
[-C--:B------:R-:W-:Y:S08]  /*e0d0*/  HMMA.16816.F32 R28, R116, R130.reuse, R28 ;  /* 0x00000082741c723c */ /* 0x080ff0000000181c */
[C---:B------:R-:W-:Y:S01]  /*e0e0*/  HMMA.16816.F32 R32, R112.reuse, R130, R32 ;  /* 0x000000827020723c */ /* 0x040fe20000001820 */
[----:B------:R-:W2:Y:S03]  /*e0f0*/  LDSM.16.MT88.4 R128, [R221+0x2900] ;  /* 0x00290000dd80783b */ /* 0x000ea60000004200 */
[--C-:B-1----:R-:W-:Y:S01]  /*e100*/  FFMA.FTZ R3, R247, c[0x0][0x2d0], -R111.reuse ;  /* 0x0000b400f7037a23 */ /* 0x102fe2000001086f */
[----:B------:R-:W-:Y:S02]  /*e110*/  MOV R247, R184 ;  /* 0x000000b800f77202 */ /* 0x000fe40000000f00 */
[----:B------:R3:W-:Y:S01]  /*e120*/  MUFU.EX2 R184, R108 ;  /* 0x0000006c00b87308 */ /* 0x0007e20000000800 */
[-C--:B----4-:R-:W-:Y:S08]  /*e130*/  HMMA.16816.F32 R36, R112, R120.reuse, R36 ;  /* 0x000000787024723c */ /* 0x090ff00000001824 */
[C---:B------:R-:W-:Y:S01]  /*e140*/  HMMA.16816.F32 R40, R116.reuse, R120, R40 ;  /* 0x000000787428723c */ /* 0x040fe20000001828 */
[----:B------:R1:W-:Y:S07]  /*e150*/  MUFU.EX2 R196, R3 ;  /* 0x0000000300c47308 */ /* 0x0003ee0000000800 */
[-C--:B------:R-:W-:Y:S04]  /*e160*/  HMMA.16816.F32 R44, R116, R122.reuse, R44 ;  /* 0x0000007a742c723c */ /* 0x080fe8000000182c */
[----:B---3--:R-:W-:Y:S04]  /*e170*/  F2FP.PACK_AB R108, R197, R198 ;  /* 0x000000c6c56c723e */ /* 0x008fe800000000ff */
[C---:B------:R-:W-:Y:S01]  /*e180*/  HMMA.16816.F32 R48, R112.reuse, R122, R48 ;  /* 0x0000007a7030723c */ /* 0x040fe20000001830 */
[----:B------:R-:W3:Y:S07]  /*e190*/  LDSM.16.MT88.4 R120, [R222+0x2900] ;  /* 0x00290000de78783b */ /* 0x000eee0000004200 */
[-C--:B--2---:R-:W-:Y:S04]  /*e1a0*/  HMMA.16816.F32 R52, R112, R124.reuse, R52 ;  /* 0x0000007c7034723c */ /* 0x084fe80000001834 */
[--C-:B-1----:R-:W-:Y:S01]  /*e1b0*/  FFMA.FTZ R3, R248, c[0x0][0x2d0], -R111.reuse ;  /* 0x0000b400f8037a23 */ /* 0x102fe2000001086f */
[----:B------:R-:W-:Y:S03]  /*e1c0*/  MOV R248, R148 ;  /* 0x0000009400f87202 */ /* 0x000fe60000000f00 */
[C---:B------:R-:W-:Y:S01]  /*e1d0*/  HMMA.16816.F32 R56, R116.reuse, R124, R56 ;  /* 0x0000007c7438723c */ /* 0x040fe20000001838 */
[----:B------:R1:W-:Y:S07]  /*e1e0*/  MUFU.EX2 R195, R3 ;  /* 0x0000000300c37308 */ /* 0x0003ee0000000800 */
[-C--:B------:R-:W-:Y:S08]  /*e1f0*/  HMMA.16816.F32 R60, R116, R126.reuse, R60 ;  /* 0x0000007e743c723c */ /* 0x080ff0000000183c */
[C---:B------:R-:W-:Y:S01]  /*e200*/  HMMA.16816.F32 R64, R112.reuse, R126, R64 ;  /* 0x0000007e7040723c */ /* 0x040fe20000001840 */
[----:B------:R-:W2:Y:S07]  /*e210*/  LDSM.16.MT88.4 R124, [R221+0xd00] ;  /* 0x000d0000dd7c783b */ /* 0x000eae0000004200 */
[-C--:B------:R-:W-:Y:S04]  /*e220*/  HMMA.16816.F32 R68, R112, R128.reuse, R68 ;  /* 0x000000807044723c */ /* 0x080fe80000001844 */
[----:B-1----:R-:W-:Y:S04]  /*e230*/  FFMA.FTZ R3, R177, c[0x0][0x2d0], -R110 ;  /* 0x0000b400b1037a23 */ /* 0x002fe8000001086e */
[C---:B------:R-:W-:Y:S01]  /*e240*/  HMMA.16816.F32 R72, R116.reuse, R128, R72 ;  /* 0x000000807448723c */ /* 0x040fe20000001848 */
[----:B------:R1:W4:Y:S07]  /*e250*/  MUFU.EX2 R194, R3 ;  /* 0x0000000300c27308 */ /* 0x00032e0000000800 */
[-C--:B------:R-:W-:Y:S08]  /*e260*/  HMMA.16816.F32 R76, R116, R130.reuse, R76 ;  /* 0x00000082744c723c */ /* 0x080ff0000000184c */
[C---:B------:R-:W-:Y:S08]  /*e270*/  HMMA.16816.F32 R80, R112.reuse, R130, R80 ;  /* 0x000000827050723c */ /* 0x040ff00000001850 */
[-C--:B---3--:R-:W-:Y:S04]  /*e280*/  HMMA.16816.F32 R84, R112, R120.reuse, R84 ;  /* 0x000000787054723c */ /* 0x088fe80000001854 */
[--C-:B-1----:R-:W-:Y:S01]  /*e290*/  FFMA.FTZ R3, R179, c[0x0][0x2d0], -R111.reuse ;  /* 0x0000b400b3037a23 */ /* 0x102fe2000001086f */
[----:B----4-:R-:W-:Y:S03]  /*e2a0*/  F2FP.PACK_AB R110, R193, R194 ;  /* 0x000000c2c16e723e */ /* 0x010fe600000000ff */
[C---:B------:R-:W-:Y:S01]  /*e2b0*/  HMMA.16816.F32 R88, R116.reuse, R120, R88 ;  /* 0x000000787458723c */ /* 0x040fe20000001858 */
[----:B------:R1:W-:Y:S07]  /*e2c0*/  MUFU.EX2 R192, R3 ;  /* 0x0000000300c07308 */ /* 0x0003ee0000000800 */
[-C--:B------:R-:W-:Y:S08]  /*e2d0*/  HMMA.16816.F32 R92, R116, R122.reuse, R92 ;  /* 0x0000007a745c723c */ /* 0x080ff0000000185c */
[----:B------:R-:W-:Y:S04]  /*e2e0*/  HMMA.16816.F32 R96, R112, R122, R96 ;  /* 0x0000007a7060723c */ /* 0x000fe80000001860 */
[----:B-1----:R-:W-:Y:S01]  /*e2f0*/  FFMA.FTZ R3, R243, c[0x0][0x2d0], -R111 ;  /* 0x0000b400f3037a23 */ /* 0x002fe2000001086f */
[----:B------:R-:W-:Y:S03]  /*e300*/  MOV R243, R147 ;  /* 0x0000009300f37202 */ /* 0x000fe60000000f00 */
[----:B------:R1:W3:Y:S04]  /*e310*/  MUFU.EX2 R191, R3 ;  /* 0x0000000300bf7308 */ /* 0x0002e80000000800 */
[----:B-1----:R-:W-:Y:S01]  /*e320*/  FFMA.FTZ R3, R249, c[0x0][0x2d0], -R176 ;  /* 0x0000b400f9037a23 */ /* 0x002fe200000108b0 */
[----:B---3--:R-:W-:Y:S02]  /*e330*/  F2FP.PACK_AB R111, R191, R192 ;  /* 0x000000c0bf6f723e */ /* 0x008fe400000000ff */
[----:B------:R-:W-:Y:S03]  /*e340*/  MOV R249, R134 ;  /* 0x0000008600f97202 */ /* 0x000fe60000000f00 */
[----:B------:R1:W-:Y:S01]  /*e350*/  MUFU.EX2 R190, R3 ;  /* 0x0000000300be7308 */ /* 0x0003e20000000800 */
[----:B------:R-:W-:Y:S02]  /*e360*/  MOV R134, R133 ;  /* 0x0000008500867202 */ /* 0x000fe40000000f00 */
[----:B------:R-:W-:Y:S01]  /*e370*/  MOV R133, R182 ;  /* 0x000000b600857202 */ /* 0x000fe20000000f00 */
[--C-:B-1----:R-:W-:Y:S01]  /*e380*/  FFMA.FTZ R3, R252, c[0x0][0x2d0], -R2.reuse ;  /* 0x0000b400fc037a23 */ /* 0x102fe20000010802 */
[----:B------:R-:W-:Y:S05]  /*e390*/  MOV R252, R181 ;  /* 0x000000b500fc7202 */ /* 0x000fea0000000f00 */
[----:B------:R1:W-:Y:S02]  /*e3a0*/  MUFU.EX2 R188, R3 ;  /* 0x0000000300bc7308 */ /* 0x0003e40000000800 */
[--C-:B-1----:R-:W-:Y:S02]  /*e3b0*/  FFMA.FTZ R3, R187, c[0x0][0x2d0], -R2.reuse ;  /* 0x0000b400bb037a23 */ /* 0x102fe40000010802 */
[----:B------:R-:W-:Y:S01]  /*e3c0*/  FFMA.FTZ R2, R109, c[0x0][0x2d0], -R2 ;  /* 0x0000b4006d027a23 */ /* 0x000fe20000010802 */
[----:B------:R-:W-:Y:S05]  /*e3d0*/  F2FP.PACK_AB R109, R195, R196 ;  /* 0x000000c4c36d723e */ /* 0x000fea00000000ff */
[----:B------:R1:W3:Y:S02]  /*e3e0*/  MUFU.EX2 R187, R3 ;  /* 0x0000000300bb7308 */ /* 0x0002e40000000800 */
[-C--:B--2---:R-:W-:Y:S01]  /*e3f0*/  HMMA.16816.F32 R112, R108, R124.reuse, R4 ;  /* 0x0000007c6c70723c */ /* 0x084fe20000001804 */
[----:B------:R-:W-:Y:S07]  /*e400*/  LDSM.16.MT88.4 R4, [R222+0x2d00] ;  /* 0x002d0000de04783b */ /* 0x000fee0000004200 */
[----:B------:R-:W2:Y:S01]  /*e410*/  MUFU.EX2 R107, R2 ;  /* 0x00000002006b7308 */ /* 0x000ea20000000800 */
[--C-:B-1----:R-:W-:Y:S03]  /*e420*/  FFMA.FTZ R3, R156, c[0x0][0x2d0], -R176.reuse ;  /* 0x0000b4009c037a23 */ /* 0x102fe600000108b0 */
[----:B---3--:R-:W-:Y:S01]  /*e430*/  F2FP.PACK_AB R177, R187, R188 ;  /* 0x000000bcbbb1723e */ /* 0x008fe200000000ff */
[----:B------:R-:W1:Y:S05]  /*e440*/  LDSM.16.MT88.4 R156, [R221+0x1d00] ;  /* 0x001d0000dd9c783b */ /* 0x000e6a0000004200 */
[----:B------:R3:W-:Y:S01]  /*e450*/  MUFU.EX2 R186, R3 ;  /* 0x0000000300ba7308 */ /* 0x0007e20000000800 */
[----:B--2---:R-:W-:Y:S02]  /*e460*/  F2FP.PACK_AB R179, R107, R184 ;  /* 0x000000b86bb3723e */ /* 0x004fe400000000ff */
[----:B------:R-:W-:Y:S01]  /*e470*/  MOV R2, R149 ;  /* 0x0000009500027202 */ /* 0x000fe20000000f00 */
[----:B---3--:R-:W-:Y:S01]  /*e480*/  FFMA.FTZ R3, R251, c[0x0][0x2d0], -R176 ;  /* 0x0000b400fb037a23 */ /* 0x008fe200000108b0 */
[----:B------:R-:W-:Y:S02]  /*e490*/  F2FP.PACK_AB R176, R189, R190 ;  /* 0x000000bebdb0723e */ /* 0x000fe400000000ff */
[----:B------:R-:W-:Y:S03]  /*e4a0*/  MOV R251, R180 ;  /* 0x000000b400fb7202 */ /* 0x000fe60000000f00 */
[----:B------:R-:W2:Y:S01]  /*e4b0*/  MUFU.EX2 R185, R3 ;  /* 0x0000000300b97308 */ /* 0x000ea20000000800 */
[----:B------:R-:W3:Y:S01]  /*e4c0*/  LDSM.16.MT88.4 R180, [R221+0x2d00] ;  /* 0x002d0000ddb4783b */ /* 0x000ee20000004200 */
[----:B--2---:R-:W-:Y:S02]  /*e4d0*/  F2FP.PACK_AB R178, R185, R186 ;  /* 0x000000bab9b2723e */ /* 0x004fe400000000ff */
[----:B------:R-:W-:Y:S05]  /*e4e0*/  MOV R3, R152 ;  /* 0x0000009800037202 */ /* 0x000fea0000000f00 */
[C---:B------:R-:W-:Y:S07]  /*e4f0*/  HMMA.16816.F32 R116, R176.reuse, R124, R8 ;  /* 0x0000007cb074723c */ /* 0x040fee0000001808 */
[----:B------:R-:W-:Y:S01]  /*e500*/  MOV R11, R139 ;  /* 0x0000008b000b7202 */ /* 0x000fe20000000f00 */
[-C--:B------:R-:W-:Y:S04]  /*e510*/  HMMA.16816.F32 R120, R176, R126.reuse, R12 ;  /* 0x0000007eb078723c */ /* 0x080fe8000000180c */
[----:B------:R-:W-:Y:S02]  /*e520*/  MOV R10, R144 ;  /* 0x00000090000a7202 */ /* 0x000fe40000000f00 */
[----:B------:R-:W-:Y:S02]  /*e530*/  MOV R8, R145 ;  /* 0x0000009100087202 */ /* 0x000fe40000000f00 */
[C---:B------:R-:W-:Y:S01]  /*e540*/  HMMA.16816.F32 R124, R108.reuse, R126, R16 ;  /* 0x0000007e6c7c723c */ /* 0x040fe20000001810 */
[----:B------:R-:W2:Y:S03]  /*e550*/  LDL.LU R17, [R1+0x44] ;  /* 0x0000440001117983 */ /* 0x000ea60000300800 */
[----:B------:R-:W-:Y:S02]  /*e560*/  MOV R13, R137 ;  /* 0x00000089000d7202 */ /* 0x000fe40000000f00 */
[----:B------:R-:W-:Y:S02]  /*e570*/  MOV R14, R136 ;  /* 0x00000088000e7202 */ /* 0x000fe40000000f00 */
[-C--:B------:R-:W-:Y:S04]  /*e580*/  HMMA.16816.F32 R128, R108, R140.reuse, R20 ;  /* 0x0000008c6c80723c */ /* 0x080fe80000001814 */
[----:B------:R-:W-:Y:S02]  /*e590*/  MOV R16, R134 ;  /* 0x0000008600107202 */ /* 0x000fe40000000f00 */
[----:B------:R-:W-:Y:S02]  /*e5a0*/  MOV R15, R135 ;  /* 0x00000087000f7202 */ /* 0x000fe40000000f00 */
[----:B------:R-:W-:Y:S04]  /*e5b0*/  MOV R23, R2 ;  /* 0x0000000200177202 */ /* 0x000fe80000000f00 */
[----:B------:R-:W-:Y:S02]  /*e5c0*/  MOV R2, R220 ;  /* 0x000000dc00027202 */ /* 0x000fe40000000f00 */
[----:B------:R4:W5:Y:S01]  /*e5d0*/  LDL.LU R220, [R1+0x64] ;  /* 0x0000640001dc7983 */ /* 0x0009620000300800 */
[----:B------:R-:W-:Y:S02]  /*e5e0*/  MOV R19, R133 ;  /* 0x0000008500137202 */ /* 0x000fe40000000f00 */
[----:B------:R-:W-:Y:S01]  /*e5f0*/  MOV R18, R132 ;  /* 0x0000008400127202 */ /* 0x000fe20000000f00 */
[----:B------:R-:W4:Y:S01]  /*e600*/  LDL.LU R20, [R1+0x48] ;  /* 0x0000480001147983 */ /* 0x000f220000300800 */
[C---:B------:R-:W-:Y:S04]  /*e610*/  HMMA.16816.F32 R132, R176.reuse, R140, R24 ;  /* 0x0000008cb084723c */ /* 0x040fe80000001818 */
[----:B------:R-:W-:Y:S02]  /*e620*/  MOV R12, R138 ;  /* 0x0000008a000c7202 */ /* 0x000fe40000000f00 */
[----:B------:R-:W-:Y:S02]  /*e630*/  MOV R9, R146 ;  /* 0x0000009200097202 */ /* 0x000fe40000000f00 */
        /* <DEDUP_REMOVED lines=17> */
[----:B------:R-:W-:Y:S04]  /*e750*/  HMMA.16816.F32 R96, R108, R6, R96 ;  /* 0x000000066c60723c */ /* 0x000fe80000001860 */
[----:B--2---:R-:W-:Y:S02]  /*e760*/  FFMA.FTZ R103, R103, R17, R16 ;  /* 0x0000001167677223 */ /* 0x004fe40000010010 */
        /* <DEDUP_REMOVED lines=65> */
[----:B------:R-:W-:Y:S02]  /*eb80*/  IADD3 R0, R238, -0x1, RZ ;  /* 0xffffffffee007810 */ /* 0x000fe40007ffe0ff */
[----:B------:R-:W-:Y:S01]  /*eb90*/  STL [R1+0x48], R5 ;  /* 0x0000480501007387 */ /* 0x000fe20000100800 */
[----:B------:R-:W-:Y:S01]  /*eba0*/  FADD.FTZ R2, R107, R2 ;  /* 0x000000026b027221 */ /* 0x000fe20000010000 */
[----:B------:R-:W-:Y:S02]  /*ebb0*/  MOV R238, R0 ;  /* 0x0000000000ee7202 */ /* 0x000fe40000000f00 */
[----:B------:R-:W-:Y:S01]  /*ebc0*/  MOV R107, R102 ;  /* 0x00000066006b7202 */ /* 0x000fe20000000f00 */
[----:B-1----:R-:W-:Y:S05]  /*ebd0*/  FADD.FTZ R3, R185, R4 ;  /* 0x00000004b9037221 */ /* 0x002fea0000010000 */
[----:B------:R1:W-:Y:S04]  /*ebe0*/  STL [R1+0x4c], R3 ;  /* 0x00004c0301007387 */ /* 0x0003e80000100800 */
[----:B------:R2:W-:Y:S01]  /*ebf0*/  STL [R1+0x50], R2 ;  /* 0x0000500201007387 */ /* 0x0005e20000100800 */
[----:B-1----:R-:W-:Y:S02]  /*ec00*/  MOV R3, R105 ;  /* 0x0000006900037202 */ /* 0x002fe40000000f00 */
[----:B--2---:R-:W-:Y:S01]  /*ec10*/  MOV R2, R106 ;  /* 0x0000006a00027202 */ /* 0x004fe20000000f00 */
[----:B-----5:R-:W-:-:S05]  /*ec20*/  @P0 BRA `(.L_x_719) ;  /* 0xffffc5c000000947 */ /* 0x020fca000383ffff */
.L_x_718:
[----:B-1----:R-:W2:Y:S04]  /*ec30*/  LDL.LU R0, [R1+0x44] ;  /* 0x0000440001007983 */ /* 0x002ea80000300800 */
        /* <DEDUP_REMOVED lines=152> */
.L_x_706:
[----:B------:R-:W-:Y:S01]  /*f5c0*/  USHF.R.S32.HI UR8, URZ, 0x1f, UR9 ;  /* 0x0000001f3f087899 */ /* 0x000fe20008011409 */
[----:B------:R-:W-:Y:S05]  /*f5d0*/  @P4 BRA `(.L_x_722) ;  /* 0x000018a000004947 */ /* 0x000fea0003800000 */
[----:B------:R-:W1:Y:S01]  /*f5e0*/  S2R R55, SR_TID.X ;  /* 0x0000000000377919 */ /* 0x000e620000002100 */
[----:B------:R-:W-:Y:S01]  /*f5f0*/  F2FP.PACK_AB R45, R45, R112 ;  /* 0x000000702d2d723e */ /* 0x000fe200000000ff */
[----:B------:R-:W-:Y:S01]  /*f600*/  ULDC.64 UR4, c[0x0][0x500] ;  /* 0x0001400000047ab9 */ /* 0x000fe20000000a00 */
[----:B------:R-:W-:Y:S01]  /*f610*/  F2FP.PACK_AB R44, R44, R114 ;  /* 0x000000722c2c723e */ /* 0x000fe200000000ff */
[----:B------:R-:W-:Y:S01]  /*f620*/  UISETP.NE.U32.AND UP1, UPT, URZ, UR4, UPT ;  /* 0x000000043f00728c */ /* 0x000fe2000bf25070 */
[----:B------:R-:W-:Y:S01]  /*f630*/  F2FP.PACK_AB R43, R43, R124 ;  /* 0x0000007c2b2b723e */ /* 0x000fe200000000ff */
[----:B------:R-:W-:Y:S01]  /*f640*/  UMOV UR6, 0x4 ;  /* 0x0000000400067882 */ /* 0x000fe20000000000 */
[----:B------:R-:W-:Y:S01]  /*f650*/  F2FP.PACK_AB R42, R42, R126 ;  /* 0x0000007e2a2a723e */ /* 0x000fe200000000ff */
[----:B------:R-:W-:Y:S01]  /*f660*/  UISETP.NE.AND.EX UP1, UPT, URZ, UR5, UPT, UP1 ;  /* 0x000000053f00728c */ /* 0x000fe2000bf25310 */
[----:B------:R-:W-:-:S02]  /*f670*/  F2FP.PACK_AB R48, R48, R116 ;  /* 0x000000743030723e */ /* 0x000fc400000000ff */
[----:B------:R-:W-:Y:S01]  /*f680*/  F2FP.PACK_AB R118, R119, R118 ;  /* 0x000000767776723e */ /* 0x000fe200000000ff */
[----:B------:R-:W-:Y:S01]  /*f690*/  ULDC.64 UR4, c[0x0][0x500] ;  /* 0x0001400000047ab9 */ /* 0x000fe20000000a00 */
[----:B------:R-:W-:Y:S01]  /*f6a0*/  F2FP.PACK_AB R47, R47, R120 ;  /* 0x000000782f2f723e */ /* 0x000fe200000000ff */
[----:B------:R-:W-:Y:S01]  /*f6b0*/  UIMAD.WIDE UR4, UR13, UR6, UR4 ;  /* 0x000000060d0472a5 */ /* 0x000fe2000f8e0204 */
[----:B------:R-:W-:Y:S02]  /*f6c0*/  F2FP.PACK_AB R122, R123, R122 ;  /* 0x0000007a7b7a723e */ /* 0x000fe400000000ff */
[----:B------:R-:W-:Y:S02]  /*f6d0*/  F2FP.PACK_AB R41, R41, R128 ;  /* 0x000000802929723e */ /* 0x000fe400000000ff */
[----:B------:R-:W-:Y:S02]  /*f6e0*/  F2FP.PACK_AB R40, R40, R130 ;  /* 0x000000822828723e */ /* 0x000fe400000000ff */
[----:B------:R-:W-:-:S02]  /*f6f0*/  F2FP.PACK_AB R38, R38, R140 ;  /* 0x0000008c2626723e */ /* 0x000fc400000000ff */
[----:B------:R-:W-:Y:S02]  /*f700*/  F2FP.PACK_AB R37, R37, R142 ;  /* 0x0000008e2525723e */ /* 0x000fe400000000ff */
[----:B-1----:R-:W-:Y:S02]  /*f710*/  SHF.R.S32.HI R56, RZ, 0x1f, R55 ;  /* 0x0000001fff387819 */ /* 0x002fe40000011437 */
[----:B------:R-:W-:Y:S02]  /*f720*/  F2FP.PACK_AB R39, R39, R132 ;  /* 0x000000842727723e */ /* 0x000fe400000000ff */
[CC--:B------:R-:W-:Y:S02]  /*f730*/  LEA.HI R3, R56.reuse, R55.reuse, RZ, 0x2 ;  /* 0x0000003738037211 */ /* 0x0c0fe400078f10ff */
[----:B------:R-:W-:Y:S02]  /*f740*/  LEA.HI R49, R56, R55, RZ, 0x5 ;  /* 0x0000003738317211 */ /* 0x000fe400078f28ff */
[----:B------:R-:W-:-:S02]  /*f750*/  SHF.R.S32.HI R46, RZ, 0x2, R3 ;  /* 0x00000002ff2e7819 */ /* 0x000fc40000011403 */
[----:B------:R-:W-:Y:S02]  /*f760*/  SHF.R.S32.HI R0, RZ, 0x1f, R3 ;  /* 0x0000001fff007819 */ /* 0x000fe40000011403 */
[----:B------:R-:W-:Y:S02]  /*f770*/  LOP3.LUT R3, R3, 0xfffffffc, RZ, 0xc0, !PT ;  /* 0xfffffffc03037812 */ /* 0x000fe400078ec0ff */
[----:B------:R-:W-:Y:S02]  /*f780*/  LEA.HI R0, R0, R46, RZ, 0x3 ;  /* 0x0000002e00007211 */ /* 0x000fe400078f18ff */
[----:B------:R-:W-:Y:S01]  /*f790*/  SHF.R.S32.HI R50, RZ, 0x5, R49 ;  /* 0x00000005ff327819 */ /* 0x000fe20000011431 */
[----:B------:R-:W-:Y:S01]  /*f7a0*/  IMAD.IADD R19, R55, 0x1, -R3 ;  /* 0x0000000137137824 */ /* 0x000fe200078e0a03 */
[----:B------:R-:W-:Y:S02]  /*f7b0*/  LOP3.LUT R0, R0, 0xfffffff8, RZ, 0xc0, !PT ;  /* 0xfffffff800007812 */ /* 0x000fe400078ec0ff */
[----:B------:R-:W-:-:S02]  /*f7c0*/  F2FP.PACK_AB R134, R135, R134 ;  /* 0x000000868786723e */ /* 0x000fc400000000ff */
[----:B------:R-:W-:Y:S01]  /*f7d0*/  F2FP.PACK_AB R36, R36, R136 ;  /* 0x000000882424723e */ /* 0x000fe200000000ff */
[----:B------:R-:W-:Y:S01]  /*f7e0*/  IMAD.IADD R2, R46, 0x1, -R0 ;  /* 0x000000012e027824 */ /* 0x000fe200078e0a00 */
[----:B------:R-:W-:Y:S02]  /*f7f0*/  F2FP.PACK_AB R138, R139, R138 ;  /* 0x0000008a8b8a723e */ /* 0x000fe400000000ff */
[----:B------:R-:W-:Y:S02]  /*f800*/  F2FP.PACK_AB R35, R35, R144 ;  /* 0x000000902323723e */ /* 0x000fe400000000ff */
[----:B------:R-:W-:Y:S02]  /*f810*/  LEA.HI R0, R2, R2, RZ, 0x1 ;  /* 0x0000000202007211 */ /* 0x000fe400078f08ff */
[----:B------:R-:W-:Y:S02]  /*f820*/  F2FP.PACK_AB R34, R34, R146 ;  /* 0x000000922222723e */ /* 0x000fe400000000ff */
[----:B------:R-:W-:-:S02]  /*f830*/  SHF.R.S32.HI R13, RZ, 0x1, R0 ;  /* 0x00000001ff0d7819 */ /* 0x000fc40000011400 */
[----:B------:R-:W-:Y:S02]  /*f840*/  LOP3.LUT R0, R0, 0x3fffffe, RZ, 0xc0, !PT ;  /* 0x03fffffe00007812 */ /* 0x000fe400078ec0ff */
[C---:B------:R-:W-:Y:S01]  /*f850*/  LOP3.LUT R3, R13.reuse, 0x1, RZ, 0xc0, !PT ;  /* 0x000000010d037812 */ /* 0x040fe200078ec0ff */
[C---:B------:R-:W-:Y:S01]  /*f860*/  IMAD.SHL.U32 R4, R13.reuse, 0x40, RZ ;  /* 0x000000400d047824 */ /* 0x040fe200078e00ff */
[----:B------:R-:W-:Y:S01]  /*f870*/  LOP3.LUT P0, RZ, R13, 0x2, RZ, 0xc0, !PT ;  /* 0x000000020dff7812 */ /* 0x000fe2000780c0ff */
[----:B------:R-:W-:Y:S01]  /*f880*/  IMAD.IADD R2, R2, 0x1, -R0 ;  /* 0x0000000102027824 */ /* 0x000fe200078e0a00 */
[----:B------:R-:W-:Y:S01]  /*f890*/  ISETP.NE.U32.AND P1, PT, R3, 0x1, PT ;  /* 0x000000010300780c */ /* 0x000fe20003f25070 */
[----:B------:R-:W-:Y:S01]  /*f8a0*/  IMAD R0, R50, 0x100, R19 ;  /* 0x0000010032007824 */ /* 0x000fe200078e0213 */
[----:B------:R-:W-:Y:S02]  /*f8b0*/  LOP3.LUT R4, R4, 0xc0, RZ, 0xc0, !PT ;  /* 0x000000c004047812 */ /* 0x000fe400078ec0ff */
[----:B------:R-:W-:Y:S01]  /*f8c0*/  F2FP.PACK_AB R32, R32, R156 ;  /* 0x0000009c2020723e */ /* 0x000fe200000000ff */
[----:B------:R-:W-:Y:S01]  /*f8d0*/  IMAD R0, R2, 0x10, R0 ;  /* 0x0000001002007824 */ /* 0x000fe200078e0200 */
[----:B------:R-:W-:Y:S01]  /*f8e0*/  LEA.HI R2, R4, R4, RZ, 0x1d ;  /* 0x0000000404027211 */ /* 0x000fe200078fe8ff */
[----:B------:R-:W-:Y:S01]  /*f8f0*/  IMAD.MOV.U32 R4, RZ, RZ, 0x20 ;  /* 0x00000020ff047424 */ /* 0x000fe200078e00ff */
[----:B------:R-:W-:-:S02]  /*f900*/  F2FP.PACK_AB R31, R31, R158 ;  /* 0x0000009e1f1f723e */ /* 0x000fc400000000ff */
[----:B------:R-:W-:Y:S01]  /*f910*/  F2FP.PACK_AB R33, R33, R148 ;  /* 0x000000942121723e */ /* 0x000fe200000000ff */
[----:B------:R-:W-:Y:S01]  /*f920*/  IMAD.U32 R0, R0, 0x2, R2 ;  /* 0x0000000200007824 */ /* 0x000fe200078e0002 */
[----:B------:R-:W-:Y:S02]  /*f930*/  SEL R4, R4, 0xffffffe0, !P0 ;  /* 0xffffffe004047807 */ /* 0x000fe40004000000 */
[----:B------:R-:W-:Y:S01]  /*f940*/  F2FP.PACK_AB R150, R151, R150 ;  /* 0x000000969796723e */ /* 0x000fe200000000ff */
[----:B------:R-:W-:Y:S01]  /*f950*/  IMAD.SHL.U32 R0, R0, 0x2, RZ ;  /* 0x0000000200007824 */ /* 0x000fe200078e00ff */
[----:B------:R-:W-:Y:S01]  /*f960*/  BAR.SYNC.DEFER_BLOCKING 0x1, 0x80 ;  /* 0x0042000000007b1d */ /* 0x000fe20000010000 */
[----:B------:R-:W-:Y:S02]  /*f970*/  F2FP.PACK_AB R30, R30, R152 ;  /* 0x000000981e1e723e */ /* 0x000fe400000000ff */
[----:B------:R-:W-:Y:S02]  /*f980*/  F2FP.PACK_AB R154, R155, R154 ;  /* 0x0000009a9b9a723e */ /* 0x000fe400000000ff */
[----:B------:R-:W-:-:S02]  /*f990*/  IADD3 R3, R0, 0x80, RZ ;  /* 0x0000008000037810 */ /* 0x000fc40007ffe0ff */
[C---:B------:R-:W-:Y:S02]  /*f9a0*/  IADD3 R2, R0.reuse, 0x70, RZ ;  /* 0x0000007000027810 */ /* 0x040fe40007ffe0ff */
[----:B------:R-:W-:Y:S01]  /*f9b0*/  @P1 IADD3 R2, R3, 0x10, RZ ;  /* 0x0000001003021810 */ /* 0x000fe20007ffe0ff */
[----:B------:R-:W-:Y:S01]  /*f9c0*/  IMAD.IADD R3, R0, 0x1, R4 ;  /* 0x0000000100037824 */ /* 0x000fe200078e0204 */
[----:B------:R-:W-:Y:S02]  /*f9d0*/  F2FP.PACK_AB R29, R29, R160 ;  /* 0x000000a01d1d723e */ /* 0x000fe400000000ff */
[----:B------:R-:W-:Y:S01]  /*f9e0*/  F2FP.PACK_AB R28, R28, R162 ;  /* 0x000000a21c1c723e */ /* 0x000fe200000000ff */
[----:B------:R-:W-:Y:S01]  /*f9f0*/  IMAD.IADD R4, R4, 0x1, R2 ;  /* 0x0000000104047824 */ /* 0x000fe200078e0202 */
[----:B------:R-:W-:Y:S02]  /*fa00*/  F2FP.PACK_AB R26, R26, R172 ;  /* 0x000000ac1a1a723e */ /* 0x000fe400000000ff */
[----:B------:R-:W-:-:S02]  /*fa10*/  F2FP.PACK_AB R25, R25, R174 ;  /* 0x000000ae1919723e */ /* 0x000fc400000000ff */
        /* <DEDUP_REMOVED lines=29> */
[----:B------:R-:W-:Y:S01]  /*fbf0*/  PLOP3.LUT P1, PT, PT, PT, UP1, 0x80, 0x0 ;  /* 0x000000000000781c */ /* 0x000fe20003f2f018 */
[----:B------:R-:W-:Y:S04]  /*fc00*/  STS [R3+0x280], R40 ;  /* 0x0002802803007388 */ /* 0x000fe80000000800 */
        /* <DEDUP_REMOVED lines=35> */
[----:B------:R3:W-:Y:S04]  /*fe40*/  STS [R3+0x5280], R9 ;  /* 0x0052800903007388 */ /* 0x0007e80000000800 */
[----:B------:R4:W-:Y:S04]  /*fe50*/  STS [R4+0x5000], R6 ;  /* 0x0050000604007388 */ /* 0x0009e80000000800 */
[----:B------:R4:W-:Y:S01]  /*fe60*/  STS [R4+0x5200], R5 ;  /* 0x0052000504007388 */ /* 0x0009e20000000800 */
[----:B-1----:R-:W-:-:S02]  /*fe70*/  IMAD.U32 R11, RZ, RZ, UR5 ;  /* 0x00000005ff0b7e24 */ /* 0x002fc4000f8e00ff */
[----:B--2---:R-:W-:Y:S01]  /*fe80*/  IMAD.U32 R10, RZ, RZ, UR4 ;  /* 0x00000004ff0a7e24 */ /* 0x004fe2000f8e00ff */
[----:B------:R-:W-:Y:S06]  /*fe90*/  BAR.SYNC.DEFER_BLOCKING 0x1, 0x80 ;  /* 0x0042000000007b1d */ /* 0x000fec0000010000 */
[----:B------:R-:W-:Y:S02]  /*fea0*/  ULDC.64 UR4, c[0x0][0x508] ;  /* 0x0001420000047ab9 */ /* 0x000fe40000000a00 */
[----:B------:R-:W-:Y:S01]  /*feb0*/  UISETP.NE.U32.AND UP0, UPT, URZ, UR4, UPT ;  /* 0x000000043f00728c */ /* 0x000fe2000bf05070 */
[----:B------:R-:W2:Y:S03]  /*fec0*/  @P1 LDG.E R0, [R10.64] ;  /* 0x0000000e0a001981 */ /* 0x000ea6000c1e1900 */
[----:B------:R-:W-:Y:S01]  /*fed0*/  UISETP.NE.AND.EX UP0, UPT, URZ, UR5, UPT, UP0 ;  /* 0x000000053f00728c */ /* 0x000fe2000bf05300 */
[----:B------:R-:W-:-:S02]  /*fee0*/  IMAD.MOV.U32 R24, RZ, RZ, c[0x0][0x388] ;  /* 0x0000e200ff187624 */ /* 0x000fc400078e00ff */
[----:B------:R-:W-:-:S03]  /*fef0*/  ULDC.64 UR4, c[0x0][0x508] ;  /* 0x0001420000047ab9 */ /* 0x000fc60000000a00 */
[----:B------:R-:W-:-:S05]  /*ff00*/  PLOP3.LUT P0, PT, PT, PT, UP0, 0x80, 0x0 ;  /* 0x000000000000781c */ /* 0x000fca0003f0f008 */
[----:B------:R-:W-:-:S06]  /*ff10*/  @UP0 UIMAD.WIDE UR4, UR13, UR6, UR4 ;  /* 0x000000060d0402a5 */ /* 0x000fcc000f8e0204 */
[----:B------:R-:W-:Y:S02]  /*ff20*/  IMAD.U32 R2, RZ, RZ, UR4 ;  /* 0x00000004ff027e24 */ /* 0x000fe4000f8e00ff */
[----:B---3--:R-:W-:-:S05]  /*ff30*/  IMAD.U32 R3, RZ, RZ, UR5 ;  /* 0x00000005ff037e24 */ /* 0x008fca000f8e00ff */
[----:B------:R4:W5:Y:S01]  /*ff40*/  @P0 LDG.E R24, [R2.64] ;  /* 0x0000000e02180981 */ /* 0x000962000c1e1900 */
[----:B------:R-:W-:Y:S02]  /*ff50*/  UMOV UR6, URZ ;  /* 0x0000003f00067c82 */ /* 0x000fe40008000000 */
[----:B------:R-:W-:Y:S01]  /*ff60*/  UMOV UR7, URZ ;  /* 0x0000003f00077c82 */ /* 0x000fe20008000000 */
[----:B--2---:R-:W1:Y:S02]  /*ff70*/  @P1 R2UR UR5, R0 ;  /* 0x00000000000513c2 */ /* 0x004e6400000e0000 */
[----:B-1----:R-:W-:Y:S02]  /*ff80*/  @UP1 USHF.R.S32.HI UR4, URZ, 0x1f, UR5 ;  /* 0x0000001f3f041899 */ /* 0x002fe40008011405 */
[----:B------:R-:W-:-:S05]  /*ff90*/  @UP1 UMOV UR6, UR5 ;  /* 0x0000000500061c82 */ /* 0x000fca0008000000 */
[----:B------:R-:W-:Y:S01]  /*ffa0*/  @UP1 UMOV UR7, UR4 ;  /* 0x0000000400071c82 */ /* 0x000fe20008000000 */
[----:B------:R-:W-:Y:S05]  /*ffb0*/  @P0 BRA `(.L_x_723) ;  /* 0x0000004000000947 */ /* 0x000fea0003800000 */
[----:B----4-:R-:W-:Y:S05]  /*ffc0*/  @!P1 BRA `(.L_x_723) ;  /* 0x0000003000009947 */ /* 0x010fea0003800000 */
[----:B------:R-:W2:Y:S04]  /*ffd0*/  LDG.E R0, [R10.64] ;  /* 0x0000000e0a007981 */ /* 0x000ea8000c1e1900 */
[----:B------:R-:W2:Y:S02]  /*ffe0*/  LDG.E R2, [R10.64+0x4] ;  /* 0x0000040e0a027981 */ /* 0x000ea4000c1e1900 */
[----:B--2--5:R-:W-:Y:S02]  /*fff0*/  IADD3 R24, -R0, R2, RZ ;  /* 0x0000000200187210 */ /* 0x024fe40007ffe1ff */
.L_x_723:
[----:B----4-:R-:W-:Y:S01]  /*10000*/  IMAD.MOV.U32 R0, RZ, RZ, c[0x0][0x4e8] ;  /* 0x00013a00ff007624 */ /* 0x010fe200078e00ff */
[----:B------:R-:W-:Y:S01]  /*10010*/  SHF.R.S32.HI R2, RZ, 0x1f, R50 ;  /* 0x0000001fff027819 */ /* 0x000fe20000011432 */
[----:B------:R-:W1:Y:S01]  /*10020*/  S2R R21, SR_CTAID.X ;  /* 0x0000000000157919 */ /* 0x000e620000002500 */
[----:B------:R-:W-:Y:S01]  /*10030*/  ULDC.64 UR4, c[0x0][0x490] ;  /* 0x0001240000047ab9 */ /* 0x000fe20000000a00 */
[----:B------:R-:W-:Y:S01]  /*10040*/  LEA.HI R8, R56, R55, RZ, 0x3 ;  /* 0x0000003738087211 */ /* 0x000fe200078f18ff */
[----:B------:R-:W-:Y:S01]  /*10050*/  UIMAD UR10, UR8, UR4, URZ ;  /* 0x00000004080a72a4 */ /* 0x000fe2000f8e023f */
[----:B------:R-:W-:Y:S01]  /*10060*/  ISETP.NE.AND P2, PT, R0, 0x1, PT ;  /* 0x000000010000780c */ /* 0x000fe20003f45270 */
[----:B------:R-:W-:Y:S01]  /*10070*/  UMOV UR16, UR6 ;  /* 0x0000000600107c82 */ /* 0x000fe20008000000 */
[----:B------:R-:W-:Y:S01]  /*10080*/  LOP3.LUT R0, R49, 0xffffffe0, RZ, 0xc0, !PT ;  /* 0xffffffe031007812 */ /* 0x000fe200078ec0ff */
[----:B------:R-:W-:Y:S01]  /*10090*/  UMOV UR17, UR7 ;  /* 0x0000000700117c82 */ /* 0x000fe20008000000 */
[----:B------:R-:W-:Y:S01]  /*100a0*/  LEA.HI R2, R2, R50, RZ, 0x2 ;  /* 0x0000003202027211 */ /* 0x000fe200078f10ff */
[----:B------:R-:W-:Y:S01]  /*100b0*/  UIMAD.WIDE.U32 UR16, UR9, UR4, UR16 ;  /* 0x00000004091072a5 */ /* 0x000fe2000f8e0010 */
[----:B-----5:R-:W-:Y:S01]  /*100c0*/  IMAD R24, R24, c[0x0][0x4e8], RZ ;  /* 0x00013a0018187a24 */ /* 0x020fe200078e02ff */
[----:B------:R-:W-:Y:S01]  /*100d0*/  UIMAD UR10, UR9, UR5, UR10 ;  /* 0x00000005090a72a4 */ /* 0x000fe2000f8e020a */
[----:B------:R-:W-:Y:S01]  /*100e0*/  IMAD.IADD R4, R55, 0x1, -R0 ;  /* 0x0000000137047824 */ /* 0x000fe200078e0a00 */
[C---:B------:R-:W-:Y:S01]  /*100f0*/  LEA.HI R0, R19.reuse, R19, RZ, 0x1 ;  /* 0x0000001313007211 */ /* 0x040fe200078f08ff */
[----:B------:R-:W-:Y:S01]  /*10100*/  ULDC.64 UR4, c[0x0][0x3a0] ;  /* 0x0000e80000047ab9 */ /* 0x000fe20000000a00 */
[----:B------:R-:W-:Y:S01]  /*10110*/  LOP3.LUT R2, R2, 0xffffffc, RZ, 0xc0, !PT ;  /* 0x0ffffffc02027812 */ /* 0x000fe200078ec0ff */
[----:B------:R-:W-:Y:S01]  /*10120*/  USHF.R.S32.HI UR12, URZ, 0x1f, UR13 ;  /* 0x0000001f3f0c7899 */ /* 0x000fe2000801140d */
[----:B------:R-:W-:Y:S01]  /*10130*/  SHF.R.S32.HI R6, RZ, 0x1f, R4 ;  /* 0x0000001fff067819 */ /* 0x000fe20000011404 */
[----:B------:R-:W-:Y:S01]  /*10140*/  UIMAD UR11, UR7, UR4, URZ ;  /* 0x00000004070b72a4 */ /* 0x000fe2000f8e023f */
[C---:B------:R-:W-:Y:S01]  /*10150*/  LOP3.LUT R3, R0.reuse, 0x1ffffffe, RZ, 0xc0, !PT ;  /* 0x1ffffffe00037812 */ /* 0x040fe200078ec0ff */
[----:B------:R-:W-:Y:S01]  /*10160*/  IMAD.SHL.U32 R0, R0, 0x20, RZ ;  /* 0x0000002000007824 */ /* 0x000fe200078e00ff */
[----:B------:R-:W-:Y:S01]  /*10170*/  LEA.HI R6, R6, R4, RZ, 0x2 ;  /* 0x0000000406067211 */ /* 0x000fe200078f10ff */
[----:B------:R-:W-:Y:S01]  /*10180*/  IMAD.IADD R2, R50, 0x1, -R2 ;  /* 0x0000000132027824 */ /* 0x000fe200078e0a02 */
[----:B------:R-:W-:Y:S01]  /*10190*/  LOP3.LUT P0, RZ, R4, 0x3, RZ, 0xc0, !PT ;  /* 0x0000000304ff7812 */ /* 0x000fe2000780c0ff */
[----:B------:R-:W-:Y:S01]  /*101a0*/  IMAD.IADD R5, R19, 0x1, -R3 ;  /* 0x0000000113057824 */ /* 0x000fe200078e0a03 */
[----:B------:R-:W-:Y:S01]  /*101b0*/  LOP3.LUT R0, R0, 0xffffffc0, RZ, 0xc0, !PT ;  /* 0xffffffc000007812 */ /* 0x000fe200078ec0ff */
[----:B------:R-:W-:Y:S01]  /*101c0*/  USEL UR12, UR12, URZ, !UP1 ;  /* 0x0000003f0c0c7287 */ /* 0x000fe2000c800000 */
[----:B------:R-:W-:Y:S01]  /*101d0*/  SHF.R.S32.HI R3, RZ, 0x2, R6 ;  /* 0x00000002ff037819 */ /* 0x000fe20000011406 */
[----:B------:R-:W-:Y:S01]  /*101e0*/  UIMAD.WIDE.U32 UR20, UR6, UR4, URZ ;  /* 0x00000004061472a5 */ /* 0x000fe2000f8e003f */
[----:B------:R-:W-:Y:S01]  /*101f0*/  LEA.HI R4, R46, R46, RZ, 0x1 ;  /* 0x0000002e2e047211 */ /* 0x000fe200078f08ff */
[----:B------:R-:W-:Y:S01]  /*10200*/  IMAD R0, R5, 0x8, R0 ;  /* 0x0000000805007824 */ /* 0x000fe200078e0200 */
[----:B------:R-:W-:Y:S01]  /*10210*/  UIMAD UR11, UR6, UR5, UR11 ;  /* 0x00000005060b72a4 */ /* 0x000fe2000f8e020b */
[----:B------:R-:W-:Y:S01]  /*10220*/  IMAD R16, R2, 0x10, R3 ;  /* 0x0000001002107824 */ /* 0x000fe200078e0203 */
[----:B------:R-:W-:Y:S01]  /*10230*/  USEL UR13, UR13, URZ, !UP1 ;  /* 0x0000003f0d0d7287 */ /* 0x000fe2000c800000 */
[----:B------:R-:W-:Y:S01]  /*10240*/  BSSY B0, `(.L_x_724) ;  /* 0x000007b000007945 */ /* 0x000fe20003800000 */
[----:B------:R-:W-:-:S02]  /*10250*/  ULDC.64 UR6, c[0x0][0x498] ;  /* 0x0001260000067ab9 */ /* 0x000fc40000000a00 */
[----:B------:R-:W-:Y:S01]  /*10260*/  IADD3 R0, R16, R0, RZ ;  /* 0x0000000010007210 */ /* 0x000fe20007ffe0ff */
[----:B------:R-:W-:Y:S02]  /*10270*/  UIMAD UR18, UR12, UR6, URZ ;  /* 0x000000060c1272a4 */ /* 0x000fe4000f8e023f */
[----:B------:R-:W-:Y:S02]  /*10280*/  UIADD3 UR17, UR17, UR10, URZ ;  /* 0x0000000a11117290 */ /* 0x000fe4000fffe03f */
[----:B-1----:R-:W-:Y:S01]  /*10290*/  IMAD R3, R21, 0x80, R0 ;  /* 0x0000008015037824 */ /* 0x002fe200078e0200 */
[----:B------:R-:W-:Y:S02]  /*102a0*/  UIMAD UR7, UR13, UR7, UR18 ;  /* 0x000000070d0772a4 */ /* 0x000fe4000f8e0212 */
[----:B------:R-:W-:Y:S01]  /*102b0*/  UIMAD.WIDE.U32 UR16, UR13, UR6, UR16 ;  /* 0x000000060d1072a5 */ /* 0x000fe2000f8e0010 */
[----:B------:R-:W-:Y:S01]  /*102c0*/  @P2 IMAD.HI.U32 R2, R3, c[0x0][0x4ec], RZ ;  /* 0x00013b0003022a27 */ /* 0x000fe200078e00ff */
[----:B------:R-:W-:-:S02]  /*102d0*/  ULDC.64 UR4, c[0x0][0x3e8] ;  /* 0x0000fa0000047ab9 */ /* 0x000fc40000000a00 */
[----:B------:R-:W-:Y:S01]  /*102e0*/  UIMAD UR8, UR8, UR4, URZ ;  /* 0x00000004080872a4 */ /* 0x000fe2000f8e023f */
[----:B------:R-:W-:Y:S01]  /*102f0*/  IMAD.MOV.U32 R0, RZ, RZ, R3 ;  /* 0x000000ffff007224 */ /* 0x000fe200078e0003 */
[----:B------:R-:W-:Y:S01]  /*10300*/  @P2 SHF.R.U32.HI R0, RZ, c[0x0][0x4f0], R2 ;  /* 0x00013c00ff002a19 */ /* 0x000fe20000011602 */
[----:B------:R-:W-:Y:S01]  /*10310*/  IMAD.U32 R5, RZ, RZ, UR7 ;  /* 0x00000007ff057e24 */ /* 0x000fe2000f8e00ff */
[----:B------:R-:W-:Y:S01]  /*10320*/  LOP3.LUT R2, R4, 0x3fffffe, RZ, 0xc0, !PT ;  /* 0x03fffffe04027812 */ /* 0x000fe200078ec0ff */
[----:B------:R-:W-:Y:S01]  /*10330*/  IMAD R4, R19, 0x20, R46 ;  /* 0x0000002013047824 */ /* 0x000fe200078e022e */
[----:B------:R-:W-:Y:S01]  /*10340*/  SHF.R.S32.HI R6, RZ, 0x1f, R0 ;  /* 0x0000001fff067819 */ /* 0x000fe20000011400 */
[----:B------:R-:W-:Y:S02]  /*10350*/  UIADD3 UR21, UR21, UR11, URZ ;  /* 0x0000000b15157290 */ /* 0x000fe4000fffe03f */
[----:B------:R-:W-:Y:S01]  /*10360*/  IMAD.IADD R2, R46, 0x1, -R2 ;  /* 0x000000012e027824 */ /* 0x000fe200078e0a02 */
[----:B------:R-:W-:Y:S01]  /*10370*/  UIMAD UR8, UR9, UR5, UR8 ;  /* 0x00000005090872a4 */ /* 0x000fe2000f8e0208 */
[----:B------:R-:W-:Y:S01]  /*10380*/  IMAD R10, R21, 0x80, R4 ;  /* 0x00000080150a7824 */ /* 0x000fe200078e0204 */
[----:B------:R-:W-:Y:S01]  /*10390*/  UIMAD.WIDE.U32 UR20, UR9, UR4, UR20 ;  /* 0x00000004091472a5 */ /* 0x000fe2000f8e0014 */
[----:B------:R-:W-:Y:S01]  /*103a0*/  IMAD.MOV R4, RZ, RZ, -R0 ;  /* 0x000000ffff047224 */ /* 0x000fe200078e0a00 */
[----:B------:R-:W-:Y:S01]  /*103b0*/  LEA R20, R50, R2, 0x3 ;  /* 0x0000000232147211 */ /* 0x000fe200078e18ff */
[----:B------:R-:W-:Y:S01]  /*103c0*/  @P2 IMAD.HI.U32 R7, R10, c[0x0][0x4ec], RZ ;  /* 0x00013b000a072a27 */ /* 0x000fe200078e00ff */
[----:B------:R-:W-:Y:S01]  /*103d0*/  IADD3 R2, P1, R0, UR16, RZ ;  /* 0x0000001000027c10 */ /* 0x000fe2000ff3e0ff */
[----:B------:R-:W-:-:S02]  /*103e0*/  ULDC.64 UR4, c[0x0][0x3f0] ;  /* 0x0000fc0000047ab9 */ /* 0x000fc40000000a00 */
[----:B------:R-:W-:Y:S01]  /*103f0*/  IMAD R0, R4, c[0x0][0x4e8], R3 ;  /* 0x00013a0004007a24 */ /* 0x000fe200078e0203 */
[----:B------:R-:W-:Y:S01]  /*10400*/  IADD3.X R3, R6, UR17, R5, P1, !PT ;  /* 0x0000001106037c10 */ /* 0x000fe20008ffe405 */
[----:B------:R-:W-:Y:S01]  /*10410*/  IMAD.MOV.U32 R9, RZ, RZ, R10 ;  /* 0x000000ffff097224 */ /* 0x000fe200078e000a */
[----:B------:R-:W-:Y:S01]  /*10420*/  @P2 SHF.R.U32.HI R9, RZ, c[0x0][0x4f0], R7 ;  /* 0x00013c00ff092a19 */ /* 0x000fe20000011607 */
[----:B------:R-:W-:Y:S01]  /*10430*/  IMAD.SHL.U32 R4, R8, 0x8, RZ ;  /* 0x0000000808047824 */ /* 0x000fe200078e00ff */
[----:B------:R-:W-:Y:S01]  /*10440*/  SHF.R.S32.HI R5, RZ, 0x1f, R0 ;  /* 0x0000001fff057819 */ /* 0x000fe20000011400 */
[----:B------:R-:W-:Y:S01]  /*10450*/  IMAD.WIDE.U32 R2, R0, c[0x0][0x488], R2 ;  /* 0x0001220000027a25 */ /* 0x000fe200078e0002 */
[----:B------:R-:W-:Y:S02]  /*10460*/  UIMAD UR12, UR12, UR4, URZ ;  /* 0x000000040c0c72a4 */ /* 0x000fe4000f8e023f */
[----:B------:R-:W-:Y:S01]  /*10470*/  UIADD3 UR9, UR21, UR8, URZ ;  /* 0x0000000815097290 */ /* 0x000fe2000fffe03f */
[----:B------:R-:W-:Y:S01]  /*10480*/  IMAD R5, R5, c[0x0][0x488], RZ ;  /* 0x0001220005057a24 */ /* 0x000fe200078e02ff */
[----:B------:R-:W-:Y:S01]  /*10490*/  LOP3.LUT R4, R4, 0xc0, RZ, 0xc0, !PT ;  /* 0x000000c004047812 */ /* 0x000fe200078ec0ff */
[----:B------:R-:W-:Y:S01]  /*104a0*/  IMAD.SHL.U32 R6, R19, 0x8, RZ ;  /* 0x0000000813067824 */ /* 0x000fe200078e00ff */
[----:B------:R-:W-:Y:S01]  /*104b0*/  LEA R7, P1, R2, c[0x0][0x450], 0x2 ;  /* 0x0001140002077a11 */ /* 0x000fe200078210ff */
[----:B------:R-:W-:Y:S01]  /*104c0*/  IMAD R8, R0, c[0x0][0x48c], R5 ;  /* 0x0001230000087a24 */ /* 0x000fe200078e0205 */
[----:B------:R-:W-:Y:S01]  /*104d0*/  IADD3 R0, -R9, RZ, RZ ;  /* 0x000000ff09007210 */ /* 0x000fe20007ffe1ff */
[----:B------:R-:W-:Y:S01]  /*104e0*/  UMOV UR8, UR20 ;  /* 0x0000001400087c82 */ /* 0x000fe20008000000 */
[----:B------:R-:W-:Y:S01]  /*104f0*/  SHF.R.U32.HI R12, RZ, 0x3, R4 ;  /* 0x00000003ff0c7819 */ /* 0x000fe20000011604 */
[----:B------:R-:W-:Y:S01]  /*10500*/  IMAD.IADD R3, R3, 0x1, R8 ;  /* 0x0000000103037824 */ /* 0x000fe200078e0208 */
[----:B------:R-:W-:Y:S01]  /*10510*/  UIMAD UR5, UR13, UR5, UR12 ;  /* 0x000000050d0572a4 */ /* 0x000fe2000f8e020c */
[----:B------:R-:W-:Y:S01]  /*10520*/  IMAD R18, R0, c[0x0][0x4e8], R10 ;  /* 0x00013a0000127a24 */ /* 0x000fe200078e020a */
[----:B------:R-:W-:Y:S01]  /*10530*/  UIMAD.WIDE.U32 UR8, UR13, UR4, UR8 ;  /* 0x000000040d0872a5 */ /* 0x000fe2000f8e0008 */
[----:B------:R-:W-:Y:S01]  /*10540*/  SHF.R.S32.HI R8, RZ, 0x1f, R9 ;  /* 0x0000001fff087819 */ /* 0x000fe20000011409 */
[----:B------:R-:W-:Y:S01]  /*10550*/  SHFL.IDX PT, R14, R7, RZ, 0x1c1f ;  /* 0x001c1fff070e7589 */ /* 0x000fe200000e0000 */
[----:B------:R-:W-:Y:S01]  /*10560*/  LEA.HI.X R0, R2, c[0x0][0x454], R3, 0x2, P1 ;  /* 0x0001150002007a11 */ /* 0x000fe200008f1403 */
[----:B------:R-:W-:Y:S01]  /*10570*/  UIADD3 UR5, UR9, UR5, URZ ;  /* 0x0000000509057290 */ /* 0x000fe2000fffe03f */
[----:B------:R-:W-:Y:S01]  /*10580*/  LOP3.LUT R11, R4, 0x18, R6, 0xf8, !PT ;  /* 0x00000018040b7812 */ /* 0x000fe200078ef806 */
[----:B------:R-:W-:Y:S01]  /*10590*/  IMAD R2, R8, c[0x0][0x3e0], RZ ;  /* 0x0000f80008027a24 */ /* 0x000fe200078e02ff */
[----:B------:R-:W-:Y:S01]  /*105a0*/  SHFL.IDX PT, R10, R7, 0x3, 0x1c1f ;  /* 0x007c1f00070a7f89 */ /* 0x000fe200000e0000 */
[----:B------:R-:W-:Y:S01]  /*105b0*/  IMAD R8, R21, 0x80, R16 ;  /* 0x0000008015087824 */ /* 0x000fe200078e0210 */
[----:B------:R-:W-:Y:S01]  /*105c0*/  LOP3.LUT R19, R11, R12, RZ, 0x3c, !PT ;  /* 0x0000000c0b137212 */ /* 0x000fe200078e3cff */
[----:B------:R-:W-:Y:S01]  /*105d0*/  IMAD.U32 R5, RZ, RZ, UR9 ;  /* 0x00000009ff057e24 */ /* 0x000fe2000f8e00ff */
[----:B------:R-:W1:Y:S01]  /*105e0*/  SHFL.IDX PT, R15, R0, RZ, 0x1c1f ;  /* 0x001c1fff000f7589 */ /* 0x000e6200000e0000 */
[----:B------:R-:W-:Y:S01]  /*105f0*/  IMAD.U32 R4, RZ, RZ, UR8 ;  /* 0x00000008ff047e24 */ /* 0x000fe2000f8e00ff */
[----:B------:R-:W-:Y:S01]  /*10600*/  ISETP.GE.OR P3, PT, R8, R24, P0 ;  /* 0x000000180800720c */ /* 0x000fe20000766670 */
[----:B------:R-:W-:Y:S01]  /*10610*/  IMAD.U32 R5, RZ, RZ, UR5 ;  /* 0x00000005ff057e24 */ /* 0x000fe2000f8e00ff */
[----:B------:R-:W-:Y:S04]  /*10620*/  SHFL.IDX PT, R12, R7, 0x1, 0x1c1f ;  /* 0x003c1f00070c7f89 */ /* 0x000fe800000e0000 */
[----:B------:R-:W2:Y:S04]  /*10630*/  SHFL.IDX PT, R13, R0, 0x1, 0x1c1f ;  /* 0x003c1f00000d7f89 */ /* 0x000ea800000e0000 */
[----:B------:R3:W-:Y:S04]  /*10640*/  SHFL.IDX PT, R16, R7, 0x2, 0x1c1f ;  /* 0x005c1f0007107f89 */ /* 0x0007e800000e0000 */
[----:B------:R-:W4:Y:S04]  /*10650*/  SHFL.IDX PT, R17, R0, 0x2, 0x1c1f ;  /* 0x005c1f0000117f89 */ /* 0x000f2800000e0000 */
[----:B------:R2:W2:Y:S04]  /*10660*/  SHFL.IDX PT, R11, R0, 0x3, 0x1c1f ;  /* 0x007c1f00000b7f89 */ /* 0x0004a800000e0000 */
[----:B-1----:R-:W-:Y:S01]  /*10670*/  @!P3 ST.E [R14.64], R51 ;  /* 0x000000330e00b985 */ /* 0x002fe2000c10190e */
[----:B---3--:R-:W-:-:S02]  /*10680*/  IMAD R7, R9, c[0x0][0x3e4], R2 ;  /* 0x0000f90009077a24 */ /* 0x008fc400078e0202 */
[----:B------:R-:W-:Y:S01]  /*10690*/  IMAD.WIDE.U32 R2, R9, c[0x0][0x3e0], R4 ;  /* 0x0000f80009027a25 */ /* 0x000fe200078e0004 */
[----:B------:R-:W-:Y:S02]  /*106a0*/  IADD3 R5, R8, 0x40, RZ ;  /* 0x0000004008057810 */ /* 0x000fe40007ffe0ff */
[----:B------:R-:W-:Y:S02]  /*106b0*/  SHF.R.S32.HI R4, RZ, 0x1f, R18 ;  /* 0x0000001fff047819 */ /* 0x000fe40000011412 */
[-C--:B------:R-:W-:Y:S01]  /*106c0*/  ISETP.GE.OR P1, PT, R5, R24.reuse, P0 ;  /* 0x000000180500720c */ /* 0x080fe20000726670 */
[----:B------:R-:W-:Y:S01]  /*106d0*/  IMAD.U32 R5, R20, 0x20, R19 ;  /* 0x0000002014057824 */ /* 0x000fe200078e0013 */
[C---:B--2---:R-:W-:Y:S02]  /*106e0*/  IADD3 R0, R8.reuse, 0x8, RZ ;  /* 0x0000000808007810 */ /* 0x044fe40007ffe0ff */
[----:B------:R-:W-:Y:S02]  /*106f0*/  IADD3 R8, R8, 0x48, RZ ;  /* 0x0000004808087810 */ /* 0x000fe40007ffe0ff */
[-C--:B------:R-:W-:Y:S01]  /*10700*/  ISETP.GE.OR P2, PT, R0, R24.reuse, P0 ;  /* 0x000000180000720c */ /* 0x080fe20000746670 */
[----:B------:R-:W-:Y:S01]  /*10710*/  IMAD R0, R4, c[0x0][0x3d8], RZ ;  /* 0x0000f60004007a24 */ /* 0x000fe200078e02ff */
[----:B------:R-:W-:-:S02]  /*10720*/  ISETP.GE.OR P0, PT, R8, R24, P0 ;  /* 0x000000180800720c */ /* 0x000fc40000706670 */
[----:B------:R-:W-:Y:S01]  /*10730*/  IADD3 R3, R3, R7, RZ ;  /* 0x0000000703037210 */ /* 0x000fe20007ffe0ff */
[C---:B------:R-:W-:Y:S02]  /*10740*/  IMAD R4, R18.reuse, c[0x0][0x3dc], R0 ;  /* 0x0000f70012047a24 */ /* 0x040fe400078e0200 */
[----:B------:R-:W-:Y:S02]  /*10750*/  IMAD.SHL.U32 R0, R5, 0x2, RZ ;  /* 0x0000000205007824 */ /* 0x000fe400078e00ff */
[----:B------:R-:W-:-:S04]  /*10760*/  IMAD.WIDE.U32 R2, R18, c[0x0][0x3d8], R2 ;  /* 0x0000f60012027a25 */ /* 0x000fc800078e0002 */
[----:B------:R-:W-:Y:S01]  /*10770*/  @!P2 ST.E [R12.64], R52 ;  /* 0x000000340c00a985 */ /* 0x000fe2000c10190e */
[----:B------:R-:W-:-:S03]  /*10780*/  IMAD.IADD R3, R3, 0x1, R4 ;  /* 0x0000000103037824 */ /* 0x000fc600078e0204 */
[----:B----4-:R-:W-:Y:S04]  /*10790*/  @!P1 ST.E [R16.64], R53 ;  /* 0x0000003510009985 */ /* 0x010fe8000c10190e */
        /* <DEDUP_REMOVED lines=8> */
[----:B-1----:R-:W-:-:S03]  /*10820*/  IMAD R11, R21, 0x80, R46 ;  /* 0x00000080150b7824 */ /* 0x002fc600078e022e */
[----:B------:R1:W1:Y:S01]  /*10830*/  LDS.128 R28, [R0+0x4880] ;  /* 0x00488000001c7984 */ /* 0x0002620000000c00 */
[----:B------:R-:W-:-:S03]  /*10840*/  LEA.HI.X R10, R2, c[0x0][0x384], R3, 0x1, P0 ;  /* 0x0000e100020a7a11 */ /* 0x000fc600000f0c03 */
[----:B------:R1:W1:Y:S01]  /*10850*/  LDS.128 R40, [R0+0x5080] ;  /* 0x0050800000287984 */ /* 0x0002620000000c00 */
[----:B------:R-:W-:-:S03]  /*10860*/  ISETP.GE.AND P0, PT, R11, R24, PT ;  /* 0x000000180b00720c */ /* 0x000fc60003f06270 */
[----:B------:R1:W1:Y:S04]  /*10870*/  LDS.128 R64, [R0+0x5880] ;  /* 0x0058800000407984 */ /* 0x0002680000000c00 */
[----:B------:R1:W1:Y:S04]  /*10880*/  SHFL.IDX PT, R2, R25, RZ, 0x1c1f ;  /* 0x001c1fff19027589 */ /* 0x00026800000e0000 */
[----:B------:R1:W1:Y:S02]  /*10890*/  SHFL.IDX PT, R3, R10, RZ, 0x1c1f ;  /* 0x001c1fff0a037589 */ /* 0x00026400000e0000 */
        /* <DEDUP_REMOVED lines=21> */
.L_x_725:
[----:B---3--:R-:W-:Y:S05]  /*109f0*/  BSYNC B0 ;  /* 0x0000000000007941 */ /* 0x008fea0003800000 */
.L_x_724:
        /* <DEDUP_REMOVED lines=23> */
.L_x_727:
[----:B------:R-:W-:Y:S05]  /*10b70*/  BSYNC B0 ;  /* 0x0000000000007941 */ /* 0x000fea0003800000 */
.L_x_726:
        /* <DEDUP_REMOVED lines=23> */
.L_x_729:
[----:B------:R-:W-:Y:S05]  /*10cf0*/  BSYNC B0 ;  /* 0x0000000000007941 */ /* 0x000fea0003800000 */
.L_x_728:
        /* <DEDUP_REMOVED lines=24> */
.L_x_722:
[----:B------:R-:W-:Y:S02]  /*10e80*/  ULDC.64 UR4, c[0x0][0x500] ;  /* 0x0001400000047ab9 */ /* 0x000fe40000000a00 */
[----:B------:R-:W-:Y:S02]  /*10e90*/  UISETP.NE.U32.AND UP1, UPT, URZ, UR4, UPT ;  /* 0x000000043f00728c */ /* 0x000fe4000bf25070 */
[----:B------:R-:W-:Y:S02]  /*10ea0*/  UMOV UR6, 0x4 ;  /* 0x0000000400067882 */ /* 0x000fe40000000000 */
[----:B------:R-:W-:-:S03]  /*10eb0*/  UISETP.NE.AND.EX UP1, UPT, URZ, UR5, UPT, UP1 ;  /* 0x000000053f00728c */ /* 0x000fc6000bf25310 */
[----:B------:R-:W-:Y:S02]  /*10ec0*/  ULDC.64 UR4, c[0x0][0x500] ;  /* 0x0001400000047ab9 */ /* 0x000fe40000000a00 */
[----:B------:R-:W-:Y:S01]  /*10ed0*/  UIMAD.WIDE UR4, UR13, UR6, UR4 ;  /* 0x000000060d0472a5 */ /* 0x000fe2000f8e0204 */
[----:B------:R-:W-:-:S05]  /*10ee0*/  PLOP3.LUT P1, PT, PT, PT, UP1, 0x80, 0x0 ;  /* 0x000000000000781c */ /* 0x000fca0003f2f018 */
[----:B------:R-:W-:Y:S01]  /*10ef0*/  IMAD.U32 R4, RZ, RZ, UR4 ;  /* 0x00000004ff047e24 */ /* 0x000fe2000f8e00ff */
[----:B------:R-:W-:Y:S01]  /*10f00*/  MOV R5, UR5 ;  /* 0x0000000500057c02 */ /* 0x000fe20008000f00 */
[----:B------:R-:W-:-:S06]  /*10f10*/  ULDC.64 UR4, c[0x0][0x508] ;  /* 0x0001420000047ab9 */ /* 0x000fcc0000000a00 */
[----:B------:R-:W2:Y:S01]  /*10f20*/  @P1 LDG.E R0, [R4.64] ;  /* 0x0000000e04001981 */ /* 0x000ea2000c1e1900 */
[----:B------:R-:W-:Y:S01]  /*10f30*/  UISETP.NE.U32.AND UP0, UPT, URZ, UR4, UPT ;  /* 0x000000043f00728c */ /* 0x000fe2000bf05070 */
[----:B------:R-:W-:-:S03]  /*10f40*/  IMAD.MOV.U32 R9, RZ, RZ, c[0x0][0x388] ;  /* 0x0000e200ff097624 */ /* 0x000fc600078e00ff */
[----:B------:R-:W-:-:S03]  /*10f50*/  UISETP.NE.AND.EX UP0, UPT, URZ, UR5, UPT, UP0 ;  /* 0x000000053f00728c */ /* 0x000fc6000bf05300 */
[----:B------:R-:W-:-:S03]  /*10f60*/  ULDC.64 UR4, c[0x0][0x508] ;  /* 0x0001420000047ab9 */ /* 0x000fc60000000a00 */
[----:B------:R-:W-:-:S05]  /*10f70*/  PLOP3.LUT P0, PT, PT, PT, UP0, 0x80, 0x0 ;  /* 0x000000000000781c */ /* 0x000fca0003f0f008 */
[----:B------:R-:W-:-:S06]  /*10f80*/  @UP0 UIMAD.WIDE UR4, UR13, UR6, UR4 ;  /* 0x000000060d0402a5 */ /* 0x000fcc000f8e0204 */
[----:B------:R-:W-:Y:S01]  /*10f90*/  MOV R2, UR4 ;  /* 0x0000000400027c02 */ /* 0x000fe20008000f00 */
[----:B------:R-:W-:-:S05]  /*10fa0*/  IMAD.U32 R3, RZ, RZ, UR5 ;  /* 0x00000005ff037e24 */ /* 0x000fca000f8e00ff */
[----:B------:R1:W5:Y:S01]  /*10fb0*/  @P0 LDG.E R9, [R2.64] ;  /* 0x0000000e02090981 */ /* 0x000362000c1e1900 */
[----:B------:R-:W-:Y:S02]  /*10fc0*/  UMOV UR10, URZ ;  /* 0x0000003f000a7c82 */ /* 0x000fe40008000000 */
[----:B------:R-:W-:Y:S01]  /*10fd0*/  UMOV UR11, URZ ;  /* 0x0000003f000b7c82 */ /* 0x000fe20008000000 */
[----:B--2---:R-:W2:Y:S02]  /*10fe0*/  @P1 R2UR UR5, R0 ;  /* 0x00000000000513c2 */ /* 0x004ea400000e0000 */
[----:B--2---:R-:W-:Y:S02]  /*10ff0*/  @UP1 USHF.R.S32.HI UR4, URZ, 0x1f, UR5 ;  /* 0x0000001f3f041899 */ /* 0x004fe40008011405 */
[----:B------:R-:W-:-:S05]  /*11000*/  @UP1 UMOV UR10, UR5 ;  /* 0x00000005000a1c82 */ /* 0x000fca0008000000 */
[----:B------:R-:W-:Y:S01]  /*11010*/  @UP1 UMOV UR11, UR4 ;  /* 0x00000004000b1c82 */ /* 0x000fe20008000000 */
[----:B------:R-:W-:Y:S05]  /*11020*/  @P0 BRA `(.L_x_730) ;  /* 0x0000004000000947 */ /* 0x000fea0003800000 */
[----:B-1----:R-:W-:Y:S05]  /*11030*/  @!P1 BRA `(.L_x_730) ;  /* 0x0000003000009947 */ /* 0x002fea0003800000 */
[----:B------:R-:W2:Y:S04]  /*11040*/  LDG.E R0, [R4.64] ;  /* 0x0000000e04007981 */ /* 0x000ea8000c1e1900 */
[----:B------:R-:W2:Y:S02]  /*11050*/  LDG.E R2, [R4.64+0x4] ;  /* 0x0000040e04027981 */ /* 0x000ea4000c1e1900 */
[----:B--2--5:R-:W-:Y:S02]  /*11060*/  IADD3 R9, -R0, R2, RZ ;  /* 0x0000000200097210 */ /* 0x024fe40007ffe1ff */
.L_x_730:
[----:B-1----:R-:W1:Y:S01]  /*11070*/  S2R R8, SR_TID.X ;  /* 0x0000000000087919 */ /* 0x002e620000002100 */
[----:B------:R-:W-:Y:S01]  /*11080*/  USHF.R.S32.HI UR6, URZ, 0x1f, UR13 ;  /* 0x0000001f3f067899 */ /* 0x000fe2000801140d */
[----:B------:R-:W-:Y:S01]  /*11090*/  BSSY B0, `(.L_x_731) ;  /* 0x0000029000007945 */ /* 0x000fe20003800000 */
[----:B------:R-:W-:-:S02]  /*110a0*/  USEL UR13, UR13, URZ, !UP1 ;  /* 0x0000003f0d0d7287 */ /* 0x000fc4000c800000 */
[----:B------:R-:W-:Y:S01]  /*110b0*/  USEL UR6, UR6, URZ, !UP1 ;  /* 0x0000003f06067287 */ /* 0x000fe2000c800000 */
[----:B-1----:R-:W-:-:S13]  /*110c0*/  ISETP.GT.AND P0, PT, R8, 0x7f, PT ;  /* 0x0000007f0800780c */ /* 0x002fda0003f04270 */
[----:B------:R-:W-:Y:S05]  /*110d0*/  @P0 BRA `(.L_x_732) ;  /* 0x0000024000000947 */ /* 0x000fea0003800000 */
[----:B------:R-:W1:Y:S01]  /*110e0*/  S2R R3, SR_CTAID.X ;  /* 0x0000000000037919 */ /* 0x000e620000002500 */
[----:B-----5:R-:W-:Y:S01]  /*110f0*/  IMAD R0, R9, c[0x0][0x4e8], RZ ;  /* 0x00013a0009007a24 */ /* 0x020fe200078e02ff */
[----:B-1----:R-:W-:-:S04]  /*11100*/  LEA R3, R3, R8, 0x7 ;  /* 0x0000000803037211 */ /* 0x002fc800078e38ff */
[----:B------:R-:W-:-:S13]  /*11110*/  ISETP.GE.AND P0, PT, R3, R0, PT ;  /* 0x000000000300720c */ /* 0x000fda0003f06270 */
[----:B------:R-:W-:Y:S05]  /*11120*/  @P0 BRA `(.L_x_732) ;  /* 0x000001f000000947 */ /* 0x000fea0003800000 */
[----:B------:R-:W-:Y:S01]  /*11130*/  IMAD.MOV.U32 R0, RZ, RZ, c[0x0][0x4e8] ;  /* 0x00013a00ff007624 */ /* 0x000fe200078e00ff */
[----:B------:R-:W-:Y:S02]  /*11140*/  ULDC.64 UR4, c[0x0][0x490] ;  /* 0x0001240000047ab9 */ /* 0x000fe40000000a00 */
[----:B------:R-:W-:Y:S02]  /*11150*/  UIMAD UR7, UR8, UR4, URZ ;  /* 0x00000004080772a4 */ /* 0x000fe4000f8e023f */
[----:B------:R-:W-:Y:S01]  /*11160*/  ISETP.NE.AND P0, PT, R0, 0x1, PT ;  /* 0x000000010000780c */ /* 0x000fe20003f05270 */
[----:B------:R-:W-:Y:S01]  /*11170*/  UMOV UR16, UR10 ;  /* 0x0000000a00107c82 */ /* 0x000fe20008000000 */
[----:B------:R-:W-:Y:S01]  /*11180*/  IMAD.MOV.U32 R0, RZ, RZ, R3 ;  /* 0x000000ffff007224 */ /* 0x000fe200078e0003 */
[----:B------:R-:W-:Y:S02]  /*11190*/  UMOV UR17, UR11 ;  /* 0x0000000b00117c82 */ /* 0x000fe40008000000 */
[----:B------:R-:W-:-:S02]  /*111a0*/  UIMAD.WIDE.U32 UR16, UR9, UR4, UR16 ;  /* 0x00000004091072a5 */ /* 0x000fc4000f8e0010 */
[----:B------:R-:W-:-:S03]  /*111b0*/  UIMAD UR7, UR9, UR5, UR7 ;  /* 0x00000005090772a4 */ /* 0x000fc6000f8e0207 */
[----:B------:R-:W-:Y:S02]  /*111c0*/  ULDC.64 UR4, c[0x0][0x498] ;  /* 0x0001260000047ab9 */ /* 0x000fe40000000a00 */
[----:B------:R-:W-:Y:S01]  /*111d0*/  UIADD3 UR17, UR7, UR17, URZ ;  /* 0x0000001107117290 */ /* 0x000fe2000fffe03f */
[----:B------:R-:W-:Y:S01]  /*111e0*/  @P0 IMAD.HI.U32 R2, R3, c[0x0][0x4ec], RZ ;  /* 0x00013b0003020a27 */ /* 0x000fe200078e00ff */
[----:B------:R-:W-:Y:S02]  /*111f0*/  UIMAD UR7, UR6, UR4, URZ ;  /* 0x00000004060772a4 */ /* 0x000fe4000f8e023f */
[----:B------:R-:W-:Y:S02]  /*11200*/  UIMAD.WIDE.U32 UR16, UR13, UR4, UR16 ;  /* 0x000000040d1072a5 */ /* 0x000fe4000f8e0010 */
[----:B------:R-:W-:Y:S01]  /*11210*/  @P0 SHF.R.U32.HI R0, RZ, c[0x0][0x4f0], R2 ;  /* 0x00013c00ff000a19 */ /* 0x000fe20000011602 */
[----:B------:R-:W-:-:S03]  /*11220*/  UIMAD UR5, UR13, UR5, UR7 ;  /* 0x000000050d0572a4 */ /* 0x000fc6000f8e0207 */
[----:B------:R-:W-:-:S03]  /*11230*/  IADD3 R2, -R0, RZ, RZ ;  /* 0x000000ff00027210 */ /* 0x000fc60007ffe1ff */
[----:B------:R-:W-:Y:S02]  /*11240*/  IMAD.U32 R5, RZ, RZ, UR5 ;  /* 0x00000005ff057e24 */ /* 0x000fe4000f8e00ff */
[----:B------:R-:W-:Y:S01]  /*11250*/  IMAD R4, R2, c[0x0][0x4e8], R3 ;  /* 0x00013a0002047a24 */ /* 0x000fe200078e0203 */
[----:B------:R-:W-:Y:S02]  /*11260*/  SHF.R.S32.HI R3, RZ, 0x1f, R0 ;  /* 0x0000001fff037819 */ /* 0x000fe40000011400 */
[----:B------:R-:W-:Y:S02]  /*11270*/  IADD3 R2, P0, R0, UR16, RZ ;  /* 0x0000001000027c10 */ /* 0x000fe4000ff1e0ff */
[----:B------:R-:W-:Y:S02]  /*11280*/  SHF.R.S32.HI R0, RZ, 0x1f, R4 ;  /* 0x0000001fff007819 */ /* 0x000fe40000011404 */
[----:B------:R-:W-:-:S03]  /*11290*/  IADD3.X R3, R3, UR17, R5, P0, !PT ;  /* 0x0000001103037c10 */ /* 0x000fc600087fe405 */
        /* <DEDUP_REMOVED lines=8> */
.L_x_732:
[----:B------:R-:W-:Y:S05]  /*11320*/  BSYNC B0 ;  /* 0x0000000000007941 */ /* 0x000fea0003800000 */
.L_x_731:
[----:B------:R-:W2:Y:S01]  /*11330*/  S2R R11, SR_CTAID.X ;  /* 0x00000000000b7919 */ /* 0x000ea20000002500 */
[----:B-1----:R-:W-:Y:S01]  /*11340*/  SHF.R.S32.HI R0, RZ, 0x1f, R8 ;  /* 0x0000001fff007819 */ /* 0x002fe20000011408 */
[----:B------:R-:W-:Y:S01]  /*11350*/  IMAD.MOV.U32 R3, RZ, RZ, c[0x0][0x4e8] ;  /* 0x00013a00ff037624 */ /* 0x000fe200078e00ff */
[----:B------:R-:W-:Y:S01]  /*11360*/  ULDC.64 UR4, c[0x0][0x3a0] ;  /* 0x0000e80000047ab9 */ /* 0x000fe20000000a00 */
[----:B-----5:R-:W-:Y:S01]  /*11370*/  IMAD R13, R9, c[0x0][0x4e8], RZ ;  /* 0x00013a00090d7a24 */ /* 0x020fe200078e02ff */
[----:B------:R-:W-:Y:S01]  /*11380*/  LEA.HI R0, R0, R8, RZ, 0x2 ;  /* 0x0000000800007211 */ /* 0x000fe200078f10ff */
[----:B------:R-:W-:Y:S01]  /*11390*/  UIMAD UR7, UR11, UR4, URZ ;  /* 0x000000040b0772a4 */ /* 0x000fe2000f8e023f */
[----:B------:R-:W-:Y:S01]  /*113a0*/  ISETP.NE.AND P0, PT, R3, 0x1, PT ;  /* 0x000000010300780c */ /* 0x000fe20003f05270 */
[----:B------:R-:W-:Y:S01]  /*113b0*/  UIMAD.WIDE.U32 UR16, UR10, UR4, URZ ;  /* 0x000000040a1072a5 */ /* 0x000fe2000f8e003f */
[----:B------:R-:W-:Y:S01]  /*113c0*/  LOP3.LUT R2, R0, 0xfffffffc, RZ, 0xc0, !PT ;  /* 0xfffffffc00027812 */ /* 0x000fe200078ec0ff */
[----:B------:R-:W-:Y:S01]  /*113d0*/  UIMAD UR7, UR10, UR5, UR7 ;  /* 0x000000050a0772a4 */ /* 0x000fe2000f8e0207 */
[----:B------:R-:W-:Y:S01]  /*113e0*/  SHF.R.S32.HI R7, RZ, 0x2, R0 ;  /* 0x00000002ff077819 */ /* 0x000fe20000011400 */
[----:B------:R-:W-:Y:S01]  /*113f0*/  BSSY B0, `(.L_x_733) ;  /* 0x000003a000007945 */ /* 0x000fe20003800000 */
[----:B------:R-:W-:Y:S01]  /*11400*/  ULDC.64 UR4, c[0x0][0x3e8] ;  /* 0x0000fa0000047ab9 */ /* 0x000fe20000000a00 */
[----:B------:R-:W-:Y:S01]  /*11410*/  IMAD.IADD R8, R8, 0x1, -R2 ;  /* 0x0000000108087824 */ /* 0x000fe200078e0a02 */
[----:B------:R-:W-:-:S02]  /*11420*/  UIADD3 UR17, UR17, UR7, URZ ;  /* 0x0000000711117290 */ /* 0x000fc4000fffe03f */
[----:B------:R-:W-:Y:S02]  /*11430*/  UIMAD UR7, UR8, UR4, URZ ;  /* 0x00000004080772a4 */ /* 0x000fe4000f8e023f */
[----:B------:R-:W-:Y:S01]  /*11440*/  LEA R0, R8, R7, 0x5 ;  /* 0x0000000708007211 */ /* 0x000fe200078e28ff */
[----:B------:R-:W-:Y:S02]  /*11450*/  UIMAD.WIDE.U32 UR16, UR9, UR4, UR16 ;  /* 0x00000004091072a5 */ /* 0x000fe4000f8e0010 */
[----:B------:R-:W-:Y:S02]  /*11460*/  UIMAD UR7, UR9, UR5, UR7 ;  /* 0x00000005090772a4 */ /* 0x000fe4000f8e0207 */
[C---:B--2---:R-:W-:Y:S01]  /*11470*/  IMAD R0, R11.reuse, 0x80, R0 ;  /* 0x000000800b007824 */ /* 0x044fe200078e0200 */
[----:B------:R-:W-:Y:S01]  /*11480*/  ULDC.64 UR4, c[0x0][0x3f0] ;  /* 0x0000fc0000047ab9 */ /* 0x000fe20000000a00 */
[----:B------:R-:W-:Y:S01]  /*11490*/  IMAD R11, R11, 0x80, R7 ;  /* 0x000000800b0b7824 */ /* 0x000fe200078e0207 */
[----:B------:R-:W-:Y:S01]  /*114a0*/  UIMAD UR6, UR6, UR4, URZ ;  /* 0x00000004060672a4 */ /* 0x000fe2000f8e023f */
[----:B------:R-:W-:Y:S01]  /*114b0*/  @P0 IMAD.HI.U32 R2, R0, c[0x0][0x4ec], RZ ;  /* 0x00013b0000020a27 */ /* 0x000fe200078e00ff */
[----:B------:R-:W-:Y:S01]  /*114c0*/  UIADD3 UR17, UR7, UR17, URZ ;  /* 0x0000001107117290 */ /* 0x000fe2000fffe03f */
[----:B------:R-:W-:Y:S01]  /*114d0*/  MOV R4, R0 ;  /* 0x0000000000047202 */ /* 0x000fe20000000f00 */
[----:B------:R-:W-:-:S02]  /*114e0*/  UIMAD UR5, UR13, UR5, UR6 ;  /* 0x000000050d0572a4 */ /* 0x000fc4000f8e0206 */
[----:B------:R-:W-:Y:S01]  /*114f0*/  @P0 SHF.R.U32.HI R4, RZ, c[0x0][0x4f0], R2 ;  /* 0x00013c00ff040a19 */ /* 0x000fe20000011602 */
[----:B------:R-:W-:-:S03]  /*11500*/  UIMAD.WIDE.U32 UR16, UR13, UR4, UR16 ;  /* 0x000000040d1072a5 */ /* 0x000fc6000f8e0010 */
[--C-:B------:R-:W-:Y:S01]  /*11510*/  SHF.R.S32.HI R3, RZ, 0x1f, R4.reuse ;  /* 0x0000001fff037819 */ /* 0x100fe20000011404 */
[----:B------:R-:W-:Y:S01]  /*11520*/  IMAD.MOV R2, RZ, RZ, -R4 ;  /* 0x000000ffff027224 */ /* 0x000fe200078e0a04 */
[----:B------:R-:W-:-:S03]  /*11530*/  UIADD3 UR5, UR17, UR5, URZ ;  /* 0x0000000511057290 */ /* 0x000fc6000fffe03f */
[----:B------:R-:W-:Y:S01]  /*11540*/  IMAD R5, R2, c[0x0][0x4e8], R0 ;  /* 0x00013a0002057a24 */ /* 0x000fe200078e0200 */
[----:B------:R-:W-:Y:S01]  /*11550*/  MOV R2, UR16 ;  /* 0x0000001000027c02 */ /* 0x000fe20008000f00 */
[----:B------:R-:W-:Y:S02]  /*11560*/  IMAD R0, R3, c[0x0][0x3e0], RZ ;  /* 0x0000f80003007a24 */ /* 0x000fe400078e02ff */
[----:B------:R-:W-:Y:S01]  /*11570*/  IMAD.U32 R3, RZ, RZ, UR17 ;  /* 0x00000011ff037e24 */ /* 0x000fe2000f8e00ff */
[----:B------:R-:W-:Y:S01]  /*11580*/  MOV R3, UR5 ;  /* 0x0000000500037c02 */ /* 0x000fe20008000f00 */
[----:B------:R-:W-:Y:S01]  /*11590*/  IMAD R6, R4, c[0x0][0x3e4], R0 ;  /* 0x0000f90004067a24 */ /* 0x000fe200078e0200 */
[----:B------:R-:W-:-:S03]  /*115a0*/  SHF.R.S32.HI R0, RZ, 0x1f, R5 ;  /* 0x0000001fff007819 */ /* 0x000fc60000011405 */
[----:B------:R-:W-:-:S04]  /*115b0*/  IMAD.WIDE.U32 R2, R4, c[0x0][0x3e0], R2 ;  /* 0x0000f80004027a25 */ /* 0x000fc800078e0002 */
[----:B------:R-:W-:Y:S02]  /*115c0*/  IMAD R0, R0, c[0x0][0x3d8], RZ ;  /* 0x0000f60000007a24 */ /* 0x000fe400078e02ff */
[----:B------:R-:W-:Y:S02]  /*115d0*/  IMAD.IADD R3, R3, 0x1, R6 ;  /* 0x0000000103037824 */ /* 0x000fe400078e0206 */
[C---:B------:R-:W-:Y:S02]  /*115e0*/  IMAD R0, R5.reuse, c[0x0][0x3dc], R0 ;  /* 0x0000f70005007a24 */ /* 0x040fe400078e0200 */
[----:B------:R-:W-:-:S05]  /*115f0*/  IMAD.WIDE.U32 R2, R5, c[0x0][0x3d8], R2 ;  /* 0x0000f60005027a25 */ /* 0x000fca00078e0002 */
[----:B------:R-:W-:Y:S02]  /*11600*/  IADD3 R0, R3, R0, RZ ;  /* 0x0000000003007210 */ /* 0x000fe40007ffe0ff */
        /* <DEDUP_REMOVED lines=24> */
.L_x_734:
[----:B------:R-:W-:Y:S05]  /*11790*/  BSYNC B0 ;  /* 0x0000000000007941 */ /* 0x000fea0003800000 */
.L_x_733:
        /* <DEDUP_REMOVED lines=21> */
.L_x_736:
[----:B------:R-:W-:Y:S05]  /*118f0*/  BSYNC B0 ;  /* 0x0000000000007941 */ /* 0x000fea0003800000 */
.L_x_735:
        /* <DEDUP_REMOVED lines=21> */
.L_x_738:
[----:B------:R-:W-:Y:S05]  /*11a50*/  BSYNC B0 ;  /* 0x0000000000007941 */ /* 0x000fea0003800000 */
.L_x_737:
        /* <DEDUP_REMOVED lines=22> */
.L_x_739:
        /* <DEDUP_REMOVED lines=12> */
.L_x_1722:


//--------------------- .text._ZN7cutlass13device_kernelIN5flash19enable_sm80_to_sm89INS1_16FlashAttnFwdSm80INS1_25CollectiveMainloopFwdSm80ILi4ELi1ELb0EN4cute5tupleIJNS5_1CILi128EEENS7_ILi64EEENS7_ILi96EEEEEELi96ENS_6half_tEfNS_4arch4Sm80ELb1ELb0ELb1ELb1ELb1ELb1ELb1ELb0EEENS1_21CollectiveEpilogueFwdINS6_IJS8_SA_S9_EEENS6_IJNS7_ILi1EEESI_SI_EEESC_SE_Li128ELb1ELb1ELb0ELb0EEENS1_19SingleTileSchedulerILb1ELb0ELb1ELi128EEEEEEEEEvNT_6ParamsE --------------------------
	.section	.text._ZN7cutlass13device_kernelIN5flash19enable_sm80_to_sm89INS1_16FlashAttnFwdSm80INS1_25CollectiveMainloopFwdSm80ILi4ELi1ELb0EN4cute5tupleIJNS5_1CILi128EEENS7_ILi64EEENS7_ILi96EEEEEELi96ENS_6half_tEfNS_4arch4Sm80ELb1ELb0ELb1ELb1ELb1ELb1ELb1ELb0EEENS1_21CollectiveEpilogueFwdINS6_IJS8_SA_S9_EEENS6_IJNS7_ILi1EEESI_SI_EEESC_SE_Li128ELb1ELb1ELb0ELb0EEENS1_19SingleTileSchedulerILb1ELb0ELb1ELi128EEEEEEEEEvNT_6ParamsE,"ax",@progbits
	.sectioninfo	@"SHI_REGISTERS=255"
	.align	128
.text._ZN7cutlass13device_kernelIN5flash19enable_sm80_to_sm89INS1_16FlashAttnFwdSm80INS1_25CollectiveMainloopFwdSm80ILi4ELi1ELb0EN4cute5tupleIJNS5_1CILi128EEENS7_ILi64EEENS7_ILi96EEEEEELi96ENS_6half_tEfNS_4arch4Sm80ELb1ELb0ELb1ELb1ELb1ELb1ELb1ELb0EEENS1_21CollectiveEpilogueFwdINS6_IJS8_SA_S9_EEENS6_IJNS7_ILi1EEESI_SI_EEESC_SE_Li128ELb1ELb1ELb0ELb0EEENS1_19SingleTileSchedulerILb1ELb0ELb1ELi128EEEEEEEEEvNT_6ParamsE:
        .type           _ZN7cutlass13device_kernelIN5flash19enable_sm80_to_sm89INS1_16FlashAttnFwdSm80INS1_25CollectiveMainloopFwdSm80ILi4ELi1ELb0EN4cute5tupleIJNS5_1CILi128EEENS7_ILi64EEENS7_ILi96EEEEEELi96ENS_6half_tEfNS_4arch4Sm80ELb1ELb0ELb1ELb1ELb1ELb1ELb1ELb0EEENS1_21CollectiveEpilogueFwdINS6_IJS8_SA_S9_EEENS6_IJNS7_ILi1EEESI_SI_EEESC_SE_Li128ELb1ELb1ELb0ELb0EEENS1_19SingleTileSchedulerILb1ELb0ELb1ELi128EEEEEEEEEvNT_6ParamsE,@function
        .size           _ZN7cutlass13device_kernelIN5flash19enable_sm80_to_sm89INS1_16FlashAttnFwdSm80INS1_25CollectiveMainloopFwdSm80ILi4ELi1ELb0EN4cute5tupleIJNS5_1CILi128EEENS7_ILi64EEENS7_ILi96EEEEEELi96ENS_6half_tEfNS_4arch4Sm80ELb1ELb0ELb1ELb1ELb1ELb1ELb1ELb0EEENS1_21CollectiveEpilogueFwdINS6_IJS8_SA_S9_EEENS6_IJNS7_ILi1EEESI_SI_EEESC_SE_Li128ELb1ELb1ELb0ELb0EEENS1_19SingleTileSchedulerILb1ELb0ELb1ELi128EEEEEEEEEvNT_6ParamsE,(.L_x_1723 - _ZN7cutlass13device_kernelIN5flash19enable_sm80_to_sm89INS1_16FlashAttnFwdSm80INS1_25CollectiveMainloopFwdSm80ILi4ELi1ELb0EN4cute5tupleIJNS5_1CILi128EEENS7_ILi64EEENS7_ILi96EEEEEELi96ENS_6half_tEfNS_4arch4Sm80ELb1ELb0ELb1ELb1ELb1ELb1ELb1ELb0EEENS1_21CollectiveEpilogueFwdINS6_IJS8_SA_S9_EEENS6_IJNS7_ILi1EEESI_SI_EEESC_SE_Li128ELb1ELb1ELb0ELb0EEENS1_19SingleTileSchedulerILb1ELb0ELb1ELi128EEEEEEEEEvNT_6ParamsE)
        .other          _ZN7cutlass13device_kernelIN5flash19enable_sm80_to_sm89INS1_16FlashAttnFwdSm80INS1_25CollectiveMainloopFwdSm80ILi4ELi1ELb0EN4cute5tupleIJNS5_1CILi128EEENS7_ILi64EEENS7_ILi96EEEEEELi96ENS_6half_tEfNS_4arch4Sm80ELb1ELb0ELb1ELb1ELb1ELb1ELb1ELb0EEENS1_21CollectiveEpilogueFwdINS6_IJS8_SA_S9_EEENS6_IJNS7_ILi1EEESI_SI_EEESC_SE_Li128ELb1ELb1ELb0ELb0EEENS1_19SingleTileSchedulerILb1ELb0ELb1ELi128EEEEEEEEEvNT_6ParamsE,@"STO_CUDA_ENTRY STV_DEFAULT"
_ZN7cutlass13device_kernelIN5flash19enable_sm80_to_sm89INS1_16FlashAttnFwdSm80INS1_25CollectiveMainloopFwdSm80ILi4ELi1ELb0EN4cute5tupleIJNS5_1CILi128EEENS7_ILi64EEENS7_ILi96EEEEEELi96ENS_6half_tEfNS_4arch4Sm80ELb1ELb0ELb1ELb1ELb1ELb1ELb1ELb0EEENS1_21CollectiveEpilogueFwdINS6_IJS8_SA_S9_EEENS6_IJNS7_ILi1EEESI_SI_EEESC_SE_Li128ELb1ELb1ELb0ELb0EEENS1_19SingleTileSchedulerILb1ELb0ELb1ELi128EEEEEEEEEvNT_6ParamsE:
        /* <DEDUP_REMOVED lines=21> */
.L_x_741:
        /* <DEDUP_REMOVED lines=13> */
.L_x_743:
[----:B------:R-:W-:Y:S02]  /*0220*/  ULDC UR5, c[0x0][0x54c] ;  /* 0x0001530000057ab9 */ /* 0x000fe40000000800 */
.L_x_742:
[----:B------:R-:W-:Y:S02]  /*0230*/  ULDC UR4, c[0x0][0x548] ;  /* 0x0001520000047ab9 */ /* 0x000fe40000000800 */
[----:B------:R-:W-:-:S02]  /*0240*/  USHF.L.U32 UR12, UR12, 0x7, URZ ;  /* 0x000000070c0c7899 */ /* 0x000fc4000800063f */
[----:B------:R-:W-:-:S04]  /*0250*/  UIMAD UR4, UR5, UR4, URZ ;  /* 0x00000004050472a4 */ /* 0x000fc8000f8e023f */
[----:B------:R-:W-:-:S04]  /*0260*/  UISETP.GE.AND UP0, UPT, UR12, UR4, UPT ;  /* 0x000000040c00728c */ /* 0x000fc8000bf06270 */
[----:B------:R-:W-:Y:S01]  /*0270*/  USEL UR18, UR18, 0xffffffff, !UP0 ;  /* 0xffffffff12127887 */ /* 0x000fe2000c000000 */
[----:B------:R-:W-:Y:S05]  /*0280*/  BRA `(.L_x_744) ;  /* 0x000001b000007947 */ /* 0x000fea0003800000 */
.L_x_740:
        /* <DEDUP_REMOVED lines=8> */
.L_x_745:
        /* <DEDUP_REMOVED lines=13> */
.L_x_747:
[----:B------:R-:W-:Y:S02]  /*03e0*/  ULDC UR5, c[0x0][0x54c] ;  /* 0x0001530000057ab9 */ /* 0x000fe40000000800 */
.L_x_746:
[----:B------:R-:W-:Y:S02]  /*03f0*/  ULDC UR4, c[0x0][0x548] ;  /* 0x0001520000047ab9 */ /* 0x000fe40000000800 */
[----:B------:R-:W-:-:S02]  /*0400*/  USHF.L.U32 UR12, UR12, 0x7, URZ ;  /* 0x000000070c0c7899 */ /* 0x000fc4000800063f */
[----:B------:R-:W-:-:S04]  /*0410*/  UIMAD UR4, UR5, UR4, URZ ;  /* 0x00000004050472a4 */ /* 0x000fc8000f8e023f */
[----:B------:R-:W-:-:S04]  /*0420*/  UISETP.GE.AND UP0, UPT, UR12, UR4, UPT ;  /* 0x000000040c00728c */ /* 0x000fc8000bf06270 */
[----:B------:R-:W-:-:S06]  /*0430*/  USEL UR18, UR18, 0xffffffff, !UP0 ;  /* 0xffffffff12127887 */ /* 0x000fcc000c000000 */
.L_x_744:
[----:B------:R-:W-:-:S13]  /*0440*/  ISETP.LE.AND P0, PT, RZ, UR18, PT ;  /* 0x00000012ff007c0c */ /* 0x000fda000bf03270 */
[----:B------:R-:W-:Y:S05]  /*0450*/  @!P0 EXIT ;  /* 0x000000000000894d */ /* 0x000fea0003800000 */
[----:B------:R-:W-:Y:S01]  /*0460*/  ULDC.64 UR4, c[0x0][0x360] ;  /* 0x0000d80000047ab9 */ /* 0x000fe20000000a00 */
[----:B------:R-:W-:Y:S01]  /*0470*/  ISETP.NE.U32.AND P3, PT, RZ, c[0x0][0x348], PT ;  /* 0x0000d200ff007a0c */ /* 0x000fe20003f65070 */
[----:B------:R-:W-:Y:S02]  /*0480*/  UISETP.NE.U32.AND UP0, UPT, URZ, UR4, UPT ;  /* 0x000000043f00728c */ /* 0x000fe4000bf05070 */
[----:B------:R-:W-:Y:S01]  /*0490*/  ULDC.64 UR6, c[0x0][0x370] ;  /* 0x0000dc0000067ab9 */ /* 0x000fe20000000a00 */
[----:B------:R-:W-:Y:S01]  /*04a0*/  ISETP.NE.AND.EX P3, PT, RZ, c[0x0][0x34c], PT, P3 ;  /* 0x0000d300ff007a0c */ /* 0x000fe20003f65330 */
[----:B------:R-:W-:Y:S02]  /*04b0*/  UISETP.NE.AND.EX UP0, UPT, URZ, UR5, UPT, UP0 ;  /* 0x000000053f00728c */ /* 0x000fe4000bf05300 */
[----:B------:R-:W-:Y:S02]  /*04c0*/  UISETP.NE.U32.AND UP1, UPT, URZ, UR6, UPT ;  /* 0x000000063f00728c */ /* 0x000fe4000bf25070 */
[----:B------:R-:W-:-:S02]  /*04d0*/  ULDC.64 UR4, c[0x0][0x360] ;  /* 0x0000d80000047ab9 */ /* 0x000fc40000000a00 */
[----:B------:R-:W-:Y:S01]  /*04e0*/  UISETP.NE.AND.EX UP1, UPT, URZ, UR7, UPT, UP1 ;  /* 0x000000073f00728c */ /* 0x000fe2000bf25310 */
[----:B------:R-:W-:Y:S01]  /*04f0*/  PLOP3.LUT P1, PT, PT, PT, UP0, 0x80, 0x0 ;  /* 0x000000000000781c */ /* 0x000fe20003f2f008 */
[----:B------:R-:W-:Y:S02]  /*0500*/  ULDC.64 UR8, c[0x0][0x370] ;  /* 0x0000dc0000087ab9 */ /* 0x000fe40000000a00 */
[----:B------:R-:W-:Y:S02]  /*0510*/  ULDC.64 UR6, c[0x0][0x348] ;  /* 0x0000d20000067ab9 */ /* 0x000fe40000000a00 */
[----:B------:R-:W-:Y:S01]  /*0520*/  @UP0 UIMAD.WIDE UR4, UR18, UR19, UR4 ;  /* 0x00000013120402a5 */ /* 0x000fe2000f8e0204 */
[----:B------:R-:W-:Y:S01]  /*0530*/  PLOP3.LUT P2, PT, PT, PT, UP1, 0x80, 0x0 ;  /* 0x000000000000781c */ /* 0x000fe20003f4f018 */
[----:B------:R-:W-:Y:S01]  /*0540*/  UIMAD.WIDE UR6, UR18, UR19, UR6 ;  /* 0x00000013120672a5 */ /* 0x000fe2000f8e0206 */
[----:B------:R-:W-:Y:S02]  /*0550*/  ISETP.NE.U32.AND P4, PT, RZ, c[0x0][0x350], PT ;  /* 0x0000d400ff007a0c */ /* 0x000fe40003f85070 */
[----:B------:R-:W-:Y:S01]  /*0560*/  @UP1 UIMAD.WIDE UR8, UR18, UR19, UR8 ;  /* 0x00000013120812a5 */ /* 0x000fe2000f8e0208 */
[----:B------:R-:W-:Y:S01]  /*0570*/  IMAD.U32 R2, RZ, RZ, UR4 ;  /* 0x00000004ff027e24 */ /* 0x000fe2000f8e00ff */
[----:B------:R-:W-:Y:S01]  /*0580*/  MOV R3, UR5 ;  /* 0x0000000500037c02 */ /* 0x000fe20008000f00 */
[----:B------:R-:W-:Y:S01]  /*0590*/  ULDC.64 UR4, c[0x0][0x358] ;  /* 0x0000d60000047ab9 */ /* 0x000fe20000000a00 */
[----:B------:R-:W-:Y:S01]  /*05a0*/  IMAD.U32 R8, RZ, RZ, UR6 ;  /* 0x00000006ff087e24 */ /* 0x000fe2000f8e00ff */
[----:B------:R-:W-:Y:S01]  /*05b0*/  UISETP.NE.U32.AND UP3, UPT, URZ, UR4, UPT ;  /* 0x000000043f00728c */ /* 0x000fe2000bf65070 */
[----:B------:R-:W-:Y:S01]  /*05c0*/  IMAD.U32 R9, RZ, RZ, UR7 ;  /* 0x00000007ff097e24 */ /* 0x000fe2000f8e00ff */
[----:B------:R-:W-:Y:S01]  /*05d0*/  ISETP.NE.AND.EX P4, PT, RZ, c[0x0][0x354], PT, P4 ;  /* 0x0000d500ff007a0c */ /* 0x000fe20003f85340 */
[----:B------:R-:W-:Y:S01]  /*05e0*/  IMAD.U32 R4, RZ, RZ, UR8 ;  /* 0x00000008ff047e24 */ /* 0x000fe2000f8e00ff */
[----:B------:R-:W-:Y:S01]  /*05f0*/  UISETP.NE.AND.EX UP3, UPT, URZ, UR5, UPT, UP3 ;  /* 0x000000053f00728c */ /* 0x000fe2000bf65330 */
[----:B------:R-:W-:Y:S01]  /*0600*/  IMAD.U32 R5, RZ, RZ, UR9 ;  /* 0x00000009ff057e24 */ /* 0x000fe2000f8e00ff */
[----:B------:R-:W-:Y:S01]  /*0610*/  ULDC.64 UR6, c[0x0][0x350] ;  /* 0x0000d40000067ab9 */ /* 0x000fe20000000a00 */
[----:B------:R1:W2:Y:S01]  /*0620*/  @P1 LDG.E R0, [R2.64] ;  /* 0x0000001402001981 */ /* 0x0002a2000c1e1900 */
[----:B------:R-:W-:-:S02]  /*0630*/  ULDC.64 UR4, c[0x0][0x358] ;  /* 0x0000d60000047ab9 */ /* 0x000fc40000000a00 */
[----:B------:R-:W-:Y:S01]  /*0640*/  PLOP3.LUT P0, PT, PT, PT, UP3, 0x80, 0x0 ;  /* 0x000000000000781c */ /* 0x000fe20003f0f038 */
[----:B------:R-:W-:Y:S01]  /*0650*/  UIMAD.WIDE UR6, UR18, UR19, UR6 ;  /* 0x00000013120672a5 */ /* 0x000fe2000f8e0206 */
[----:B------:R3:W4:Y:S01]  /*0660*/  @P2 LDG.E R7, [R4.64] ;  /* 0x0000001404072981 */ /* 0x000722000c1e1900 */
[----:B------:R-:W-:Y:S01]  /*0670*/  UIMAD.WIDE UR4, UR18, UR19, UR4 ;  /* 0x00000013120472a5 */ /* 0x000fe2000f8e0204 */
[----:B------:R-:W-:Y:S01]  /*0680*/  MOV R29, RZ ;  /* 0x000000ff001d7202 */ /* 0x000fe20000000f00 */
[----:B------:R-:W-:Y:S01]  /*0690*/  IMAD.MOV.U32 R10, RZ, RZ, RZ ;  /* 0x000000ffff0a7224 */ /* 0x000fe200078e00ff */
[----:B------:R-:W4:Y:S03]  /*06a0*/  @P3 LDG.E R6, [R8.64] ;  /* 0x0000001408063981 */ /* 0x000f26000c1e1900 */
[----:B-1----:R-:W-:Y:S01]  /*06b0*/  IMAD.U32 R2, RZ, RZ, UR4 ;  /* 0x00000004ff027e24 */ /* 0x002fe2000f8e00ff */
[----:B------:R-:W-:Y:S01]  /*06c0*/  MOV R3, UR5 ;  /* 0x0000000500037c02 */ /* 0x000fe20008000f00 */
[----:B---3--:R-:W-:Y:S01]  /*06d0*/  IMAD.U32 R4, RZ, RZ, UR6 ;  /* 0x00000006ff047e24 */ /* 0x008fe2000f8e00ff */
[----:B------:R-:W-:-:S03]  /*06e0*/  MOV R5, UR7 ;  /* 0x0000000700057c02 */ /* 0x000fc60008000f00 */
[----:B------:R1:W5:Y:S04]  /*06f0*/  @P0 LDG.E R10, [R2.64] ;  /* 0x00000014020a0981 */ /* 0x000368000c1e1900 */
[----:B------:R1:W5:Y:S01]  /*0700*/  @P4 LDG.E R29, [R4.64] ;  /* 0x00000014041d4981 */ /* 0x000362000c1e1900 */
[----:B------:R-:W3:Y:S01]  /*0710*/  S2UR UR11, SR_CTAID.Y ;  /* 0x00000000000b79c3 */ /* 0x000ee20000002600 */
[----:B------:R-:W-:Y:S02]  /*0720*/  UMOV UR13, URZ ;  /* 0x0000003f000d7c82 */ /* 0x000fe40008000000 */
[----:B------:R-:W-:Y:S02]  /*0730*/  ULDC UR17, c[0x0][0x168] ;  /* 0x00005a0000117ab9 */ /* 0x000fe40000000800 */
[----:B------:R-:W-:-:S02]  /*0740*/  UMOV UR14, URZ ;  /* 0x0000003f000e7c82 */ /* 0x000fc40008000000 */
[----:B------:R-:W-:Y:S02]  /*0750*/  ULDC UR4, c[0x0][0x2ac] ;  /* 0x0000ab0000047ab9 */ /* 0x000fe40000000800 */
[----:B------:R-:W-:Y:S02]  /*0760*/  ULDC UR16, c[0x0][0x1d0] ;  /* 0x0000740000107ab9 */ /* 0x000fe40000000800 */
[----:B------:R-:W-:Y:S02]  /*0770*/  UIMAD UR16, UR4, UR16, URZ ;  /* 0x00000010041072a4 */ /* 0x000fe4000f8e023f */
[----:B------:R-:W-:Y:S02]  /*0780*/  ULDC UR15, c[0x0][0x228] ;  /* 0x00008a00000f7ab9 */ /* 0x000fe40000000800 */
[----:B---3--:R-:W-:Y:S01]  /*0790*/  USHF.R.S32.HI UR10, URZ, 0x1f, UR11 ;  /* 0x0000001f3f0a7899 */ /* 0x008fe2000801140b */
[----:B--2---:R1:W2:Y:S08]  /*07a0*/  @P1 R2UR UR17, R0 ;  /* 0x00000000001113c2 */ /* 0x0042b000000e0000 */
[----:B----4-:R1:W3:Y:S08]  /*07b0*/  @P2 R2UR UR13, R7 ;  /* 0x00000000070d23c2 */ /* 0x0102f000000e0000 */
[----:B------:R1:W4:Y:S01]  /*07c0*/  @P3 R2UR UR14, R6 ;  /* 0x00000000060e33c2 */ /* 0x00032200000e0000 */
[----:B------:R-:W-:Y:S05]  /*07d0*/  @P1 BRA `(.L_x_748) ;  /* 0x0000006000001947 */ /* 0x000fea0003800000 */
[----:B------:R-:W-:Y:S05]  /*07e0*/  @!P3 BRA `(.L_x_748) ;  /* 0x000000500000b947 */ /* 0x000fea0003800000 */
[----:B-1--4-:R-:W4:Y:S04]  /*07f0*/  LDG.E R6, [R8.64] ;  /* 0x0000001408067981 */ /* 0x012f28000c1e1900 */
[----:B---3--:R-:W3:Y:S01]  /*0800*/  LDG.E R0, [R8.64+0x4] ;  /* 0x0000041408007981 */ /* 0x008ee2000c1e1900 */
[----:B--2-4-:R-:W1:Y:S08]  /*0810*/  R2UR UR17, R6 ;  /* 0x00000000061173c2 */ /* 0x014e7000000e0000 */
[----:B---3--:R-:W1:Y:S02]  /*0820*/  R2UR UR4, R0 ;  /* 0x00000000000473c2 */ /* 0x008e6400000e0000 */
[----:B-1----:R-:W-:-:S06]  /*0830*/  UIADD3 UR17, -UR17, UR4, URZ ;  /* 0x0000000411117290 */ /* 0x002fcc000fffe13f */
.L_x_748:
[----:B------:R-:W-:-:S04]  /*0840*/  ISETP.NE.U32.AND P1, PT, RZ, c[0x0][0x368], PT ;  /* 0x0000da00ff007a0c */ /* 0x000fc80003f25070 */
[----:B------:R-:W-:-:S13]  /*0850*/  ISETP.NE.AND.EX P1, PT, RZ, c[0x0][0x36c], PT, P1 ;  /* 0x0000db00ff007a0c */ /* 0x000fda0003f25310 */
[----:B------:R-:W-:Y:S05]  /*0860*/  @!P1 BRA `(.L_x_749) ;  /* 0x0000007000009947 */ /* 0x000fea0003800000 */
[----:B------:R-:W-:Y:S02]  /*0870*/  ULDC.64 UR4, c[0x0][0x368] ;  /* 0x0000da0000047ab9 */ /* 0x000fe40000000a00 */
[----:B------:R-:W-:-:S06]  /*0880*/  UIMAD.WIDE UR4, UR18, UR19, UR4 ;  /* 0x00000013120472a5 */ /* 0x000fcc000f8e0204 */
[----:B-1----:R-:W-:Y:S02]  /*0890*/  MOV R4, UR4 ;  /* 0x0000000400047c02 */ /* 0x002fe40008000f00 */
[----:B------:R-:W-:-:S05]  /*08a0*/  MOV R5, UR5 ;  /* 0x0000000500057c02 */ /* 0x000fca0008000f00 */
[----:B----4-:R-:W4:Y:S02]  /*08b0*/  LDG.E R0, [R4.64] ;  /* 0x0000001404007981 */ /* 0x010f24000c1e1900 */
[----:B----4-:R1:W4:Y:S02]  /*08c0*/  R2UR UR16, R0 ;  /* 0x00000000001073c2 */ /* 0x01032400000e0000 */
[----:B-1--4-:R-:W-:Y:S05]  /*08d0*/  BRA `(.L_x_750) ;  /* 0x0000006000007947 */ /* 0x012fea0003800000 */
.L_x_749:
[----:B------:R-:W-:Y:S05]  /*08e0*/  @!P4 BRA `(.L_x_750) ;  /* 0x000000500000c947 */ /* 0x000fea0003800000 */
[----:B-1--4-:R1:W4:Y:S04]  /*08f0*/  LDG.E R0, [R4.64] ;  /* 0x0000001404007981 */ /* 0x012328000c1e1900 */
[----:B-1-3--:R-:W3:Y:S01]  /*0900*/  LDG.E R4, [R4.64+0x4] ;  /* 0x0000041404047981 */ /* 0x00aee2000c1e1900 */
[----:B----4-:R-:W1:Y:S08]  /*0910*/  R2UR UR16, R0 ;  /* 0x00000000001073c2 */ /* 0x010e7000000e0000 */
[----:B---3--:R-:W1:Y:S02]  /*0920*/  R2UR UR4, R4 ;  /* 0x00000000040473c2 */ /* 0x008e6400000e0000 */
[----:B-1----:R-:W-:-:S06]  /*0930*/  UIADD3 UR16, -UR16, UR4, URZ ;  /* 0x0000000410107290 */ /* 0x002fcc000fffe13f */
.L_x_750:
[----:B-1--4-:R1:W4:Y:S01]  /*0940*/  @P0 LDG.E R0, [R2.64] ;  /* 0x0000001402000981 */ /* 0x012322000c1e1900 */
[----:B------:R-:W-:-:S03]  /*0950*/  ULDC.64 UR4, c[0x0][0x378] ;  /* 0x0000de0000047ab9 */ /* 0x000fc60000000a00 */
[----:B-1-3--:R-:W3:Y:S01]  /*0960*/  @P0 LDG.E R2, [R2.64+0x4] ;  /* 0x0000041402020981 */ /* 0x00aee2000c1e1900 */
[----:B------:R-:W-:Y:S01]  /*0970*/  UISETP.NE.U32.AND UP0, UPT, URZ, UR4, UPT ;  /* 0x000000043f00728c */ /* 0x000fe2000bf05070 */
[----:B------:R-:W-:-:S03]  /*0980*/  IMAD.U32 R147, RZ, RZ, UR16 ;  /* 0x00000010ff937e24 */ /* 0x000fc6000f8e00ff */
[----:B------:R-:W-:-:S03]  /*0990*/  UISETP.NE.AND.EX UP0, UPT, URZ, UR5, UPT, UP0 ;  /* 0x000000053f00728c */ /* 0x000fc6000bf05300 */
[----:B------:R-:W-:-:S03]  /*09a0*/  ULDC.64 UR4, c[0x0][0x378] ;  /* 0x0000de0000047ab9 */ /* 0x000fc60000000a00 */
[----:B------:R-:W-:-:S05]  /*09b0*/  PLOP3.LUT P1, PT, PT, PT, UP0, 0x80, 0x0 ;  /* 0x000000000000781c */ /* 0x000fca0003f2f008 */
[----:B------:R-:W-:-:S06]  /*09c0*/  @UP0 UIMAD.WIDE UR4, UR18, UR19, UR4 ;  /* 0x00000013120402a5 */ /* 0x000fcc000f8e0204 */
[----:B------:R-:W-:Y:S01]  /*09d0*/  MOV R4, UR4 ;  /* 0x0000000400047c02 */ /* 0x000fe20008000f00 */
[----:B------:R-:W-:-:S05]  /*09e0*/  IMAD.U32 R5, RZ, RZ, UR5 ;  /* 0x00000005ff057e24 */ /* 0x000fca000f8e00ff */
[----:B------:R1:W5:Y:S01]  /*09f0*/  @P1 LDG.E R147, [R4.64] ;  /* 0x0000001404931981 */ /* 0x000362000c1e1900 */
[----:B------:R-:W-:Y:S02]  /*0a00*/  ULDC UR6, c[0x0][0x2c4] ;  /* 0x0000b10000067ab9 */ /* 0x000fe40000000800 */
[----:B------:R-:W-:Y:S02]  /*0a10*/  UISETP.NE.AND UP2, UPT, UR6, 0x1, UPT ;  /* 0x000000010600788c */ /* 0x000fe4000bf45270 */
[----:B------:R-:W-:-:S09]  /*0a20*/  UIADD3 UR6, -UR13, UR16, URZ ;  /* 0x000000100d067290 */ /* 0x000fd2000fffe13f */
[----:B------:R-:W-:Y:S01]  /*0a30*/  @UP2 UIADD3 UR22, UR12, 0x7f, URZ ;  /* 0x0000007f0c162890 */ /* 0x000fe2000fffe03f */
[----:B----4-:R-:W4:Y:S08]  /*0a40*/  @P0 R2UR UR4, R0 ;  /* 0x00000000000403c2 */ /* 0x010f3000000e0000 */
[----:B---3--:R-:W4:Y:S02]  /*0a50*/  @P0 R2UR UR5, R2 ;  /* 0x00000000020503c2 */ /* 0x008f2400000e0000 */
[----:B----4-:R-:W-:-:S03]  /*0a60*/  @UP3 UIADD3 UR15, -UR4, UR5, URZ ;  /* 0x00000005040f3290 */ /* 0x010fc6000fffe13f */
[----:B------:R-:W-:Y:S02]  /*0a70*/  ULDC.64 UR4, c[0x0][0x2c8] ;  /* 0x0000b20000047ab9 */ /* 0x000fe40000000a00 */
[----:B------:R-:W-:Y:S02]  /*0a80*/  UIMAD.WIDE.U32 UR22, UR22, UR4, URZ ;  /* 0x00000004161672a5 */ /* 0x000fe4000f8e003f */
[----:B------:R-:W-:Y:S02]  /*0a90*/  UIADD3 UR9, UR6, UR15, URZ ;  /* 0x0000000f06097290 */ /* 0x000fe4000fffe03f */
[----:B------:R-:W-:Y:S02]  /*0aa0*/  UIADD3 UR4, UR12, 0x7f, URZ ;  /* 0x0000007f0c047890 */ /* 0x000fe4000fffe03f */
[----:B--2---:R-:W-:Y:S02]  /*0ab0*/  UIADD3 UR7, UR9, 0x40, -UR17 ;  /* 0x0000004009077890 */ /* 0x004fe4000fffe811 */
[----:B------:R-:W-:-:S02]  /*0ac0*/  @UP2 USHF.R.U32.HI UR4, URZ, UR5, UR23 ;  /* 0x000000053f042299 */ /* 0x000fc40008011617 */
[----:B------:R-:W-:Y:S02]  /*0ad0*/  UIADD3 UR22, UR9, 0x3f, URZ ;  /* 0x0000003f09167890 */ /* 0x000fe4000fffe03f */
[----:B------:R-:W-:Y:S02]  /*0ae0*/  UIADD3 UR5, UR7, UR4, URZ ;  /* 0x0000000407057290 */ /* 0x000fe4000fffe03f */
[----:B------:R-:W-:Y:S02]  /*0af0*/  USHF.R.S32.HI UR8, URZ, 0x1f, UR22 ;  /* 0x0000001f3f087899 */ /* 0x000fe40008011416 */
[----:B------:R-:W-:Y:S02]  /*0b00*/  USHF.R.S32.HI UR4, URZ, 0x1f, UR5 ;  /* 0x0000001f3f047899 */ /* 0x000fe40008011405 */
[----:B------:R-:W-:Y:S02]  /*0b10*/  ULEA.HI UR8, UR8, UR22, URZ, 0x6 ;  /* 0x0000001608087291 */ /* 0x000fe4000f8f303f */
[----:B------:R-:W-:-:S02]  /*0b20*/  ULEA.HI UR4, UR4, UR5, URZ, 0x6 ;  /* 0x0000000504047291 */ /* 0x000fc4000f8f303f */
[----:B------:R-:W-:Y:S02]  /*0b30*/  USHF.R.S32.HI UR8, URZ, 0x6, UR8 ;  /* 0x000000063f087899 */ /* 0x000fe40008011408 */
[----:B------:R-:W-:-:S04]  /*0b40*/  USHF.R.S32.HI UR4, URZ, 0x6, UR4 ;  /* 0x000000063f047899 */ /* 0x000fc80008011404 */
[----:B------:R-:W-:-:S04]  /*0b50*/  UISETP.LT.AND UP0, UPT, UR8, UR4, UPT ;  /* 0x000000040800728c */ /* 0x000fc8000bf01270 */
[----:B------:R-:W-:Y:S02]  /*0b60*/  USEL UR5, UR8, UR4, UP0 ;  /* 0x0000000408057287 */ /* 0x000fe40008000000 */
[----:B------:R-:W-:Y:S02]  /*0b70*/  UIADD3 UR4, -UR6, URZ, URZ ;  /* 0x0000003f06047290 */ /* 0x000fe4000fffe13f */
[----:B------:R-:W-:Y:S02]  /*0b80*/  ULEA UR6, UR5, -UR6, 0x6 ;  /* 0x8000000605067291 */ /* 0x000fe4000f8e303f */
[----:B------:R-:W-:Y:S02]  /*0b90*/  UISETP.LT.AND UP1, UPT, URZ, UR4, UPT ;  /* 0x000000043f00728c */ /* 0x000fe4000bf21270 */
[----:B------:R-:W-:Y:S02]  /*0ba0*/  UISETP.LT.AND UP0, UPT, UR6, UR15, UPT ;  /* 0x0000000f0600728c */ /* 0x000fe4000bf01270 */
[----:B------:R-:W-:-:S02]  /*0bb0*/  USEL UR4, URZ, UR4, !UP1 ;  /* 0x000000043f047287 */ /* 0x000fc4000c800000 */
[----:B------:R-:W-:Y:S02]  /*0bc0*/  USEL UR5, UR6, UR15, UP0 ;  /* 0x0000000f06057287 */ /* 0x000fe40008000000 */
[----:B------:R-:W-:Y:S02]  /*0bd0*/  USHF.R.U32.HI UR6, URZ, 0x6, UR4 ;  /* 0x000000063f067899 */ /* 0x000fe40008011604 */
[----:B------:R-:W-:-:S05]  /*0be0*/  UISETP.GT.AND UP0, UPT, UR5, UR4, UPT ;  /* 0x000000040500728c */ /* 0x000fca000bf04270 */
[----:B------:R-:W-:-:S06]  /*0bf0*/  UMOV UR22, UR6 ;  /* 0x0000000600167c82 */ /* 0x000fcc0008000000 */
[----:B------:R-:W-:-:S04]  /*0c00*/  @UP0 UIADD3 UR5, UR5, 0x3f, URZ ;  /* 0x0000003f05050890 */ /* 0x000fc8000fffe03f */
[----:B------:R-:W-:-:S04]  /*0c10*/  @UP0 USHF.R.S32.HI UR4, URZ, 0x1f, UR5 ;  /* 0x0000001f3f040899 */ /* 0x000fc80008011405 */
[----:B------:R-:W-:-:S04]  /*0c20*/  @UP0 ULEA.HI UR4, UR4, UR5, URZ, 0x6 ;  /* 0x0000000504040291 */ /* 0x000fc8000f8f303f */
[----:B------:R-:W-:-:S04]  /*0c30*/  @UP0 USHF.R.S32.HI UR22, URZ, 0x6, UR4 ;  /* 0x000000063f160899 */ /* 0x000fc80008011404 */
[----:B------:R-:W-:-:S06]  /*0c40*/  UISETP.GT.AND UP0, UPT, UR22, UR6, UPT ;  /* 0x000000061600728c */ /* 0x000fcc000bf04270 */
[----:B------:R-:W-:-:S13]  /*0c50*/  PLOP3.LUT P0, PT, PT, PT, UP0, 0x80, 0x0 ;  /* 0x000000000000781c */ /* 0x000fda0003f0f008 */
[----:B------:R-:W-:Y:S05]  /*0c60*/  @!P0 BRA `(.L_x_751) ;  /* 0x000056e000008947 */ /* 0x000fea0003800000 */
[----:B-1----:R-:W-:Y:S02]  /*0c70*/  ULDC.64 UR4, c[0x0][0x340] ;  /* 0x0000d00000047ab9 */ /* 0x002fe40000000a00 */
        /* <DEDUP_REMOVED lines=8> */
[----:B------:R-:W-:Y:S01]  /*0d00*/  UIADD3 UR19, UR22, -0x1, URZ ;  /* 0xffffffff16137890 */ /* 0x000fe2000fffe03f */
[-C--:B------:R-:W-:Y:S01]  /*0d10*/  LEA.HI R12, R159, R159.reuse, RZ, 0x1 ;  /* 0x0000009f9f0c7211 */ /* 0x080fe200078f08ff */
[----:B------:R-:W-:Y:S01]  /*0d20*/  ULDC.64 UR4, c[0x0][0x240] ;  /* 0x0000900000047ab9 */ /* 0x000fe20000000a00 */
[-C--:B------:R-:W-:Y:S01]  /*0d30*/  LEA.HI R5, R8, R159.reuse, RZ, 0x2 ;  /* 0x0000009f08057211 */ /* 0x080fe200078f10ff */
[----:B------:R1:W2:Y:S01]  /*0d40*/  @P2 LDG.E R27, [R2.64] ;  /* 0x00000014021b2981 */ /* 0x0002a2000c1e1900 */
[----:B------:R-:W-:Y:S01]  /*0d50*/  SHF.R.S32.HI R91, RZ, 0x1, R12 ;  /* 0x00000001ff5b7819 */ /* 0x000fe2000001140c */
[----:B------:R-:W-:Y:S01]  /*0d60*/  IMAD.U32 R7, RZ, RZ, UR19 ;  /* 0x00000013ff077e24 */ /* 0x000fe2000f8e00ff */
[--C-:B------:R-:W-:Y:S01]  /*0d70*/  SHF.R.S32.HI R6, RZ, 0x2, R5.reuse ;  /* 0x00000002ff067819 */ /* 0x100fe20000011405 */
[----:B------:R-:W-:Y:S01]  /*0d80*/  UIMAD UR4, UR10, UR4, URZ ;  /* 0x000000040a0472a4 */ /* 0x000fe2000f8e023f */
[----:B------:R-:W-:Y:S01]  /*0d90*/  SHF.R.S32.HI R0, RZ, 0x1f, R5 ;  /* 0x0000001fff007819 */ /* 0x000fe20000011405 */
[----:B------:R-:W-:Y:S01]  /*0da0*/  USHF.R.S32.HI UR22, URZ, 0x1f, UR18 ;  /* 0x0000001f3f167899 */ /* 0x000fe20008011412 */
[----:B------:R-:W-:Y:S01]  /*0db0*/  IADD3 R143, -R6, UR15, RZ ;  /* 0x0000000f068f7c10 */ /* 0x000fe2000fffe1ff */
[----:B------:R-:W-:Y:S01]  /*0dc0*/  UIMAD UR25, UR11, UR5, UR4 ;  /* 0x000000050b1972a4 */ /* 0x000fe2000f8e0204 */
[----:B------:R-:W-:Y:S01]  /*0dd0*/  LEA.HI R0, R0, R6, RZ, 0x2 ;  /* 0x0000000600007211 */ /* 0x000fe200078f10ff */
[----:B------:R-:W-:Y:S01]  /*0de0*/  USEL UR24, UR18, URZ, !UP3 ;  /* 0x0000003f12187287 */ /* 0x000fe2000d800000 */
[----:B-----5:R-:W-:Y:S01]  /*0df0*/  SHF.R.S32.HI R4, RZ, 0x1f, R10 ;  /* 0x0000001fff047819 */ /* 0x020fe2000001140a */
[----:B------:R-:W-:Y:S01]  /*0e00*/  USEL UR23, UR22, URZ, !UP3 ;  /* 0x0000003f16177287 */ /* 0x000fe2000d800000 */
[C---:B------:R-:W-:Y:S01]  /*0e10*/  IADD3 R108, P0, R6.reuse, R10, RZ ;  /* 0x0000000a066c7210 */ /* 0x040fe20007f1e0ff */
[----:B------:R-:W-:Y:S01]  /*0e20*/  ULDC.64 UR4, c[0x0][0x248] ;  /* 0x0000920000047ab9 */ /* 0x000fe20000000a00 */
[----:B------:R-:W-:Y:S01]  /*0e30*/  IMAD.U32 R10, RZ, RZ, UR11 ;  /* 0x0000000bff0a7e24 */ /* 0x000fe2000f8e00ff */
[----:B------:R-:W-:Y:S01]  /*0e40*/  UIMAD UR4, UR23, UR4, URZ ;  /* 0x00000004170472a4 */ /* 0x000fe2000f8e023f */
[----:B------:R-:W-:Y:S01]  /*0e50*/  LEA.HI.X.SX32 R109, R6, R4, 0x1, P0 ;  /* 0x00000004066d7211 */ /* 0x000fe200000f0eff */
[----:B------:R-:W-:Y:S01]  /*0e60*/  IMAD.MOV.U32 R28, RZ, RZ, c[0x0][0x238] ;  /* 0x00008e00ff1c7624 */ /* 0x000fe200078e00ff */
[C---:B------:R-:W-:Y:S01]  /*0e70*/  LOP3.LUT R4, R5.reuse, 0x1ffffffc, RZ, 0xc0, !PT ;  /* 0x1ffffffc05047812 */ /* 0x040fe200078ec0ff */
[----:B------:R-:W-:Y:S01]  /*0e80*/  IMAD.MOV.U32 R149, RZ, RZ, 0x6 ;  /* 0x00000006ff957424 */ /* 0x000fe200078e00ff */
[----:B------:R-:W-:Y:S01]  /*0e90*/  UIMAD UR4, UR24, UR5, UR4 ;  /* 0x00000005180472a4 */ /* 0x000fe2000f8e0204 */
[----:B------:R-:W-:Y:S01]  /*0ea0*/  IMAD.U32 R14, RZ, RZ, UR24 ;  /* 0x00000018ff0e7e24 */ /* 0x000fe2000f8e00ff */
[----:B------:R-:W-:Y:S01]  /*0eb0*/  USHF.R.S32.HI UR5, URZ, 0x1f, UR19 ;  /* 0x0000001f3f057899 */ /* 0x000fe20008011413 */
[----:B------:R-:W-:Y:S01]  /*0ec0*/  IMAD.SHL.U32 R152, R28, 0x40, RZ ;  /* 0x000000401c987824 */ /* 0x000fe200078e00ff */
[----:B-1----:R-:W-:Y:S01]  /*0ed0*/  LEA.HI R2, R5, R6, RZ, 0x1 ;  /* 0x0000000605027211 */ /* 0x002fe200078f08ff */
[----:B------:R-:W-:Y:S01]  /*0ee0*/  IMAD.MOV.U32 R150, RZ, RZ, 0x5 ;  /* 0x00000005ff967424 */ /* 0x000fe200078e00ff */
[----:B------:R-:W-:Y:S01]  /*0ef0*/  LEA.HI R5, R8, R159, RZ, 0x3 ;  /* 0x0000009f08057211 */ /* 0x000fe200078f18ff */
[----:B------:R-:W-:Y:S01]  /*0f00*/  IMAD.SHL.U32 R155, R28, 0x20, RZ ;  /* 0x000000201c9b7824 */ /* 0x000fe200078e00ff */
[----:B------:R-:W-:Y:S01]  /*0f10*/  LOP3.LUT R3, R2, 0x7fffffe, RZ, 0xc0, !PT ;  /* 0x07fffffe02037812 */ /* 0x000fe200078ec0ff */
[----:B------:R-:W-:Y:S01]  /*0f20*/  IMAD.MOV.U32 R153, RZ, RZ, c[0x0][0x280] ;  /* 0x0000a000ff997624 */ /* 0x000fe200078e00ff */
[----:B------:R-:W-:Y:S01]  /*0f30*/  LOP3.LUT R2, R0, 0xfffffffc, RZ, 0xc0, !PT ;  /* 0xfffffffc00027812 */ /* 0x000fe200078ec0ff */
[----:B------:R-:W-:Y:S01]  /*0f40*/  IMAD R0, R7, -0x40, R143 ;  /* 0xffffffc007007824 */ /* 0x000fe200078e028f */
[----:B------:R-:W-:Y:S01]  /*0f50*/  SHF.R.S32.HI R5, RZ, 0x3, R5 ;  /* 0x00000003ff057819 */ /* 0x000fe20000011405 */
[----:B------:R-:W-:Y:S01]  /*0f60*/  IMAD.IADD R9, R6, 0x1, -R3 ;  /* 0x0000000106097824 */ /* 0x000fe200078e0a03 */
[----:B------:R-:W-:Y:S01]  /*0f70*/  LEA.HI R3, R12, R91, RZ, 0x1 ;  /* 0x0000005b0c037211 */ /* 0x000fe200078f08ff */
[----:B------:R-:W-:Y:S01]  /*0f80*/  IMAD.IADD R26, R6, 0x1, -R2 ;  /* 0x00000001061a7824 */ /* 0x000fe200078e0a02 */
[-C--:B------:R-:W-:Y:S01]  /*0f90*/  LEA.HI R2, R8, R159.reuse, RZ, 0x4 ;  /* 0x0000009f08027211 */ /* 0x080fe200078f20ff */
[----:B------:R-:W-:Y:S01]  /*0fa0*/  IMAD.MOV.U32 R154, RZ, RZ, c[0x0][0x290] ;  /* 0x0000a400ff9a7624 */ /* 0x000fe200078e00ff */
[C---:B------:R-:W-:Y:S01]  /*0fb0*/  ISETP.GE.AND P1, PT, R0.reuse, 0x1, PT ;  /* 0x000000010000780c */ /* 0x040fe20003f26270 */
[----:B------:R-:W-:Y:S01]  /*0fc0*/  IMAD.MOV.U32 R157, RZ, RZ, c[0x0][0x2b8] ;  /* 0x0000ae00ff9d7624 */ /* 0x000fe200078e00ff */
[----:B------:R-:W-:Y:S01]  /*0fd0*/  ISETP.GT.AND P0, PT, R0, 0x20, PT ;  /* 0x000000200000780c */ /* 0x000fe20003f04270 */
[----:B------:R-:W-:Y:S01]  /*0fe0*/  IMAD.SHL.U32 R0, R2, 0x10, RZ ;  /* 0x0000001002007824 */ /* 0x000fe200078e00ff */
[----:B------:R-:W-:Y:S01]  /*0ff0*/  LOP3.LUT R2, R3, 0x7fffffe, RZ, 0xc0, !PT ;  /* 0x07fffffe03027812 */ /* 0x000fe200078ec0ff */
[----:B------:R-:W-:Y:S01]  /*1000*/  IMAD.MOV.U32 R156, RZ, RZ, c[0x0][0x27c] ;  /* 0x00009f00ff9c7624 */ /* 0x000fe200078e00ff */
[----:B------:R-:W-:Y:S01]  /*1010*/  LEA.HI R6, R8, R159, RZ, 0x5 ;  /* 0x0000009f08067211 */ /* 0x000fe200078f28ff */
[----:B------:R-:W-:Y:S01]  /*1020*/  IMAD.MOV.U32 R146, RZ, RZ, c[0x0][0x27c] ;  /* 0x00009f00ff927624 */ /* 0x000fe200078e00ff */
[----:B------:R-:W-:Y:S01]  /*1030*/  LOP3.LUT R3, R0, 0xffffff00, RZ, 0xc0, !PT ;  /* 0xffffff0000037812 */ /* 0x000fe200078ec0ff */
[----:B------:R-:W-:Y:S01]  /*1040*/  IMAD.IADD R0, R91, 0x1, -R2 ;  /* 0x000000015b007824 */ /* 0x000fe200078e0a02 */
[CC--:B------:R-:W-:Y:S01]  /*1050*/  SHF.L.U64.HI R151, R28.reuse, R149.reuse, c[0x0][0x23c] ;  /* 0x00008f001c977619 */ /* 0x0c0fe20000010295 */
[----:B------:R-:W-:Y:S01]  /*1060*/  IMAD.IADD R2, R159, 0x1, -R4 ;  /* 0x000000019f027824 */ /* 0x000fe200078e0a04 */
[----:B------:R-:W-:Y:S01]  /*1070*/  SHF.L.U64.HI R150, R28, R150, c[0x0][0x23c] ;  /* 0x00008f001c967619 */ /* 0x000fe20000010296 */
[----:B------:R-:W-:Y:S01]  /*1080*/  IMAD.SHL.U32 R4, R6, 0x8, RZ ;  /* 0x0000000806047824 */ /* 0x000fe200078e00ff */
[-C--:B------:R-:W-:Y:S01]  /*1090*/  SHF.L.U64.HI R148, R153, R149.reuse, c[0x0][0x284] ;  /* 0x0000a10099947619 */ /* 0x080fe20000010295 */
[----:B------:R-:W-:Y:S01]  /*10a0*/  IMAD R104, R0, 0x20, R3 ;  /* 0x0000002000687824 */ /* 0x000fe200078e0203 */
[----:B------:R-:W-:Y:S01]  /*10b0*/  SHF.L.U64.HI R149, R154, R149, c[0x0][0x294] ;  /* 0x0000a5009a957619 */ /* 0x000fe20000010295 */
[----:B------:R-:W-:Y:S01]  /*10c0*/  IMAD.SHL.U32 R2, R2, 0x8, RZ ;  /* 0x0000000802027824 */ /* 0x000fe200078e00ff */
[----:B------:R-:W-:Y:S01]  /*10d0*/  LOP3.LUT R0, R4, 0xffffff00, RZ, 0xc0, !PT ;  /* 0xffffff0004007812 */ /* 0x000fe200078ec0ff */
[----:B------:R-:W-:Y:S01]  /*10e0*/  IMAD.SHL.U32 R4, R5, 0x40, RZ ;  /* 0x0000004005047824 */ /* 0x000fe200078e00ff */
[----:B------:R-:W-:Y:S01]  /*10f0*/  IADD3 R140, R29, UR16, RZ ;  /* 0x000000101d8c7c10 */ /* 0x000fe2000fffe0ff */
[----:B------:R-:W-:Y:S01]  /*1100*/  IMAD R6, R109, c[0x0][0x238], RZ ;  /* 0x00008e006d067a24 */ /* 0x000fe200078e02ff */
[----:B------:R-:W-:Y:S01]  /*1110*/  SHF.R.S32.HI R3, RZ, 0x1f, R2 ;  /* 0x0000001fff037819 */ /* 0x000fe20000011402 */
[----:B------:R-:W-:Y:S01]  /*1120*/  IMAD R9, R9, 0x20, R0 ;  /* 0x0000002009097824 */ /* 0x000fe200078e0200 */
[----:B------:R-:W-:Y:S01]  /*1130*/  LOP3.LUT R0, R4, 0xc0, RZ, 0xc0, !PT ;  /* 0x000000c004007812 */ /* 0x000fe200078ec0ff */
[----:B------:R-:W-:Y:S01]  /*1140*/  IMAD R6, R108, c[0x0][0x23c], R6 ;  /* 0x00008f006c067a24 */ /* 0x000fe200078e0206 */
[----:B------:R-:W-:Y:S01]  /*1150*/  ISETP.GE.AND P4, PT, R2, c[0x0][0x1d4], PT ;  /* 0x0000750002007a0c */ /* 0x000fe20003f86270 */
[----:B------:R-:W-:Y:S01]  /*1160*/  IMAD.WIDE.U32 R4, R108, c[0x0][0x238], R2 ;  /* 0x00008e006c047a25 */ /* 0x000fe200078e0002 */
[----:B------:R-:W-:-:S02]  /*1170*/  LOP3.LUT R8, R0, 0x18, R2, 0xf8, !PT ;  /* 0x0000001800087812 */ /* 0x000fc400078ef802 */
[----:B------:R-:W-:Y:S01]  /*1180*/  SHF.R.U32.HI R7, RZ, 0x3, R0 ;  /* 0x00000003ff077819 */ /* 0x000fe20000011600 */
[----:B------:R-:W-:Y:S01]  /*1190*/  IMAD.IADD R5, R5, 0x1, R6 ;  /* 0x0000000105057824 */ /* 0x000fe200078e0206 */
[----:B------:R-:W-:Y:S01]  /*11a0*/  IADD3 R0, R2, 0x20, RZ ;  /* 0x0000002002007810 */ /* 0x000fe20007ffe0ff */
[----:B------:R-:W-:Y:S01]  /*11b0*/  IMAD.U32 R6, RZ, RZ, UR11 ;  /* 0x0000000bff067e24 */ /* 0x000fe2000f8e00ff */
[----:B------:R-:W-:Y:S01]  /*11c0*/  LOP3.LUT R7, R8, R7, RZ, 0x3c, !PT ;  /* 0x0000000708077212 */ /* 0x000fe200078e3cff */
[----:B------:R-:W-:Y:S01]  /*11d0*/  IMAD.WIDE.U32 R10, R10, c[0x0][0x260], R2 ;  /* 0x000098000a0a7a25 */ /* 0x000fe200078e0002 */
[----:B------:R-:W-:Y:S02]  /*11e0*/  ISETP.GE.AND P6, PT, R0, c[0x0][0x1d4], PT ;  /* 0x0000750000007a0c */ /* 0x000fe40003fc6270 */
[----:B------:R-:W-:Y:S01]  /*11f0*/  IADD3 R0, R2, 0x40, RZ ;  /* 0x0000004002007810 */ /* 0x000fe20007ffe0ff */
[----:B------:R-:W-:Y:S01]  /*1200*/  IMAD.WIDE.U32 R4, R6, c[0x0][0x240], R4 ;  /* 0x0000900006047a25 */ /* 0x000fe200078e0004 */
[----:B------:R-:W-:-:S02]  /*1210*/  SHF.R.S32.HI R2, RZ, 0x1f, R91 ;  /* 0x0000001fff027819 */ /* 0x000fc4000001145b */
[----:B------:R-:W-:Y:S01]  /*1220*/  ISETP.GE.AND P5, PT, R0, c[0x0][0x1d4], PT ;  /* 0x0000750000007a0c */ /* 0x000fe20003fa6270 */
[----:B------:R-:W-:Y:S01]  /*1230*/  IMAD.IADD R79, R9, 0x1, R7 ;  /* 0x00000001094f7824 */ /* 0x000fe200078e0207 */
[----:B------:R-:W-:Y:S01]  /*1240*/  LOP3.LUT R0, R12, 0xfffffffe, RZ, 0xc0, !PT ;  /* 0xfffffffe0c007812 */ /* 0x000fe200078ec0ff */
[----:B------:R-:W-:Y:S01]  /*1250*/  IMAD R12, R151, UR19, RZ ;  /* 0x00000013970c7c24 */ /* 0x000fe2000f8e02ff */
[----:B------:R-:W-:Y:S01]  /*1260*/  IADD3 R5, R5, UR25, RZ ;  /* 0x0000001905057c10 */ /* 0x000fe2000fffe0ff */
[----:B------:R-:W-:Y:S01]  /*1270*/  IMAD.SHL.U32 R79, R79, 0x2, RZ ;  /* 0x000000024f4f7824 */ /* 0x000fe200078e00ff */
[----:B------:R-:W-:Y:S01]  /*1280*/  P2R R111, PR, RZ, 0x10 ;  /* 0x00000010ff6f7803 */ /* 0x000fe20000000000 */
[----:B------:R-:W-:Y:S02]  /*1290*/  IMAD.IADD R15, R159, 0x1, -R0 ;  /* 0x000000019f0f7824 */ /* 0x000fe400078e0a00 */
[----:B------:R-:W-:-:S04]  /*12a0*/  IMAD.WIDE.U32 R114, R14, c[0x0][0x248], R4 ;  /* 0x000092000e727a25 */ /* 0x000fc800078e0004 */
[----:B------:R-:W-:Y:S01]  /*12b0*/  IMAD.SHL.U32 R32, R15, 0x4, RZ ;  /* 0x000000040f207824 */ /* 0x000fe200078e00ff */
[----:B------:R-:W-:Y:S01]  /*12c0*/  IADD3 R113, R115, UR4, RZ ;  /* 0x0000000473717c10 */ /* 0x000fe2000fffe0ff */
[C---:B------:R-:W-:Y:S02]  /*12d0*/  IMAD R0, R2.reuse, c[0x0][0x280], RZ ;  /* 0x0000a00002007a24 */ /* 0x040fe400078e02ff */
[----:B------:R-:W-:Y:S01]  /*12e0*/  IMAD R2, R2, c[0x0][0x290], RZ ;  /* 0x0000a40002027a24 */ /* 0x000fe200078e02ff */
[----:B------:R-:W-:Y:S01]  /*12f0*/  SHF.R.S32.HI R33, RZ, 0x1f, R32 ;  /* 0x0000001fff217819 */ /* 0x000fe20000011420 */
[----:B------:R-:W-:Y:S01]  /*1300*/  IMAD.MOV.U32 R112, RZ, RZ, R114 ;  /* 0x000000ffff707224 */ /* 0x000fe200078e0072 */
[C---:B------:R-:W-:Y:S01]  /*1310*/  IADD3 R36, R32.reuse, 0x10, RZ ;  /* 0x0000001020247810 */ /* 0x040fe20007ffe0ff */
[----:B------:R-:W-:Y:S01]  /*1320*/  IMAD R13, R91, c[0x0][0x284], R0 ;  /* 0x0000a1005b0d7a24 */ /* 0x000fe200078e0200 */
[C---:B------:R-:W-:Y:S01]  /*1330*/  IADD3 R35, R32.reuse, 0x20, RZ ;  /* 0x0000002020237810 */ /* 0x040fe20007ffe0ff */
[----:B------:R-:W-:Y:S01]  /*1340*/  IMAD.SHL.U32 R24, R15, 0x8, RZ ;  /* 0x000000080f187824 */ /* 0x000fe200078e00ff */
[C---:B------:R-:W-:Y:S01]  /*1350*/  IADD3 R39, R32.reuse, 0x28, RZ ;  /* 0x0000002820277810 */ /* 0x040fe20007ffe0ff */
[C---:B------:R-:W-:Y:S01]  /*1360*/  IMAD R0, R91.reuse, c[0x0][0x294], R2 ;  /* 0x0000a5005b007a24 */ /* 0x040fe200078e0202 */
[----:B------:R-:W-:Y:S01]  /*1370*/  IADD3 R38, R32, 0x8, RZ ;  /* 0x0000000820267810 */ /* 0x000fe20007ffe0ff */
[----:B------:R-:W-:Y:S01]  /*1380*/  IMAD.WIDE.U32 R2, R91, c[0x0][0x290], R32 ;  /* 0x0000a4005b027a25 */ /* 0x000fe200078e0020 */
[----:B------:R-:W-:-:S02]  /*1390*/  SHF.R.S32.HI R25, RZ, 0x1f, R24 ;  /* 0x0000001fff197819 */ /* 0x000fc40000011418 */
[----:B------:R-:W-:Y:S01]  /*13a0*/  IADD3 R94, R24, 0x30, RZ ;  /* 0x00000030185e7810 */ /* 0x000fe20007ffe0ff */
[C---:B------:R-:W-:Y:S01]  /*13b0*/  IMAD R12, R152.reuse, UR5, R12 ;  /* 0x00000005980c7c24 */ /* 0x040fe2000f8e020c */
[----:B------:R-:W-:Y:S01]  /*13c0*/  ULDC.64 UR4, c[0x0][0x260] ;  /* 0x0000980000047ab9 */ /* 0x000fe20000000a00 */
[----:B------:R-:W-:Y:S01]  /*13d0*/  IMAD.WIDE.U32 R4, R152, UR19, R112 ;  /* 0x0000001398047c25 */ /* 0x000fe2000f8e0070 */
[----:B------:R-:W-:Y:S01]  /*13e0*/  UIMAD UR4, UR10, UR4, URZ ;  /* 0x000000040a0472a4 */ /* 0x000fe2000f8e023f */
[C---:B------:R-:W-:Y:S02]  /*13f0*/  IADD3 R93, R24.reuse, 0x40, RZ ;  /* 0x00000040185d7810 */ /* 0x040fe40007ffe0ff */
[----:B------:R-:W-:Y:S01]  /*1400*/  IMAD.WIDE.U32 R6, R91, c[0x0][0x280], R32 ;  /* 0x0000a0005b067a25 */ /* 0x000fe200078e0020 */
[----:B------:R-:W-:Y:S01]  /*1410*/  UIMAD UR4, UR11, UR5, UR4 ;  /* 0x000000050b0472a4 */ /* 0x000fe2000f8e0204 */
[----:B------:R-:W-:Y:S02]  /*1420*/  IADD3 R92, R24, 0x50, RZ ;  /* 0x00000050185c7810 */ /* 0x000fe40007ffe0ff */
[----:B------:R-:W-:Y:S01]  /*1430*/  IMAD.MOV.U32 R20, RZ, RZ, R2 ;  /* 0x000000ffff147224 */ /* 0x000fe200078e0002 */
[C---:B------:R-:W-:Y:S01]  /*1440*/  @P1 LEA R2, P3, R4.reuse, c[0x0][0x220], 0x1 ;  /* 0x0000880004021a11 */ /* 0x040fe200078608ff */
[----:B------:R-:W-:Y:S01]  /*1450*/  IMAD.IADD R12, R5, 0x1, R12 ;  /* 0x00000001050c7824 */ /* 0x000fe200078e020c */
[----:B------:R-:W-:Y:S01]  /*1460*/  IADD3 R5, R11, UR4, RZ ;  /* 0x000000040b057c10 */ /* 0x000fe2000fffe0ff */
[----:B------:R-:W-:Y:S01]  /*1470*/  IMAD.IADD R23, R7, 0x1, R13 ;  /* 0x0000000107177824 */ /* 0x000fe200078e020d */
[----:B------:R-:W-:Y:S01]  /*1480*/  ULDC.64 UR4, c[0x0][0x1e8] ;  /* 0x00007a0000047ab9 */ /* 0x000fe20000000a00 */
[----:B------:R-:W-:Y:S01]  /*1490*/  IMAD.IADD R21, R3, 0x1, R0 ;  /* 0x0000000103157824 */ /* 0x000fe200078e0200 */
[----:B------:R-:W-:Y:S01]  /*14a0*/  @P1 LEA.HI.X R3, R4, c[0x0][0x224], R12, 0x1, P3 ;  /* 0x0000890004031a11 */ /* 0x000fe200018f0c0c */
[----:B------:R-:W-:Y:S01]  /*14b0*/  IMAD.MOV.U32 R22, RZ, RZ, R6 ;  /* 0x000000ffff167224 */ /* 0x000fe200078e0006 */
[----:B------:R-:W-:Y:S01]  /*14c0*/  ISETP.GE.AND P3, PT, R24, c[0x0][0x27c], PT ;  /* 0x00009f0018007a0c */ /* 0x000fe20003f66270 */
[----:B------:R-:W-:Y:S01]  /*14d0*/  IMAD.WIDE.U32 R6, R91, c[0x0][0x290], R24 ;  /* 0x0000a4005b067a25 */ /* 0x000fe200078e0018 */
[----:B------:R-:W-:Y:S01]  /*14e0*/  UIMAD UR25, UR10, UR4, URZ ;  /* 0x000000040a1972a4 */ /* 0x000fe2000f8e023f */
[----:B------:R-:W-:Y:S01]  /*14f0*/  @!PT LDS RZ, [RZ] ;  /* 0x00000000fffff984 */ /* 0x000fe20000000800 */
[----:B------:R-:W-:Y:S01]  /*1500*/  @!PT LDS RZ, [RZ] ;  /* 0x00000000fffff984 */ /* 0x000fe20000000800 */
[----:B------:R-:W-:Y:S01]  /*1510*/  @!PT LDS RZ, [RZ] ;  /* 0x00000000fffff984 */ /* 0x000fe20000000800 */
[----:B------:R1:W-:Y:S01]  /*1520*/  @P1 LDGSTS.E.BYPASS.LTC128B.128 [R79+0x3100], [R2.64], !P4 ;  /* 0x03100000024f1fae */ /* 0x0003e2000e101d54 */
[----:B------:R-:W-:Y:S01]  /*1530*/  P2R R144, PR, RZ, 0x8 ;  /* 0x00000008ff907803 */ /* 0x000fe20000000000 */
[----:B------:R-:W-:Y:S01]  /*1540*/  IMAD.IADD R17, R0, 0x1, R7 ;  /* 0x0000000100117824 */ /* 0x000fe200078e0207 */
[----:B------:R-:W-:Y:S01]  /*1550*/  SEL R0, RZ, c[0x0][0x27c], !P3 ;  /* 0x00009f00ff007a07 */ /* 0x000fe20005800000 */
[----:B------:R-:W-:Y:S01]  /*1560*/  IMAD.MOV.U32 R16, RZ, RZ, R6 ;  /* 0x000000ffff107224 */ /* 0x000fe200078e0006 */
[----:B------:R1:W-:Y:S01]  /*1570*/  @P1 LDGSTS.E.BYPASS.LTC128B.128 [R79+0x4100], [R2.64+0x40], !P6 ;  /* 0x04100040024f1fae */ /* 0x0003e2000f101d54 */
[----:B------:R-:W-:Y:S01]  /*1580*/  IMAD.IADD R28, R32, 0x1, R36 ;  /* 0x00000001201c7824 */ /* 0x000fe200078e0224 */
[----:B------:R-:W-:Y:S01]  /*1590*/  UIMAD.WIDE.U32 UR28, UR11, UR4, URZ ;  /* 0x000000040b1c72a5 */ /* 0x000fe2000f8e003f */
[----:B------:R-:W-:Y:S01]  /*15a0*/  IMAD.IADD R6, R24, 0x1, R0 ;  /* 0x0000000118067824 */ /* 0x000fe200078e0200 */
[----:B------:R1:W-:Y:S01]  /*15b0*/  @P1 LDGSTS.E.BYPASS.LTC128B.128 [R79+0x5100], [R2.64+0x80], !P5 ;  /* 0x05100080024f1fae */ /* 0x0003e2000e901d54 */
[----:B------:R-:W-:Y:S01]  /*15c0*/  @P0 IADD3 R0, P1, R155, R4, RZ ;  /* 0x000000049b000210 */ /* 0x000fe20007f3e0ff */
[----:B------:R-:W-:Y:S01]  /*15d0*/  IMAD.MOV.U32 R4, RZ, RZ, R10 ;  /* 0x000000ffff047224 */ /* 0x000fe200078e000a */
[----:B------:R-:W-:Y:S01]  /*15e0*/  ISETP.GE.AND P3, PT, R28, c[0x0][0x27c], PT ;  /* 0x00009f001c007a0c */ /* 0x000fe20003f66270 */
[----:B------:R-:W-:Y:S01]  /*15f0*/  IMAD.WIDE.U32 R8, R91, c[0x0][0x280], R24 ;  /* 0x0000a0005b087a25 */ /* 0x000fe200078e0018 */
[----:B------:R-:W-:Y:S01]  /*1600*/  SHF.R.S32.HI R7, RZ, 0x1f, R6 ;  /* 0x0000001fff077819 */ /* 0x000fe20000011406 */
[----:B------:R-:W-:Y:S01]  /*1610*/  UIMAD UR25, UR11, UR5, UR25 ;  /* 0x000000050b1972a4 */ /* 0x000fe2000f8e0219 */
[----:B------:R-:W-:Y:S01]  /*1620*/  P2R R142, PR, RZ, 0x8 ;  /* 0x00000008ff8e7803 */ /* 0x000fe20000000000 */
[----:B------:R-:W-:Y:S01]  /*1630*/  IMAD.WIDE.U32 R106, R14, c[0x0][0x268], R4 ;  /* 0x00009a000e6a7a25 */ /* 0x000fe200078e0004 */
[CC--:B------:R-:W-:Y:S01]  /*1640*/  LEA.HI R11, R7.reuse, R6.reuse, RZ, 0x3 ;  /* 0x00000006070b7211 */ /* 0x0c0fe200078f18ff */
[----:B------:R-:W-:Y:S01]  /*1650*/  ULDC.64 UR4, c[0x0][0x210] ;  /* 0x0000840000047ab9 */ /* 0x000fe20000000a00 */
[----:B------:R-:W-:Y:S01]  /*1660*/  LEA.HI R6, R7, R6, RZ, 0x5 ;  /* 0x0000000607067211 */ /* 0x000fe200078f28ff */
[----:B------:R-:W-:Y:S01]  /*1670*/  IMAD.IADD R19, R13, 0x1, R9 ;  /* 0x000000010d137824 */ /* 0x000fe200078e0209 */
[----:B------:R-:W-:Y:S01]  /*1680*/  UIMAD UR27, UR10, UR4, URZ ;  /* 0x000000040a1b72a4 */ /* 0x000fe2000f8e023f */
[----:B------:R-:W-:Y:S01]  /*1690*/  IMAD.MOV.U32 R18, RZ, RZ, R8 ;  /* 0x000000ffff127224 */ /* 0x000fe200078e0008 */
[----:B------:R-:W-:Y:S01]  /*16a0*/  UIMAD.WIDE.U32 UR30, UR11, UR4, URZ ;  /* 0x000000040b1e72a5 */ /* 0x000fe2000f8e003f */
[C---:B------:R-:W-:Y:S01]  /*16b0*/  IMAD.WIDE.U32 R122, R147.reuse, c[0x0][0x280], R22 ;  /* 0x0000a000937a7a25 */ /* 0x040fe200078e0016 */
[----:B------:R-:W-:Y:S01]  /*16c0*/  UIMAD UR27, UR11, UR5, UR27 ;  /* 0x000000050b1b72a4 */ /* 0x000fe2000f8e021b */
[----:B------:R-:W-:Y:S01]  /*16d0*/  SHF.R.S32.HI R8, RZ, 0x1f, R28 ;  /* 0x0000001fff087819 */ /* 0x000fe2000001141c */
[----:B------:R-:W-:Y:S01]  /*16e0*/  UIADD3 UR25, UR29, UR25, URZ ;  /* 0x000000191d197290 */ /* 0x000fe2000fffe03f */
[C---:B------:R-:W-:Y:S01]  /*16f0*/  IMAD.WIDE.U32 R120, R147.reuse, c[0x0][0x290], R20 ;  /* 0x0000a40093787a25 */ /* 0x040fe200078e0014 */
[----:B------:R-:W-:Y:S01]  /*1700*/  ULDC.64 UR4, c[0x0][0x268] ;  /* 0x00009a0000047ab9 */ /* 0x000fe20000000a00 */
[----:B------:R-:W-:Y:S01]  /*1710*/  LEA.HI R8, R8, R28, RZ, 0x3 ;  /* 0x0000001c08087211 */ /* 0x000fe200078f18ff */
[----:B------:R-:W-:Y:S01]  /*1720*/  UIMAD UR4, UR23, UR4, URZ ;  /* 0x00000004170472a4 */ /* 0x000fe2000f8e023f */
[C---:B------:R-:W-:Y:S01]  /*1730*/  IMAD.WIDE.U32 R118, R147.reuse, c[0x0][0x280], R18 ;  /* 0x0000a00093767a25 */ /* 0x040fe200078e0012 */
[----:B------:R-:W-:Y:S01]  /*1740*/  IADD3 R37, R32, 0x18, RZ ;  /* 0x0000001820257810 */ /* 0x000fe20007ffe0ff */
[----:B------:R-:W-:Y:S01]  /*1750*/  UIADD3 UR27, UR31, UR27, URZ ;  /* 0x0000001b1f1b7290 */ /* 0x000fe2000fffe03f */
[----:B------:R-:W-:Y:S01]  /*1760*/  LOP3.LUT R87, R8, 0xfffffff8, RZ, 0xc0, !PT ;  /* 0xfffffff808577812 */ /* 0x000fe200078ec0ff */
[----:B-1----:R-:W-:Y:S01]  /*1770*/  @P0 IMAD.X R3, R150, 0x1, R12, P1 ;  /* 0x0000000196030824 */ /* 0x002fe200008e060c */
[----:B------:R-:W-:Y:S01]  /*1780*/  @P0 LEA R2, P1, R0, c[0x0][0x220], 0x1 ;  /* 0x0000880000020a11 */ /* 0x000fe200078208ff */
[----:B------:R-:W-:Y:S01]  /*1790*/  IMAD.WIDE.U32 R116, R147, c[0x0][0x290], R16 ;  /* 0x0000a40093747a25 */ /* 0x000fe200078e0010 */
[----:B------:R-:W-:Y:S01]  /*17a0*/  UIMAD UR24, UR24, UR5, UR4 ;  /* 0x00000005181872a4 */ /* 0x000fe2000f8e0204 */
[----:B------:R-:W-:-:S02]  /*17b0*/  SHF.R.S32.HI R139, RZ, 0x3, R11 ;  /* 0x00000003ff8b7819 */ /* 0x000fc4000001140b */
[----:B------:R-:W-:Y:S01]  /*17c0*/  @P0 LEA.HI.X R3, R0, c[0x0][0x224], R3, 0x1, P1 ;  /* 0x0000890000030a11 */ /* 0x000fe200008f0c03 */
[----:B------:R-:W-:Y:S01]  /*17d0*/  ULDC.64 UR4, c[0x0][0x2b0] ;  /* 0x0000ac0000047ab9 */ /* 0x000fe20000000a00 */
[----:B------:R-:W-:Y:S01]  /*17e0*/  SEL R0, RZ, c[0x0][0x27c], !P3 ;  /* 0x00009f00ff007a07 */ /* 0x000fe20005800000 */
[----:B------:R-:W-:Y:S01]  /*17f0*/  IMAD.SHL.U32 R153, R153, 0x40, RZ ;  /* 0x0000004099997824 */ /* 0x000fe200078e00ff */
[----:B------:R-:W-:Y:S01]  /*1800*/  SHF.R.S32.HI R100, RZ, 0x1f, R87 ;  /* 0x0000001fff647819 */ /* 0x000fe20000011457 */
[----:B------:R1:W-:Y:S01]  /*1810*/  @P0 LDGSTS.E.BYPASS.LTC128B.128 [R79+0x3900], [R2.64], !P4 ;  /* 0x03900000024f0fae */ /* 0x0003e2000e101d54 */
[----:B------:R-:W-:Y:S01]  /*1820*/  IMAD.SHL.U32 R154, R154, 0x40, RZ ;  /* 0x000000409a9a7824 */ /* 0x000fe200078e00ff */
[----:B------:R-:W-:Y:S01]  /*1830*/  IADD3 R105, R107, UR24, RZ ;  /* 0x000000186b697c10 */ /* 0x000fe2000fffe0ff */
[----:B------:R-:W-:Y:S01]  /*1840*/  IMAD.IADD R0, R0, 0x1, R28 ;  /* 0x0000000100007824 */ /* 0x000fe200078e021c */
[----:B------:R1:W-:Y:S01]  /*1850*/  @P0 LDGSTS.E.BYPASS.LTC128B.128 [R79+0x4900], [R2.64+0x40], !P6 ;  /* 0x04900040024f0fae */ /* 0x0003e2000f101d54 */
[----:B------:R-:W-:-:S02]  /*1860*/  IMAD.SHL.U32 R146, R146, 0x2, RZ ;  /* 0x0000000292927824 */ /* 0x000fc400078e00ff */
[----:B------:R-:W-:Y:S01]  /*1870*/  IMAD.U32 R78, RZ, RZ, UR19 ;  /* 0x00000013ff4e7e24 */ /* 0x000fe2000f8e00ff */
[----:B------:R1:W-:Y:S01]  /*1880*/  @P0 LDGSTS.E.BYPASS.LTC128B.128 [R79+0x5900], [R2.64+0x80], !P5 ;  /* 0x05900080024f0fae */ /* 0x0003e2000e901d54 */
[C---:B------:R-:W-:Y:S01]  /*1890*/  LOP3.LUT P0, RZ, R26.reuse, 0x2, RZ, 0xc0, !PT ;  /* 0x000000021aff7812 */ /* 0x040fe2000780c0ff */
[----:B------:R-:W-:Y:S02]  /*18a0*/  IMAD R110, R15, 0x40, R91 ;  /* 0x000000400f6e7824 */ /* 0x000fe400078e025b */
[----:B------:R-:W0:Y:S01]  /*18b0*/  LDGDEPBAR ;  /* 0x00000000000079af */ /* 0x000e220000000000 */
[----:B-1----:R-:W-:Y:S01]  /*18c0*/  IMAD.SHL.U32 R3, R26, 0x40, RZ ;  /* 0x000000401a037824 */ /* 0x002fe200078e00ff */
[----:B------:R-:W-:-:S04]  /*18d0*/  SHF.R.S32.HI R2, RZ, 0x1f, R0 ;  /* 0x0000001fff027819 */ /* 0x000fc80000011400 */
[----:B------:R-:W-:Y:S02]  /*18e0*/  LOP3.LUT R97, R3, 0xc0, RZ, 0xc0, !PT ;  /* 0x000000c003617812 */ /* 0x000fe400078ec0ff */
[CC--:B------:R-:W-:Y:S02]  /*18f0*/  LEA.HI R10, R2.reuse, R0.reuse, RZ, 0x3 ;  /* 0x00000000020a7211 */ /* 0x0c0fe400078f18ff */
[----:B------:R-:W-:Y:S02]  /*1900*/  LEA.HI R5, R2, R0, RZ, 0x5 ;  /* 0x0000000002057211 */ /* 0x000fe400078f28ff */
[----:B------:R-:W-:Y:S02]  /*1910*/  SHF.R.U32.HI R98, RZ, 0x3, R97 ;  /* 0x00000003ff627819 */ /* 0x000fe40000011661 */
[----:B------:R-:W-:Y:S02]  /*1920*/  LOP3.LUT R4, R97, 0x18, R11, 0xf8, !PT ;  /* 0x0000001861047812 */ /* 0x000fe400078ef80b */
[----:B------:R-:W-:Y:S01]  /*1930*/  SHF.R.S32.HI R132, RZ, 0x3, R10 ;  /* 0x00000003ff847819 */ /* 0x000fe2000001140a */
[----:B--2---:R1:W2:Y:S02]  /*1940*/  @P2 R2UR UR26, R27 ;  /* 0x000000001b1a23c2 */ /* 0x0042a400000e0000 */
[----:B-1----:R-:W-:Y:S01]  /*1950*/  IMAD.IADD R27, R32, 0x1, R35 ;  /* 0x00000001201b7824 */ /* 0x002fe200078e0223 */
[----:B--2---:R-:W-:-:S02]  /*1960*/  @UP0 USHF.R.S32.HI UR33, URZ, 0x1f, UR26 ;  /* 0x0000001f3f210899 */ /* 0x004fc4000801141a */
[----:B------:R-:W-:Y:S01]  /*1970*/  @UP0 UMOV UR32, UR26 ;  /* 0x0000001a00200c82 */ /* 0x000fe20008000000 */
[----:B------:R-:W-:Y:S01]  /*1980*/  BAR.SYNC.DEFER_BLOCKING 0x0 ;  /* 0x0000000000007b1d */ /* 0x000fe20000010000 */
[----:B------:R-:W-:Y:S02]  /*1990*/  ISETP.GE.AND P1, PT, R27, c[0x0][0x27c], PT ;  /* 0x00009f001b007a0c */ /* 0x000fe40003f26270 */
[--C-:B------:R-:W-:Y:S02]  /*19a0*/  SHF.R.S32.HI R7, RZ, 0x1f, R27.reuse ;  /* 0x0000001fff077819 */ /* 0x100fe4000001141b */
[----:B------:R-:W-:Y:S01]  /*19b0*/  SEL R3, RZ, c[0x0][0x27c], !P1 ;  /* 0x00009f00ff037a07 */ /* 0x000fe20004800000 */
[----:B------:R-:W-:Y:S01]  /*19c0*/  @!UP0 UMOV UR33, UR22 ;  /* 0x0000001600218c82 */ /* 0x000fe20008000000 */
[----:B------:R-:W-:Y:S01]  /*19d0*/  LEA.HI R7, R7, R27, RZ, 0x3 ;  /* 0x0000001b07077211 */ /* 0x000fe200078f18ff */
[----:B------:R-:W-:Y:S01]  /*19e0*/  UIMAD UR22, UR33, UR4, URZ ;  /* 0x00000004211672a4 */ /* 0x000fe2000f8e023f */
[----:B------:R-:W-:Y:S01]  /*19f0*/  P2R R141, PR, RZ, 0x2 ;  /* 0x00000002ff8d7803 */ /* 0x000fe20000000000 */
[----:B------:R-:W-:Y:S01]  /*1a00*/  IMAD.IADD R0, R3, 0x1, R27 ;  /* 0x0000000103007824 */ /* 0x000fe200078e021b */
[----:B------:R-:W-:Y:S01]  /*1a10*/  LOP3.LUT R86, R7, 0xfffffff8, RZ, 0xc0, !PT ;  /* 0xfffffff807567812 */ /* 0x000fe200078ec0ff */
[----:B------:R-:W-:Y:S01]  /*1a20*/  IMAD.SHL.U32 R3, R6, 0x40, RZ ;  /* 0x0000004006037824 */ /* 0x000fe200078e00ff */
[----:B------:R-:W-:Y:S01]  /*1a30*/  @!UP0 UMOV UR32, UR18 ;  /* 0x0000001200208c82 */ /* 0x000fe20008000000 */
[----:B------:R-:W-:Y:S01]  /*1a40*/  ISETP.NE.AND P1, PT, R157, 0x1, PT ;  /* 0x000000019d00780c */ /* 0x000fe20003f25270 */
[----:B------:R-:W-:Y:S01]  /*1a50*/  UIMAD.WIDE.U32 UR34, UR32, UR4, URZ ;  /* 0x00000004202272a5 */ /* 0x000fe2000f8e003f */
[----:B------:R-:W-:Y:S01]  /*1a60*/  SHF.R.S32.HI R2, RZ, 0x1f, R0 ;  /* 0x0000001fff027819 */ /* 0x000fe20000011400 */
[----:B------:R-:W-:Y:S01]  /*1a70*/  UIMAD UR5, UR32, UR5, UR22 ;  /* 0x00000005200572a4 */ /* 0x000fe2000f8e0216 */
[----:B------:R-:W-:Y:S01]  /*1a80*/  LOP3.LUT R6, R3, 0x7ffff800, RZ, 0xc0, !PT ;  /* 0x7ffff80003067812 */ /* 0x000fe200078ec0ff */
[----:B------:R-:W-:Y:S01]  /*1a90*/  ULDC.U8 UR4, c[0x0][0x298] ;  /* 0x0000a60000047ab9 */ /* 0x000fe20000000000 */
[----:B------:R-:W-:Y:S01]  /*1aa0*/  LOP3.LUT R3, R4, R98, RZ, 0x3c, !PT ;  /* 0x0000006204037212 */ /* 0x000fe200078e3cff */
[----:B------:R-:W-:Y:S01]  /*1ab0*/  UIADD3 UR5, UR35, UR5, URZ ;  /* 0x0000000523057290 */ /* 0x000fe2000fffe03f */
[----:B------:R-:W-:-:S02]  /*1ac0*/  LEA.HI R9, R2, R0, RZ, 0x3 ;  /* 0x0000000002097211 */ /* 0x000fc400078f18ff */
[----:B------:R-:W-:Y:S01]  /*1ad0*/  LEA.HI R0, R2, R0, RZ, 0x5 ;  /* 0x0000000002007211 */ /* 0x000fe200078f28ff */
[----:B------:R-:W-:Y:S01]  /*1ae0*/  IMAD.SHL.U32 R2, R5, 0x40, RZ ;  /* 0x0000004005027824 */ /* 0x000fe200078e00ff */
[----:B------:R-:W-:Y:S02]  /*1af0*/  IADD3 R14, R3, R6, R104 ;  /* 0x00000006030e7210 */ /* 0x000fe40007ffe068 */
[C---:B------:R-:W-:Y:S01]  /*1b00*/  LOP3.LUT R3, R97.reuse, 0x18, R10, 0xf8, !PT ;  /* 0x0000001861037812 */ /* 0x040fe200078ef80a */
[----:B------:R-:W-:Y:S01]  /*1b10*/  IMAD.SHL.U32 R0, R0, 0x40, RZ ;  /* 0x0000004000007824 */ /* 0x000fe200078e00ff */
[----:B------:R-:W-:Y:S01]  /*1b20*/  LOP3.LUT R4, R97, 0x18, R9, 0xf8, !PT ;  /* 0x0000001861047812 */ /* 0x000fe200078ef809 */
[----:B------:R-:W-:Y:S01]  /*1b30*/  IMAD.SHL.U32 R130, R14, 0x2, RZ ;  /* 0x000000020e827824 */ /* 0x000fe200078e00ff */
[----:B------:R-:W-:Y:S02]  /*1b40*/  LOP3.LUT R5, R2, 0x7ffff800, RZ, 0xc0, !PT ;  /* 0x7ffff80002057812 */ /* 0x000fe400078ec0ff */
[----:B------:R-:W-:-:S02]  /*1b50*/  LOP3.LUT R3, R3, R98, RZ, 0x3c, !PT ;  /* 0x0000006203037212 */ /* 0x000fc400078e3cff */
[----:B------:R-:W-:Y:S02]  /*1b60*/  LOP3.LUT R2, R0, 0x7ffff800, RZ, 0xc0, !PT ;  /* 0x7ffff80000027812 */ /* 0x000fe400078ec0ff */
[----:B------:R-:W-:Y:S02]  /*1b70*/  LOP3.LUT R0, R4, R98, RZ, 0x3c, !PT ;  /* 0x0000006204007212 */ /* 0x000fe400078e3cff */
[----:B------:R-:W-:Y:S02]  /*1b80*/  IADD3 R13, R3, R5, R104 ;  /* 0x00000005030d7210 */ /* 0x000fe40007ffe068 */
[----:B------:R-:W-:Y:S02]  /*1b90*/  SHF.R.S32.HI R4, RZ, 0x1f, R94 ;  /* 0x0000001fff047819 */ /* 0x000fe4000001145e */
[----:B------:R-:W-:Y:S01]  /*1ba0*/  SHF.R.S32.HI R3, RZ, 0x1f, R93 ;  /* 0x0000001fff037819 */ /* 0x000fe2000001145d */
[----:B------:R-:W-:Y:S01]  /*1bb0*/  IMAD.SHL.U32 R125, R13, 0x2, RZ ;  /* 0x000000020d7d7824 */ /* 0x000fe200078e00ff */
[----:B------:R-:W-:-:S02]  /*1bc0*/  SHF.R.S32.HI R5, RZ, 0x1f, R92 ;  /* 0x0000001fff057819 */ /* 0x000fc4000001145c */
[----:B------:R-:W-:Y:S02]  /*1bd0*/  LEA.HI R6, R4, R94, RZ, 0x3 ;  /* 0x0000005e04067211 */ /* 0x000fe400078f18ff */
[----:B------:R-:W-:Y:S02]  /*1be0*/  LEA.HI R4, R3, R93, RZ, 0x3 ;  /* 0x0000005d03047211 */ /* 0x000fe400078f18ff */
[----:B------:R-:W-:Y:S02]  /*1bf0*/  LEA.HI R3, R5, R92, RZ, 0x3 ;  /* 0x0000005c05037211 */ /* 0x000fe400078f18ff */
[----:B------:R-:W-:Y:S02]  /*1c00*/  IADD3 R12, R0, R2, R104 ;  /* 0x00000002000c7210 */ /* 0x000fe40007ffe068 */
[----:B------:R-:W-:Y:S02]  /*1c10*/  SHF.R.S32.HI R0, RZ, 0x1f, R147 ;  /* 0x0000001fff007819 */ /* 0x000fe40000011493 */
[----:B------:R-:W-:Y:S01]  /*1c20*/  LOP3.LUT R85, R3, 0xfffffff8, RZ, 0xc0, !PT ;  /* 0xfffffff803557812 */ /* 0x000fe200078ec0ff */
[----:B------:R-:W-:Y:S01]  /*1c30*/  IMAD.SHL.U32 R124, R12, 0x2, RZ ;  /* 0x000000020c7c7824 */ /* 0x000fe200078e00ff */
[----:B------:R-:W-:Y:S01]  /*1c40*/  LOP3.LUT R3, R97, 0x8, R24, 0xf8, !PT ;  /* 0x0000000861037812 */ /* 0x000fe200078ef818 */
[----:B------:R-:W-:Y:S01]  /*1c50*/  IMAD R2, R0, c[0x0][0x280], RZ ;  /* 0x0000a00000027a24 */ /* 0x000fe200078e02ff */
[----:B------:R-:W-:Y:S01]  /*1c60*/  LOP3.LUT R88, R4, 0xfffffff8, RZ, 0xc0, !PT ;  /* 0xfffffff804587812 */ /* 0x000fe200078ec0ff */
[----:B------:R-:W-:Y:S01]  /*1c70*/  IMAD R0, R0, c[0x0][0x290], RZ ;  /* 0x0000a40000007a24 */ /* 0x000fe200078e02ff */
[----:B------:R-:W-:Y:S01]  /*1c80*/  LOP3.LUT R80, R3, R98, RZ, 0x3c, !PT ;  /* 0x0000006203507212 */ /* 0x000fe200078e3cff */
[----:B------:R-:W-:Y:S01]  /*1c90*/  IMAD R2, R147, c[0x0][0x284], R2 ;  /* 0x0000a10093027a24 */ /* 0x000fe200078e0202 */
[----:B------:R-:W-:Y:S01]  /*1ca0*/  LOP3.LUT R3, R11, 0xfffffff8, RZ, 0xc0, !PT ;  /* 0xfffffff80b037812 */ /* 0x000fe200078ec0ff */
[----:B------:R-:W-:Y:S01]  /*1cb0*/  IMAD R0, R147, c[0x0][0x294], R0 ;  /* 0x0000a50093007a24 */ /* 0x000fe200078e0200 */
[----:B------:R-:W-:Y:S01]  /*1cc0*/  LOP3.LUT R89, R6, 0xfffffff8, RZ, 0xc0, !PT ;  /* 0xfffffff806597812 */ /* 0x000fe200078ec0ff */
[----:B------:R-:W-:Y:S01]  /*1cd0*/  IMAD.IADD R80, R104, 0x1, R80 ;  /* 0x0000000168507824 */ /* 0x000fe200078e0250 */
[----:B------:R-:W-:Y:S01]  /*1ce0*/  SHF.R.S32.HI R4, RZ, 0x1f, R3 ;  /* 0x0000001fff047819 */ /* 0x000fe20000011403 */
[----:B------:R-:W-:Y:S01]  /*1cf0*/  IMAD.IADD R138, R123, 0x1, R2 ;  /* 0x000000017b8a7824 */ /* 0x000fe200078e0202 */
[----:B------:R-:W-:Y:S01]  /*1d00*/  SHF.R.S32.HI R103, RZ, 0x1f, R89 ;  /* 0x0000001fff677819 */ /* 0x000fe20000011459 */
[----:B------:R-:W-:Y:S01]  /*1d10*/  IMAD.IADD R136, R2, 0x1, R119 ;  /* 0x0000000102887824 */ /* 0x000fe200078e0277 */
[----:B------:R-:W-:Y:S01]  /*1d20*/  LOP3.LUT R2, R10, 0xfffffff8, RZ, 0xc0, !PT ;  /* 0xfffffff80a027812 */ /* 0x000fe200078ec0ff */
[----:B------:R-:W-:Y:S01]  /*1d30*/  IMAD.IADD R137, R121, 0x1, R0 ;  /* 0x0000000179897824 */ /* 0x000fe200078e0200 */
[----:B------:R-:W-:Y:S01]  /*1d40*/  LEA R80, R80, 0x100, 0x1 ;  /* 0x0000010050507811 */ /* 0x000fe200078e08ff */
[----:B------:R-:W-:Y:S01]  /*1d50*/  IMAD.IADD R135, R0, 0x1, R117 ;  /* 0x0000000100877824 */ /* 0x000fe200078e0275 */
[----:B------:R-:W-:Y:S01]  /*1d60*/  LOP3.LUT R0, R9, 0xfffffff8, RZ, 0xc0, !PT ;  /* 0xfffffff809007812 */ /* 0x000fe200078ec0ff */
[C---:B------:R-:W-:Y:S01]  /*1d70*/  IMAD.SHL.U32 R133, R3.reuse, 0x2, RZ ;  /* 0x0000000203857824 */ /* 0x040fe200078e00ff */
[----:B------:R-:W-:Y:S01]  /*1d80*/  SHF.L.U64.HI R134, R3, 0x1, R4 ;  /* 0x0000000103867819 */ /* 0x000fe20000010204 */
[----:B------:R-:W-:Y:S01]  /*1d90*/  IMAD.SHL.U32 R128, R2, 0x2, RZ ;  /* 0x0000000202807824 */ /* 0x000fe200078e00ff */
[----:B------:R-:W-:Y:S01]  /*1da0*/  SHF.R.S32.HI R3, RZ, 0x1f, R2 ;  /* 0x0000001fff037819 */ /* 0x000fe20000011402 */
[----:B------:R-:W-:Y:S01]  /*1db0*/  IMAD.SHL.U32 R126, R0, 0x2, RZ ;  /* 0x00000002007e7824 */ /* 0x000fe200078e00ff */
[----:B------:R-:W-:-:S02]  /*1dc0*/  SHF.R.S32.HI R4, RZ, 0x1f, R0 ;  /* 0x0000001fff047819 */ /* 0x000fc40000011400 */
[C---:B------:R-:W-:Y:S02]  /*1dd0*/  IADD3 R81, R80.reuse, 0x20, RZ ;  /* 0x0000002050517810 */ /* 0x040fe40007ffe0ff */
[----:B------:R-:W-:Y:S02]  /*1de0*/  @P0 IADD3 R81, R80, -0x20, RZ ;  /* 0xffffffe050510810 */ /* 0x000fe40007ffe0ff */
[----:B------:R-:W-:Y:S02]  /*1df0*/  SHF.R.S32.HI R102, RZ, 0x1f, R88 ;  /* 0x0000001fff667819 */ /* 0x000fe40000011458 */
[----:B------:R-:W-:Y:S02]  /*1e00*/  SHF.R.S32.HI R101, RZ, 0x1f, R85 ;  /* 0x0000001fff657819 */ /* 0x000fe40000011455 */
[----:B------:R-:W-:Y:S02]  /*1e10*/  SHF.R.S32.HI R99, RZ, 0x1f, R86 ;  /* 0x0000001fff637819 */ /* 0x000fe40000011456 */
[----:B------:R-:W-:-:S02]  /*1e20*/  SHF.R.S32.HI R131, RZ, 0x3, R9 ;  /* 0x00000003ff837819 */ /* 0x000fc40000011409 */
[----:B------:R-:W-:Y:S02]  /*1e30*/  SHF.L.U64.HI R129, R2, 0x1, R3 ;  /* 0x0000000102817819 */ /* 0x000fe40000010203 */
[----:B------:R-:W-:Y:S02]  /*1e40*/  SHF.L.U64.HI R127, R0, 0x1, R4 ;  /* 0x00000001007f7819 */ /* 0x000fe40000010204 */
[----:B------:R-:W-:Y:S02]  /*1e50*/  ISETP.GE.AND P0, PT, R156, 0x1, PT ;  /* 0x000000019c00780c */ /* 0x000fe40003f06270 */
.L_x_776:
[----:B------:R-:W-:Y:S01]  /*1e60*/  IMAD.SHL.U32 R90, R78, 0x40, RZ ;  /* 0x000000404e5a7824 */ /* 0x000fe200078e00ff */
[----:B------:R-:W-:Y:S04]  /*1e70*/  DEPBAR.LE SB0, 0x0 ;  /* 0x000080000000791a */ /* 0x000fe80000000000 */
[----:B------:R-:W-:Y:S01]  /*1e80*/  IMAD.IADD R0, R110, 0x1, R90 ;  /* 0x000000016e007824 */ /* 0x000fe200078e025a */
[----:B------:R-:W-:Y:S01]  /*1e90*/  ISETP.NE.AND P1, PT, R157, 0x1, PT ;  /* 0x000000019d00780c */ /* 0x000fe20003f25270 */
[----:B------:R-:W-:Y:S01]  /*1ea0*/  IMAD.MOV.U32 R82, RZ, RZ, RZ ;  /* 0x000000ffff527224 */ /* 0x000fe200078e00ff */
[----:B------:R-:W-:Y:S01]  /*1eb0*/  ISETP.GE.AND P2, PT, R156, 0x1, PT ;  /* 0x000000019c00780c */ /* 0x000fe20003f46270 */
[----:B-1----:R-:W-:Y:S01]  /*1ec0*/  IMAD.IADD R2, R140, 0x1, R0 ;  /* 0x000000018c027824 */ /* 0x002fe200078e0200 */
[----:B------:R-:W-:Y:S01]  /*1ed0*/  ISETP.GE.AND P0, PT, R0, UR15, PT ;  /* 0x0000000f00007c0c */ /* 0x000fe2000bf06270 */
[----:B------:R-:W-:Y:S02]  /*1ee0*/  BSSY B1, `(.L_x_752) ;  /* 0x00003d7000017945 */ /* 0x000fe40003800000 */
[----:B------:R-:W-:Y:S01]  /*1ef0*/  IMAD.MOV.U32 R0, RZ, RZ, R2 ;  /* 0x000000ffff007224 */ /* 0x000fe200078e0002 */
[----:B------:R-:W-:Y:S05]  /*1f00*/  ISETP.GT.OR P0, PT, R110, 0x3f, P0 ;  /* 0x0000003f6e00780c */ /* 0x000fea0000704670 */
[----:B------:R-:W-:Y:S05]  /*1f10*/  @P1 IMAD.HI.U32 R3, R2, c[0x0][0x2bc], RZ ;  /* 0x0000af0002031a27 */ /* 0x000fea00078e00ff */
[----:B------:R-:W-:Y:S04]  /*1f20*/  @P1 SHF.R.U32.HI R0, RZ, c[0x0][0x2c0], R3 ;  /* 0x0000b000ff001a19 */ /* 0x000fe80000011603 */
[C---:B------:R-:W-:Y:S04]  /*1f30*/  @!P0 IADD3 R3, P1, R0.reuse, UR34, RZ ;  /* 0x0000002200038c10 */ /* 0x040fe8000ff3e0ff */
[----:B------:R-:W-:Y:S01]  /*1f40*/  @!P0 LEA.HI.X.SX32 R5, R0, UR5, 0x1, P1 ;  /* 0x0000000500058c11 */ /* 0x000fe200088f0eff */
        /* <DEDUP_REMOVED lines=25> */
[----:B------:R-:W-:Y:S03]  /*20e0*/  IADD3 R4, -R90, UR15, RZ ;  /* 0x0000000f5a047c10 */ /* 0x000fe6000fffe1ff */
        /* <DEDUP_REMOVED lines=66> */
.L_x_756:
[----:B------:R-:W-:Y:S05]  /*2510*/  BSYNC B0 ;  /* 0x0000000000007941 */ /* 0x000fea0003800000 */
.L_x_755:
        /* <DEDUP_REMOVED lines=93> */
.L_x_759:
[----:B------:R-:W-:Y:S05]  /*2af0*/  BSYNC B0 ;  /* 0x0000000000007941 */ /* 0x000fea0003800000 */
.L_x_758:
        /* <DEDUP_REMOVED lines=58> */
.L_x_761:
[----:B------:R-:W-:Y:S05]  /*2ea0*/  BSYNC B0 ;  /* 0x0000000000007941 */ /* 0x000fea0003800000 */
.L_x_760:
        /* <DEDUP_REMOVED lines=58> */
.L_x_763:
[----:B------:R-:W-:Y:S05]  /*3250*/  BSYNC B0 ;  /* 0x0000000000007941 */ /* 0x000fea0003800000 */
.L_x_762:
        /* <DEDUP_REMOVED lines=58> */
.L_x_765:
[----:B------:R-:W-:Y:S05]  /*3600*/  BSYNC B0 ;  /* 0x0000000000007941 */ /* 0x000fea0003800000 */
.L_x_764:
        /* <DEDUP_REMOVED lines=58> */
.L_x_767:
[----:B------:R-:W-:Y:S05]  /*39b0*/  BSYNC B0 ;  /* 0x0000000000007941 */ /* 0x000fea0003800000 */
.L_x_766:
        /* <DEDUP_REMOVED lines=58> */
.L_x_754:
        /* <DEDUP_REMOVED lines=47> */
.L_x_769:
[----:B------:R-:W-:Y:S05]  /*4050*/  BSYNC B0 ;  /* 0x0000000000007941 */ /* 0x000fea0003800000 */
.L_x_768:
        /* <DEDUP_REMOVED lines=158> */
.L_x_771:
[----:B------:R-:W-:Y:S05]  /*4a40*/  BSYNC B0 ;  /* 0x0000000000007941 */ /* 0x000fea0003800000 */
.L_x_770:
        /* <DEDUP_REMOVED lines=123> */
.L_x_773:
[----:B------:R-:W-:Y:S05]  /*5200*/  BSYNC B0 ;  /* 0x0000000000007941 */ /* 0x000fea0003800000 */
.L_x_772:
        /* <DEDUP_REMOVED lines=126> */
.L_x_753:
[----:B------:R1:W2:Y:S01]  /*59f0*/  SHFL.IDX PT, R2, R26, RZ, 0x1e1f ;  /* 0x001e1fff1a027589 */ /* 0x0002a200000e0000 */
[----:B------:R-:W-:Y:S03]  /*5a00*/  IADD3 R3, -R90, UR15, RZ ;  /* 0x0000000f5a037c10 */ /* 0x000fe6000fffe1ff */
[----:B------:R1:W3:Y:S01]  /*5a10*/  SHFL.IDX PT, R0, R29, RZ, 0x1e1f ;  /* 0x001e1fff1d007589 */ /* 0x0002e200000e0000 */
        /* <DEDUP_REMOVED lines=35> */
.L_x_757:
[----:B------:R-:W-:Y:S05]  /*5c50*/  BSYNC B1 ;  /* 0x0000000000017941 */ /* 0x000fea0003800000 */
.L_x_752:
[----:B---3--:R-:W-:Y:S01]  /*5c60*/  IMAD.IADD R0, R143, 0x1, -R90 ;  /* 0x000000018f007824 */ /* 0x008fe200078e0a5a */
[C---:B-12--5:R-:W-:Y:S01]  /*5c70*/  LEA R2, P0, R78.reuse, R108, 0x6 ;  /* 0x0000006c4e027211 */ /* 0x066fe200078030ff */
        /* <DEDUP_REMOVED lines=13> */
[----:B------:R-:W-:Y:S04]  /*5d50*/  IADD3 R8, P1, R4, UR30, RZ ;  /* 0x0000001e04087c10 */ /* 0x000fe8000ff3e0ff */
[----:B------:R-:W-:Y:S02]  /*5d60*/  IADD3.X R9, R5, UR27, R6, P1, !PT ;  /* 0x0000001b05097c10 */ /* 0x000fe40008ffe406 */
[----:B------:R-:W-:Y:S11]  /*5d70*/  ISETP.GE.AND P1, PT, R0, 0x1, PT ;  /* 0x000000010000780c */ /* 0x000ff60003f26270 */
[----:B------:R-:W-:Y:S02]  /*5d80*/  @!UPT UIADD3 URZ, URZ, URZ, URZ ;  /* 0x0000003f3f3ff290 */ /* 0x000fe4000fffe03f */
[----:B------:R-:W-:Y:S01]  /*5d90*/  @P1 MOV R7, R105 ;  /* 0x0000006900071202 */ /* 0x000fe20000000f00 */
[----:B------:R-:W-:Y:S02]  /*5da0*/  @P1 IMAD R0, R3, c[0x0][0x258], RZ ;  /* 0x0000960003001a24 */ /* 0x000fe400078e02ff */
[----:B------:R-:W-:Y:S04]  /*5db0*/  @P1 IMAD.MOV.U32 R6, RZ, RZ, R106 ;  /* 0x000000ffff061224 */ /* 0x000fe800078e006a */
[C---:B------:R-:W-:Y:S04]  /*5dc0*/  @P1 IMAD.WIDE.U32 R6, R2.reuse, c[0x0][0x258], R6 ;  /* 0x0000960002061a25 */ /* 0x040fe800078e0006 */
[----:B------:R-:W-:Y:S01]  /*5dd0*/  @P1 IMAD R2, R2, c[0x0][0x25c], R0 ;  /* 0x0000970002021a24 */ /* 0x000fe200078e0200 */
[----:B------:R-:W-:Y:S01]  /*5de0*/  @P1 LEA R4, P2, R6, c[0x0][0x250], 0x1 ;  /* 0x0000940006041a11 */ /* 0x000fe200078408ff */
[----:B------:R-:W-:Y:S02]  /*5df0*/  @P0 IMAD R0, R12, c[0x0][0x258], RZ ;  /* 0x000096000c000a24 */ /* 0x000fe400078e02ff */
[----:B------:R-:W-:Y:S02]  /*5e00*/  @P1 IMAD.IADD R2, R7, 0x1, R2 ;  /* 0x0000000107021824 */ /* 0x000fe400078e0202 */
[----:B------:R-:W-:Y:S02]  /*5e10*/  @P0 IMAD.MOV.U32 R7, RZ, RZ, R105 ;  /* 0x000000ffff070224 */ /* 0x000fe400078e0069 */
[C---:B------:R-:W-:Y:S01]  /*5e20*/  @P0 IMAD R0, R11.reuse, c[0x0][0x25c], R0 ;  /* 0x000097000b000a24 */ /* 0x040fe200078e0200 */
[----:B------:R-:W-:Y:S02]  /*5e30*/  @P1 LEA.HI.X R5, R6, c[0x0][0x254], R2, 0x1, P2 ;  /* 0x0000950006051a11 */ /* 0x000fe400010f0c02 */
        /* <DEDUP_REMOVED lines=24> */
[----:B------:R-:W-:Y:S02]  /*5fc0*/  ISETP.GE.AND P1, PT, R28, c[0x0][0x1d4], PT ;  /* 0x000075001c007a0c */ /* 0x000fe40003f26270 */
[----:B------:R-:W-:Y:S02]  /*5fd0*/  ISETP.GE.AND P4, PT, R27, c[0x0][0x1d4], PT ;  /* 0x000075001b007a0c */ /* 0x000fe40003f86270 */
[----:B------:R-:W-:Y:S07]  /*5fe0*/  ISETP.GE.AND P3, PT, R94, c[0x0][0x1d4], PT ;  /* 0x000075005e007a0c */ /* 0x000fee0003f66270 */
[----:B------:R-:W2:Y:S01]  /*5ff0*/  @!P2 LDS.128 R12, [R80] ;  /* 0x00000000500ca984 */ /* 0x000ea20000000c00 */
[C---:B------:R-:W-:Y:S04]  /*6000*/  @!P2 LEA R6, P0, R24.reuse, R0, 0x1 ;  /* 0x000000001806a211 */ /* 0x040fe800078008ff */
[----:B---3--:R-:W-:Y:S02]  /*6010*/  @!P2 LEA.HI.X R7, R24, R2, R25, 0x1, P0 ;  /* 0x000000021807a211 */ /* 0x008fe400000f0c19 */
[C---:B-1----:R-:W-:Y:S04]  /*6020*/  @!P1 LEA R4, P0, R87.reuse, R0, 0x1 ;  /* 0x0000000057049211 */ /* 0x042fe800078008ff */
[----:B------:R-:W-:Y:S02]  /*6030*/  @!P1 LEA.HI.X R5, R87, R2, R100, 0x1, P0 ;  /* 0x0000000257059211 */ /* 0x000fe400000f0c64 */
[C---:B------:R-:W-:Y:S04]  /*6040*/  @!P4 LEA R10, P0, R86.reuse, R0, 0x1 ;  /* 0x00000000560ac211 */ /* 0x040fe800078008ff */
[----:B------:R-:W-:Y:S02]  /*6050*/  @!P4 LEA.HI.X R11, R86, R2, R99, 0x1, P0 ;  /* 0x00000002560bc211 */ /* 0x000fe400000f0c63 */
[C---:B------:R-:W-:Y:S04]  /*6060*/  @!P3 LEA R8, P0, R89.reuse, R0, 0x1 ;  /* 0x000000005908b211 */ /* 0x040fe800078008ff */
[----:B------:R-:W-:Y:S01]  /*6070*/  @!P3 LEA.HI.X R9, R89, R2, R103, 0x1, P0 ;  /* 0x000000025909b211 */ /* 0x000fe200000f0c67 */
[----:B--2---:R-:W-:Y:S04]  /*6080*/  @!P2 ST.E.128 [R6.64], R12 ;  /* 0x0000000c0600a985 */ /* 0x004fe8000c101d14 */
        /* <DEDUP_REMOVED lines=17> */
.L_x_775:
[----:B--2---:R-:W-:Y:S05]  /*61a0*/  BSYNC B0 ;  /* 0x0000000000007941 */ /* 0x004fea0003800000 */
.L_x_774:
[C---:B------:R-:W-:Y:S02]  /*61b0*/  ISETP.GT.AND P0, PT, R78.reuse, UR6, PT ;  /* 0x000000064e007c0c */ /* 0x040fe4000bf04270 */
[----:B------:R-:W-:Y:S02]  /*61c0*/  IADD3 R78, R78, -0x1, RZ ;  /* 0xffffffff4e4e7810 */ /* 0x000fe40007ffe0ff */
[----:B------:R-:W-:Y:S09]  /*61d0*/  ISETP.NE.AND P2, PT, R111, RZ, PT ;  /* 0x000000ff6f00720c */ /* 0x000ff20003f45270 */
[----:B---3--:R-:W-:Y:S01]  /*61e0*/  @P0 SHF.R.S32.HI R2, RZ, 0x1f, R78 ;  /* 0x0000001fff020819 */ /* 0x008fe2000001144e */
[----:B------:R-:W-:Y:S02]  /*61f0*/  @P0 IMAD R0, R151, R78, RZ ;  /* 0x0000004e97000224 */ /* 0x000fe400078e02ff */
[----:B-1----:R-:W-:Y:S02]  /*6200*/  @P0 IMAD.MOV.U32 R4, RZ, RZ, R114 ;  /* 0x000000ffff040224 */ /* 0x002fe400078e0072 */
        /* <DEDUP_REMOVED lines=20> */
.L_x_751:
[----:B-1----:R-:W-:Y:S01]  /*6350*/  UIADD3 UR6, UR12, 0x7f, URZ ;  /* 0x0000007f0c067890 */ /* 0x002fe2000fffe03f */
[----:B------:R-:W-:Y:S01]  /*6360*/  PLOP3.LUT P4, PT, PT, PT, PT, 0x80, 0x0 ;  /* 0x000000000000781c */ /* 0x000fe20003f8f070 */
[----:B------:R-:W-:Y:S01]  /*6370*/  ULDC.64 UR4, c[0x0][0x2c8] ;  /* 0x0000b20000047ab9 */ /* 0x000fe20000000a00 */
[----:B------:R-:W-:Y:S01]  /*6380*/  CS2R R94, SRZ ;  /* 0x00000000005e7805 */ /* 0x000fe2000001ff00 */
[----:B------:R-:W-:Y:S01]  /*6390*/  UIMAD.WIDE.U32 UR22, UR6, UR4, URZ ;  /* 0x00000004061672a5 */ /* 0x000fe2000f8e003f */
[----:B------:R-:W-:Y:S01]  /*63a0*/  CS2R R92, SRZ ;  /* 0x00000000005c7805 */ /* 0x000fe2000001ff00 */
[----:B------:R-:W-:Y:S01]  /*63b0*/  CS2R R98, SRZ ;  /* 0x0000000000627805 */ /* 0x000fe2000001ff00 */
[----:B------:R-:W-:Y:S01]  /*63c0*/  CS2R R96, SRZ ;  /* 0x0000000000607805 */ /* 0x000fe2000001ff00 */
[----:B------:R-:W-:Y:S01]  /*63d0*/  @UP2 USHF.R.U32.HI UR6, URZ, UR5, UR23 ;  /* 0x000000053f062299 */ /* 0x000fe20008011617 */
[----:B------:R-:W-:Y:S01]  /*63e0*/  CS2R R90, SRZ ;  /* 0x00000000005a7805 */ /* 0x000fe2000001ff00 */
[----:B------:R-:W-:Y:S01]  /*63f0*/  CS2R R88, SRZ ;  /* 0x0000000000587805 */ /* 0x000fe2000001ff00 */
[----:B------:R-:W-:Y:S01]  /*6400*/  IMAD.MOV.U32 R11, RZ, RZ, RZ ;  /* 0x000000ffff0b7224 */ /* 0x000fe200078e00ff */
[----:B------:R-:W-:Y:S01]  /*6410*/  UIADD3 UR6, UR7, UR6, URZ ;  /* 0x0000000607067290 */ /* 0x000fe2000fffe03f */
[----:B------:R-:W-:Y:S01]  /*6420*/  IMAD.MOV.U32 R86, RZ, RZ, RZ ;  /* 0x000000ffff567224 */ /* 0x000fe200078e00ff */
[----:B------:R-:W-:Y:S01]  /*6430*/  MOV R12, RZ ;  /* 0x000000ff000c7202 */ /* 0x000fe20000000f00 */
[----:B------:R-:W-:Y:S01]  /*6440*/  IMAD.MOV.U32 R84, RZ, RZ, RZ ;  /* 0x000000ffff547224 */ /* 0x000fe200078e00ff */
[----:B------:R-:W-:Y:S01]  /*6450*/  USHF.R.S32.HI UR4, URZ, 0x1f, UR6 ;  /* 0x0000001f3f047899 */ /* 0x000fe20008011406 */
[----:B------:R-:W-:Y:S01]  /*6460*/  CS2R R14, SRZ ;  /* 0x00000000000e7805 */ /* 0x000fe2000001ff00 */
[----:B------:R-:W-:Y:S01]  /*6470*/  MOV R78, RZ ;  /* 0x000000ff004e7202 */ /* 0x000fe20000000f00 */
[----:B------:R-:W-:Y:S01]  /*6480*/  IMAD.MOV.U32 R76, RZ, RZ, RZ ;  /* 0x000000ffff4c7224 */ /* 0x000fe200078e00ff */
[----:B------:R-:W-:Y:S01]  /*6490*/  ULEA.HI UR4, UR4, UR6, URZ, 0x6 ;  /* 0x0000000604047291 */ /* 0x000fe2000f8f303f */
[----:B------:R-:W-:Y:S01]  /*64a0*/  CS2R R16, SRZ ;  /* 0x0000000000107805 */ /* 0x000fe2000001ff00 */
[----:B------:R-:W-:Y:S01]  /*64b0*/  MOV R82, RZ ;  /* 0x000000ff00527202 */ /* 0x000fe20000000f00 */
[----:B------:R-:W-:Y:S01]  /*64c0*/  IMAD.MOV.U32 R80, RZ, RZ, RZ ;  /* 0x000000ffff507224 */ /* 0x000fe200078e00ff */
[----:B------:R-:W-:Y:S01]  /*64d0*/  USHF.R.S32.HI UR4, URZ, 0x6, UR4 ;  /* 0x000000063f047899 */ /* 0x000fe20008011404 */
[----:B------:R-:W-:Y:S01]  /*64e0*/  MOV R18, RZ ;  /* 0x000000ff00127202 */ /* 0x000fe20000000f00 */
[----:B------:R-:W-:Y:S01]  /*64f0*/  IMAD.MOV.U32 R74, RZ, RZ, RZ ;  /* 0x000000ffff4a7224 */ /* 0x000fe200078e00ff */
[----:B------:R-:W-:Y:S01]  /*6500*/  CS2R R20, SRZ ;  /* 0x0000000000147805 */ /* 0x000fe2000001ff00 */
[----:B------:R-:W-:Y:S01]  /*6510*/  UISETP.LT.AND UP0, UPT, UR8, UR4, UPT ;  /* 0x000000040800728c */ /* 0x000fe2000bf01270 */
[----:B------:R-:W-:Y:S01]  /*6520*/  MOV R72, RZ ;  /* 0x000000ff00487202 */ /* 0x000fe20000000f00 */
[----:B------:R-:W-:Y:S01]  /*6530*/  IMAD.MOV.U32 R70, RZ, RZ, RZ ;  /* 0x000000ffff467224 */ /* 0x000fe200078e00ff */
[----:B------:R-:W-:Y:S01]  /*6540*/  CS2R R22, SRZ ;  /* 0x0000000000167805 */ /* 0x000fe2000001ff00 */
[----:B------:R-:W-:Y:S01]  /*6550*/  USEL UR8, UR8, UR4, UP0 ;  /* 0x0000000408087287 */ /* 0x000fe20008000000 */
[----:B----4-:R-:W-:Y:S01]  /*6560*/  MOV R68, RZ ;  /* 0x000000ff00447202 */ /* 0x010fe20000000f00 */
[----:B------:R-:W-:Y:S01]  /*6570*/  IMAD.MOV.U32 R170, RZ, RZ, RZ ;  /* 0x000000ffffaa7224 */ /* 0x000fe200078e00ff */
[----:B------:R-:W-:Y:S01]  /*6580*/  CS2R R24, SRZ ;  /* 0x0000000000187805 */ /* 0x000fe2000001ff00 */
[----:B------:R-:W-:Y:S01]  /*6590*/  UISETP.GE.AND UP0, UPT, UR8, 0x1, UPT ;  /* 0x000000010800788c */ /* 0x000fe2000bf06270 */
[----:B------:R-:W-:Y:S01]  /*65a0*/  MOV R168, RZ ;  /* 0x000000ff00a87202 */ /* 0x000fe20000000f00 */
[----:B------:R-:W-:Y:S01]  /*65b0*/  IMAD.MOV.U32 R174, RZ, RZ, RZ ;  /* 0x000000ffffae7224 */ /* 0x000fe200078e00ff */
[----:B------:R-:W-:Y:S01]  /*65c0*/  CS2R R26, SRZ ;  /* 0x00000000001a7805 */ /* 0x000fe2000001ff00 */
[----:B------:R-:W-:Y:S01]  /*65d0*/  MOV R172, RZ ;  /* 0x000000ff00ac7202 */ /* 0x000fe20000000f00 */
[----:B------:R-:W-:Y:S01]  /*65e0*/  CS2R R166, SRZ ;  /* 0x0000000000a67805 */ /* 0x000fe2000001ff00 */
[----:B------:R-:W-:Y:S01]  /*65f0*/  PLOP3.LUT P0, PT, PT, PT, UP0, 0x80, 0x0 ;  /* 0x000000000000781c */ /* 0x000fe20003f0f008 */
[----:B------:R-:W-:Y:S01]  /*6600*/  IMAD.MOV.U32 R164, RZ, RZ, RZ ;  /* 0x000000ffffa47224 */ /* 0x000fe200078e00ff */
[----:B-----5:R-:W-:Y:S01]  /*6610*/  CS2R R28, SRZ ;  /* 0x00000000001c7805 */ /* 0x020fe2000001ff00 */
        /* <DEDUP_REMOVED lines=49> */
[----:B------:R-:W-:Y:S01]  /*6930*/  USHF.R.S32.HI UR6, URZ, 0x1f, UR14 ;  /* 0x0000001f3f067899 */ /* 0x000fe2000801140e */
[----:B------:R-:W-:Y:S01]  /*6940*/  SHF.R.S32.HI R8, RZ, 0x1f, R159 ;  /* 0x0000001fff087819 */ /* 0x000fe2000001149f */
[----:B------:R-:W-:Y:S02]  /*6950*/  ULDC.64 UR4, c[0x0][0x178] ;  /* 0x00005e0000047ab9 */ /* 0x000fe40000000a00 */
        /* <DEDUP_REMOVED lines=9> */
[----:B------:R-:W-:Y:S01]  /*69f0*/  LEA.HI R154, R8, R159, RZ, 0x5 ;  /* 0x0000009f089a7211 */ /* 0x000fe200078f28ff */
[----:B------:R-:W-:Y:S01]  /*6a00*/  UISETP.NE.U32.AND UP0, UPT, URZ, UR6, UPT ;  /* 0x000000063f00728c */ /* 0x000fe2000bf05070 */
[----:B------:R-:W-:Y:S01]  /*6a10*/  SHF.R.S32.HI R117, RZ, 0x3, R118 ;  /* 0x00000003ff757819 */ /* 0x000fe20000011476 */
[----:B------:R-:W-:Y:S01]  /*6a20*/  ULDC.64 UR4, c[0x0][0x1b8] ;  /* 0x00006e0000047ab9 */ /* 0x000fe20000000a00 */
[----:B------:R-:W-:Y:S01]  /*6a30*/  SHF.R.S32.HI R153, RZ, 0x5, R154 ;  /* 0x00000005ff997819 */ /* 0x000fe2000001149a */
[----:B------:R-:W-:-:S02]  /*6a40*/  UISETP.NE.AND.EX UP0, UPT, URZ, UR7, UPT, UP0 ;  /* 0x000000073f00728c */ /* 0x000fc4000bf05300 */
[----:B------:R-:W-:Y:S02]  /*6a50*/  USHF.R.S32.HI UR7, URZ, 0x1f, UR18 ;  /* 0x0000001f3f077899 */ /* 0x000fe40008011412 */
[----:B------:R-:W-:Y:S02]  /*6a60*/  UIADD3 UR23, UR23, UR14, URZ ;  /* 0x0000000e17177290 */ /* 0x000fe4000fffe03f */
[----:B------:R-:W-:Y:S02]  /*6a70*/  UIMAD UR6, UR10, UR4, URZ ;  /* 0x000000040a0672a4 */ /* 0x000fe4000f8e023f */
[----:B------:R-:W-:Y:S02]  /*6a80*/  USEL UR7, UR7, URZ, !UP0 ;  /* 0x0000003f07077287 */ /* 0x000fe4000c000000 */
[----:B------:R-:W-:Y:S01]  /*6a90*/  UIMAD UR6, UR11, UR5, UR6 ;  /* 0x000000050b0672a4 */ /* 0x000fe2000f8e0206 */
[----:B-1----:R-:W-:Y:S01]  /*6aa0*/  LEA.HI R2, R8, R159, RZ, 0x2 ;  /* 0x0000009f08027211 */ /* 0x002fe200078f10ff */
[----:B------:R-:W-:-:S02]  /*6ab0*/  UIMAD.WIDE.U32 UR22, UR11, UR4, UR22 ;  /* 0x000000040b1672a5 */ /* 0x000fc4000f8e0016 */
[----:B------:R-:W-:Y:S01]  /*6ac0*/  USEL UR14, UR18, URZ, !UP0 ;  /* 0x0000003f120e7287 */ /* 0x000fe2000c000000 */
[----:B------:R-:W-:Y:S01]  /*6ad0*/  LOP3.LUT R0, R2, 0xfffffffc, RZ, 0xc0, !PT ;  /* 0xfffffffc02007812 */ /* 0x000fe200078ec0ff */
[----:B------:R-:W-:Y:S01]  /*6ae0*/  ULDC.64 UR4, c[0x0][0x1c0] ;  /* 0x0000700000047ab9 */ /* 0x000fe20000000a00 */
[----:B------:R-:W-:Y:S01]  /*6af0*/  SHF.R.S32.HI R49, RZ, 0x2, R2 ;  /* 0x00000002ff317819 */ /* 0x000fe20000011402 */
[----:B------:R-:W-:Y:S02]  /*6b00*/  UIMAD UR7, UR7, UR4, URZ ;  /* 0x00000004070772a4 */ /* 0x000fe4000f8e023f */
[----:B------:R-:W-:Y:S01]  /*6b10*/  IMAD.IADD R152, R159, 0x1, -R0 ;  /* 0x000000019f987824 */ /* 0x000fe200078e0a00 */
[----:B------:R-:W-:Y:S01]  /*6b20*/  UIADD3 UR23, UR23, UR6, URZ ;  /* 0x0000000617177290 */ /* 0x000fe2000fffe03f */
[----:B------:R-:W-:Y:S01]  /*6b30*/  IADD3 R11, R49, UR12, RZ ;  /* 0x0000000c310b7c10 */ /* 0x000fe2000fffe0ff */
[----:B------:R-:W-:Y:S01]  /*6b40*/  UIMAD UR5, UR14, UR5, UR7 ;  /* 0x000000050e0572a4 */ /* 0x000fe2000f8e0207 */
[C---:B------:R-:W-:Y:S01]  /*6b50*/  IMAD R163, R152.reuse, 0x20, R49 ;  /* 0x0000002098a37824 */ /* 0x040fe200078e0231 */
[----:B------:R-:W-:Y:S01]  /*6b60*/  UIMAD.WIDE.U32 UR14, UR14, UR4, UR22 ;  /* 0x000000040e0e72a5 */ /* 0x000fe2000f8e0016 */
[----:B------:R-:W-:Y:S01]  /*6b70*/  IMAD.SHL.U32 R161, R152, 0x8, RZ ;  /* 0x0000000898a17824 */ /* 0x000fe200078e00ff */
[----:B------:R-:W-:-:S02]  /*6b80*/  ULDC UR7, c[0x0][0x2c4] ;  /* 0x0000b10000077ab9 */ /* 0x000fc40000000800 */
[----:B------:R-:W-:Y:S01]  /*6b90*/  IADD3 R4, R163, UR12, RZ ;  /* 0x0000000ca3047c10 */ /* 0x000fe2000fffe0ff */
[----:B------:R-:W-:Y:S01]  /*6ba0*/  UIADD3 UR5, UR15, UR5, URZ ;  /* 0x000000050f057290 */ /* 0x000fe2000fffe03f */
[----:B------:R-:W-:Y:S01]  /*6bb0*/  IMAD.U32 R3, RZ, RZ, UR15 ;  /* 0x0000000fff037e24 */ /* 0x000fe2000f8e00ff */
[----:B------:R1:W-:Y:S01]  /*6bc0*/  STL [R1+0x54], R163 ;  /* 0x000054a301007387 */ /* 0x0003e20000100800 */
[----:B------:R-:W-:Y:S01]  /*6bd0*/  UIMAD UR7, UR17, UR7, URZ ;  /* 0x00000007110772a4 */ /* 0x000fe2000f8e023f */
[----:B------:R-:W-:Y:S01]  /*6be0*/  @P1 IMAD.HI.U32 R2, R4, c[0x0][0x2c8], RZ ;  /* 0x0000b20004021a27 */ /* 0x000fe200078e00ff */
[C---:B------:R-:W-:Y:S01]  /*6bf0*/  IADD3 R102, R161.reuse, 0x20, RZ ;  /* 0x00000020a1667810 */ /* 0x040fe20007ffe0ff */
[----:B------:R1:W-:Y:S01]  /*6c00*/  STL [R1+0x20], R161 ;  /* 0x000020a101007387 */ /* 0x0003e20000100800 */
[C---:B------:R-:W-:Y:S01]  /*6c10*/  IADD3 R101, R161.reuse, 0x40, RZ ;  /* 0x00000040a1657810 */ /* 0x040fe20007ffe0ff */
[----:B------:R-:W-:Y:S01]  /*6c20*/  IMAD.MOV.U32 R0, RZ, RZ, R4 ;  /* 0x000000ffff007224 */ /* 0x000fe200078e0004 */
[----:B------:R-:W-:Y:S01]  /*6c30*/  @P0 SHF.R.U32.HI R0, RZ, c[0x0][0x2cc], R2 ;  /* 0x0000b300ff000a19 */ /* 0x000fe20000011602 */
[----:B------:R-:W-:Y:S01]  /*6c40*/  IMAD.U32 R2, RZ, RZ, UR14 ;  /* 0x0000000eff027e24 */ /* 0x000fe2000f8e00ff */
[----:B------:R-:W-:Y:S01]  /*6c50*/  ISETP.GE.AND P4, PT, R161, c[0x0][0x198], PT ;  /* 0x00006600a1007a0c */ /* 0x000fe20003f86270 */
[----:B------:R-:W-:Y:S01]  /*6c60*/  IMAD.U32 R3, RZ, RZ, UR5 ;  /* 0x00000005ff037e24 */ /* 0x000fe2000f8e00ff */
[--C-:B------:R-:W-:Y:S01]  /*6c70*/  SHF.R.S32.HI R6, RZ, 0x1f, R0.reuse ;  /* 0x0000001fff067819 */ /* 0x100fe20000011400 */
[----:B------:R-:W-:Y:S01]  /*6c80*/  IMAD.MOV R5, RZ, RZ, -R0 ;  /* 0x000000ffff057224 */ /* 0x000fe200078e0a00 */
[----:B------:R-:W-:Y:S01]  /*6c90*/  ISETP.GE.AND P3, PT, R102, c[0x0][0x198], PT ;  /* 0x0000660066007a0c */ /* 0x000fe20003f66270 */
[----:B------:R-:W-:-:S04]  /*6ca0*/  IMAD.WIDE.U32 R2, R0, c[0x0][0x1b0], R2 ;  /* 0x00006c0000027a25 */ /* 0x000fc800078e0002 */
[----:B------:R-:W-:Y:S02]  /*6cb0*/  IMAD R6, R6, c[0x0][0x1b0], RZ ;  /* 0x00006c0006067a24 */ /* 0x000fe400078e02ff */
[----:B------:R-:W-:Y:S02]  /*6cc0*/  IMAD R4, R5, c[0x0][0x2c4], R4 ;  /* 0x0000b10005047a24 */ /* 0x000fe400078e0204 */
[----:B------:R-:W-:Y:S01]  /*6cd0*/  IMAD R5, R0, c[0x0][0x1b4], R6 ;  /* 0x00006d0000057a24 */ /* 0x000fe200078e0206 */
[----:B------:R-:W-:Y:S02]  /*6ce0*/  LEA.HI R6, R8, R159, RZ, 0x4 ;  /* 0x0000009f08067211 */ /* 0x000fe400078f20ff */
[----:B------:R-:W-:Y:S01]  /*6cf0*/  SHF.R.S32.HI R0, RZ, 0x1f, R4 ;  /* 0x0000001fff007819 */ /* 0x000fe20000011404 */
[----:B------:R-:W-:Y:S01]  /*6d00*/  IMAD.IADD R3, R3, 0x1, R5 ;  /* 0x0000000103037824 */ /* 0x000fe200078e0205 */
[----:B------:R-:W-:-:S03]  /*6d10*/  LOP3.LUT R6, R6, 0xfffffff0, RZ, 0xc0, !PT ;  /* 0xfffffff006067812 */ /* 0x000fc600078ec0ff */
[----:B------:R-:W-:Y:S02]  /*6d20*/  IMAD R5, R0, c[0x0][0x1a8], RZ ;  /* 0x00006a0000057a24 */ /* 0x000fe400078e02ff */
[----:B------:R-:W-:Y:S02]  /*6d30*/  IMAD.SHL.U32 R0, R117, 0x40, RZ ;  /* 0x0000004075007824 */ /* 0x000fe400078e00ff */
[----:B------:R-:W-:Y:S02]  /*6d40*/  IMAD.IADD R108, R159, 0x1, -R6 ;  /* 0x000000019f6c7824 */ /* 0x000fe400078e0a06 */
[----:B------:R-:W-:Y:S01]  /*6d50*/  IMAD R5, R4, c[0x0][0x1ac], R5 ;  /* 0x00006b0004057a24 */ /* 0x000fe200078e0205 */
[----:B------:R-:W-:Y:S01]  /*6d60*/  LOP3.LUT R0, R0, 0xc0, RZ, 0xc0, !PT ;  /* 0x000000c000007812 */ /* 0x000fe200078ec0ff */
[----:B------:R-:W-:Y:S01]  /*6d70*/  IMAD.WIDE.U32 R2, R4, c[0x0][0x1a8], R2 ;  /* 0x00006a0004027a25 */ /* 0x000fe200078e0002 */
[----:B------:R-:W-:Y:S02]  /*6d80*/  LEA.HI R113, R108, R108, RZ, 0x1 ;  /* 0x0000006c6c717211 */ /* 0x000fe400078f08ff */
[----:B------:R-:W-:Y:S01]  /*6d90*/  SHF.R.U32.HI R4, RZ, 0x3, R0 ;  /* 0x00000003ff047819 */ /* 0x000fe20000011600 */
[----:B------:R-:W-:Y:S01]  /*6da0*/  IMAD.IADD R5, R3, 0x1, R5 ;  /* 0x0000000103057824 */ /* 0x000fe200078e0205 */
[----:B------:R-:W-:-:S02]  /*6db0*/  LOP3.LUT R0, R0, 0x18, R161, 0xf8, !PT ;  /* 0x0000001800007812 */ /* 0x000fc400078ef8a1 */
[--C-:B------:R-:W-:Y:S02]  /*6dc0*/  SHF.R.S32.HI R3, RZ, 0x1, R113.reuse ;  /* 0x00000001ff037819 */ /* 0x100fe40000011471 */
[----:B------:R-:W-:Y:S02]  /*6dd0*/  LOP3.LUT R6, R0, R4, RZ, 0x3c, !PT ;  /* 0x0000000400067212 */ /* 0x000fe400078e3cff */
        /* <DEDUP_REMOVED lines=22> */
[----:B------:R-:W-:Y:S01]  /*6f40*/  IMAD.WIDE R8, R161, 0x2, R4 ;  /* 0x00000002a1087825 */ /* 0x000fe200078e0204 */
[----:B------:R-:W-:Y:S02]  /*6f50*/  SHF.R.S32.HI R0, RZ, 0x1f, R101 ;  /* 0x0000001fff007819 */ /* 0x000fe40000011465 */
[----:B------:R-:W-:Y:S02]  /*6f60*/  LEA.HI R3, R3, R102, RZ, 0x3 ;  /* 0x0000006603037211 */ /* 0x000fe400078f18ff */
[----:B------:R-:W-:-:S02]  /*6f70*/  LEA.HI R0, R0, R101, RZ, 0x3 ;  /* 0x0000006500007211 */ /* 0x000fc400078f18ff */
[----:B------:R-:W-:Y:S02]  /*6f80*/  LOP3.LUT R3, R3, 0xfffffff8, RZ, 0xc0, !PT ;  /* 0xfffffff803037812 */ /* 0x000fe400078ec0ff */
[----:B------:R-:W-:Y:S01]  /*6f90*/  LOP3.LUT R10, R0, 0xfffffff8, RZ, 0xc0, !PT ;  /* 0xfffffff8000a7812 */ /* 0x000fe200078ec0ff */
[----:B------:R-:W-:Y:S02]  /*6fa0*/  IMAD.SHL.U32 R0, R96, 0x2, RZ ;  /* 0x0000000260007824 */ /* 0x000fe400078e00ff */
[----:B-1----:R-:W-:-:S03]  /*6fb0*/  IMAD.WIDE R6, R3, 0x2, R4 ;  /* 0x0000000203067825 */ /* 0x002fc600078e0204 */
[----:B------:R-:W-:Y:S01]  /*6fc0*/  @!PT LDS RZ, [RZ] ;  /* 0x00000000fffff984 */ /* 0x000fe20000000800 */
[----:B------:R1:W-:Y:S01]  /*6fd0*/  LDGSTS.E.BYPASS.LTC128B.128 [R0+0x6100], [R8.64], !P4 ;  /* 0x0610000008007fae */ /* 0x0003e2000e101d54 */
[----:B------:R-:W-:-:S03]  /*6fe0*/  IMAD.WIDE R4, R10, 0x2, R4 ;  /* 0x000000020a047825 */ /* 0x000fc600078e0204 */
[----:B------:R1:W-:Y:S04]  /*6ff0*/  LDGSTS.E.BYPASS.LTC128B.128 [R0+0x8100], [R6.64], !P3 ;  /* 0x0810000006007fae */ /* 0x0003e8000d901d54 */
[----:B------:R1:W-:Y:S02]  /*7000*/  LDGSTS.E.BYPASS.LTC128B.128 [R0+0xa100], [R4.64], !P2 ;  /* 0x0a10000004007fae */ /* 0x0003e4000d101d54 */
.L_x_779:
[----:B---34-:R-:W-:Y:S05]  /*7010*/  BSYNC B0 ;  /* 0x0000000000007941 */ /* 0x018fea0003800000 */
.L_x_778:
        /* <DEDUP_REMOVED lines=20> */
.L_x_781:
[----:B------:R-:W-:Y:S05]  /*7160*/  BSYNC B0 ;  /* 0x0000000000007941 */ /* 0x000fea0003800000 */
.L_x_780:
        /* <DEDUP_REMOVED lines=20> */
.L_x_783:
[----:B------:R-:W-:Y:S05]  /*72b0*/  BSYNC B0 ;  /* 0x0000000000007941 */ /* 0x000fea0003800000 */
.L_x_782:
[----:B------:R-:W-:Y:S01]  /*72c0*/  IMAD.MOV.U32 R164, RZ, RZ, c[0x0][0x2b8] ;  /* 0x0000ae00ffa47624 */ /* 0x000fe200078e00ff */
[----:B---3--:R-:W-:Y:S01]  /*72d0*/  IADD3 R6, R11, 0x60, RZ ;  /* 0x000000600b067810 */ /* 0x008fe20007ffe0ff */
[----:B------:R-:W-:Y:S01]  /*72e0*/  IMAD.U32 R3, RZ, RZ, UR8 ;  /* 0x00000008ff037e24 */ /* 0x000fe2000f8e00ff */
[----:B------:R-:W-:Y:S01]  /*72f0*/  SHFL.IDX PT, R4, R13, 0x3, 0x1c1f ;  /* 0x007c1f000d047f89 */ /* 0x000fe200000e0000 */
[----:B------:R-:W-:Y:S01]  /*7300*/  USHF.R.S32.HI UR6, URZ, 0x1f, UR16 ;  /* 0x0000001f3f067899 */ /* 0x000fe20008011410 */
[----:B------:R-:W-:Y:S01]  /*7310*/  ISETP.NE.AND P5, PT, R164, 0x1, PT ;  /* 0x00000001a400780c */ /* 0x000fe20003fa5270 */
[----:B------:R-:W-:Y:S01]  /*7320*/  IMAD R3, R3, 0x40, R163 ;  /* 0x0000004003037824 */ /* 0x000fe200078e02a3 */
[----:B------:R-:W-:Y:S01]  /*7330*/  ISETP.GE.AND P0, PT, R6, UR7, PT ;  /* 0x0000000706007c0c */ /* 0x000fe2000bf06270 */
[----:B----4-:R-:W3:Y:S01]  /*7340*/  SHFL.IDX PT, R5, R12, 0x3, 0x1c1f ;  /* 0x007c1f000c057f89 */ /* 0x010ee200000e0000 */
[----:B------:R-:W-:Y:S01]  /*7350*/  ULDC.64 UR4, c[0x0][0x2b0] ;  /* 0x0000ac0000047ab9 */ /* 0x000fe20000000a00 */
[----:B------:R-:W-:Y:S01]  /*7360*/  IMAD.MOV.U32 R119, RZ, RZ, RZ ;  /* 0x000000ffff777224 */ /* 0x000fe200078e00ff */
[----:B------:R-:W-:Y:S01]  /*7370*/  IADD3 R3, R3, -0x40, RZ ;  /* 0xffffffc003037810 */ /* 0x000fe20007ffe0ff */
[----:B------:R-:W-:-:S02]  /*7380*/  UIMAD UR6, UR6, UR4, URZ ;  /* 0x00000004060672a4 */ /* 0x000fc4000f8e023f */
[----:B------:R-:W-:Y:S01]  /*7390*/  UIMAD.WIDE.U32 UR14, UR16, UR4, URZ ;  /* 0x00000004100e72a5 */ /* 0x000fe2000f8e003f */
[C---:B------:R-:W-:Y:S01]  /*73a0*/  IADD3 R11, R3.reuse, UR13, RZ ;  /* 0x0000000d030b7c10 */ /* 0x040fe2000fffe0ff */
[----:B------:R-:W-:Y:S01]  /*73b0*/  UIMAD UR6, UR16, UR5, UR6 ;  /* 0x00000005100672a4 */ /* 0x000fe2000f8e0206 */
[----:B------:R-:W-:Y:S02]  /*73c0*/  ISETP.GE.AND P1, PT, R3, UR9, PT ;  /* 0x0000000903007c0c */ /* 0x000fe4000bf26270 */
[----:B------:R-:W-:Y:S01]  /*73d0*/  ULDC.64 UR4, c[0x0][0x1e8] ;  /* 0x00007a0000047ab9 */ /* 0x000fe20000000a00 */
[----:B------:R-:W-:Y:S01]  /*73e0*/  @P5 IMAD.HI.U32 R3, R11, c[0x0][0x2bc], RZ ;  /* 0x0000af000b035a27 */ /* 0x000fe200078e00ff */
[----:B------:R-:W-:Y:S01]  /*73f0*/  @!P0 SHF.R.S32.HI R8, RZ, 0x1f, R101 ;  /* 0x0000001fff088819 */ /* 0x000fe20000011465 */
[----:B------:R-:W-:Y:S01]  /*7400*/  UIADD3 UR6, UR15, UR6, URZ ;  /* 0x000000060f067290 */ /* 0x000fe2000fffe03f */
[----:B------:R-:W-:Y:S01]  /*7410*/  ISETP.GT.OR P1, PT, R163, 0x3f, P1 ;  /* 0x0000003fa300780c */ /* 0x000fe20000f24670 */
[----:B------:R-:W-:Y:S01]  /*7420*/  IMAD.MOV.U32 R0, RZ, RZ, R11 ;  /* 0x000000ffff007224 */ /* 0x000fe200078e000b */
[----:B------:R-:W-:Y:S01]  /*7430*/  @P5 SHF.R.U32.HI R0, RZ, c[0x0][0x2c0], R3 ;  /* 0x0000b000ff005a19 */ /* 0x000fe20000011603 */
[----:B------:R-:W-:Y:S01]  /*7440*/  @!P0 IMAD.SHL.U32 R10, R96, 0x2, RZ ;  /* 0x00000002600a8824 */ /* 0x000fe200078e00ff */
[----:B------:R-:W-:-:S02]  /*7450*/  @!P0 SHF.R.S32.HI R3, RZ, 0x1f, R102 ;  /* 0x0000001fff038819 */ /* 0x000fc40000011466 */
[----:B------:R-:W-:Y:S02]  /*7460*/  @!P0 LEA.HI R9, R8, R101, RZ, 0x3 ;  /* 0x0000006508098211 */ /* 0x000fe400078f18ff */
[----:B------:R-:W-:Y:S01]  /*7470*/  @!P0 LEA.HI R3, R3, R102, RZ, 0x3 ;  /* 0x0000006603038211 */ /* 0x000fe200078f18ff */
[--C-:B---3--:R-:W-:Y:S01]  /*7480*/  @!P0 IMAD.WIDE R6, R161, 0x2, R4.reuse ;  /* 0x00000002a1068825 */ /* 0x108fe200078e0204 */
[----:B-12---:R-:W-:Y:S02]  /*7490*/  @!P0 LOP3.LUT R12, R9, 0xfffffff8, RZ, 0xc0, !PT ;  /* 0xfffffff8090c8812 */ /* 0x006fe400078ec0ff */
[----:B------:R-:W-:Y:S02]  /*74a0*/  @!P0 LOP3.LUT R8, R3, 0xfffffff8, RZ, 0xc0, !PT ;  /* 0xfffffff803088812 */ /* 0x000fe400078ec0ff */
[----:B------:R-:W-:Y:S01]  /*74b0*/  @!PT LDS RZ, [RZ] ;  /* 0x00000000fffff984 */ /* 0x000fe20000000800 */
[----:B------:R1:W-:Y:S01]  /*74c0*/  @!P0 LDGSTS.E.BYPASS.LTC128B.128 [R10+0x7900], [R6.64], !P4 ;  /* 0x07900000060a8fae */ /* 0x0003e2000e101d54 */
[----:B------:R-:W-:Y:S02]  /*74d0*/  @!P1 IADD3 R3, P5, R0, UR14, RZ ;  /* 0x0000000e00039c10 */ /* 0x000fe4000ffbe0ff */
[----:B------:R-:W-:-:S04]  /*74e0*/  @!P0 IMAD.WIDE R8, R8, 0x2, R4 ;  /* 0x0000000208088825 */ /* 0x000fc800078e0204 */
[----:B------:R-:W-:Y:S01]  /*74f0*/  @!P0 IMAD.WIDE R4, R12, 0x2, R4 ;  /* 0x000000020c048825 */ /* 0x000fe200078e0204 */
[----:B------:R2:W-:Y:S04]  /*7500*/  @!P0 LDGSTS.E.BYPASS.LTC128B.128 [R10+0x9900], [R8.64], !P3 ;  /* 0x09900000080a8fae */ /* 0x0005e8000d901d54 */
[----:B------:R3:W-:Y:S04]  /*7510*/  @!P0 LDGSTS.E.BYPASS.LTC128B.128 [R10+0xb900], [R4.64], !P2 ;  /* 0x0b900000040a8fae */ /* 0x0007e8000d101d54 */
[----:B------:R-:W0:Y:S01]  /*7520*/  LDGDEPBAR ;  /* 0x00000000000079af */ /* 0x000e220000000000 */
[----:B-1----:R-:W-:-:S02]  /*7530*/  @!P1 LEA.HI.X.SX32 R7, R0, UR6, 0x1, P5 ;  /* 0x0000000600079c11 */ /* 0x002fc4000a8f0eff */
[----:B------:R-:W-:-:S04]  /*7540*/  @!P1 LEA R6, P4, R3, c[0x0][0x2a0], 0x2 ;  /* 0x0000a80003069a11 */ /* 0x000fc800078810ff */
[----:B------:R-:W-:Y:S01]  /*7550*/  @!P1 LEA.HI.X R7, R3, c[0x0][0x2a4], R7, 0x2, P4 ;  /* 0x0000a90003079a11 */ /* 0x000fe200020f1407 */
[----:B------:R-:W-:Y:S06]  /*7560*/  BAR.SYNC.DEFER_BLOCKING 0x0 ;  /* 0x0000000000007b1d */ /* 0x000fec0000010000 */
[----:B------:R-:W4:Y:S01]  /*7570*/  @!P1 LDG.E R119, [R6.64] ;  /* 0x0000001406779981 */ /* 0x000f22000c1e1900 */
[----:B------:R-:W-:Y:S01]  /*7580*/  IMAD.MOV R0, RZ, RZ, -R0 ;  /* 0x000000ffff007224 */ /* 0x000fe200078e0a00 */
[----:B------:R-:W-:Y:S01]  /*7590*/  UIMAD UR16, UR10, UR4, URZ ;  /* 0x000000040a1072a4 */ /* 0x000fe2000f8e023f */
[----:B------:R-:W-:Y:S01]  /*75a0*/  ISETP.GE.AND P5, PT, R161, c[0x0][0x1d4], PT ;  /* 0x00007500a1007a0c */ /* 0x000fe20003fa6270 */
[----:B------:R-:W-:Y:S01]  /*75b0*/  UIMAD.WIDE.U32 UR22, UR11, UR4, URZ ;  /* 0x000000040b1672a5 */ /* 0x000fe2000f8e003f */
[----:B------:R-:W-:Y:S01]  /*75c0*/  IMAD R120, R0, c[0x0][0x2b8], R11 ;  /* 0x0000ae0000787a24 */ /* 0x000fe200078e020b */
[----:B------:R-:W-:Y:S01]  /*75d0*/  UIMAD UR16, UR11, UR5, UR16 ;  /* 0x000000050b1072a4 */ /* 0x000fe2000f8e0210 */
[----:B------:R-:W-:Y:S01]  /*75e0*/  ISETP.GE.AND P6, PT, R102, c[0x0][0x1d4], PT ;  /* 0x0000750066007a0c */ /* 0x000fe20003fc6270 */
[----:B------:R-:W-:Y:S01]  /*75f0*/  ULEA UR19, UR8, 0xffffffc0, 0x6 ;  /* 0xffffffc008137891 */ /* 0x000fe2000f8e303f */
[----:B---3--:R-:W-:Y:S01]  /*7600*/  IMAD.WIDE.U32 R4, R120, c[0x0][0x1e0], RZ ;  /* 0x0000780078047a25 */ /* 0x008fe200078e00ff */
[----:B------:R-:W-:Y:S01]  /*7610*/  SHF.R.S32.HI R114, RZ, 0x1f, R120 ;  /* 0x0000001fff727819 */ /* 0x000fe20000011478 */
[----:B------:R-:W-:Y:S01]  /*7620*/  UIADD3 UR16, UR23, UR16, URZ ;  /* 0x0000001017107290 */ /* 0x000fe2000fffe03f */
[----:B------:R-:W-:Y:S01]  /*7630*/  ISETP.GE.AND P4, PT, R101, c[0x0][0x1d4], PT ;  /* 0x0000750065007a0c */ /* 0x000fe20003f86270 */
[----:B------:R-:W-:Y:S01]  /*7640*/  UIADD3 UR19, UR9, -UR19, URZ ;  /* 0x8000001309137290 */ /* 0x000fe2000fffe03f */
[----:B------:R-:W-:Y:S01]  /*7650*/  STL [R1+0x10], R120 ;  /* 0x0000107801007387 */ /* 0x000fe20000100800 */
[----:B------:R-:W-:Y:S01]  /*7660*/  IMAD R0, R114, c[0x0][0x1e0], RZ ;  /* 0x0000780072007a24 */ /* 0x000fe200078e02ff */
[----:B------:R-:W-:Y:S01]  /*7670*/  ULDC.64 UR4, c[0x0][0x210] ;  /* 0x0000840000047ab9 */ /* 0x000fe20000000a00 */
[----:B------:R-:W-:Y:S01]  /*7680*/  ISETP.GT.AND P3, PT, R163, 0x3f, PT ;  /* 0x0000003fa300780c */ /* 0x000fe20003f64270 */
[----:B------:R-:W-:Y:S01]  /*7690*/  UIMAD UR10, UR10, UR4, URZ ;  /* 0x000000040a0a72a4 */ /* 0x000fe2000f8e023f */
[----:B------:R-:W-:Y:S01]  /*76a0*/  IMAD R0, R120, c[0x0][0x1e4], R0 ;  /* 0x0000790078007a24 */ /* 0x000fe200078e0200 */
[----:B------:R-:W-:Y:S01]  /*76b0*/  IADD3 R104, -R49, UR19, RZ ;  /* 0x0000001331687c10 */ /* 0x000fe2000fffe1ff */
[----:B------:R-:W-:Y:S01]  /*76c0*/  UIMAD.WIDE.U32 UR24, UR11, UR4, URZ ;  /* 0x000000040b1872a5 */ /* 0x000fe2000f8e003f */
[----:B------:R-:W-:Y:S01]  /*76d0*/  SEL R151, RZ, 0x10, P4 ;  /* 0x00000010ff977807 */ /* 0x000fe20002000000 */
[----:B------:R-:W-:Y:S01]  /*76e0*/  IMAD.IADD R5, R5, 0x1, R0 ;  /* 0x0000000105057824 */ /* 0x000fe200078e0200 */
[----:B------:R-:W-:Y:S01]  /*76f0*/  ISETP.GE.AND P1, PT, R104, 0x1, PT ;  /* 0x000000016800780c */ /* 0x000fe20003f26270 */
[----:B------:R-:W-:-:S04]  /*7700*/  UIMAD UR10, UR11, UR5, UR10 ;  /* 0x000000050b0a72a4 */ /* 0x000fc8000f8e020a */
[----:B------:R-:W-:-:S08]  /*7710*/  UIADD3 UR10, UR25, UR10, URZ ;  /* 0x0000000a190a7290 */ /* 0x000fd0000fffe03f */
[----:B------:R-:W-:Y:S01]  /*7720*/  @P1 IMAD.SHL.U32 R17, R96, 0x2, RZ ;  /* 0x0000000260111824 */ /* 0x000fe200078e00ff */
[----:B----4-:R-:W-:Y:S01]  /*7730*/  SHF.R.S32.HI R115, RZ, 0x1f, R119 ;  /* 0x0000001fff737819 */ /* 0x010fe20000011477 */
[----:B------:R-:W-:Y:S01]  /*7740*/  IMAD.WIDE.U32 R4, R119, c[0x0][0x1f0], R4 ;  /* 0x00007c0077047a25 */ /* 0x000fe200078e0004 */
[----:B------:R-:W-:Y:S03]  /*7750*/  STL [R1+0xc], R119 ;  /* 0x00000c7701007387 */ /* 0x000fe60000100800 */
[----:B------:R-:W-:Y:S01]  /*7760*/  IMAD R3, R115, c[0x0][0x1f0], RZ ;  /* 0x00007c0073037a24 */ /* 0x000fe200078e02ff */
[----:B------:R-:W-:-:S03]  /*7770*/  IADD3 R0, P0, R4, UR22, RZ ;  /* 0x0000001604007c10 */ /* 0x000fc6000ff1e0ff */
[----:B------:R-:W-:-:S05]  /*7780*/  IMAD R3, R119, c[0x0][0x1f4], R3 ;  /* 0x00007d0077037a24 */ /* 0x000fca00078e0203 */
[----:B------:R-:W-:Y:S02]  /*7790*/  IADD3.X R4, R5, UR16, R3, P0, !PT ;  /* 0x0000001005047c10 */ /* 0x000fe400087fe403 */
[C---:B------:R-:W-:Y:S02]  /*77a0*/  LEA R5, P0, R0.reuse, c[0x0][0x1c8], 0x1 ;  /* 0x0000720000057a11 */ /* 0x040fe400078008ff */
[----:B------:R-:W-:Y:S02]  /*77b0*/  @P1 SHF.R.S32.HI R3, RZ, 0x1f, R102 ;  /* 0x0000001fff031819 */ /* 0x000fe40000011466 */
[----:B------:R-:W-:Y:S01]  /*77c0*/  LEA.HI.X R0, R0, c[0x0][0x1cc], R4, 0x1, P0 ;  /* 0x0000730000007a11 */ /* 0x000fe200000f0c04 */
[----:B------:R-:W-:Y:S01]  /*77d0*/  SHFL.IDX PT, R6, R5, RZ, 0x1c1f ;  /* 0x001c1fff05067589 */ /* 0x000fe200000e0000 */
[----:B------:R-:W-:Y:S02]  /*77e0*/  ISETP.GE.AND P0, PT, R104, 0x21, PT ;  /* 0x000000216800780c */ /* 0x000fe40003f06270 */
[----:B--2---:R-:W-:Y:S01]  /*77f0*/  @P1 LEA.HI R9, R3, R102, RZ, 0x3 ;  /* 0x0000006603091211 */ /* 0x004fe200078f18ff */
[----:B------:R-:W1:Y:S03]  /*7800*/  SHFL.IDX PT, R7, R0, RZ, 0x1c1f ;  /* 0x001c1fff00077589 */ /* 0x000e6600000e0000 */
[----:B------:R-:W-:Y:S01]  /*7810*/  @P1 LOP3.LUT R9, R9, 0xfffffff8, RZ, 0xc0, !PT ;  /* 0xfffffff809091812 */ /* 0x000fe200078ec0ff */
[----:B------:R-:W-:Y:S04]  /*7820*/  SHFL.IDX PT, R4, R5, 0x1, 0x1c1f ;  /* 0x003c1f0005047f89 */ /* 0x000fe800000e0000 */
[----:B------:R2:W3:Y:S02]  /*7830*/  SHFL.IDX PT, R5, R0, 0x1, 0x1c1f ;  /* 0x003c1f0000057f89 */ /* 0x0004e400000e0000 */
[----:B------:R-:W-:Y:S01]  /*7840*/  @P0 SHF.R.S32.HI R10, RZ, 0x1f, R102 ;  /* 0x0000001fff0a0819 */ /* 0x000fe20000011466 */
[----:B------:R-:W-:Y:S01]  /*7850*/  @P0 IMAD.SHL.U32 R16, R96, 0x2, RZ ;  /* 0x0000000260100824 */ /* 0x000fe200078e00ff */
[----:B------:R-:W-:-:S02]  /*7860*/  @P0 SHF.R.S32.HI R11, RZ, 0x1f, R101 ;  /* 0x0000001fff0b0819 */ /* 0x000fc40000011465 */
[----:B------:R-:W-:-:S04]  /*7870*/  @P0 LEA.HI R3, R10, R102, RZ, 0x3 ;  /* 0x000000660a030211 */ /* 0x000fc800078f18ff */
[----:B------:R-:W-:Y:S01]  /*7880*/  @P0 LOP3.LUT R3, R3, 0xfffffff8, RZ, 0xc0, !PT ;  /* 0xfffffff803030812 */ /* 0x000fe200078ec0ff */
        /* <DEDUP_REMOVED lines=8> */
[----:B------:R-:W-:-:S03]  /*7910*/  @P1 IMAD.WIDE R12, R8, 0x2, R6 ;  /* 0x00000002080c1825 */ /* 0x000fc600078e0206 */
[----:B------:R1:W-:Y:S01]  /*7920*/  @P1 LDGSTS.E.BYPASS.LTC128B.128 [R17+0x4100], [R14.64], !P6 ;  /* 0x041000000e111fae */ /* 0x0003e2000f101d54 */
[----:B---3--:R-:W-:-:S03]  /*7930*/  @P0 IMAD.WIDE R8, R161, 0x2, R4 ;  /* 0x00000002a1080825 */ /* 0x008fc600078e0204 */
[----:B------:R1:W-:Y:S01]  /*7940*/  @P1 LDGSTS.E.BYPASS.LTC128B.128 [R17+0x5100], [R12.64], !P4 ;  /* 0x051000000c111fae */ /* 0x0003e2000e101d54 */
[----:B------:R-:W-:-:S03]  /*7950*/  @P0 IMAD.WIDE R6, R3, 0x2, R4 ;  /* 0x0000000203060825 */ /* 0x000fc600078e0204 */
[----:B------:R1:W-:Y:S01]  /*7960*/  @P0 LDGSTS.E.BYPASS.LTC128B.128 [R16+0x3900], [R8.64], !P5 ;  /* 0x0390000008100fae */ /* 0x0003e2000e901d54 */
[----:B------:R-:W-:Y:S01]  /*7970*/  @P0 IMAD.WIDE R4, R0, 0x2, R4 ;  /* 0x0000000200040825 */ /* 0x000fe200078e0204 */
[----:B------:R-:W-:Y:S02]  /*7980*/  SHF.R.S32.HI R0, RZ, 0x1f, R159 ;  /* 0x0000001fff007819 */ /* 0x000fe4000001149f */
[----:B------:R1:W-:Y:S02]  /*7990*/  @P0 LDGSTS.E.BYPASS.LTC128B.128 [R16+0x4900], [R6.64], !P6 ;  /* 0x0490000006100fae */ /* 0x0003e4000f101d54 */
[----:B------:R-:W-:Y:S02]  /*79a0*/  LEA.HI R0, R0, R159, RZ, 0x4 ;  /* 0x0000009f00007211 */ /* 0x000fe400078f20ff */
[----:B------:R1:W-:Y:S01]  /*79b0*/  @P0 LDGSTS.E.BYPASS.LTC128B.128 [R16+0x5900], [R4.64], !P4 ;  /* 0x0590000004100fae */ /* 0x0003e2000e101d54 */
[----:B------:R-:W-:Y:S02]  /*79c0*/  ISETP.LT.AND P0, PT, RZ, c[0x0][0x27c], PT ;  /* 0x00009f00ff007a0c */ /* 0x000fe40003f01270 */
[----:B------:R-:W-:Y:S01]  /*79d0*/  SHF.R.S32.HI R93, RZ, 0x4, R0 ;  /* 0x00000004ff5d7819 */ /* 0x000fe20000011400 */
[----:B------:R-:W0:Y:S10]  /*79e0*/  LDGDEPBAR ;  /* 0x00000000000079af */ /* 0x000e340000000000 */
[----:B------:R-:W-:Y:S05]  /*79f0*/  @P0 BRA `(.L_x_784) ;  /* 0x0000002000000947 */ /* 0x000fea0003800000 */
[----:B------:R-:W-:-:S04]  /*7a00*/  DEPBAR.LE SB0, 0x1 ;  /* 0x000080400000791a */ /* 0x000fc80000000000 */
[----:B------:R-:W-:Y:S05]  /*7a10*/  BRA `(.L_x_785) ;  /* 0x0000712000007947 */ /* 0x000fea0003800000 */
.L_x_784:
[----:B------:R-:W-:Y:S01]  /*7a20*/  ULDC.U8 UR4, c[0x0][0x298] ;  /* 0x0000a60000047ab9 */ /* 0x000fe20000000000 */
[----:B------:R-:W-:Y:S01]  /*7a30*/  SHF.R.S32.HI R0, RZ, 0x1f, R147 ;  /* 0x0000001fff007819 */ /* 0x000fe20000011493 */
[----:B-1----:R-:W-:Y:S01]  /*7a40*/  IMAD.WIDE.U32 R10, R147, c[0x0][0x280], RZ ;  /* 0x0000a000930a7a25 */ /* 0x002fe200078e00ff */
[----:B------:R-:W-:Y:S01]  /*7a50*/  ISETP.NE.AND P0, PT, RZ, UR4, PT ;  /* 0x00000004ff007c0c */ /* 0x000fe2000bf05270 */
[----:B------:R-:W-:Y:S01]  /*7a60*/  BSSY B2, `(.L_x_785) ;  /* 0x000070d000027945 */ /* 0x000fe20003800000 */
[-C--:B------:R-:W-:Y:S01]  /*7a70*/  LEA.HI R4, R159, R159.reuse, RZ, 0x1 ;  /* 0x0000009f9f047211 */ /* 0x080fe200078f08ff */
[C---:B------:R-:W-:Y:S02]  /*7a80*/  IMAD R3, R0.reuse, c[0x0][0x280], RZ ;  /* 0x0000a00000037a24 */ /* 0x040fe400078e02ff */
[----:B------:R-:W-:Y:S01]  /*7a90*/  IMAD R0, R0, c[0x0][0x290], RZ ;  /* 0x0000a40000007a24 */ /* 0x000fe200078e02ff */
[----:B------:R-:W-:Y:S01]  /*7aa0*/  SHF.R.S32.HI R60, RZ, 0x1, R4 ;  /* 0x00000001ff3c7819 */ /* 0x000fe20000011404 */
[C---:B------:R-:W-:Y:S01]  /*7ab0*/  IMAD R3, R147.reuse, c[0x0][0x284], R3 ;  /* 0x0000a10093037a24 */ /* 0x040fe200078e0203 */
[----:B------:R-:W-:Y:S01]  /*7ac0*/  LOP3.LUT R4, R4, 0xfffffffe, RZ, 0xc0, !PT ;  /* 0xfffffffe04047812 */ /* 0x000fe200078ec0ff */
[C---:B------:R-:W-:Y:S01]  /*7ad0*/  IMAD R0, R147.reuse, c[0x0][0x294], R0 ;  /* 0x0000a50093007a24 */ /* 0x040fe200078e0200 */
[----:B------:R-:W-:Y:S01]  /*7ae0*/  IADD3 R24, R60, UR12, RZ ;  /* 0x0000000c3c187c10 */ /* 0x000fe2000fffe0ff */
[----:B------:R-:W-:Y:S01]  /*7af0*/  IMAD.WIDE.U32 R8, R147, c[0x0][0x290], RZ ;  /* 0x0000a40093087a25 */ /* 0x000fe200078e00ff */
[----:B------:R-:W-:-:S02]  /*7b00*/  IADD3 R48, -R4, R159, RZ ;  /* 0x0000009f04307210 */ /* 0x000fc40007ffe1ff */
[----:B------:R-:W-:Y:S01]  /*7b10*/  IADD3 R7, R3, R11, RZ ;  /* 0x0000000b03077210 */ /* 0x000fe20007ffe0ff */
[----:B------:R-:W-:Y:S01]  /*7b20*/  IMAD.IADD R5, R0, 0x1, R9 ;  /* 0x0000000100057824 */ /* 0x000fe200078e0209 */
[C---:B------:R-:W-:Y:S01]  /*7b30*/  SHF.L.U32 R61, R48.reuse, 0x3, RZ ;  /* 0x00000003303d7819 */ /* 0x040fe200000006ff */
[----:B------:R-:W-:Y:S01]  /*7b40*/  IMAD R0, R48, 0x40, R24 ;  /* 0x0000004030007824 */ /* 0x000fe200078e0218 */
[----:B------:R-:W-:Y:S05]  /*7b50*/  @!P0 BRA `(.L_x_786) ;  /* 0x000035b000008947 */ /* 0x000fea0003800000 */
[----:B------:R-:W-:Y:S01]  /*7b60*/  PLOP3.LUT P1, PT, PT, PT, UP2, 0x80, 0x0 ;  /* 0x000000000000781c */ /* 0x000fe20003f2f028 */
[----:B------:R-:W-:Y:S01]  /*7b70*/  IMAD.MOV.U32 R6, RZ, RZ, R10 ;  /* 0x000000ffff067224 */ /* 0x000fe200078e000a */
[----:B------:R-:W-:Y:S01]  /*7b80*/  PLOP3.LUT P0, PT, PT, PT, UP2, 0x80, 0x0 ;  /* 0x000000000000781c */ /* 0x000fe20003f0f028 */
[----:B------:R-:W-:Y:S01]  /*7b90*/  BSSY B0, `(.L_x_787) ;  /* 0x0000063000007945 */ /* 0x000fe20003800000 */
[----:B------:R-:W-:Y:S01]  /*7ba0*/  MOV R4, R8 ;  /* 0x0000000800047202 */ /* 0x000fe20000000f00 */
[----:B------:R-:W-:Y:S01]  /*7bb0*/  IMAD.SHL.U32 R16, R48, 0x4, RZ ;  /* 0x0000000430107824 */ /* 0x000fe200078e00ff */
[----:B------:R-:W-:Y:S01]  /*7bc0*/  CS2R R68, SRZ ;  /* 0x0000000000447805 */ /* 0x000fe2000001ff00 */
[----:B------:R-:W-:Y:S01]  /*7bd0*/  CS2R R40, SRZ ;  /* 0x0000000000287805 */ /* 0x000fe2000001ff00 */
[----:B------:R-:W-:Y:S01]  /*7be0*/  CS2R R36, SRZ ;  /* 0x0000000000247805 */ /* 0x000fe2000001ff00 */
[----:B------:R-:W-:Y:S01]  /*7bf0*/  CS2R R32, SRZ ;  /* 0x0000000000207805 */ /* 0x000fe2000001ff00 */
[----:B------:R-:W-:Y:S01]  /*7c00*/  CS2R R30, SRZ ;  /* 0x00000000001e7805 */ /* 0x000fe2000001ff00 */
[----:B------:R-:W-:Y:S01]  /*7c10*/  CS2R R20, SRZ ;  /* 0x0000000000147805 */ /* 0x000fe2000001ff00 */
[----:B------:R-:W-:Y:S01]  /*7c20*/  CS2R R14, SRZ ;  /* 0x00000000000e7805 */ /* 0x000fe2000001ff00 */
[----:B------:R-:W-:Y:S01]  /*7c30*/  @P1 IMAD.HI.U32 R3, R0, c[0x0][0x2c8], RZ ;  /* 0x0000b20000031a27 */ /* 0x000fe200078e00ff */
[----:B------:R-:W-:Y:S01]  /*7c40*/  CS2R R42, SRZ ;  /* 0x00000000002a7805 */ /* 0x000fe2000001ff00 */
[----:B------:R-:W-:Y:S01]  /*7c50*/  CS2R R38, SRZ ;  /* 0x0000000000267805 */ /* 0x000fe2000001ff00 */
[----:B------:R-:W-:Y:S01]  /*7c60*/  CS2R R34, SRZ ;  /* 0x0000000000227805 */ /* 0x000fe2000001ff00 */
[----:B------:R-:W-:Y:S01]  /*7c70*/  CS2R R28, SRZ ;  /* 0x00000000001c7805 */ /* 0x000fe2000001ff00 */
[----:B------:R-:W-:Y:S01]  /*7c80*/  @P0 SHF.R.U32.HI R0, RZ, c[0x0][0x2cc], R3 ;  /* 0x0000b300ff000a19 */ /* 0x000fe20000011603 */
[----:B------:R-:W-:Y:S01]  /*7c90*/  CS2R R22, SRZ ;  /* 0x0000000000167805 */ /* 0x000fe2000001ff00 */
[----:B------:R-:W-:-:S02]  /*7ca0*/  CS2R R18, SRZ ;  /* 0x0000000000127805 */ /* 0x000fc4000001ff00 */
[----:B------:R-:W-:Y:S01]  /*7cb0*/  SHF.R.S32.HI R3, RZ, 0x1f, R0 ;  /* 0x0000001fff037819 */ /* 0x000fe20000011400 */
[----:B------:R-:W-:-:S04]  /*7cc0*/  IMAD.WIDE.U32 R6, R0, c[0x0][0x280], R6 ;  /* 0x0000a00000067a25 */ /* 0x000fc800078e0006 */
[C---:B------:R-:W-:Y:S01]  /*7cd0*/  IMAD R9, R3.reuse, c[0x0][0x280], RZ ;  /* 0x0000a00003097a24 */ /* 0x040fe200078e02ff */
[----:B------:R-:W-:Y:S01]  /*7ce0*/  LEA R26, P1, R6, c[0x0][0x270], 0x1 ;  /* 0x00009c00061a7a11 */ /* 0x000fe200078208ff */
[----:B------:R-:W-:Y:S02]  /*7cf0*/  IMAD R8, R3, c[0x0][0x290], RZ ;  /* 0x0000a40003087a24 */ /* 0x000fe400078e02ff */
[----:B------:R-:W-:-:S04]  /*7d00*/  IMAD.WIDE.U32 R4, R0, c[0x0][0x290], R4 ;  /* 0x0000a40000047a25 */ /* 0x000fc800078e0004 */
[----:B------:R-:W-:Y:S01]  /*7d10*/  IMAD R3, R0, c[0x0][0x284], R9 ;  /* 0x0000a10000037a24 */ /* 0x000fe200078e0209 */
[----:B------:R-:W-:Y:S01]  /*7d20*/  LEA R27, P0, R4, c[0x0][0x288], 0x1 ;  /* 0x0000a200041b7a11 */ /* 0x000fe200078008ff */
[----:B------:R-:W-:Y:S02]  /*7d30*/  IMAD R0, R0, c[0x0][0x294], R8 ;  /* 0x0000a50000007a24 */ /* 0x000fe400078e0208 */
[----:B------:R-:W-:-:S03]  /*7d40*/  IMAD.IADD R3, R7, 0x1, R3 ;  /* 0x0000000107037824 */ /* 0x000fc600078e0203 */
[----:B------:R-:W-:Y:S02]  /*7d50*/  IADD3 R0, R5, R0, RZ ;  /* 0x0000000005007210 */ /* 0x000fe40007ffe0ff */
[----:B------:R-:W-:Y:S02]  /*7d60*/  LEA.HI.X R25, R6, c[0x0][0x274], R3, 0x1, P1 ;  /* 0x00009d0006197a11 */ /* 0x000fe400008f0c03 */
[----:B------:R-:W-:Y:S01]  /*7d70*/  LEA.HI.X R17, R4, c[0x0][0x28c], R0, 0x1, P0 ;  /* 0x0000a30004117a11 */ /* 0x000fe200000f0c00 */
[----:B------:R1:W2:Y:S01]  /*7d80*/  SHFL.IDX PT, R6, R27, RZ, 0x1e1f ;  /* 0x001e1fff1b067589 */ /* 0x0002a200000e0000 */
[----:B------:R-:W-:-:S03]  /*7d90*/  ISETP.GE.AND P0, PT, R24, UR7, PT ;  /* 0x0000000718007c0c */ /* 0x000fc6000bf06270 */
[----:B------:R1:W3:Y:S04]  /*7da0*/  SHFL.IDX PT, R4, R26, RZ, 0x1e1f ;  /* 0x001e1fff1a047589 */ /* 0x0002e800000e0000 */
[----:B------:R1:W4:Y:S04]  /*7db0*/  SHFL.IDX PT, R5, R25, RZ, 0x1e1f ;  /* 0x001e1fff19057589 */ /* 0x00032800000e0000 */
[----:B------:R1:W1:Y:S02]  /*7dc0*/  SHFL.IDX PT, R7, R17, RZ, 0x1e1f ;  /* 0x001e1fff11077589 */ /* 0x00026400000e0000 */
[----:B------:R-:W-:Y:S05]  /*7dd0*/  @P0 BRA `(.L_x_788) ;  /* 0x000003e000000947 */ /* 0x000fea0003800000 */
[C---:B------:R-:W-:Y:S01]  /*7de0*/  IADD3 R3, R16.reuse, 0x8, RZ ;  /* 0x0000000810037810 */ /* 0x040fe20007ffe0ff */
[----:B------:R-:W-:Y:S01]  /*7df0*/  CS2R R14, SRZ ;  /* 0x00000000000e7805 */ /* 0x000fe2000001ff00 */
[----:B------:R-:W-:Y:S01]  /*7e00*/  ISETP.GE.AND P0, PT, R16, c[0x0][0x27c], PT ;  /* 0x00009f0010007a0c */ /* 0x000fe20003f06270 */
[----:B------:R-:W-:Y:S01]  /*7e10*/  CS2R R18, SRZ ;  /* 0x0000000000127805 */ /* 0x000fe2000001ff00 */
[----:B------:R-:W-:-:S02]  /*7e20*/  ISETP.GE.AND P2, PT, R3, c[0x0][0x27c], PT ;  /* 0x00009f0003007a0c */ /* 0x000fc40003f46270 */
[----:B------:R-:W-:-:S09]  /*7e30*/  IADD3 R12, R16, 0x18, RZ ;  /* 0x00000018100c7810 */ /* 0x000fd20007ffe0ff */
[C---:B---34-:R-:W-:Y:S02]  /*7e40*/  @!P0 IMAD.WIDE R10, R16.reuse, 0x2, R4 ;  /* 0x00000002100a8825 */ /* 0x058fe400078e0204 */
[----:B------:R-:W-:Y:S02]  /*7e50*/  @!P2 SHF.R.S32.HI R0, RZ, 0x1f, R3 ;  /* 0x0000001fff00a819 */ /* 0x000fe40000011403 */
[----:B-12---:R-:W-:Y:S01]  /*7e60*/  @!P0 IMAD.WIDE R8, R16, 0x2, R6 ;  /* 0x0000000210088825 */ /* 0x006fe200078e0206 */
[----:B------:R1:W5:Y:S01]  /*7e70*/  @!P0 LD.E.64 R14, [R10.64] ;  /* 0x000000140a0e8980 */ /* 0x000362000c101b00 */
[----:B------:R-:W-:Y:S02]  /*7e80*/  @!P2 LEA.HI R0, R0, R3, RZ, 0x2 ;  /* 0x000000030000a211 */ /* 0x000fe400078f10ff */
[----:B------:R-:W-:Y:S01]  /*7e90*/  IADD3 R3, R16, 0x10, RZ ;  /* 0x0000001010037810 */ /* 0x000fe20007ffe0ff */
[----:B------:R2:W5:Y:S03]  /*7ea0*/  @!P0 LD.E.64 R18, [R8.64] ;  /* 0x0000001408128980 */ /* 0x000566000c101b00 */
[----:B------:R-:W-:-:S02]  /*7eb0*/  ISETP.GE.AND P1, PT, R3, c[0x0][0x27c], PT ;  /* 0x00009f0003007a0c */ /* 0x000fc40003f26270 */
[----:B------:R-:W-:Y:S01]  /*7ec0*/  ISETP.GE.AND P0, PT, R12, c[0x0][0x27c], PT ;  /* 0x00009f000c007a0c */ /* 0x000fe20003f06270 */
[----:B------:R-:W-:Y:S01]  /*7ed0*/  CS2R R22, SRZ ;  /* 0x0000000000167805 */ /* 0x000fe2000001ff00 */
[----:B------:R-:W-:Y:S01]  /*7ee0*/  CS2R R30, SRZ ;  /* 0x00000000001e7805 */ /* 0x000fe2000001ff00 */
[----:B--2---:R-:W-:-:S08]  /*7ef0*/  @!P2 LOP3.LUT R8, R0, 0xfffffffc, RZ, 0xc0, !PT ;  /* 0xfffffffc0008a812 */ /* 0x004fd000078ec0ff */
[----:B------:R-:W-:-:S04]  /*7f00*/  @!P1 SHF.R.S32.HI R0, RZ, 0x1f, R3 ;  /* 0x0000001fff009819 */ /* 0x000fc80000011403 */
[----:B------:R-:W-:Y:S01]  /*7f10*/  @!P1 LEA.HI R0, R0, R3, RZ, 0x2 ;  /* 0x0000000300009211 */ /* 0x000fe200078f10ff */
[----:B-1----:R-:W-:-:S03]  /*7f20*/  @!P2 IMAD.WIDE R10, R8, 0x2, R4 ;  /* 0x00000002080aa825 */ /* 0x002fc600078e0204 */
[----:B------:R-:W-:Y:S01]  /*7f30*/  @!P1 LOP3.LUT R0, R0, 0xfffffffc, RZ, 0xc0, !PT ;  /* 0xfffffffc00009812 */ /* 0x000fe200078ec0ff */
[----:B------:R-:W-:Y:S01]  /*7f40*/  @!P2 IMAD.WIDE R8, R8, 0x2, R6 ;  /* 0x000000020808a825 */ /* 0x000fe200078e0206 */
[----:B------:R-:W-:-:S04]  /*7f50*/  @!P0 SHF.R.S32.HI R3, RZ, 0x1f, R12 ;  /* 0x0000001fff038819 */ /* 0x000fc8000001140c */
[----:B------:R1:W5:Y:S01]  /*7f60*/  @!P2 LD.E.64 R22, [R8.64] ;  /* 0x000000140816a980 */ /* 0x000362000c101b00 */
[----:B------:R-:W-:Y:S01]  /*7f70*/  @!P0 LEA.HI R3, R3, R12, RZ, 0x2 ;  /* 0x0000000c03038211 */ /* 0x000fe200078f10ff */
[----:B------:R-:W-:Y:S01]  /*7f80*/  CS2R R20, SRZ ;  /* 0x0000000000147805 */ /* 0x000fe2000001ff00 */
[----:B------:R-:W-:Y:S01]  /*7f90*/  CS2R R28, SRZ ;  /* 0x00000000001c7805 */ /* 0x000fe2000001ff00 */
[C---:B------:R-:W-:Y:S01]  /*7fa0*/  @!P1 IMAD.WIDE R12, R0.reuse, 0x2, R6 ;  /* 0x00000002000c9825 */ /* 0x040fe200078e0206 */
[----:B------:R-:W-:Y:S01]  /*7fb0*/  CS2R R32, SRZ ;  /* 0x0000000000207805 */ /* 0x000fe2000001ff00 */
[----:B------:R-:W-:Y:S02]  /*7fc0*/  CS2R R34, SRZ ;  /* 0x0000000000227805 */ /* 0x000fe4000001ff00 */
[----:B------:R2:W5:Y:S04]  /*7fd0*/  @!P2 LD.E.64 R20, [R10.64] ;  /* 0x000000140a14a980 */ /* 0x000568000c101b00 */
[----:B------:R3:W5:Y:S01]  /*7fe0*/  @!P1 LD.E.64 R28, [R12.64] ;  /* 0x000000140c1c9980 */ /* 0x000762000c101b00 */
[----:B-1----:R-:W-:-:S05]  /*7ff0*/  @!P1 IMAD.WIDE R8, R0, 0x2, R4 ;  /* 0x0000000200089825 */ /* 0x002fca00078e0204 */
[----:B------:R1:W5:Y:S01]  /*8000*/  @!P1 LD.E.64 R30, [R8.64] ;  /* 0x00000014081e9980 */ /* 0x000362000c101b00 */
[C---:B---3--:R-:W-:Y:S02]  /*8010*/  IADD3 R12, R16.reuse, 0x20, RZ ;  /* 0x00000020100c7810 */ /* 0x048fe40007ffe0ff */
[----:B------:R-:W-:Y:S02]  /*8020*/  IADD3 R13, R16, 0x28, RZ ;  /* 0x00000028100d7810 */ /* 0x000fe40007ffe0ff */
[----:B------:R-:W-:Y:S02]  /*8030*/  ISETP.GE.AND P1, PT, R12, c[0x0][0x27c], PT ;  /* 0x00009f000c007a0c */ /* 0x000fe40003f26270 */
[----:B-1----:R-:W-:-:S05]  /*8040*/  @!P0 LOP3.LUT R8, R3, 0xfffffffc, RZ, 0xc0, !PT ;  /* 0xfffffffc03088812 */ /* 0x002fca00078ec0ff */
[----:B--2---:R-:W-:-:S04]  /*8050*/  @!P0 IMAD.WIDE R10, R8, 0x2, R4 ;  /* 0x00000002080a8825 */ /* 0x004fc800078e0204 */
[----:B------:R-:W-:Y:S01]  /*8060*/  @!P0 IMAD.WIDE R8, R8, 0x2, R6 ;  /* 0x0000000208088825 */ /* 0x000fe200078e0206 */
[----:B------:R1:W5:Y:S04]  /*8070*/  @!P0 LD.E.64 R32, [R10.64] ;  /* 0x000000140a208980 */ /* 0x000368000c101b00 */
[----:B------:R2:W5:Y:S01]  /*8080*/  @!P0 LD.E.64 R34, [R8.64] ;  /* 0x0000001408228980 */ /* 0x000562000c101b00 */
[----:B------:R-:W-:Y:S02]  /*8090*/  ISETP.GE.AND P0, PT, R13, c[0x0][0x27c], PT ;  /* 0x00009f000d007a0c */ /* 0x000fe40003f06270 */
[----:B------:R-:W-:-:S11]  /*80a0*/  @!P1 SHF.R.S32.HI R3, RZ, 0x1f, R12 ;  /* 0x0000001fff039819 */ /* 0x000fd6000001140c */
[----:B------:R-:W-:Y:S02]  /*80b0*/  @!P0 SHF.R.S32.HI R0, RZ, 0x1f, R13 ;  /* 0x0000001fff008819 */ /* 0x000fe4000001140d */
[----:B--2---:R-:W-:Y:S02]  /*80c0*/  @!P1 LEA.HI R8, R3, R12, RZ, 0x2 ;  /* 0x0000000c03089211 */ /* 0x004fe400078f10ff */
[----:B------:R-:W-:Y:S02]  /*80d0*/  @!P0 LEA.HI R3, R0, R13, RZ, 0x2 ;  /* 0x0000000d00038211 */ /* 0x000fe400078f10ff */
[----:B------:R-:W-:Y:S02]  /*80e0*/  @!P1 LOP3.LUT R0, R8, 0xfffffffc, RZ, 0xc0, !PT ;  /* 0xfffffffc08009812 */ /* 0x000fe400078ec0ff */
[----:B------:R-:W-:Y:S01]  /*80f0*/  @!P0 LOP3.LUT R3, R3, 0xfffffffc, RZ, 0xc0, !PT ;  /* 0xfffffffc03038812 */ /* 0x000fe200078ec0ff */
[----:B------:R-:W-:Y:S01]  /*8100*/  CS2R R36, SRZ ;  /* 0x0000000000247805 */ /* 0x000fe2000001ff00 */
[----:B------:R-:W-:Y:S01]  /*8110*/  CS2R R40, SRZ ;  /* 0x0000000000287805 */ /* 0x000fe2000001ff00 */
[----:B-1----:R-:W-:Y:S01]  /*8120*/  @!P1 IMAD.WIDE R10, R0, 0x2, R4 ;  /* 0x00000002000a9825 */ /* 0x002fe200078e0204 */
[----:B------:R-:W-:Y:S01]  /*8130*/  CS2R R38, SRZ ;  /* 0x0000000000267805 */ /* 0x000fe2000001ff00 */
[----:B------:R-:W-:-:S02]  /*8140*/  CS2R R42, SRZ ;  /* 0x00000000002a7805 */ /* 0x000fc4000001ff00 */
[C---:B------:R-:W-:Y:S01]  /*8150*/  @!P0 IMAD.WIDE R8, R3.reuse, 0x2, R4 ;  /* 0x0000000203088825 */ /* 0x040fe200078e0204 */
[----:B------:R1:W5:Y:S03]  /*8160*/  @!P1 LD.E.64 R36, [R10.64] ;  /* 0x000000140a249980 */ /* 0x000366000c101b00 */
[--C-:B------:R-:W-:Y:S01]  /*8170*/  @!P1 IMAD.WIDE R4, R0, 0x2, R6.reuse ;  /* 0x0000000200049825 */ /* 0x100fe200078e0206 */
[----:B------:R1:W5:Y:S03]  /*8180*/  @!P0 LD.E.64 R40, [R8.64] ;  /* 0x0000001408288980 */ /* 0x000366000c101b00 */
[----:B------:R-:W-:Y:S01]  /*8190*/  @!P0 IMAD.WIDE R6, R3, 0x2, R6 ;  /* 0x0000000203068825 */ /* 0x000fe200078e0206 */
[----:B------:R1:W5:Y:S04]  /*81a0*/  @!P1 LD.E.64 R38, [R4.64] ;  /* 0x0000001404269980 */ /* 0x000368000c101b00 */
[----:B------:R1:W5:Y:S02]  /*81b0*/  @!P0 LD.E.64 R42, [R6.64] ;  /* 0x00000014062a8980 */ /* 0x000364000c101b00 */
.L_x_788:
[----:B------:R-:W-:Y:S05]  /*81c0*/  BSYNC B0 ;  /* 0x0000000000007941 */ /* 0x000fea0003800000 */
.L_x_787:
[----:B------:R-:W-:Y:S01]  /*81d0*/  IADD3 R3, R24, 0x40, RZ ;  /* 0x0000004018037810 */ /* 0x000fe20007ffe0ff */
[----:B-----5:R-:W-:Y:S01]  /*81e0*/  IMAD.MOV.U32 R0, RZ, RZ, R40 ;  /* 0x000000ffff007224 */ /* 0x020fe200078e0028 */
[----:B-1----:R-:W-:Y:S01]  /*81f0*/  MOV R9, R22 ;  /* 0x0000001600097202 */ /* 0x002fe20000000f00 */
[----:B---3--:R-:W-:Y:S01]  /*8200*/  IMAD.MOV.U32 R4, RZ, RZ, R36 ;  /* 0x000000ffff047224 */ /* 0x008fe200078e0024 */
[----:B------:R-:W-:Y:S01]  /*8210*/  ISETP.GE.AND P0, PT, R3, UR7, PT ;  /* 0x0000000703007c0c */ /* 0x000fe2000bf06270 */
        /* <DEDUP_REMOVED lines=8> */
[----:B----4-:R-:W-:Y:S01]  /*82a0*/  IMAD.MOV.U32 R5, RZ, RZ, R41 ;  /* 0x000000ffff057224 */ /* 0x010fe200078e0029 */
[----:B------:R-:W-:Y:S01]  /*82b0*/  MOV R0, R20 ;  /* 0x0000001400007202 */ /* 0x000fe20000000f00 */
[----:B------:R-:W-:Y:S01]  /*82c0*/  IMAD.MOV.U32 R8, RZ, RZ, R35 ;  /* 0x000000ffff087224 */ /* 0x000fe200078e0023 */
[----:B------:R-:W-:Y:S01]  /*82d0*/  PRMT R74, R4, 0x5410, R3 ;  /* 0x00005410044a7816 */ /* 0x000fe20000000003 */
[----:B------:R-:W-:Y:S01]  /*82e0*/  IMAD.MOV.U32 R4, RZ, RZ, R14 ;  /* 0x000000ffff047224 */ /* 0x000fe200078e000e */
[----:B------:R-:W-:Y:S01]  /*82f0*/  PRMT R72, R0, 0x7610, R72 ;  /* 0x0000761000487816 */ /* 0x000fe20000000048 */
[----:B------:R-:W-:Y:S01]  /*8300*/  IMAD.MOV.U32 R3, RZ, RZ, R15 ;  /* 0x000000ffff037224 */ /* 0x000fe200078e000f */
[----:B------:R-:W-:Y:S01]  /*8310*/  PRMT R82, R5, 0x7610, R82 ;  /* 0x0000761005527816 */ /* 0x000fe20000000052 */
[----:B------:R-:W-:Y:S01]  /*8320*/  IMAD.MOV.U32 R0, RZ, RZ, R42 ;  /* 0x000000ffff007224 */ /* 0x000fe200078e002a */
[----:B------:R-:W1:Y:S01]  /*8330*/  SHFL.IDX PT, R7, R17, 0x1, 0x1e1f ;  /* 0x003e1f0011077f89 */ /* 0x000e6200000e0000 */
[----:B------:R-:W-:Y:S01]  /*8340*/  IMAD.MOV.U32 R5, RZ, RZ, R33 ;  /* 0x000000ffff057224 */ /* 0x000fe200078e0021 */
[----:B------:R-:W-:Y:S01]  /*8350*/  PRMT R70, R4, 0x5410, R3 ;  /* 0x0000541004467816 */ /* 0x000fe20000000003 */
[----:B------:R-:W-:Y:S01]  /*8360*/  IMAD.MOV.U32 R3, RZ, RZ, R39 ;  /* 0x000000ffff037224 */ /* 0x000fe200078e0027 */
[----:B------:R-:W-:Y:S01]  /*8370*/  PRMT R80, R0, 0x7610, R80 ;  /* 0x0000761000507816 */ /* 0x000fe20000000050 */
[----:B------:R-:W-:Y:S01]  /*8380*/  IMAD.MOV.U32 R0, RZ, RZ, R34 ;  /* 0x000000ffff007224 */ /* 0x000fe200078e0022 */
[----:B------:R-:W-:Y:S01]  /*8390*/  PRMT R76, R76, 0x5410, R5 ;  /* 0x000054104c4c7816 */ /* 0x000fe20000000005 */
[----:B------:R-:W-:Y:S01]  /*83a0*/  IMAD.MOV.U32 R5, RZ, RZ, R21 ;  /* 0x000000ffff057224 */ /* 0x000fe200078e0015 */
[----:B------:R-:W-:Y:S01]  /*83b0*/  MOV R4, R38 ;  /* 0x0000002600047202 */ /* 0x000fe20000000f00 */
[----:B--2---:R-:W2:Y:S01]  /*83c0*/  SHFL.IDX PT, R6, R27, 0x1, 0x1e1f ;  /* 0x003e1f001b067f89 */ /* 0x004ea200000e0000 */
        /* <DEDUP_REMOVED lines=12> */
[----:B------:R-:W3:Y:S01]  /*8490*/  SHFL.IDX PT, R5, R25, 0x1, 0x1e1f ;  /* 0x003e1f0019057f89 */ /* 0x000ee200000e0000 */
[----:B------:R-:W-:Y:S01]  /*84a0*/  BSSY B0, `(.L_x_789) ;  /* 0x000004e000007945 */ /* 0x000fe20003800000 */
[----:B------:R-:W-:Y:S01]  /*84b0*/  PRMT R71, R9, 0x5410, R8 ;  /* 0x0000541009477816 */ /* 0x000fe20000000008 */
[----:B------:R-:W-:Y:S01]  /*84c0*/  CS2R R62, SRZ ;  /* 0x00000000003e7805 */ /* 0x000fe2000001ff00 */
[----:B------:R4:W1:Y:S01]  /*84d0*/  SHFL.IDX PT, R4, R26, 0x1, 0x1e1f ;  /* 0x003e1f001a047f89 */ /* 0x00086200000e0000 */
[----:B------:R-:W-:Y:S01]  /*84e0*/  PRMT R48, R3, 0x5410, R0 ;  /* 0x0000541003307816 */ /* 0x000fe20000000000 */
        /* <DEDUP_REMOVED lines=9> */
[----:B----4-:R-:W-:Y:S01]  /*8580*/  CS2R R26, SRZ ;  /* 0x00000000001a7805 */ /* 0x010fe2000001ff00 */
[----:B------:R-:W-:Y:S05]  /*8590*/  @P0 BRA `(.L_x_790) ;  /* 0x000003e000000947 */ /* 0x000fea0003800000 */
[C---:B-123--:R-:W-:Y:S01]  /*85a0*/  IADD3 R3, R16.reuse, 0x8, RZ ;  /* 0x0000000810037810 */ /* 0x04efe20007ffe0ff */
        /* <DEDUP_REMOVED lines=9> */
[----:B------:R-:W-:Y:S02]  /*8640*/  @!P2 LEA.HI R0, R0, R3, RZ, 0x2 ;  /* 0x000000030000a211 */ /* 0x000fe400078f10ff */
[----:B------:R-:W-:Y:S01]  /*8650*/  IADD3 R3, R16, 0x10, RZ ;  /* 0x0000001010037810 */ /* 0x000fe20007ffe0ff */
[----:B------:R2:W5:Y:S03]  /*8660*/  @!P0 LD.E.64 R44, [R8.64] ;  /* 0x00000014082c8980 */ /* 0x000566000c101b00 */
[----:B------:R-:W-:-:S02]  /*8670*/  ISETP.GE.AND P1, PT, R3, c[0x0][0x27c], PT ;  /* 0x00009f0003007a0c */ /* 0x000fc40003f26270 */
[----:B------:R-:W-:Y:S02]  /*8680*/  @!P2 LOP3.LUT R0, R0, 0xfffffffc, RZ, 0xc0, !PT ;  /* 0xfffffffc0000a812 */ /* 0x000fe400078ec0ff */
[----:B------:R-:W-:Y:S01]  /*8690*/  ISETP.GE.AND P0, PT, R12, c[0x0][0x27c], PT ;  /* 0x00009f000c007a0c */ /* 0x000fe20003f06270 */
[----:B------:R-:W-:Y:S02]  /*86a0*/  CS2R R50, SRZ ;  /* 0x0000000000327805 */ /* 0x000fe4000001ff00 */
[----:B-1----:R-:W-:-:S04]  /*86b0*/  @!P2 IMAD.WIDE R10, R0, 0x2, R4 ;  /* 0x00000002000aa825 */ /* 0x002fc800078e0204 */
[----:B--2---:R-:W-:Y:S02]  /*86c0*/  @!P2 IMAD.WIDE R8, R0, 0x2, R6 ;  /* 0x000000020008a825 */ /* 0x004fe400078e0206 */
[----:B------:R-:W-:-:S04]  /*86d0*/  @!P1 SHF.R.S32.HI R0, RZ, 0x1f, R3 ;  /* 0x0000001fff009819 */ /* 0x000fc80000011403 */
[----:B------:R-:W-:Y:S01]  /*86e0*/  @!P1 LEA.HI R0, R0, R3, RZ, 0x2 ;  /* 0x0000000300009211 */ /* 0x000fe200078f10ff */
[----:B------:R1:W5:Y:S03]  /*86f0*/  @!P2 LD.E.64 R50, [R8.64] ;  /* 0x000000140832a980 */ /* 0x000366000c101b00 */
[----:B------:R-:W-:Y:S01]  /*8700*/  @!P1 LOP3.LUT R0, R0, 0xfffffffc, RZ, 0xc0, !PT ;  /* 0xfffffffc00009812 */ /* 0x000fe200078ec0ff */
[----:B------:R-:W-:Y:S01]  /*8710*/  CS2R R54, SRZ ;  /* 0x0000000000367805 */ /* 0x000fe2000001ff00 */
[----:B------:R-:W-:Y:S01]  /*8720*/  @!P0 SHF.R.S32.HI R3, RZ, 0x1f, R12 ;  /* 0x0000001fff038819 */ /* 0x000fe2000001140c */
[----:B------:R-:W-:-:S03]  /*8730*/  CS2R R46, SRZ ;  /* 0x00000000002e7805 */ /* 0x000fc6000001ff00 */
[----:B------:R-:W-:Y:S01]  /*8740*/  @!P0 LEA.HI R3, R3, R12, RZ, 0x2 ;  /* 0x0000000c03038211 */ /* 0x000fe200078f10ff */
[----:B------:R-:W-:Y:S01]  /*8750*/  CS2R R52, SRZ ;  /* 0x0000000000347805 */ /* 0x000fe2000001ff00 */
[C---:B------:R-:W-:Y:S01]  /*8760*/  @!P1 IMAD.WIDE R12, R0.reuse, 0x2, R6 ;  /* 0x00000002000c9825 */ /* 0x040fe200078e0206 */
[----:B------:R2:W5:Y:S01]  /*8770*/  @!P2 LD.E.64 R46, [R10.64] ;  /* 0x000000140a2ea980 */ /* 0x000562000c101b00 */
[----:B------:R-:W-:Y:S01]  /*8780*/  CS2R R56, SRZ ;  /* 0x0000000000387805 */ /* 0x000fe2000001ff00 */
[----:B------:R-:W-:Y:S02]  /*8790*/  CS2R R58, SRZ ;  /* 0x00000000003a7805 */ /* 0x000fe4000001ff00 */
[----:B------:R3:W5:Y:S01]  /*87a0*/  @!P1 LD.E.64 R52, [R12.64] ;  /* 0x000000140c349980 */ /* 0x000762000c101b00 */
[----:B-1----:R-:W-:-:S05]  /*87b0*/  @!P1 IMAD.WIDE R8, R0, 0x2, R4 ;  /* 0x0000000200089825 */ /* 0x002fca00078e0204 */
[----:B------:R1:W5:Y:S01]  /*87c0*/  @!P1 LD.E.64 R54, [R8.64] ;  /* 0x0000001408369980 */ /* 0x000362000c101b00 */
[C---:B---3--:R-:W-:Y:S02]  /*87d0*/  IADD3 R12, R16.reuse, 0x20, RZ ;  /* 0x00000020100c7810 */ /* 0x048fe40007ffe0ff */
[----:B------:R-:W-:Y:S02]  /*87e0*/  IADD3 R13, R16, 0x28, RZ ;  /* 0x00000028100d7810 */ /* 0x000fe40007ffe0ff */
[----:B-1----:R-:W-:-:S05]  /*87f0*/  @!P0 LOP3.LUT R8, R3, 0xfffffffc, RZ, 0xc0, !PT ;  /* 0xfffffffc03088812 */ /* 0x002fca00078ec0ff */
[----:B--2---:R-:W-:-:S04]  /*8800*/  @!P0 IMAD.WIDE R10, R8, 0x2, R4 ;  /* 0x00000002080a8825 */ /* 0x004fc800078e0204 */
[----:B------:R-:W-:Y:S01]  /*8810*/  @!P0 IMAD.WIDE R8, R8, 0x2, R6 ;  /* 0x0000000208088825 */ /* 0x000fe200078e0206 */
[----:B------:R1:W5:Y:S01]  /*8820*/  @!P0 LD.E.64 R56, [R10.64] ;  /* 0x000000140a388980 */ /* 0x000362000c101b00 */
[----:B------:R-:W-:-:S03]  /*8830*/  ISETP.GE.AND P1, PT, R12, c[0x0][0x27c], PT ;  /* 0x00009f000c007a0c */ /* 0x000fc60003f26270 */
[----:B------:R2:W5:Y:S01]  /*8840*/  @!P0 LD.E.64 R58, [R8.64] ;  /* 0x00000014083a8980 */ /* 0x000562000c101b00 */
[----:B------:R-:W-:-:S09]  /*8850*/  ISETP.GE.AND P0, PT, R13, c[0x0][0x27c], PT ;  /* 0x00009f000d007a0c */ /* 0x000fd20003f06270 */
[----:B------:R-:W-:-:S04]  /*8860*/  @!P1 SHF.R.S32.HI R3, RZ, 0x1f, R12 ;  /* 0x0000001fff039819 */ /* 0x000fc8000001140c */
        /* <DEDUP_REMOVED lines=17> */
.L_x_790:
[----:B-123--:R-:W-:Y:S05]  /*8980*/  BSYNC B0 ;  /* 0x0000000000007941 */ /* 0x00efea0003800000 */
.L_x_789:
[----:B-----5:R-:W-:Y:S01]  /*8990*/  IMAD.MOV.U32 R0, RZ, RZ, R68 ;  /* 0x000000ffff007224 */ /* 0x020fe200078e0044 */
[----:B------:R-:W-:Y:S01]  /*89a0*/  UIADD3 UR4, -UR12, UR7, URZ ;  /* 0x000000070c047290 */ /* 0x000fe2000fffe13f */
[----:B------:R-:W-:Y:S01]  /*89b0*/  IMAD.MOV.U32 R5, RZ, RZ, R69 ;  /* 0x000000ffff057224 */ /* 0x000fe200078e0045 */
[----:B------:R-:W-:Y:S01]  /*89c0*/  LEA.HI R7, R60, R60, RZ, 0x1 ;  /* 0x0000003c3c077211 */ /* 0x000fe200078f08ff */
[----:B------:R-:W-:Y:S01]  /*89d0*/  IMAD.MOV.U32 R4, RZ, RZ, R62 ;  /* 0x000000ffff047224 */ /* 0x000fe200078e003e */
[----:B------:R-:W-:Y:S01]  /*89e0*/  UISETP.LT.AND UP0, UPT, UR4, 0x80, UPT ;  /* 0x000000800400788c */ /* 0x000fe2000bf01270 */
[----:B------:R-:W-:Y:S01]  /*89f0*/  IMAD.MOV.U32 R3, RZ, RZ, R63 ;  /* 0x000000ffff037224 */ /* 0x000fe200078e003f */
[----:B------:R-:W-:Y:S01]  /*8a00*/  PRMT R90, R0, 0x5410, R5 ;  /* 0x00005410005a7816 */ /* 0x000fe20000000005 */
[----:B------:R-:W-:Y:S01]  /*8a10*/  IMAD.MOV.U32 R0, RZ, RZ, R56 ;  /* 0x000000ffff007224 */ /* 0x000fe200078e0038 */
[----:B------:R-:W-:Y:S01]  /*8a20*/  USEL UR4, UR4, 0x80, UP0 ;  /* 0x0000008004047887 */ /* 0x000fe20008000000 */
[----:B------:R-:W-:Y:S01]  /*8a30*/  IMAD.MOV.U32 R5, RZ, RZ, R57 ;  /* 0x000000ffff057224 */ /* 0x000fe200078e0039 */
[----:B------:R-:W-:Y:S01]  /*8a40*/  PRMT R88, R4, 0x5410, R3 ;  /* 0x0000541004587816 */ /* 0x000fe20000000003 */
[----:B------:R-:W-:Y:S01]  /*8a50*/  IMAD.MOV.U32 R4, RZ, RZ, R54 ;  /* 0x000000ffff047224 */ /* 0x000fe200078e0036 */
[----:B------:R-:W-:Y:S01]  /*8a60*/  PRMT R86, R0, 0x7610, R86 ;  /* 0x0000761000567816 */ /* 0x000fe20000000056 */
[----:B------:R-:W-:Y:S01]  /*8a70*/  IMAD.MOV.U32 R0, RZ, RZ, R46 ;  /* 0x000000ffff007224 */ /* 0x000fe200078e002e */
[----:B------:R-:W-:Y:S01]  /*8a80*/  ISETP.GE.AND P0, PT, R60, UR4, PT ;  /* 0x000000043c007c0c */ /* 0x000fe2000bf06270 */
[----:B------:R-:W-:Y:S01]  /*8a90*/  IMAD.MOV.U32 R3, RZ, RZ, R55 ;  /* 0x000000ffff037224 */ /* 0x000fe200078e0037 */
[----:B------:R-:W-:Y:S01]  /*8aa0*/  PRMT R86, R86, 0x5410, R5 ;  /* 0x0000541056567816 */ /* 0x000fe20000000005 */
[----:B------:R-:W-:-:S04]  /*8ab0*/  DEPBAR.LE SB0, 0x1 ;  /* 0x000080400000791a */ /* 0x000fc80000000000 */
[----:B------:R-:W-:Y:S01]  /*8ac0*/  PRMT R81, R81, 0x5410, R0 ;  /* 0x0000541051517816 */ /* 0x000fe20000000000 */
[----:B------:R-:W-:Y:S01]  /*8ad0*/  IMAD.MOV.U32 R0, RZ, RZ, R47 ;  /* 0x000000ffff007224 */ /* 0x000fe200078e002f */
[----:B------:R-:W-:Y:S01]  /*8ae0*/  SHF.R.S32.HI R5, RZ, 0x1f, R49 ;  /* 0x0000001fff057819 */ /* 0x000fe20000011431 */
[----:B------:R-:W-:Y:S01]  /*8af0*/  BSSY B1, `(.L_x_791) ;  /* 0x0000146000017945 */ /* 0x000fe20003800000 */
[----:B------:R-:W-:Y:S01]  /*8b00*/  PRMT R84, R4, 0x5410, R3 ;  /* 0x0000541004547816 */ /* 0x000fe20000000003 */
[----:B------:R-:W-:Y:S01]  /*8b10*/  IMAD.MOV.U32 R4, RZ, RZ, R26 ;  /* 0x000000ffff047224 */ /* 0x000fe200078e001a */
[----:B------:R-:W-:Y:S01]  /*8b20*/  PRMT R82, R82, 0x5410, R0 ;  /* 0x0000541052527816 */ /* 0x000fe20000000000 */
[----:B------:R-:W-:Y:S01]  /*8b30*/  IMAD.MOV.U32 R3, RZ, RZ, R27 ;  /* 0x000000ffff037224 */ /* 0x000fe200078e001b */
[----:B------:R-:W-:Y:S01]  /*8b40*/  LEA.HI R0, R5, R49, RZ, 0x2 ;  /* 0x0000003105007211 */ /* 0x000fe200078f10ff */
[----:B------:R-:W-:Y:S01]  /*8b50*/  IMAD.MOV.U32 R5, RZ, RZ, R66 ;  /* 0x000000ffff057224 */ /* 0x000fe200078e0042 */
[----:B------:R-:W-:-:S02]  /*8b60*/  PRMT R78, R78, 0x5410, R4 ;  /* 0x000054104e4e7816 */ /* 0x000fc40000000004 */
[----:B------:R-:W-:Y:S01]  /*8b70*/  LOP3.LUT R4, R0, 0xfffffffc, RZ, 0xc0, !PT ;  /* 0xfffffffc00047812 */ /* 0x000fe200078ec0ff */
[----:B------:R-:W-:Y:S01]  /*8b80*/  IMAD.MOV.U32 R0, RZ, RZ, R64 ;  /* 0x000000ffff007224 */ /* 0x000fe200078e0040 */
[----:B------:R-:W-:Y:S01]  /*8b90*/  PRMT R79, R79, 0x5410, R3 ;  /* 0x000054104f4f7816 */ /* 0x000fe20000000003 */
[----:B------:R-:W-:Y:S02]  /*8ba0*/  IMAD.MOV.U32 R3, RZ, RZ, R67 ;  /* 0x000000ffff037224 */ /* 0x000fe400078e0043 */
[----:B------:R-:W-:Y:S01]  /*8bb0*/  IMAD.IADD R6, R49, 0x1, -R4 ;  /* 0x0000000131067824 */ /* 0x000fe200078e0a04 */
[----:B------:R-:W-:Y:S01]  /*8bc0*/  PRMT R87, R0, 0x7610, R87 ;  /* 0x0000761000577816 */ /* 0x000fe20000000057 */
[----:B------:R-:W-:Y:S01]  /*8bd0*/  IMAD.MOV.U32 R0, RZ, RZ, R65 ;  /* 0x000000ffff007224 */ /* 0x000fe200078e0041 */
[----:B------:R-:W-:Y:S01]  /*8be0*/  PRMT R89, R5, 0x5410, R3 ;  /* 0x0000541005597816 */ /* 0x000fe20000000003 */
[C---:B------:R-:W-:Y:S01]  /*8bf0*/  IMAD.SHL.U32 R3, R6.reuse, 0x40, RZ ;  /* 0x0000004006037824 */ /* 0x040fe200078e00ff */
[----:B------:R-:W-:Y:S01]  /*8c00*/  BAR.SYNC.DEFER_BLOCKING 0x0 ;  /* 0x0000000000007b1d */ /* 0x000fe20000010000 */
[----:B------:R-:W-:Y:S01]  /*8c10*/  IMAD.MOV.U32 R5, RZ, RZ, R58 ;  /* 0x000000ffff057224 */ /* 0x000fe200078e003a */
[----:B------:R-:W-:Y:S01]  /*8c20*/  PRMT R87, R87, 0x5410, R0 ;  /* 0x0000541057577816 */ /* 0x000fe20000000000 */
[----:B------:R-:W-:Y:S01]  /*8c30*/  IMAD.MOV.U32 R4, RZ, RZ, R59 ;  /* 0x000000ffff047224 */ /* 0x000fe200078e003b */
[----:B------:R-:W-:Y:S01]  /*8c40*/  LOP3.LUT R0, R3, 0xc0, RZ, 0xc0, !PT ;  /* 0x000000c003007812 */ /* 0x000fe200078ec0ff */
[----:B------:R-:W-:Y:S01]  /*8c50*/  IMAD.MOV.U32 R3, RZ, RZ, R52 ;  /* 0x000000ffff037224 */ /* 0x000fe200078e0034 */
[----:B------:R-:W-:Y:S01]  /*8c60*/  LOP3.LUT P1, RZ, R6, 0x2, RZ, 0xc0, !PT ;  /* 0x0000000206ff7812 */ /* 0x000fe2000782c0ff */
[----:B------:R-:W-:Y:S01]  /*8c70*/  IMAD.MOV.U32 R6, RZ, RZ, R51 ;  /* 0x000000ffff067224 */ /* 0x000fe200078e0033 */
[----:B------:R-:W-:-:S02]  /*8c80*/  PRMT R85, R5, 0x5410, R4 ;  /* 0x0000541005557816 */ /* 0x000fc40000000004 */
[----:B------:R-:W-:Y:S02]  /*8c90*/  LOP3.LUT R4, R0, 0x8, R61, 0xf8, !PT ;  /* 0x0000000800047812 */ /* 0x000fe400078ef83d */
[----:B------:R-:W-:Y:S02]  /*8ca0*/  SHF.R.U32.HI R0, RZ, 0x3, R0 ;  /* 0x00000003ff007819 */ /* 0x000fe40000011600 */
[----:B------:R-:W-:Y:S01]  /*8cb0*/  PRMT R83, R3, 0x7610, R83 ;  /* 0x0000761003537816 */ /* 0x000fe20000000053 */
[----:B------:R-:W-:Y:S01]  /*8cc0*/  IMAD.MOV.U32 R3, RZ, RZ, R50 ;  /* 0x000000ffff037224 */ /* 0x000fe200078e0032 */
[----:B------:R-:W-:Y:S01]  /*8cd0*/  LOP3.LUT R5, R4, R0, RZ, 0x3c, !PT ;  /* 0x0000000004057212 */ /* 0x000fe200078e3cff */
[----:B------:R-:W-:Y:S01]  /*8ce0*/  IMAD.MOV.U32 R4, RZ, RZ, R53 ;  /* 0x000000ffff047224 */ /* 0x000fe200078e0035 */
[----:B------:R-:W-:Y:S02]  /*8cf0*/  LOP3.LUT R0, R7, 0x7fffffe, RZ, 0xc0, !PT ;  /* 0x07fffffe07007812 */ /* 0x000fe400078ec0ff */
[----:B------:R-:W-:-:S02]  /*8d00*/  PRMT R61, R3, 0x7610, R61 ;  /* 0x00007610033d7816 */ /* 0x000fc4000000003d */
[----:B------:R-:W-:Y:S01]  /*8d10*/  PRMT R83, R83, 0x5410, R4 ;  /* 0x0000541053537816 */ /* 0x000fe20000000004 */
[----:B------:R-:W-:Y:S01]  /*8d20*/  IMAD.IADD R0, R60, 0x1, -R0 ;  /* 0x000000013c007824 */ /* 0x000fe200078e0a00 */
[----:B------:R-:W-:Y:S01]  /*8d30*/  PRMT R61, R61, 0x5410, R6 ;  /* 0x000054103d3d7816 */ /* 0x000fe20000000006 */
[----:B------:R-:W-:Y:S02]  /*8d40*/  IMAD.MOV.U32 R4, RZ, RZ, R45 ;  /* 0x000000ffff047224 */ /* 0x000fe400078e002d */
[----:B------:R-:W-:-:S04]  /*8d50*/  IMAD R0, R93, 0x8, R0 ;  /* 0x000000085d007824 */ /* 0x000fc800078e0200 */
[----:B------:R-:W-:Y:S02]  /*8d60*/  IMAD.U32 R0, R0, 0x20, R5 ;  /* 0x0000002000007824 */ /* 0x000fe400078e0005 */
[----:B------:R-:W-:-:S03]  /*8d70*/  IMAD.MOV.U32 R5, RZ, RZ, R44 ;  /* 0x000000ffff057224 */ /* 0x000fc600078e002c */
[C---:B------:R-:W-:Y:S02]  /*8d80*/  IADD3 R3, R0.reuse, 0x10, RZ ;  /* 0x0000001000037810 */ /* 0x040fe40007ffe0ff */
[C---:B------:R-:W-:Y:S02]  /*8d90*/  @P1 IADD3 R3, R0.reuse, -0x10, RZ ;  /* 0xfffffff000031810 */ /* 0x040fe40007ffe0ff */
        /* <DEDUP_REMOVED lines=8> */
[----:B------:R-:W-:Y:S02]  /*8e20*/  SHF.R.U32.HI R0, RZ, 0x10, R19 ;  /* 0x00000010ff007819 */ /* 0x000fe40000011613 */
[--C-:B------:R-:W-:Y:S02]  /*8e30*/  SHF.R.U32.HI R3, RZ, 0x10, R15.reuse ;  /* 0x00000010ff037819 */ /* 0x100fe4000001160f */
[----:B------:R-:W-:Y:S02]  /*8e40*/  SHF.R.U64 R17, R14, 0x10, R15 ;  /* 0x000000100e117819 */ /* 0x000fe4000000120f */
[----:B------:R-:W-:Y:S01]  /*8e50*/  SHF.R.U64 R15, R18, 0x10, R19 ;  /* 0x00000010120f7819 */ /* 0x000fe20000001213 */
[----:B------:R-:W-:Y:S02]  /*8e60*/  HADD2.F32 R18, -RZ, R3.H0_H0 ;  /* 0x20000003ff127230 */ /* 0x000fe40000004100 */
[----:B------:R-:W-:-:S02]  /*8e70*/  HADD2.F32 R17, -RZ, R17.H0_H0 ;  /* 0x20000011ff117230 */ /* 0x000fc40000004100 */
[--C-:B-1----:R-:W-:Y:S02]  /*8e80*/  HADD2.F32 R8, -RZ, R7.reuse.H0_H0 ;  /* 0x20000007ff087230 */ /* 0x102fe40000004100 */
[--C-:B------:R-:W-:Y:S02]  /*8e90*/  HADD2.F32 R12, -RZ, R6.reuse.H0_H0 ;  /* 0x20000006ff0c7230 */ /* 0x100fe40000004100 */
[----:B------:R-:W-:Y:S02]  /*8ea0*/  HADD2.F32 R11, -RZ, R6.H1_H1 ;  /* 0x30000006ff0b7230 */ /* 0x000fe40000004100 */
[----:B------:R-:W-:Y:S02]  /*8eb0*/  HADD2.F32 R7, -RZ, R7.H1_H1 ;  /* 0x30000007ff077230 */ /* 0x000fe40000004100 */
[----:B------:R-:W-:Y:S02]  /*8ec0*/  HADD2.F32 R6, -RZ, R0.H0_H0 ;  /* 0x20000000ff067230 */ /* 0x000fe40000004100 */
[----:B------:R-:W-:-:S02]  /*8ed0*/  HADD2.F32 R10, -RZ, R4.H0_H0 ;  /* 0x20000004ff0a7230 */ /* 0x000fc40000004100 */
[----:B------:R-:W-:Y:S01]  /*8ee0*/  HADD2.F32 R9, -RZ, R4.H1_H1 ;  /* 0x30000004ff097230 */ /* 0x000fe20000004100 */
[-C--:B------:R-:W-:Y:S01]  /*8ef0*/  FMUL.FTZ R3, R7, R6.reuse ;  /* 0x0000000607037220 */ /* 0x080fe20000410000 */
[----:B------:R-:W-:Y:S02]  /*8f00*/  HADD2.F32 R0, -RZ, R48.H0_H0 ;  /* 0x20000030ff007230 */ /* 0x000fe40000004100 */
[--C-:B------:R-:W-:Y:S02]  /*8f10*/  HADD2.F32 R14, -RZ, R5.reuse.H0_H0 ;  /* 0x20000005ff0e7230 */ /* 0x100fe40000004100 */
[----:B------:R-:W-:Y:S01]  /*8f20*/  HADD2.F32 R13, -RZ, R5.H1_H1 ;  /* 0x30000005ff0d7230 */ /* 0x000fe20000004100 */
[C---:B------:R-:W-:Y:S01]  /*8f30*/  FMUL.FTZ R5, R8.reuse, R6 ;  /* 0x0000000608057220 */ /* 0x040fe20000410000 */
[----:B------:R-:W-:Y:S01]  /*8f40*/  HADD2.F32 R4, -RZ, R70.H0_H0 ;  /* 0x20000046ff047230 */ /* 0x000fe20000004100 */
[----:B------:R-:W-:Y:S02]  /*8f50*/  FFMA.FTZ R8, R8, R18, -R3 ;  /* 0x0000001208087223 */ /* 0x000fe40000010803 */
[----:B------:R-:W-:-:S02]  /*8f60*/  FMUL.FTZ R6, R9, R0 ;  /* 0x0000000009067220 */ /* 0x000fc40000410000 */
[C---:B------:R-:W-:Y:S01]  /*8f70*/  FMUL.FTZ R3, R10.reuse, R0 ;  /* 0x000000000a037220 */ /* 0x040fe20000410000 */
[----:B------:R-:W-:Y:S01]  /*8f80*/  HADD2.F32 R0, -RZ, R48.H1_H1 ;  /* 0x30000030ff007230 */ /* 0x000fe20000004100 */
[----:B------:R-:W-:Y:S01]  /*8f90*/  FFMA.FTZ R7, R7, R18, R5 ;  /* 0x0000001207077223 */ /* 0x000fe20000010005 */
[----:B------:R-:W-:Y:S01]  /*8fa0*/  HADD2.F32 R5, -RZ, R15.H0_H0 ;  /* 0x2000000fff057230 */ /* 0x000fe20000004100 */
[-C--:B------:R-:W-:Y:S02]  /*8fb0*/  FFMA.FTZ R10, R10, R4.reuse, -R6 ;  /* 0x000000040a0a7223 */ /* 0x080fe40000010806 */
[----:B------:R-:W-:Y:S01]  /*8fc0*/  FFMA.FTZ R9, R9, R4, R3 ;  /* 0x0000000409097223 */ /* 0x000fe20000010003 */
[----:B------:R-:W-:Y:S01]  /*8fd0*/  HADD2.F32 R3, -RZ, R70.H1_H1 ;  /* 0x30000046ff037230 */ /* 0x000fe20000004100 */
[----:B------:R-:W-:Y:S01]  /*8fe0*/  FMUL.FTZ R4, R11, R0 ;  /* 0x000000000b047220 */ /* 0x000fe20000410000 */
[----:B------:R-:W-:Y:S01]  /*8ff0*/  F2FP.PACK_AB R7, R7, R8 ;  /* 0x000000080707723e */ /* 0x000fe200000000ff */
[----:B------:R-:W-:-:S02]  /*9000*/  FMUL.FTZ R0, R12, R0 ;  /* 0x000000000c007220 */ /* 0x000fc40000410000 */
[-C--:B------:R-:W-:Y:S02]  /*9010*/  FMUL.FTZ R6, R13, R5.reuse ;  /* 0x000000050d067220 */ /* 0x080fe40000410000 */
[----:B------:R-:W-:Y:S02]  /*9020*/  FMUL.FTZ R5, R14, R5 ;  /* 0x000000050e057220 */ /* 0x000fe40000410000 */
[-C--:B------:R-:W-:Y:S02]  /*9030*/  FFMA.FTZ R4, R12, R3.reuse, -R4 ;  /* 0x000000030c047223 */ /* 0x080fe40000010804 */
[----:B------:R-:W-:Y:S02]  /*9040*/  FFMA.FTZ R0, R11, R3, R0 ;  /* 0x000000030b007223 */ /* 0x000fe40000010000 */
[-C--:B------:R-:W-:Y:S02]  /*9050*/  FFMA.FTZ R3, R14, R17.reuse, -R6 ;  /* 0x000000110e037223 */ /* 0x080fe40000010806 */
[----:B------:R-:W-:Y:S01]  /*9060*/  FFMA.FTZ R5, R13, R17, R5 ;  /* 0x000000110d057223 */ /* 0x000fe20000010005 */
[----:B------:R-:W-:-:S02]  /*9070*/  F2FP.PACK_AB R6, R0, R4 ;  /* 0x000000040006723e */ /* 0x000fc400000000ff */
[----:B------:R-:W-:Y:S02]  /*9080*/  F2FP.PACK_AB R4, R9, R10 ;  /* 0x0000000a0904723e */ /* 0x000fe400000000ff */
[----:B------:R-:W-:-:S05]  /*9090*/  F2FP.PACK_AB R5, R5, R3 ;  /* 0x000000030505723e */ /* 0x000fca00000000ff */
[----:B------:R1:W-:Y:S02]  /*90a0*/  STS.128 [R24], R4 ;  /* 0x0000000418007388 */ /* 0x0003e40000000c00 */
.L_x_794:
[----:B------:R-:W-:Y:S05]  /*90b0*/  BSYNC B0 ;  /* 0x0000000000007941 */ /* 0x000fea0003800000 */
.L_x_793:
[----:B------:R-:W-:Y:S01]  /*90c0*/  IADD3 R0, R16, 0x8, RZ ;  /* 0x0000000810007810 */ /* 0x000fe20007ffe0ff */
[----:B------:R-:W-:Y:S03]  /*90d0*/  BSSY B0, `(.L_x_795) ;  /* 0x000002d000007945 */ /* 0x000fe60003800000 */
[----:B------:R-:W-:-:S13]  /*90e0*/  ISETP.GE.AND P0, PT, R0, c[0x0][0x27c], PT ;  /* 0x00009f0000007a0c */ /* 0x000fda0003f06270 */
[----:B------:R-:W-:Y:S05]  /*90f0*/  @P0 BRA `(.L_x_796) ;  /* 0x000002a000000947 */ /* 0x000fea0003800000 */
[----:B-1----:R-:W1:Y:S01]  /*9100*/  LDS.128 R4, [R25] ;  /* 0x0000000019047984 */ /* 0x002e620000000c00 */
[----:B------:R-:W-:Y:S02]  /*9110*/  SHF.R.U32.HI R0, RZ, 0x10, R23 ;  /* 0x00000010ff007819 */ /* 0x000fe40000011617 */
[----:B------:R-:W-:Y:S02]  /*9120*/  SHF.R.U32.HI R3, RZ, 0x10, R21 ;  /* 0x00000010ff037819 */ /* 0x000fe40000011615 */
[----:B------:R-:W-:Y:S02]  /*9130*/  SHF.R.U64 R15, R22, 0x10, R23 ;  /* 0x00000010160f7819 */ /* 0x000fe40000001217 */
[----:B------:R-:W-:Y:S01]  /*9140*/  SHF.R.U64 R17, R20, 0x10, R21 ;  /* 0x0000001014117819 */ /* 0x000fe20000001215 */
[----:B------:R-:W-:-:S04]  /*9150*/  HADD2.F32 R18, -RZ, R3.H0_H0 ;  /* 0x20000003ff127230 */ /* 0x000fc80000004100 */
[----:B------:R-:W-:Y:S02]  /*9160*/  HADD2.F32 R17, -RZ, R17.H0_H0 ;  /* 0x20000011ff117230 */ /* 0x000fe40000004100 */
[--C-:B-1----:R-:W-:Y:S02]  /*9170*/  HADD2.F32 R8, -RZ, R7.reuse.H0_H0 ;  /* 0x20000007ff087230 */ /* 0x102fe40000004100 */
[--C-:B------:R-:W-:Y:S02]  /*9180*/  HADD2.F32 R12, -RZ, R6.reuse.H0_H0 ;  /* 0x20000006ff0c7230 */ /* 0x100fe40000004100 */
[----:B------:R-:W-:Y:S02]  /*9190*/  HADD2.F32 R11, -RZ, R6.H1_H1 ;  /* 0x30000006ff0b7230 */ /* 0x000fe40000004100 */
[----:B------:R-:W-:Y:S02]  /*91a0*/  HADD2.F32 R7, -RZ, R7.H1_H1 ;  /* 0x30000007ff077230 */ /* 0x000fe40000004100 */
[----:B------:R-:W-:-:S02]  /*91b0*/  HADD2.F32 R6, -RZ, R0.H0_H0 ;  /* 0x20000000ff067230 */ /* 0x000fc40000004100 */
[--C-:B------:R-:W-:Y:S02]  /*91c0*/  HADD2.F32 R10, -RZ, R4.reuse.H0_H0 ;  /* 0x20000004ff0a7230 */ /* 0x100fe40000004100 */
[----:B------:R-:W-:Y:S01]  /*91d0*/  HADD2.F32 R9, -RZ, R4.H1_H1 ;  /* 0x30000004ff097230 */ /* 0x000fe20000004100 */
[-C--:B------:R-:W-:Y:S01]  /*91e0*/  FMUL.FTZ R3, R7, R6.reuse ;  /* 0x0000000607037220 */ /* 0x080fe20000410000 */
[----:B------:R-:W-:Y:S02]  /*91f0*/  HADD2.F32 R0, -RZ, R71.H0_H0 ;  /* 0x20000047ff007230 */ /* 0x000fe40000004100 */
[--C-:B------:R-:W-:Y:S02]  /*9200*/  HADD2.F32 R14, -RZ, R5.reuse.H0_H0 ;  /* 0x20000005ff0e7230 */ /* 0x100fe40000004100 */
[----:B------:R-:W-:Y:S01]  /*9210*/  HADD2.F32 R13, -RZ, R5.H1_H1 ;  /* 0x30000005ff0d7230 */ /* 0x000fe20000004100 */
[C---:B------:R-:W-:Y:S01]  /*9220*/  FMUL.FTZ R5, R8.reuse, R6 ;  /* 0x0000000608057220 */ /* 0x040fe20000410000 */
[----:B------:R-:W-:Y:S01]  /*9230*/  HADD2.F32 R4, -RZ, R72.H0_H0 ;  /* 0x20000048ff047230 */ /* 0x000fe20000004100 */
[----:B------:R-:W-:-:S02]  /*9240*/  FFMA.FTZ R8, R8, R18, -R3 ;  /* 0x0000001208087223 */ /* 0x000fc40000010803 */
[-C--:B------:R-:W-:Y:S02]  /*9250*/  FMUL.FTZ R6, R9, R0.reuse ;  /* 0x0000000009067220 */ /* 0x080fe40000410000 */
        /* <DEDUP_REMOVED lines=20> */
.L_x_796:
[----:B------:R-:W-:Y:S05]  /*93a0*/  BSYNC B0 ;  /* 0x0000000000007941 */ /* 0x000fea0003800000 */
.L_x_795:
[----:B------:R-:W-:Y:S01]  /*93b0*/  IADD3 R0, R16, 0x10, RZ ;  /* 0x0000001010007810 */ /* 0x000fe20007ffe0ff */
[----:B------:R-:W-:Y:S03]  /*93c0*/  BSSY B0, `(.L_x_797) ;  /* 0x000002d000007945 */ /* 0x000fe60003800000 */
[----:B------:R-:W-:-:S13]  /*93d0*/  ISETP.GE.AND P0, PT, R0, c[0x0][0x27c], PT ;  /* 0x00009f0000007a0c */ /* 0x000fda0003f06270 */
[----:B------:R-:W-:Y:S05]  /*93e0*/  @P0 BRA `(.L_x_798) ;  /* 0x000002a000000947 */ /* 0x000fea0003800000 */
[----:B-1----:R-:W1:Y:S01]  /*93f0*/  LDS.128 R4, [R24+0x2000] ;  /* 0x0020000018047984 */ /* 0x002e620000000c00 */
        /* <DEDUP_REMOVED lines=40> */
[----:B------:R1:W-:Y:S02]  /*9680*/  STS.128 [R24+0x2000], R4 ;  /* 0x0020000418007388 */ /* 0x0003e40000000c00 */
.L_x_798:
[----:B------:R-:W-:Y:S05]  /*9690*/  BSYNC B0 ;  /* 0x0000000000007941 */ /* 0x000fea0003800000 */
.L_x_797:
        /* <DEDUP_REMOVED lines=46> */
.L_x_800:
[----:B------:R-:W-:Y:S05]  /*9980*/  BSYNC B0 ;  /* 0x0000000000007941 */ /* 0x000fea0003800000 */
.L_x_799:
        /* <DEDUP_REMOVED lines=32> */
[----:B------:R-:W-:Y:S01]  /*9b90*/  HADD2.F32 R3, -RZ, R79.H0_H0 ;  /* 0x2000004fff037230 */ /* 0x000fe20000004100 */
        /* <DEDUP_REMOVED lines=13> */
.L_x_802:
[----:B------:R-:W-:Y:S05]  /*9c70*/  BSYNC B0 ;  /* 0x0000000000007941 */ /* 0x000fea0003800000 */
.L_x_801:
[----:B------:R-:W-:-:S04]  /*9c80*/  IADD3 R0, R16, 0x28, RZ ;  /* 0x0000002810007810 */ /* 0x000fc80007ffe0ff */
        /* <DEDUP_REMOVED lines=44> */
.L_x_792:
[----:B------:R-:W-:Y:S05]  /*9f50*/  BSYNC B1 ;  /* 0x0000000000017941 */ /* 0x000fea0003800000 */
.L_x_791:
[----:B------:R-:W-:-:S04]  /*9f60*/  IADD3 R0, R60, 0x40, RZ ;  /* 0x000000403c007810 */ /* 0x000fc80007ffe0ff */
[----:B------:R-:W-:-:S13]  /*9f70*/  ISETP.GE.AND P0, PT, R0, UR4, PT ;  /* 0x0000000400007c0c */ /* 0x000fda000bf06270 */
[----:B------:R-:W-:Y:S05]  /*9f80*/  @P0 BRA `(.L_x_803) ;  /* 0x00004ba000000947 */ /* 0x000fea0003800000 */
[----:B------:R-:W-:Y:S01]  /*9f90*/  ISETP.GE.AND P0, PT, R16, c[0x0][0x27c], PT ;  /* 0x00009f0010007a0c */ /* 0x000fe20003f06270 */
[----:B------:R-:W-:-:S12]  /*9fa0*/  BSSY B0, `(.L_x_804) ;  /* 0x000002c000007945 */ /* 0x000fd80003800000 */
        /* <DEDUP_REMOVED lines=20> */
[----:B------:R-:W-:Y:S01]  /*a0f0*/  HADD2.F32 R4, -RZ, R78.H1_H1 ;  /* 0x3000004eff047230 */ /* 0x000fe20000004100 */
        /* <DEDUP_REMOVED lines=22> */
.L_x_805:
[----:B------:R-:W-:Y:S05]  /*a260*/  BSYNC B0 ;  /* 0x0000000000007941 */ /* 0x000fea0003800000 */
.L_x_804:
        /* <DEDUP_REMOVED lines=46> */
.L_x_807:
[----:B------:R-:W-:Y:S05]  /*a550*/  BSYNC B0 ;  /* 0x0000000000007941 */ /* 0x000fea0003800000 */
.L_x_806:
        /* <DEDUP_REMOVED lines=46> */
.L_x_809:
[----:B------:R-:W-:Y:S05]  /*a840*/  BSYNC B0 ;  /* 0x0000000000007941 */ /* 0x000fea0003800000 */
.L_x_808:
        /* <DEDUP_REMOVED lines=46> */
.L_x_811:
[----:B------:R-:W-:Y:S05]  /*ab30*/  BSYNC B0 ;  /* 0x0000000000007941 */ /* 0x000fea0003800000 */
.L_x_810:
        /* <DEDUP_REMOVED lines=46> */
.L_x_813:
[----:B------:R-:W-:Y:S05]  /*ae20*/  BSYNC B0 ;  /* 0x0000000000007941 */ /* 0x000fea0003800000 */
.L_x_812:
        /* <DEDUP_REMOVED lines=8> */
[----:B------:R-:W-:Y:S02]  /*aeb0*/  HADD2.F32 R16, -RZ, R3.H0_H0 ;  /* 0x20000003ff107230 */ /* 0x000fe40000004100 */
[----:B-1----:R-:W-:-:S02]  /*aec0*/  HADD2.F32 R8, -RZ, R7.H0_H0 ;  /* 0x20000007ff087230 */ /* 0x002fc40000004100 */
[--C-:B------:R-:W-:Y:S02]  /*aed0*/  HADD2.F32 R12, -RZ, R6.reuse.H0_H0 ;  /* 0x20000006ff0c7230 */ /* 0x100fe40000004100 */
[----:B------:R-:W-:Y:S02]  /*aee0*/  HADD2.F32 R11, -RZ, R6.H1_H1 ;  /* 0x30000006ff0b7230 */ /* 0x000fe40000004100 */
[----:B------:R-:W-:Y:S02]  /*aef0*/  HADD2.F32 R7, -RZ, R7.H1_H1 ;  /* 0x30000007ff077230 */ /* 0x000fe40000004100 */
[----:B------:R-:W-:Y:S02]  /*af00*/  HADD2.F32 R6, -RZ, R0.H0_H0 ;  /* 0x20000000ff067230 */ /* 0x000fe40000004100 */
[--C-:B------:R-:W-:Y:S02]  /*af10*/  HADD2.F32 R10, -RZ, R4.reuse.H0_H0 ;  /* 0x20000004ff0a7230 */ /* 0x100fe40000004100 */
[----:B------:R-:W-:Y:S01]  /*af20*/  HADD2.F32 R9, -RZ, R4.H1_H1 ;  /* 0x30000004ff097230 */ /* 0x000fe20000004100 */
[----:B------:R-:W-:Y:S01]  /*af30*/  FMUL.FTZ R3, R7, R6 ;  /* 0x0000000607037220 */ /* 0x000fe20000410000 */
[----:B------:R-:W-:-:S02]  /*af40*/  HADD2.F32 R0, -RZ, R89.H0_H0 ;  /* 0x20000059ff007230 */ /* 0x000fc40000004100 */
[--C-:B------:R-:W-:Y:S01]  /*af50*/  HADD2.F32 R14, -RZ, R5.reuse.H0_H0 ;  /* 0x20000005ff0e7230 */ /* 0x100fe20000004100 */
[C---:B------:R-:W-:Y:S01]  /*af60*/  FFMA.FTZ R18, R8.reuse, R16, -R3 ;  /* 0x0000001008127223 */ /* 0x040fe20000010803 */
[----:B------:R-:W-:Y:S01]  /*af70*/  HADD2.F32 R13, -RZ, R5.H1_H1 ;  /* 0x30000005ff0d7230 */ /* 0x000fe20000004100 */
[----:B------:R-:W-:Y:S01]  /*af80*/  FMUL.FTZ R5, R8, R6 ;  /* 0x0000000608057220 */ /* 0x000fe20000410000 */
[----:B------:R-:W-:Y:S01]  /*af90*/  HADD2.F32 R4, -RZ, R90.H0_H0 ;  /* 0x2000005aff047230 */ /* 0x000fe20000004100 */
[-C--:B------:R-:W-:Y:S01]  /*afa0*/  FMUL.FTZ R6, R9, R0.reuse ;  /* 0x0000000009067220 */ /* 0x080fe20000410000 */
[----:B------:R-:W-:Y:S01]  /*afb0*/  HADD2.F32 R8, -RZ, R17.H0_H0 ;  /* 0x20000011ff087230 */ /* 0x000fe20000004100 */
[C---:B------:R-:W-:Y:S01]  /*afc0*/  FMUL.FTZ R3, R10.reuse, R0 ;  /* 0x000000000a037220 */ /* 0x040fe20000410000 */
[----:B------:R-:W-:Y:S01]  /*afd0*/  HADD2.F32 R0, -RZ, R89.H1_H1 ;  /* 0x30000059ff007230 */ /* 0x000fe20000004100 */
[----:B------:R-:W-:Y:S01]  /*afe0*/  FFMA.FTZ R7, R7, R16, R5 ;  /* 0x0000001007077223 */ /* 0x000fe20000010005 */
[----:B------:R-:W-:Y:S01]  /*aff0*/  HADD2.F32 R5, -RZ, R15.H0_H0 ;  /* 0x2000000fff057230 */ /* 0x000fe20000004100 */
[----:B------:R-:W-:-:S02]  /*b000*/  FFMA.FTZ R10, R10, R4, -R6 ;  /* 0x000000040a0a7223 */ /* 0x000fc40000010806 */
[----:B------:R-:W-:Y:S01]  /*b010*/  FFMA.FTZ R9, R9, R4, R3 ;  /* 0x0000000409097223 */ /* 0x000fe20000010003 */
[----:B------:R-:W-:Y:S01]  /*b020*/  HADD2.F32 R3, -RZ, R90.H1_H1 ;  /* 0x3000005aff037230 */ /* 0x000fe20000004100 */
[----:B------:R-:W-:Y:S01]  /*b030*/  FMUL.FTZ R4, R11, R0 ;  /* 0x000000000b047220 */ /* 0x000fe20000410000 */
[----:B------:R-:W-:Y:S01]  /*b040*/  F2FP.PACK_AB R7, R7, R18 ;  /* 0x000000120707723e */ /* 0x000fe200000000ff */
[----:B------:R-:W-:Y:S02]  /*b050*/  FMUL.FTZ R0, R12, R0 ;  /* 0x000000000c007220 */ /* 0x000fe40000410000 */
[-C--:B------:R-:W-:Y:S02]  /*b060*/  FMUL.FTZ R6, R13, R5.reuse ;  /* 0x000000050d067220 */ /* 0x080fe40000410000 */
[----:B------:R-:W-:Y:S02]  /*b070*/  FMUL.FTZ R5, R14, R5 ;  /* 0x000000050e057220 */ /* 0x000fe40000410000 */
[----:B------:R-:W-:-:S02]  /*b080*/  FFMA.FTZ R4, R12, R3, -R4 ;  /* 0x000000030c047223 */ /* 0x000fc40000010804 */
[----:B------:R-:W-:Y:S02]  /*b090*/  FFMA.FTZ R0, R11, R3, R0 ;  /* 0x000000030b007223 */ /* 0x000fe40000010000 */
[-C--:B------:R-:W-:Y:S02]  /*b0a0*/  FFMA.FTZ R3, R14, R8.reuse, -R6 ;  /* 0x000000080e037223 */ /* 0x080fe40000010806 */
[----:B------:R-:W-:Y:S01]  /*b0b0*/  FFMA.FTZ R5, R13, R8, R5 ;  /* 0x000000080d057223 */ /* 0x000fe20000010005 */
[----:B------:R-:W-:Y:S02]  /*b0c0*/  F2FP.PACK_AB R6, R0, R4 ;  /* 0x000000040006723e */ /* 0x000fe400000000ff */
[----:B------:R-:W-:Y:S02]  /*b0d0*/  F2FP.PACK_AB R4, R9, R10 ;  /* 0x0000000a0904723e */ /* 0x000fe400000000ff */
[----:B------:R-:W-:-:S05]  /*b0e0*/  F2FP.PACK_AB R5, R5, R3 ;  /* 0x000000030505723e */ /* 0x000fca00000000ff */
[----:B------:R1:W-:Y:S01]  /*b0f0*/  STS.128 [R25+0x5000], R4 ;  /* 0x0050000419007388 */ /* 0x0003e20000000c00 */
[----:B------:R-:W-:Y:S05]  /*b100*/  BRA `(.L_x_803) ;  /* 0x00003a2000007947 */ /* 0x000fea0003800000 */
.L_x_786:
[----:B------:R-:W-:Y:S01]  /*b110*/  PLOP3.LUT P1, PT, PT, PT, UP2, 0x80, 0x0 ;  /* 0x000000000000781c */ /* 0x000fe20003f2f028 */
[----:B------:R-:W-:Y:S01]  /*b120*/  IMAD.MOV.U32 R6, RZ, RZ, R10 ;  /* 0x000000ffff067224 */ /* 0x000fe200078e000a */
[----:B------:R-:W-:Y:S01]  /*b130*/  PLOP3.LUT P0, PT, PT, PT, UP2, 0x80, 0x0 ;  /* 0x000000000000781c */ /* 0x000fe20003f0f028 */
[----:B------:R-:W-:Y:S01]  /*b140*/  IMAD.MOV.U32 R4, RZ, RZ, R8 ;  /* 0x000000ffff047224 */ /* 0x000fe200078e0008 */
        /* <DEDUP_REMOVED lines=15> */
[----:B------:R-:W-:-:S03]  /*b240*/  CS2R R16, SRZ ;  /* 0x0000000000107805 */ /* 0x000fc6000001ff00 */
        /* <DEDUP_REMOVED lines=8> */
[----:B------:R-:W-:-:S03]  /*b2d0*/  IMAD R0, R0, c[0x0][0x294], R8 ;  /* 0x0000a50000007a24 */ /* 0x000fc600078e0208 */
[----:B------:R-:W-:Y:S01]  /*b2e0*/  IADD3 R3, R7, R3, RZ ;  /* 0x0000000307037210 */ /* 0x000fe20007ffe0ff */
[----:B------:R-:W-:-:S03]  /*b2f0*/  IMAD.IADD R0, R5, 0x1, R0 ;  /* 0x0000000105007824 */ /* 0x000fc600078e0200 */
        /* <DEDUP_REMOVED lines=15> */
[----:B--2-4-:R-:W-:-:S04]  /*b3f0*/  @!P0 IMAD.WIDE R10, R61, 0x2, R6 ;  /* 0x000000023d0a8825 */ /* 0x014fc800078e0206 */
[----:B-1-3--:R-:W-:Y:S01]  /*b400*/  @!P0 IMAD.WIDE R8, R61, 0x2, R4 ;  /* 0x000000023d088825 */ /* 0x00afe200078e0204 */
        /* <DEDUP_REMOVED lines=12> */
[----:B------:R-:W-:-:S04]  /*b4d0*/  @!P1 SHF.R.S32.HI R3, RZ, 0x1f, R12 ;  /* 0x0000001fff039819 */ /* 0x000fc8000001140c */
[----:B------:R-:W-:Y:S02]  /*b4e0*/  @!P0 SHF.R.S32.HI R0, RZ, 0x1f, R13 ;  /* 0x0000001fff008819 */ /* 0x000fe4000001140d */
[----:B--2---:R-:W-:Y:S02]  /*b4f0*/  @!P1 LEA.HI R8, R3, R12, RZ, 0x3 ;  /* 0x0000000c03089211 */ /* 0x004fe400078f18ff */
[----:B------:R-:W-:Y:S02]  /*b500*/  @!P0 LEA.HI R3, R0, R13, RZ, 0x3 ;  /* 0x0000000d00038211 */ /* 0x000fe400078f18ff */
[----:B------:R-:W-:Y:S02]  /*b510*/  @!P1 LOP3.LUT R0, R8, 0xfffffff8, RZ, 0xc0, !PT ;  /* 0xfffffff808009812 */ /* 0x000fe400078ec0ff */
[----:B------:R-:W-:-:S03]  /*b520*/  @!P0 LOP3.LUT R3, R3, 0xfffffff8, RZ, 0xc0, !PT ;  /* 0xfffffff803038812 */ /* 0x000fc600078ec0ff */
[----:B-1----:R-:W-:-:S04]  /*b530*/  @!P1 IMAD.WIDE R10, R0, 0x2, R6 ;  /* 0x00000002000a9825 */ /* 0x002fc800078e0206 */
[C---:B------:R-:W-:Y:S01]  /*b540*/  @!P0 IMAD.WIDE R8, R3.reuse, 0x2, R6 ;  /* 0x0000000203088825 */ /* 0x040fe200078e0206 */
[----:B------:R1:W5:Y:S03]  /*b550*/  @!P1 LD.E.128 R36, [R10.64] ;  /* 0x000000140a249980 */ /* 0x000366000c101d00 */
[--C-:B------:R-:W-:Y:S01]  /*b560*/  @!P1 IMAD.WIDE R6, R0, 0x2, R4.reuse ;  /* 0x0000000200069825 */ /* 0x100fe200078e0204 */
[----:B------:R1:W5:Y:S03]  /*b570*/  @!P0 LD.E.128 R52, [R8.64] ;  /* 0x0000001408348980 */ /* 0x000366000c101d00 */
[----:B------:R-:W-:Y:S01]  /*b580*/  @!P0 IMAD.WIDE R4, R3, 0x2, R4 ;  /* 0x0000000203048825 */ /* 0x000fe200078e0204 */
[----:B------:R1:W5:Y:S04]  /*b590*/  @!P1 LD.E.128 R40, [R6.64] ;  /* 0x0000001406289980 */ /* 0x000368000c101d00 */
[----:B------:R1:W5:Y:S02]  /*b5a0*/  @!P0 LD.E.128 R56, [R4.64] ;  /* 0x0000001404388980 */ /* 0x000364000c101d00 */
.L_x_815:
[----:B------:R-:W-:Y:S05]  /*b5b0*/  BSYNC B0 ;  /* 0x0000000000007941 */ /* 0x000fea0003800000 */
.L_x_814:
[----:B------:R-:W-:Y:S01]  /*b5c0*/  IADD3 R3, R24, 0x40, RZ ;  /* 0x0000004018037810 */ /* 0x000fe20007ffe0ff */
[----:B-----5:R-:W-:Y:S01]  /*b5d0*/  IMAD.MOV.U32 R0, RZ, RZ, R54 ;  /* 0x000000ffff007224 */ /* 0x020fe200078e0036 */
[----:B-1--4-:R-:W1:Y:S01]  /*b5e0*/  SHFL.IDX PT, R7, R15, 0x1, 0x1e1f ;  /* 0x003e1f000f077f89 */ /* 0x012e6200000e0000 */
[----:B------:R-:W-:Y:S01]  /*b5f0*/  IMAD.MOV.U32 R5, RZ, RZ, R55 ;  /* 0x000000ffff057224 */ /* 0x000fe200078e0037 */
        /* <DEDUP_REMOVED lines=9> */
[----:B---3--:R-:W-:Y:S01]  /*b690*/  IMAD.MOV.U32 R4, RZ, RZ, R52 ;  /* 0x000000ffff047224 */ /* 0x008fe200078e0034 */
        /* <DEDUP_REMOVED lines=48> */
[----:B----4-:R-:W-:Y:S01]  /*b9a0*/  PRMT R26, R8, 0x5410, R0 ;  /* 0x00005410081a7816 */ /* 0x010fe20000000000 */
[----:B------:R-:W-:Y:S05]  /*b9b0*/  @P0 BRA `(.L_x_817) ;  /* 0x0000023000000947 */ /* 0x000fea0003800000 */
[C---:B-123--:R-:W-:Y:S01]  /*b9c0*/  ISETP.GE.AND P0, PT, R61.reuse, c[0x0][0x27c], PT ;  /* 0x00009f003d007a0c */ /* 0x04efe20003f06270 */
        /* <DEDUP_REMOVED lines=34> */
.L_x_817:
[----:B-123--:R-:W-:Y:S05]  /*bbf0*/  BSYNC B0 ;  /* 0x0000000000007941 */ /* 0x00efea0003800000 */
.L_x_816:
[----:B-----5:R-:W-:Y:S01]  /*bc00*/  IMAD.MOV.U32 R0, RZ, RZ, R86 ;  /* 0x000000ffff007224 */ /* 0x020fe200078e0056 */
[----:B------:R-:W-:Y:S01]  /*bc10*/  UIADD3 UR4, -UR12, UR7, URZ ;  /* 0x000000070c047290 */ /* 0x000fe2000fffe13f */
[----:B------:R-:W-:Y:S01]  /*bc20*/  IMAD.MOV.U32 R4, RZ, RZ, R84 ;  /* 0x000000ffff047224 */ /* 0x000fe200078e0054 */
[----:B------:R-:W-:-:S04]  /*bc30*/  DEPBAR.LE SB0, 0x1 ;  /* 0x000080400000791a */ /* 0x000fc80000000000 */
[----:B------:R-:W-:Y:S01]  /*bc40*/  IMAD.MOV.U32 R5, RZ, RZ, R87 ;  /* 0x000000ffff057224 */ /* 0x000fe200078e0057 */
[----:B------:R-:W-:Y:S01]  /*bc50*/  PRMT R112, R4, 0x5410, R0 ;  /* 0x0000541004707816 */ /* 0x000fe20000000000 */
[----:B------:R-:W-:Y:S01]  /*bc60*/  IMAD.MOV.U32 R3, RZ, RZ, R85 ;  /* 0x000000ffff037224 */ /* 0x000fe200078e0055 */
[----:B------:R-:W-:Y:S01]  /*bc70*/  UISETP.LT.AND UP0, UPT, UR4, 0x80, UPT ;  /* 0x000000800400788c */ /* 0x000fe2000bf01270 */
        /* <DEDUP_REMOVED lines=8> */
[----:B------:R-:W-:Y:S01]  /*bd00*/  USEL UR4, UR4, 0x80, UP0 ;  /* 0x0000008004047887 */ /* 0x000fe20008000000 */
        /* <DEDUP_REMOVED lines=15> */
[----:B------:R-:W-:Y:S01]  /*be00*/  BSSY B1, `(.L_x_818) ;  /* 0x000016d000017945 */ /* 0x000fe20003800000 */
[----:B------:R-:W-:Y:S01]  /*be10*/  MOV R4, R80 ;  /* 0x0000005000047202 */ /* 0x000fe20000000f00 */
[----:B------:R-:W-:Y:S01]  /*be20*/  BAR.SYNC.DEFER_BLOCKING 0x0 ;  /* 0x0000000000007b1d */ /* 0x000fe20000010000 */
[----:B------:R-:W-:-:S02]  /*be30*/  ISETP.GE.AND P0, PT, R60, UR4, PT ;  /* 0x000000043c007c0c */ /* 0x000fc4000bf06270 */
        /* <DEDUP_REMOVED lines=13> */
[----:B------:R-:W-:-:S04]  /*bf10*/  PRMT R98, R98, 0x5410, R3 ;  /* 0x0000541062627816 */ /* 0x000fc80000000003 */
        /* <DEDUP_REMOVED lines=31> */
[----:B------:R-:W-:Y:S01]  /*c110*/  SHF.R.U32.HI R15, RZ, 0x10, R23 ;  /* 0x00000010ff0f7819 */ /* 0x000fe20000011617 */
[----:B------:R-:W-:Y:S01]  /*c120*/  HADD2.F32 R47, -RZ, R47.H0_H0 ;  /* 0x2000002fff2f7230 */ /* 0x000fe20000004100 */
[--C-:B------:R-:W-:Y:S01]  /*c130*/  SHF.R.U64 R45, R18, 0x10, R19.reuse ;  /* 0x00000010122d7819 */ /* 0x100fe20000001213 */
[----:B------:R-:W2:Y:S01]  /*c140*/  LDS.128 R8, [R33+0x6100] ;  /* 0x0061000021087984 */ /* 0x000ea20000000c00 */
[----:B------:R-:W-:Y:S01]  /*c150*/  SHF.R.U32.HI R3, RZ, 0x10, R19 ;  /* 0x00000010ff037819 */ /* 0x000fe20000011613 */
[----:B------:R-:W-:Y:S01]  /*c160*/  HADD2.F32 R51, -RZ, R15.H0_H0 ;  /* 0x2000000fff337230 */ /* 0x000fe20000004100 */
[----:B------:R-:W-:-:S02]  /*c170*/  SHF.R.U64 R46, R20, 0x10, R21 ;  /* 0x00000010142e7819 */ /* 0x000fc40000001215 */
[----:B------:R-:W-:Y:S02]  /*c180*/  SHF.R.U32.HI R27, RZ, 0x10, R21 ;  /* 0x00000010ff1b7819 */ /* 0x000fe40000011615 */
[--C-:B------:R-:W-:Y:S01]  /*c190*/  SHF.R.U64 R28, R16, 0x10, R17.reuse ;  /* 0x00000010101c7819 */ /* 0x100fe20000001211 */
[----:B------:R-:W-:Y:S01]  /*c1a0*/  HADD2.F32 R16, -RZ, R3.H0_H0 ;  /* 0x20000003ff107230 */ /* 0x000fe20000004100 */
[----:B------:R-:W-:Y:S01]  /*c1b0*/  SHF.R.U32.HI R14, RZ, 0x10, R17 ;  /* 0x00000010ff0e7819 */ /* 0x000fe20000011611 */
[----:B------:R-:W-:Y:S02]  /*c1c0*/  HADD2.F32 R3, -RZ, R26.H1_H1 ;  /* 0x3000001aff037230 */ /* 0x000fe40000004100 */
[----:B------:R-:W-:Y:S02]  /*c1d0*/  HADD2.F32 R46, -RZ, R46.H0_H0 ;  /* 0x2000002eff2e7230 */ /* 0x000fe40000004100 */
[----:B------:R-:W-:Y:S02]  /*c1e0*/  HADD2.F32 R14, -RZ, R14.H0_H0 ;  /* 0x2000000eff0e7230 */ /* 0x000fe40000004100 */
[----:B-1----:R-:W-:-:S02]  /*c1f0*/  HADD2.F32 R19, -RZ, R7.H0_H0 ;  /* 0x20000007ff137230 */ /* 0x002fc40000004100 */
[--C-:B------:R-:W-:Y:S02]  /*c200*/  HADD2.F32 R21, -RZ, R5.reuse.H0_H0 ;  /* 0x20000005ff157230 */ /* 0x100fe40000004100 */
[----:B------:R-:W-:Y:S02]  /*c210*/  HADD2.F32 R20, -RZ, R5.H1_H1 ;  /* 0x30000005ff147230 */ /* 0x000fe40000004100 */
[--C-:B------:R-:W-:Y:S02]  /*c220*/  HADD2.F32 R23, -RZ, R4.reuse.H0_H0 ;  /* 0x20000004ff177230 */ /* 0x100fe40000004100 */
[----:B------:R-:W-:Y:S02]  /*c230*/  HADD2.F32 R25, -RZ, R4.H1_H1 ;  /* 0x30000004ff197230 */ /* 0x000fe40000004100 */
[--C-:B--2---:R-:W-:Y:S02]  /*c240*/  HADD2.F32 R5, -RZ, R11.reuse.H0_H0 ;  /* 0x2000000bff057230 */ /* 0x104fe40000004100 */
[----:B------:R-:W-:-:S02]  /*c250*/  HADD2.F32 R4, -RZ, R11.H1_H1 ;  /* 0x3000000bff047230 */ /* 0x000fc40000004100 */
[--C-:B------:R-:W-:Y:S01]  /*c260*/  HADD2.F32 R11, -RZ, R8.reuse.H0_H0 ;  /* 0x20000008ff0b7230 */ /* 0x100fe20000004100 */
[-C--:B------:R-:W-:Y:S01]  /*c270*/  FMUL.FTZ R31, R5, R0.reuse ;  /* 0x00000000051f7220 */ /* 0x080fe20000410000 */
[----:B------:R-:W-:Y:S02]  /*c280*/  HADD2.F32 R13, -RZ, R8.H1_H1 ;  /* 0x30000008ff0d7230 */ /* 0x000fe40000004100 */
[--C-:B------:R-:W-:Y:S02]  /*c290*/  HADD2.F32 R8, -RZ, R10.reuse.H0_H0 ;  /* 0x2000000aff087230 */ /* 0x100fe40000004100 */
[----:B------:R-:W-:Y:S02]  /*c2a0*/  HADD2.F32 R12, -RZ, R10.H1_H1 ;  /* 0x3000000aff0c7230 */ /* 0x000fe40000004100 */
[----:B------:R-:W-:Y:S01]  /*c2b0*/  HADD2.F32 R18, -RZ, R7.H1_H1 ;  /* 0x30000007ff127230 */ /* 0x000fe20000004100 */
[----:B------:R-:W-:Y:S01]  /*c2c0*/  FMUL.FTZ R7, R19, R0 ;  /* 0x0000000013077220 */ /* 0x000fe20000410000 */
[----:B------:R-:W-:-:S02]  /*c2d0*/  HADD2.F32 R10, -RZ, R29.H1_H1 ;  /* 0x3000001dff0a7230 */ /* 0x000fc40000004100 */
[--C-:B------:R-:W-:Y:S01]  /*c2e0*/  HADD2.F32 R22, -RZ, R6.reuse.H0_H0 ;  /* 0x20000006ff167230 */ /* 0x100fe20000004100 */
[----:B------:R-:W-:Y:S01]  /*c2f0*/  FMUL.FTZ R0, R18, R16 ;  /* 0x0000001012007220 */ /* 0x000fe20000410000 */
[----:B------:R-:W-:Y:S01]  /*c300*/  HADD2.F32 R24, -RZ, R6.H1_H1 ;  /* 0x30000006ff187230 */ /* 0x000fe20000004100 */
[----:B------:R-:W-:Y:S01]  /*c310*/  FFMA.FTZ R44, R5, R10, R7 ;  /* 0x0000000a052c7223 */ /* 0x000fe20000010007 */
[--C-:B------:R-:W-:Y:S01]  /*c320*/  HADD2.F32 R6, -RZ, R9.reuse.H0_H0 ;  /* 0x20000009ff067230 */ /* 0x100fe20000004100 */
[-C--:B------:R-:W-:Y:S01]  /*c330*/  FMUL.FTZ R5, R21, R3.reuse ;  /* 0x0000000315057220 */ /* 0x080fe20000410000 */
[----:B------:R-:W-:Y:S01]  /*c340*/  HADD2.F32 R7, -RZ, R30.H0_H0 ;  /* 0x2000001eff077230 */ /* 0x000fe20000004100 */
[----:B------:R-:W-:Y:S01]  /*c350*/  FMUL.FTZ R30, R4, R16 ;  /* 0x00000010041e7220 */ /* 0x000fe20000410000 */
[----:B------:R-:W-:Y:S01]  /*c360*/  HADD2.F32 R9, -RZ, R9.H1_H1 ;  /* 0x30000009ff097230 */ /* 0x000fe20000004100 */
[C---:B------:R-:W-:Y:S01]  /*c370*/  FMUL.FTZ R26, R6.reuse, R3 ;  /* 0x00000003061a7220 */ /* 0x040fe20000410000 */
[----:B------:R-:W-:Y:S01]  /*c380*/  HADD2.F32 R3, -RZ, R29.H0_H0 ;  /* 0x2000001dff037230 */ /* 0x000fe20000004100 */
[----:B------:R-:W-:Y:S01]  /*c390*/  FFMA.FTZ R32, R6, R7, R5 ;  /* 0x0000000706207223 */ /* 0x000fe20000010005 */
[----:B------:R-:W-:Y:S01]  /*c3a0*/  HADD2.F32 R6, -RZ, R50.H0_H0 ;  /* 0x20000032ff067230 */ /* 0x000fe20000004100 */
[----:B------:R-:W-:Y:S01]  /*c3b0*/  FFMA.FTZ R34, R4, R51, R0 ;  /* 0x0000003304227223 */ /* 0x000fe20000010000 */
[----:B------:R-:W-:Y:S01]  /*c3c0*/  HADD2.F32 R50, -RZ, R27.H0_H0 ;  /* 0x2000001bff327230 */ /* 0x000fe20000004100 */
[----:B------:R-:W-:Y:S01]  /*c3d0*/  FMUL.FTZ R5, R23, R3 ;  /* 0x0000000317057220 */ /* 0x000fe20000410000 */
[----:B------:R-:W-:Y:S01]  /*c3e0*/  HADD2.F32 R0, -RZ, R62.H0_H0 ;  /* 0x2000003eff007230 */ /* 0x000fe20000004100 */
[----:B------:R-:W-:-:S02]  /*c3f0*/  FMUL.FTZ R4, R20, R14 ;  /* 0x0000000e14047220 */ /* 0x000fc40000410000 */
[----:B------:R-:W-:Y:S01]  /*c400*/  FFMA.FTZ R27, R11, R6, R5 ;  /* 0x000000060b1b7223 */ /* 0x000fe20000010005 */
[----:B------:R-:W-:Y:S01]  /*c410*/  HADD2.F32 R5, -RZ, R28.H0_H0 ;  /* 0x2000001cff057230 */ /* 0x000fe20000004100 */
[C---:B------:R-:W-:Y:S01]  /*c420*/  FFMA.FTZ R29, R9.reuse, R50, R4 ;  /* 0x00000032091d7223 */ /* 0x040fe20000010004 */
[----:B------:R-:W-:Y:S01]  /*c430*/  HADD2.F32 R4, -RZ, R62.H1_H1 ;  /* 0x3000003eff047230 */ /* 0x000fe20000004100 */
[----:B------:R-:W-:Y:S01]  /*c440*/  FMUL.FTZ R17, R9, R14 ;  /* 0x0000000e09117220 */ /* 0x000fe20000410000 */
[----:B------:R-:W-:Y:S01]  /*c450*/  HADD2.F32 R9, -RZ, R45.H0_H0 ;  /* 0x2000002dff097230 */ /* 0x000fe20000004100 */
[----:B------:R-:W-:Y:S02]  /*c460*/  FMUL.FTZ R15, R11, R3 ;  /* 0x000000030b0f7220 */ /* 0x000fe40000410000 */
[-C--:B------:R-:W-:Y:S02]  /*c470*/  FMUL.FTZ R3, R22, R0.reuse ;  /* 0x0000000016037220 */ /* 0x080fe40000410000 */
[----:B------:R-:W-:-:S02]  /*c480*/  FMUL.FTZ R14, R8, R0 ;  /* 0x00000000080e7220 */ /* 0x000fc40000410000 */
[----:B------:R-:W-:Y:S02]  /*c490*/  FMUL.FTZ R0, R25, R5 ;  /* 0x0000000519007220 */ /* 0x000fe40000410000 */
[----:B------:R-:W-:Y:S02]  /*c4a0*/  FFMA.FTZ R28, R8, R4, R3 ;  /* 0x00000004081c7223 */ /* 0x000fe40000010003 */
[----:B------:R-:W-:Y:S02]  /*c4b0*/  FMUL.FTZ R3, R24, R9 ;  /* 0x0000000918037220 */ /* 0x000fe40000410000 */
[C---:B------:R-:W-:Y:S02]  /*c4c0*/  FMUL.FTZ R5, R13.reuse, R5 ;  /* 0x000000050d057220 */ /* 0x040fe40000410000 */
[----:B------:R-:W-:Y:S02]  /*c4d0*/  FFMA.FTZ R13, R13, R46, R0 ;  /* 0x0000002e0d0d7223 */ /* 0x000fe40000010000 */
[----:B------:R-:W-:-:S02]  /*c4e0*/  FMUL.FTZ R0, R12, R9 ;  /* 0x000000090c007220 */ /* 0x000fc40000410000 */
[----:B------:R-:W-:Y:S02]  /*c4f0*/  FFMA.FTZ R16, R12, R47, R3 ;  /* 0x0000002f0c107223 */ /* 0x000fe40000010003 */
[----:B------:R-:W-:Y:S02]  /*c500*/  FFMA.FTZ R8, R19, R10, -R31 ;  /* 0x0000000a13087223 */ /* 0x000fe4000001081f */
[----:B------:R-:W-:Y:S02]  /*c510*/  FFMA.FTZ R11, R18, R51, -R30 ;  /* 0x00000033120b7223 */ /* 0x000fe4000001081e */
[----:B------:R-:W-:Y:S01]  /*c520*/  FFMA.FTZ R10, R21, R7, -R26 ;  /* 0x00000007150a7223 */ /* 0x000fe2000001081a */
[----:B------:R-:W-:Y:S01]  /*c530*/  F2FP.PACK_AB R7, R34, R44 ;  /* 0x0000002c2207723e */ /* 0x000fe200000000ff */
[----:B------:R-:W-:Y:S01]  /*c540*/  FFMA.FTZ R9, R20, R50, -R17 ;  /* 0x0000003214097223 */ /* 0x000fe20000010811 */
[----:B------:R-:W-:Y:S01]  /*c550*/  F2FP.PACK_AB R11, R11, R8 ;  /* 0x000000080b0b723e */ /* 0x000fe200000000ff */
[----:B------:R-:W-:-:S02]  /*c560*/  FFMA.FTZ R12, R23, R6, -R15 ;  /* 0x00000006170c7223 */ /* 0x000fc4000001080f */
[----:B------:R-:W-:Y:S01]  /*c570*/  FFMA.FTZ R6, R22, R4, -R14 ;  /* 0x0000000416067223 */ /* 0x000fe2000001080e */
[----:B------:R-:W-:Y:S01]  /*c580*/  F2FP.PACK_AB R9, R9, R10 ;  /* 0x0000000a0909723e */ /* 0x000fe200000000ff */
[----:B------:R-:W-:Y:S01]  /*c590*/  FFMA.FTZ R3, R25, R46, -R5 ;  /* 0x0000002e19037223 */ /* 0x000fe20000010805 */
[----:B------:R-:W-:Y:S01]  /*c5a0*/  F2FP.PACK_AB R5, R29, R32 ;  /* 0x000000201d05723e */ /* 0x000fe200000000ff */
[----:B------:R-:W-:Y:S01]  /*c5b0*/  FFMA.FTZ R0, R24, R47, -R0 ;  /* 0x0000002f18007223 */ /* 0x000fe20000010800 */
[----:B------:R-:W-:Y:S02]  /*c5c0*/  F2FP.PACK_AB R4, R13, R27 ;  /* 0x0000001b0d04723e */ /* 0x000fe400000000ff */
[----:B------:R-:W-:Y:S02]  /*c5d0*/  F2FP.PACK_AB R8, R3, R12 ;  /* 0x0000000c0308723e */ /* 0x000fe400000000ff */
[----:B------:R-:W-:Y:S02]  /*c5e0*/  F2FP.PACK_AB R10, R0, R6 ;  /* 0x00000006000a723e */ /* 0x000fe400000000ff */
[----:B------:R-:W-:-:S03]  /*c5f0*/  F2FP.PACK_AB R6, R16, R28 ;  /* 0x0000001c1006723e */ /* 0x000fc600000000ff */
[----:B------:R1:W-:Y:S04]  /*c600*/  STS.128 [R35+0x6100], R8 ;  /* 0x0061000823007388 */ /* 0x0003e80000000c00 */
[----:B------:R1:W-:Y:S02]  /*c610*/  STS.128 [R33+0x6100], R4 ;  /* 0x0061000421007388 */ /* 0x0003e40000000c00 */
.L_x_821:
[----:B------:R-:W-:Y:S05]  /*c620*/  BSYNC B0 ;  /* 0x0000000000007941 */ /* 0x000fea0003800000 */
.L_x_820:
[----:B------:R-:W-:Y:S01]  /*c630*/  IADD3 R0, R61, 0x10, RZ ;  /* 0x000000103d007810 */ /* 0x000fe20007ffe0ff */
[----:B------:R-:W-:Y:S03]  /*c640*/  BSSY B0, `(.L_x_822) ;  /* 0x0000074000007945 */ /* 0x000fe60003800000 */
[----:B------:R-:W-:-:S13]  /*c650*/  ISETP.GE.AND P0, PT, R0, c[0x0][0x27c], PT ;  /* 0x00009f0000007a0c */ /* 0x000fda0003f06270 */
[----:B------:R-:W-:Y:S05]  /*c660*/  @P0 BRA `(.L_x_823) ;  /* 0x0000071000000947 */ /* 0x000fea0003800000 */
[----:B-1----:R-:W-:Y:S01]  /*c670*/  SHF.R.S32.HI R6, RZ, 0x1f, R0 ;  /* 0x0000001fff067819 */ /* 0x002fe20000011400 */
[----:B------:R-:W-:Y:S01]  /*c680*/  IMAD.SHL.U32 R7, R49, 0x40, RZ ;  /* 0x0000004031077824 */ /* 0x000fe200078e00ff */
[----:B------:R-:W-:Y:S01]  /*c690*/  LEA.HI R5, R60, R60, RZ, 0x1 ;  /* 0x0000003c3c057211 */ /* 0x000fe200078f08ff */
[----:B------:R-:W-:Y:S01]  /*c6a0*/  IMAD.MOV.U32 R8, RZ, RZ, c[0x0][0x27c] ;  /* 0x00009f00ff087624 */ /* 0x000fe200078e00ff */
        /* <DEDUP_REMOVED lines=9> */
[----:B------:R-:W-:Y:S02]  /*c740*/  LEA R4, R93, R5, 0x3 ;  /* 0x000000055d047211 */ /* 0x000fe400078e18ff */
[----:B------:R-:W-:-:S02]  /*c750*/  SHF.R.S32.HI R5, RZ, 0x1f, R3 ;  /* 0x0000001fff057819 */ /* 0x000fc40000011403 */
[----:B------:R-:W-:Y:S01]  /*c760*/  SHF.R.U32.HI R10, RZ, 0x3, R0 ;  /* 0x00000003ff0a7819 */ /* 0x000fe20000011600 */
[----:B------:R-:W-:Y:S01]  /*c770*/  IMAD.SHL.U32 R9, R4, 0x20, RZ ;  /* 0x0000002004097824 */ /* 0x000fe200078e00ff */
[----:B------:R-:W-:Y:S02]  /*c780*/  SHF.L.U32 R4, R3, 0x3, RZ ;  /* 0x0000000303047819 */ /* 0x000fe400000006ff */
[----:B------:R-:W-:Y:S02]  /*c790*/  LEA.HI R3, R5, R3, RZ, 0x2 ;  /* 0x0000000305037211 */ /* 0x000fe400078f10ff */
[----:B------:R-:W-:Y:S02]  /*c7a0*/  LOP3.LUT R4, R0, 0x18, R4, 0xf8, !PT ;  /* 0x0000001800047812 */ /* 0x000fe400078ef804 */
[----:B------:R-:W-:Y:S01]  /*c7b0*/  LOP3.LUT R8, R6, 0x7ffff000, RZ, 0xc0, !PT ;  /* 0x7ffff00006087812 */ /* 0x000fe200078ec0ff */
[----:B------:R-:W-:Y:S01]  /*c7c0*/  IMAD.SHL.U32 R0, R3, 0x400, RZ ;  /* 0x0000040003007824 */ /* 0x000fe200078e00ff */
[----:B------:R-:W-:-:S02]  /*c7d0*/  LOP3.LUT R6, R7, R10, RZ, 0x3c, !PT ;  /* 0x0000000a07067212 */ /* 0x000fc400078e3cff */
[----:B------:R-:W-:Y:S02]  /*c7e0*/  LOP3.LUT R3, R4, R10, RZ, 0x3c, !PT ;  /* 0x0000000a04037212 */ /* 0x000fe400078e3cff */
[----:B------:R-:W-:Y:S02]  /*c7f0*/  LOP3.LUT R0, R0, 0x7ffff000, RZ, 0xc0, !PT ;  /* 0x7ffff00000007812 */ /* 0x000fe400078ec0ff */
[--C-:B------:R-:W-:Y:S02]  /*c800*/  IADD3 R5, R6, R8, R9.reuse ;  /* 0x0000000806057210 */ /* 0x100fe40007ffe009 */
[----:B------:R-:W-:Y:S01]  /*c810*/  IADD3 R0, R3, R0, R9 ;  /* 0x0000000003007210 */ /* 0x000fe20007ffe009 */
[----:B------:R-:W-:Y:S01]  /*c820*/  HADD2.F32 R3, -RZ, R63.H0_H0 ;  /* 0x2000003fff037230 */ /* 0x000fe20000004100 */
[----:B------:R-:W-:Y:S02]  /*c830*/  SHF.L.U32 R44, R5, 0x1, RZ ;  /* 0x00000001052c7819 */ /* 0x000fe400000006ff */
[----:B------:R-:W-:Y:S01]  /*c840*/  SHF.R.U64 R45, R36, 0x10, R37 ;  /* 0x00000010242d7819 */ /* 0x000fe20000001225 */
[----:B------:R-:W-:Y:S01]  /*c850*/  IMAD.SHL.U32 R32, R0, 0x2, RZ ;  /* 0x0000000200207824 */ /* 0x000fe200078e00ff */
[----:B------:R-:W-:Y:S01]  /*c860*/  SHF.R.U32.HI R0, RZ, 0x10, R41 ;  /* 0x00000010ff007819 */ /* 0x000fe20000011629 */
[----:B------:R-:W1:Y:S01]  /*c870*/  LDS.128 R4, [R44+0x6100] ;  /* 0x006100002c047984 */ /* 0x000e620000000c00 */
[----:B------:R-:W-:-:S02]  /*c880*/  SHF.R.U32.HI R14, RZ, 0x10, R37 ;  /* 0x00000010ff0e7819 */ /* 0x000fc40000011625 */
[----:B------:R-:W-:Y:S01]  /*c890*/  SHF.R.U64 R35, R40, 0x10, R41 ;  /* 0x0000001028237819 */ /* 0x000fe20000001229 */
[----:B------:R-:W2:Y:S01]  /*c8a0*/  LDS.128 R8, [R32+0x6100] ;  /* 0x0061000020087984 */ /* 0x000ea20000000c00 */
[----:B------:R-:W-:Y:S01]  /*c8b0*/  HADD2.F32 R17, -RZ, R0.H0_H0 ;  /* 0x20000000ff117230 */ /* 0x000fe20000004100 */
[----:B------:R-:W-:Y:S01]  /*c8c0*/  SHF.R.U32.HI R15, RZ, 0x10, R43 ;  /* 0x00000010ff0f7819 */ /* 0x000fe2000001162b */
[----:B------:R-:W-:Y:S01]  /*c8d0*/  HADD2.F32 R0, -RZ, R63.H1_H1 ;  /* 0x3000003fff007230 */ /* 0x000fe20000004100 */
[--C-:B------:R-:W-:Y:S01]  /*c8e0*/  SHF.R.U32.HI R16, RZ, 0x10, R39.reuse ;  /* 0x00000010ff107819 */ /* 0x100fe20000011627 */
[----:B------:R-:W-:Y:S01]  /*c8f0*/  HADD2.F32 R40, -RZ, R14.H0_H0 ;  /* 0x2000000eff287230 */ /* 0x000fe20000004100 */
[----:B------:R-:W-:Y:S01]  /*c900*/  SHF.R.U64 R37, R38, 0x10, R39 ;  /* 0x0000001026257819 */ /* 0x000fe20000001227 */
[----:B------:R-:W-:Y:S01]  /*c910*/  HADD2.F32 R15, -RZ, R15.H0_H0 ;  /* 0x2000000fff0f7230 */ /* 0x000fe20000004100 */
[----:B------:R-:W-:Y:S01]  /*c920*/  SHF.R.U64 R29, R42, 0x10, R43 ;  /* 0x000000102a1d7819 */ /* 0x000fe2000000122b */
[----:B------:R-:W-:-:S02]  /*c930*/  HADD2.F32 R39, -RZ, R16.H0_H0 ;  /* 0x20000010ff277230 */ /* 0x000fc40000004100 */
[----:B------:R-:W-:Y:S02]  /*c940*/  HADD2.F32 R38, -RZ, R45.H0_H0 ;  /* 0x2000002dff267230 */ /* 0x000fe40000004100 */
[--C-:B-1----:R-:W-:Y:S02]  /*c950*/  HADD2.F32 R19, -RZ, R5.reuse.H0_H0 ;  /* 0x20000005ff137230 */ /* 0x102fe40000004100 */
[----:B------:R-:W-:Y:S02]  /*c960*/  HADD2.F32 R18, -RZ, R5.H1_H1 ;  /* 0x30000005ff127230 */ /* 0x000fe40000004100 */
[--C-:B------:R-:W-:Y:S02]  /*c970*/  HADD2.F32 R22, -RZ, R6.reuse.H0_H0 ;  /* 0x20000006ff167230 */ /* 0x100fe40000004100 */
[----:B------:R-:W-:Y:S02]  /*c980*/  HADD2.F32 R24, -RZ, R6.H1_H1 ;  /* 0x30000006ff187230 */ /* 0x000fe40000004100 */
[----:B--2---:R-:W-:-:S02]  /*c990*/  HADD2.F32 R6, -RZ, R9.H0_H0 ;  /* 0x20000009ff067230 */ /* 0x004fc40000004100 */
[----:B------:R-:W-:Y:S02]  /*c9a0*/  HADD2.F32 R5, -RZ, R9.H1_H1 ;  /* 0x30000009ff057230 */ /* 0x000fe40000004100 */
[--C-:B------:R-:W-:Y:S01]  /*c9b0*/  HADD2.F32 R9, -RZ, R8.reuse.H0_H0 ;  /* 0x20000008ff097230 */ /* 0x100fe20000004100 */
[----:B------:R-:W-:Y:S01]  /*c9c0*/  FMUL.FTZ R33, R6, R3 ;  /* 0x0000000306217220 */ /* 0x000fe20000410000 */
[----:B------:R-:W-:Y:S01]  /*c9d0*/  HADD2.F32 R13, -RZ, R8.H1_H1 ;  /* 0x30000008ff0d7230 */ /* 0x000fe20000004100 */
[----:B------:R-:W-:Y:S01]  /*c9e0*/  FMUL.FTZ R30, R5, R17 ;  /* 0x00000011051e7220 */ /* 0x000fe20000410000 */
[--C-:B------:R-:W-:Y:S02]  /*c9f0*/  HADD2.F32 R8, -RZ, R10.reuse.H0_H0 ;  /* 0x2000000aff087230 */ /* 0x100fe40000004100 */
[----:B------:R-:W-:Y:S02]  /*ca00*/  HADD2.F32 R12, -RZ, R10.H1_H1 ;  /* 0x3000000aff0c7230 */ /* 0x000fe40000004100 */
[----:B------:R-:W-:-:S02]  /*ca10*/  HADD2.F32 R21, -RZ, R7.H0_H0 ;  /* 0x20000007ff157230 */ /* 0x000fc40000004100 */
[----:B------:R-:W-:Y:S01]  /*ca20*/  HADD2.F32 R20, -RZ, R7.H1_H1 ;  /* 0x30000007ff147230 */ /* 0x000fe20000004100 */
[----:B------:R-:W-:Y:S01]  /*ca30*/  FMUL.FTZ R7, R19, R3 ;  /* 0x0000000313077220 */ /* 0x000fe20000410000 */
[----:B------:R-:W-:Y:S01]  /*ca40*/  HADD2.F32 R10, -RZ, R88.H1_H1 ;  /* 0x30000058ff0a7230 */ /* 0x000fe20000004100 */
[----:B------:R-:W-:Y:S01]  /*ca50*/  FMUL.FTZ R3, R21, R0 ;  /* 0x0000000015037220 */ /* 0x000fe20000410000 */
[--C-:B------:R-:W-:Y:S02]  /*ca60*/  HADD2.F32 R23, -RZ, R4.reuse.H0_H0 ;  /* 0x20000004ff177230 */ /* 0x100fe40000004100 */
[----:B------:R-:W-:Y:S01]  /*ca70*/  HADD2.F32 R25, -RZ, R4.H1_H1 ;  /* 0x30000004ff197230 */ /* 0x000fe20000004100 */
[-C--:B------:R-:W-:Y:S01]  /*ca80*/  FFMA.FTZ R36, R6, R10.reuse, R7 ;  /* 0x0000000a06247223 */ /* 0x080fe20000010007 */
[----:B------:R-:W-:Y:S01]  /*ca90*/  HADD2.F32 R4, -RZ, R11.H0_H0 ;  /* 0x2000000bff047230 */ /* 0x000fe20000004100 */
[----:B------:R-:W-:Y:S01]  /*caa0*/  FMUL.FTZ R6, R18, R17 ;  /* 0x0000001112067220 */ /* 0x000fe20000410000 */
[----:B------:R-:W-:Y:S01]  /*cab0*/  HADD2.F32 R7, -RZ, R89.H1_H1 ;  /* 0x30000059ff077230 */ /* 0x000fe20000004100 */
[----:B------:R-:W-:Y:S01]  /*cac0*/  FFMA.FTZ R10, R19, R10, -R33 ;  /* 0x0000000a130a7223 */ /* 0x000fe20000010821 */
[----:B------:R-:W-:Y:S01]  /*cad0*/  HADD2.F32 R11, -RZ, R11.H1_H1 ;  /* 0x3000000bff0b7230 */ /* 0x000fe20000004100 */
[----:B------:R-:W-:Y:S01]  /*cae0*/  FFMA.FTZ R34, R5, R40, R6 ;  /* 0x0000002805227223 */ /* 0x000fe20000010006 */
[----:B------:R-:W-:Y:S01]  /*caf0*/  HADD2.F32 R6, -RZ, R90.H0_H0 ;  /* 0x2000005aff067230 */ /* 0x000fe20000004100 */
[C---:B------:R-:W-:Y:S01]  /*cb00*/  FFMA.FTZ R31, R4.reuse, R7, R3 ;  /* 0x00000007041f7223 */ /* 0x040fe20000010003 */
[----:B------:R-:W-:Y:S01]  /*cb10*/  HADD2.F32 R3, -RZ, R88.H0_H0 ;  /* 0x20000058ff037230 */ /* 0x000fe20000004100 */
[----:B------:R-:W-:Y:S01]  /*cb20*/  FMUL.FTZ R26, R4, R0 ;  /* 0x00000000041a7220 */ /* 0x000fe20000410000 */
[----:B------:R-:W-:Y:S01]  /*cb30*/  HADD2.F32 R0, -RZ, R89.H0_H0 ;  /* 0x20000059ff007230 */ /* 0x000fe20000004100 */
[----:B------:R-:W-:-:S02]  /*cb40*/  FMUL.FTZ R4, R20, R15 ;  /* 0x0000000f14047220 */ /* 0x000fc40000410000 */
[----:B------:R-:W-:Y:S02]  /*cb50*/  FMUL.FTZ R5, R23, R3 ;  /* 0x0000000317057220 */ /* 0x000fe40000410000 */
[----:B------:R-:W-:Y:S02]  /*cb60*/  FMUL.FTZ R16, R11, R15 ;  /* 0x0000000f0b107220 */ /* 0x000fe40000410000 */
[----:B------:R-:W-:Y:S01]  /*cb70*/  FFMA.FTZ R27, R9, R6, R5 ;  /* 0x00000006091b7223 */ /* 0x000fe20000010005 */
[----:B------:R-:W-:Y:S01]  /*cb80*/  HADD2.F32 R5, -RZ, R35.H0_H0 ;  /* 0x20000023ff057230 */ /* 0x000fe20000004100 */
[----:B------:R-:W-:Y:S01]  /*cb90*/  FFMA.FTZ R28, R11, R39, R4 ;  /* 0x000000270b1c7223 */ /* 0x000fe20000010004 */
        /* <DEDUP_REMOVED lines=14> */
[----:B------:R-:W-:Y:S01]  /*cc80*/  FFMA.FTZ R8, R21, R7, -R26 ;  /* 0x0000000715087223 */ /* 0x000fe2000001081a */
[----:B------:R-:W-:Y:S01]  /*cc90*/  F2FP.PACK_AB R7, R28, R31 ;  /* 0x0000001f1c07723e */ /* 0x000fe200000000ff */
        /* <DEDUP_REMOVED lines=8> */
[----:B------:R-:W-:-:S02]  /*cd20*/  F2FP.PACK_AB R4, R13, R27 ;  /* 0x0000001b0d04723e */ /* 0x000fc400000000ff */
[----:B------:R-:W-:Y:S02]  /*cd30*/  F2FP.PACK_AB R8, R3, R12 ;  /* 0x0000000c0308723e */ /* 0x000fe400000000ff */
[----:B------:R-:W-:Y:S02]  /*cd40*/  F2FP.PACK_AB R10, R0, R6 ;  /* 0x00000006000a723e */ /* 0x000fe400000000ff */
[----:B------:R-:W-:-:S03]  /*cd50*/  F2FP.PACK_AB R6, R17, R29 ;  /* 0x0000001d1106723e */ /* 0x000fc600000000ff */
[----:B------:R1:W-:Y:S04]  /*cd60*/  STS.128 [R44+0x6100], R8 ;  /* 0x006100082c007388 */ /* 0x0003e80000000c00 */
[----:B------:R1:W-:Y:S02]  /*cd70*/  STS.128 [R32+0x6100], R4 ;  /* 0x0061000420007388 */ /* 0x0003e40000000c00 */
.L_x_823:
[----:B------:R-:W-:Y:S05]  /*cd80*/  BSYNC B0 ;  /* 0x0000000000007941 */ /* 0x000fea0003800000 */
.L_x_822:
[----:B------:R-:W-:-:S04]  /*cd90*/  IADD3 R0, R61, 0x20, RZ ;  /* 0x000000203d007810 */ /* 0x000fc80007ffe0ff */
        /* <DEDUP_REMOVED lines=29> */
[--C-:B------:R-:W-:Y:S01]  /*cf70*/  HADD2.F32 R3, -RZ, R91.reuse.H0_H0 ;  /* 0x2000005bff037230 */ /* 0x100fe20000004100 */
[----:B------:R-:W-:Y:S02]  /*cf80*/  SHF.L.U32 R35, R5, 0x1, RZ ;  /* 0x0000000105237819 */ /* 0x000fe400000006ff */
[----:B------:R-:W-:Y:S01]  /*cf90*/  SHF.R.U32.HI R14, RZ, 0x10, R53 ;  /* 0x00000010ff0e7819 */ /* 0x000fe20000011635 */
[----:B------:R-:W-:Y:S01]  /*cfa0*/  IMAD.SHL.U32 R32, R0, 0x2, RZ ;  /* 0x0000000200207824 */ /* 0x000fe200078e00ff */
[----:B------:R-:W-:Y:S01]  /*cfb0*/  SHF.R.U32.HI R0, RZ, 0x10, R57 ;  /* 0x00000010ff007819 */ /* 0x000fe20000011639 */
[----:B------:R-:W1:Y:S01]  /*cfc0*/  LDS.128 R4, [R35+0x6100] ;  /* 0x0061000023047984 */ /* 0x000e620000000c00 */
[----:B------:R-:W-:Y:S01]  /*cfd0*/  SHF.R.U32.HI R15, RZ, 0x10, R59 ;  /* 0x00000010ff0f7819 */ /* 0x000fe2000001163b */
[----:B------:R-:W-:Y:S01]  /*cfe0*/  HADD2.F32 R41, -RZ, R14.H0_H0 ;  /* 0x2000000eff297230 */ /* 0x000fe20000004100 */
[----:B------:R-:W-:Y:S01]  /*cff0*/  SHF.R.U32.HI R16, RZ, 0x10, R55 ;  /* 0x00000010ff107819 */ /* 0x000fe20000011637 */
[----:B------:R-:W2:Y:S01]  /*d000*/  LDS.128 R8, [R32+0x6100] ;  /* 0x0061000020087984 */ /* 0x000ea20000000c00 */
[----:B------:R-:W-:Y:S01]  /*d010*/  HADD2.F32 R17, -RZ, R0.H0_H0 ;  /* 0x20000000ff117230 */ /* 0x000fe20000004100 */
[----:B------:R-:W-:Y:S01]  /*d020*/  SHF.R.U64 R29, R56, 0x10, R57 ;  /* 0x00000010381d7819 */ /* 0x000fe20000001239 */
[----:B------:R-:W-:Y:S01]  /*d030*/  HADD2.F32 R0, -RZ, R91.H1_H1 ;  /* 0x3000005bff007230 */ /* 0x000fe20000004100 */
[----:B------:R-:W-:Y:S01]  /*d040*/  SHF.R.U64 R34, R58, 0x10, R59 ;  /* 0x000000103a227819 */ /* 0x000fe2000000123b */
[----:B------:R-:W-:Y:S01]  /*d050*/  HADD2.F32 R15, -RZ, R15.H0_H0 ;  /* 0x2000000fff0f7230 */ /* 0x000fe20000004100 */
[----:B------:R-:W-:Y:S01]  /*d060*/  SHF.R.U64 R37, R52, 0x10, R53 ;  /* 0x0000001034257819 */ /* 0x000fe20000001235 */
[----:B------:R-:W-:Y:S01]  /*d070*/  HADD2.F32 R40, -RZ, R16.H0_H0 ;  /* 0x20000010ff287230 */ /* 0x000fe20000004100 */
[----:B------:R-:W-:-:S03]  /*d080*/  SHF.R.U64 R38, R54, 0x10, R55 ;  /* 0x0000001036267819 */ /* 0x000fc60000001237 */
        /* <DEDUP_REMOVED lines=16> */
[----:B------:R-:W-:Y:S01]  /*d190*/  HADD2.F32 R10, -RZ, R92.H0_H0 ;  /* 0x2000005cff0a7230 */ /* 0x000fe20000004100 */
[----:B------:R-:W-:Y:S01]  /*d1a0*/  FMUL.FTZ R3, R21, R0 ;  /* 0x0000000015037220 */ /* 0x000fe20000410000 */
[--C-:B------:R-:W-:Y:S02]  /*d1b0*/  HADD2.F32 R23, -RZ, R4.reuse.H0_H0 ;  /* 0x20000004ff177230 */ /* 0x100fe40000004100 */
[----:B------:R-:W-:Y:S01]  /*d1c0*/  HADD2.F32 R25, -RZ, R4.H1_H1 ;  /* 0x30000004ff197230 */ /* 0x000fe20000004100 */
[-C--:B------:R-:W-:Y:S01]  /*d1d0*/  FFMA.FTZ R39, R6, R10.reuse, R7 ;  /* 0x0000000a06277223 */ /* 0x080fe20000010007 */
[--C-:B------:R-:W-:Y:S01]  /*d1e0*/  HADD2.F32 R4, -RZ, R11.reuse.H0_H0 ;  /* 0x2000000bff047230 */ /* 0x100fe20000004100 */
[----:B------:R-:W-:Y:S01]  /*d1f0*/  FMUL.FTZ R6, R18, R17 ;  /* 0x0000001112067220 */ /* 0x000fe20000410000 */
[----:B------:R-:W-:Y:S01]  /*d200*/  HADD2.F32 R7, -RZ, R94.H1_H1 ;  /* 0x3000005eff077230 */ /* 0x000fe20000004100 */
[----:B------:R-:W-:Y:S01]  /*d210*/  FFMA.FTZ R10, R19, R10, -R33 ;  /* 0x0000000a130a7223 */ /* 0x000fe20000010821 */
[----:B------:R-:W-:Y:S01]  /*d220*/  HADD2.F32 R11, -RZ, R11.H1_H1 ;  /* 0x3000000bff0b7230 */ /* 0x000fe20000004100 */
[----:B------:R-:W-:Y:S01]  /*d230*/  FFMA.FTZ R36, R5, R41, R6 ;  /* 0x0000002905247223 */ /* 0x000fe20000010006 */
[----:B------:R-:W-:Y:S01]  /*d240*/  HADD2.F32 R6, -RZ, R95.H0_H0 ;  /* 0x2000005fff067230 */ /* 0x000fe20000004100 */
[C---:B------:R-:W-:Y:S01]  /*d250*/  FFMA.FTZ R31, R4.reuse, R7, R3 ;  /* 0x00000007041f7223 */ /* 0x040fe20000010003 */
[----:B------:R-:W-:Y:S01]  /*d260*/  HADD2.F32 R3, -RZ, R92.H1_H1 ;  /* 0x3000005cff037230 */ /* 0x000fe20000004100 */
        /* <DEDUP_REMOVED lines=38> */
.L_x_819:
[----:B------:R-:W-:Y:S05]  /*d4d0*/  BSYNC B1 ;  /* 0x0000000000017941 */ /* 0x000fea0003800000 */
.L_x_818:
[----:B------:R-:W-:-:S04]  /*d4e0*/  IADD3 R12, R60, 0x40, RZ ;  /* 0x000000403c0c7810 */ /* 0x000fc80007ffe0ff */
[----:B------:R-:W-:-:S13]  /*d4f0*/  ISETP.GE.AND P0, PT, R12, UR4, PT ;  /* 0x000000040c007c0c */ /* 0x000fda000bf06270 */
[----:B------:R-:W-:Y:S05]  /*d500*/  @P0 BRA `(.L_x_803) ;  /* 0x0000162000000947 */ /* 0x000fea0003800000 */
[----:B------:R-:W-:Y:S01]  /*d510*/  ISETP.GE.AND P0, PT, R61, c[0x0][0x27c], PT ;  /* 0x00009f003d007a0c */ /* 0x000fe20003f06270 */
[----:B------:R-:W-:-:S12]  /*d520*/  BSSY B0, `(.L_x_824) ;  /* 0x0000070000007945 */ /* 0x000fd80003800000 */
[----:B------:R-:W-:Y:S05]  /*d530*/  @P0 BRA `(.L_x_825) ;  /* 0x000006e000000947 */ /* 0x000fea0003800000 */
[----:B------:R-:W-:Y:S01]  /*d540*/  SHF.R.S32.HI R0, RZ, 0x1f, R12 ;  /* 0x0000001fff007819 */ /* 0x000fe2000001140c */
[----:B-1----:R-:W-:Y:S01]  /*d550*/  IMAD.MOV.U32 R6, RZ, RZ, c[0x0][0x27c] ;  /* 0x00009f00ff067624 */ /* 0x002fe200078e00ff */
        /* <DEDUP_REMOVED lines=14> */
[----:B------:R-:W-:Y:S02]  /*d640*/  SHF.R.U32.HI R8, RZ, 0x3, R0 ;  /* 0x00000003ff087819 */ /* 0x000fe40000011600 */
[----:B------:R-:W-:Y:S02]  /*d650*/  LOP3.LUT R3, R0, 0x18, R6, 0xf8, !PT ;  /* 0x0000001800037812 */ /* 0x000fe400078ef806 */
[----:B------:R-:W-:Y:S02]  /*d660*/  SHF.L.U32 R0, R7, 0xa, RZ ;  /* 0x0000000a07007819 */ /* 0x000fe400000006ff */
[-C--:B------:R-:W-:Y:S02]  /*d670*/  LOP3.LUT R5, R5, R8.reuse, RZ, 0x3c, !PT ;  /* 0x0000000805057212 */ /* 0x080fe400078e3cff */
[----:B------:R-:W-:Y:S02]  /*d680*/  LOP3.LUT R3, R3, R8, RZ, 0x3c, !PT ;  /* 0x0000000803037212 */ /* 0x000fe400078e3cff */
[----:B------:R-:W-:Y:S01]  /*d690*/  LOP3.LUT R0, R0, 0x7ffff000, RZ, 0xc0, !PT ;  /* 0x7ffff00000007812 */ /* 0x000fe200078ec0ff */
[----:B------:R-:W-:Y:S01]  /*d6a0*/  IMAD.IADD R5, R4, 0x1, R5 ;  /* 0x0000000104057824 */ /* 0x000fe200078e0205 */
[----:B------:R-:W-:-:S02]  /*d6b0*/  SHF.R.U32.HI R15, RZ, 0x10, R67 ;  /* 0x00000010ff0f7819 */ /* 0x000fc40000011643 */
[----:B------:R-:W-:Y:S02]  /*d6c0*/  IADD3 R0, R3, R0, R4 ;  /* 0x0000000003007210 */ /* 0x000fe40007ffe004 */
[----:B------:R-:W-:Y:S01]  /*d6d0*/  SHF.L.U32 R35, R5, 0x1, RZ ;  /* 0x0000000105237819 */ /* 0x000fe200000006ff */
[----:B------:R-:W-:Y:S01]  /*d6e0*/  HADD2.F32 R42, -RZ, R15.H0_H0 ;  /* 0x2000000fff2a7230 */ /* 0x000fe20000004100 */
[----:B------:R-:W-:Y:S01]  /*d6f0*/  SHF.L.U32 R32, R0, 0x1, RZ ;  /* 0x0000000100207819 */ /* 0x000fe200000006ff */
[----:B------:R-:W-:Y:S01]  /*d700*/  HADD2.F32 R0, -RZ, R97.H0_H0 ;  /* 0x20000061ff007230 */ /* 0x000fe20000004100 */
[----:B------:R-:W-:Y:S01]  /*d710*/  SHF.R.U32.HI R3, RZ, 0x10, R71 ;  /* 0x00000010ff037819 */ /* 0x000fe20000011647 */
[----:B------:R-:W1:Y:S01]  /*d720*/  LDS.128 R4, [R35+0x6100] ;  /* 0x0061000023047984 */ /* 0x000e620000000c00 */
[----:B------:R-:W-:Y:S02]  /*d730*/  SHF.R.U32.HI R16, RZ, 0x10, R69 ;  /* 0x00000010ff107819 */ /* 0x000fe40000011645 */
        /* <DEDUP_REMOVED lines=11> */
[----:B------:R-:W-:Y:S02]  /*d7f0*/  HADD2.F32 R39, -RZ, R39.H0_H0 ;  /* 0x20000027ff277230 */ /* 0x000fe40000004100 */
[----:B-1----:R-:W-:Y:S02]  /*d800*/  HADD2.F32 R20, -RZ, R7.H0_H0 ;  /* 0x20000007ff147230 */ /* 0x002fe40000004100 */
[--C-:B------:R-:W-:Y:S02]  /*d810*/  HADD2.F32 R22, -RZ, R5.reuse.H0_H0 ;  /* 0x20000005ff167230 */ /* 0x100fe40000004100 */
[----:B------:R-:W-:Y:S02]  /*d820*/  HADD2.F32 R21, -RZ, R5.H1_H1 ;  /* 0x30000005ff157230 */ /* 0x000fe40000004100 */
[----:B------:R-:W-:-:S02]  /*d830*/  HADD2.F32 R24, -RZ, R4.H0_H0 ;  /* 0x20000004ff187230 */ /* 0x000fc40000004100 */
[----:B------:R-:W-:Y:S02]  /*d840*/  HADD2.F32 R26, -RZ, R4.H1_H1 ;  /* 0x30000004ff1a7230 */ /* 0x000fe40000004100 */
[--C-:B--2---:R-:W-:Y:S02]  /*d850*/  HADD2.F32 R5, -RZ, R11.reuse.H0_H0 ;  /* 0x2000000bff057230 */ /* 0x104fe40000004100 */
[----:B------:R-:W-:Y:S02]  /*d860*/  HADD2.F32 R4, -RZ, R11.H1_H1 ;  /* 0x3000000bff047230 */ /* 0x000fe40000004100 */
[--C-:B------:R-:W-:Y:S01]  /*d870*/  HADD2.F32 R11, -RZ, R8.reuse.H0_H0 ;  /* 0x20000008ff0b7230 */ /* 0x100fe20000004100 */
[----:B------:R-:W-:Y:S01]  /*d880*/  FMUL.FTZ R34, R5, R0 ;  /* 0x0000000005227220 */ /* 0x000fe20000410000 */
[----:B------:R-:W-:Y:S01]  /*d890*/  HADD2.F32 R14, -RZ, R8.H1_H1 ;  /* 0x30000008ff0e7230 */ /* 0x000fe20000004100 */
[----:B------:R-:W-:Y:S01]  /*d8a0*/  FMUL.FTZ R31, R4, R18 ;  /* 0x00000012041f7220 */ /* 0x000fe20000410000 */
[----:B------:R-:W-:-:S02]  /*d8b0*/  HADD2.F32 R8, -RZ, R10.H0_H0 ;  /* 0x2000000aff087230 */ /* 0x000fc40000004100 */
[----:B------:R-:W-:Y:S02]  /*d8c0*/  HADD2.F32 R13, -RZ, R10.H1_H1 ;  /* 0x3000000aff0d7230 */ /* 0x000fe40000004100 */
[----:B------:R-:W-:Y:S01]  /*d8d0*/  HADD2.F32 R19, -RZ, R7.H1_H1 ;  /* 0x30000007ff137230 */ /* 0x000fe20000004100 */
[----:B------:R-:W-:Y:S01]  /*d8e0*/  FMUL.FTZ R7, R20, R0 ;  /* 0x0000000014077220 */ /* 0x000fe20000410000 */
[----:B------:R-:W-:Y:S02]  /*d8f0*/  HADD2.F32 R10, -RZ, R98.H0_H0 ;  /* 0x20000062ff0a7230 */ /* 0x000fe40000004100 */
[--C-:B------:R-:W-:Y:S01]  /*d900*/  HADD2.F32 R23, -RZ, R6.reuse.H0_H0 ;  /* 0x20000006ff177230 */ /* 0x100fe20000004100 */
[----:B------:R-:W-:Y:S01]  /*d910*/  FMUL.FTZ R0, R19, R18 ;  /* 0x0000001213007220 */ /* 0x000fe20000410000 */
[----:B------:R-:W-:Y:S01]  /*d920*/  HADD2.F32 R25, -RZ, R6.H1_H1 ;  /* 0x30000006ff197230 */ /* 0x000fe20000004100 */
[----:B------:R-:W-:Y:S01]  /*d930*/  FFMA.FTZ R40, R5, R10, R7 ;  /* 0x0000000a05287223 */ /* 0x000fe20000010007 */
[----:B------:R-:W-:Y:S01]  /*d940*/  HADD2.F32 R6, -RZ, R9.H0_H0 ;  /* 0x20000009ff067230 */ /* 0x000fe20000004100 */
[-C--:B------:R-:W-:Y:S01]  /*d950*/  FMUL.FTZ R5, R22, R3.reuse ;  /* 0x0000000316057220 */ /* 0x080fe20000410000 */
[----:B------:R-:W-:Y:S01]  /*d960*/  HADD2.F32 R7, -RZ, R99.H0_H0 ;  /* 0x20000063ff077230 */ /* 0x000fe20000004100 */
[----:B------:R-:W-:Y:S01]  /*d970*/  FFMA.FTZ R37, R4, R42, R0 ;  /* 0x0000002a04257223 */ /* 0x000fe20000010000 */
[----:B------:R-:W-:Y:S01]  /*d980*/  HADD2.F32 R9, -RZ, R9.H1_H1 ;  /* 0x30000009ff097230 */ /* 0x000fe20000004100 */
[C---:B------:R-:W-:Y:S01]  /*d990*/  FMUL.FTZ R27, R6.reuse, R3 ;  /* 0x00000003061b7220 */ /* 0x040fe20000410000 */
[----:B------:R-:W-:Y:S01]  /*d9a0*/  HADD2.F32 R3, -RZ, R98.H1_H1 ;  /* 0x30000062ff037230 */ /* 0x000fe20000004100 */
[----:B------:R-:W-:Y:S01]  /*d9b0*/  FFMA.FTZ R33, R6, R7, R5 ;  /* 0x0000000706217223 */ /* 0x000fe20000010005 */
[----:B------:R-:W-:Y:S01]  /*d9c0*/  HADD2.F32 R6, -RZ, R100.H0_H0 ;  /* 0x20000064ff067230 */ /* 0x000fe20000004100 */
[----:B------:R-:W-:Y:S01]  /*d9d0*/  FMUL.FTZ R4, R21, R15 ;  /* 0x0000000f15047220 */ /* 0x000fe20000410000 */
[----:B------:R-:W-:Y:S01]  /*d9e0*/  HADD2.F32 R0, -RZ, R99.H1_H1 ;  /* 0x30000063ff007230 */ /* 0x000fe20000004100 */
[----:B------:R-:W-:-:S02]  /*d9f0*/  FMUL.FTZ R5, R24, R3 ;  /* 0x0000000318057220 */ /* 0x000fc40000410000 */
[----:B------:R-:W-:Y:S01]  /*da00*/  FFMA.FTZ R30, R9, R41, R4 ;  /* 0x00000029091e7223 */ /* 0x000fe20000010004 */
[----:B------:R-:W-:Y:S01]  /*da10*/  HADD2.F32 R4, -RZ, R100.H1_H1 ;  /* 0x30000064ff047230 */ /* 0x000fe20000004100 */
[----:B------:R-:W-:Y:S01]  /*da20*/  FFMA.FTZ R28, R11, R6, R5 ;  /* 0x000000060b1c7223 */ /* 0x000fe20000010005 */
[----:B------:R-:W-:Y:S01]  /*da30*/  HADD2.F32 R5, -RZ, R29.H0_H0 ;  /* 0x2000001dff057230 */ /* 0x000fe20000004100 */
        /* <DEDUP_REMOVED lines=30> */
.L_x_825:
[----:B------:R-:W-:Y:S05]  /*dc20*/  BSYNC B0 ;  /* 0x0000000000007941 */ /* 0x000fea0003800000 */
.L_x_824:
        /* <DEDUP_REMOVED lines=36> */
[----:B------:R-:W-:Y:S01]  /*de70*/  SHF.R.U32.HI R3, RZ, 0x10, R79 ;  /* 0x00000010ff037819 */ /* 0x000fe2000001164f */
[----:B------:R-:W-:Y:S01]  /*de80*/  HADD2.F32 R42, -RZ, R15.H0_H0 ;  /* 0x2000000fff2a7230 */ /* 0x000fe20000004100 */
[----:B------:R-:W-:Y:S01]  /*de90*/  SHF.L.U32 R32, R0, 0x1, RZ ;  /* 0x0000000100207819 */ /* 0x000fe200000006ff */
[----:B------:R-:W1:Y:S01]  /*dea0*/  LDS.128 R4, [R36+0x6100] ;  /* 0x0061000024047984 */ /* 0x000e620000000c00 */
[----:B------:R-:W-:Y:S01]  /*deb0*/  HADD2.F32 R0, -RZ, R103.H0_H0 ;  /* 0x20000067ff007230 */ /* 0x000fe20000004100 */
[----:B------:R-:W-:Y:S01]  /*dec0*/  SHF.R.U32.HI R16, RZ, 0x10, R77 ;  /* 0x00000010ff107819 */ /* 0x000fe2000001164d */
[----:B------:R-:W-:Y:S01]  /*ded0*/  HADD2.F32 R18, -RZ, R3.H0_H0 ;  /* 0x20000003ff127230 */ /* 0x000fe20000004100 */
[----:B------:R-:W2:Y:S01]  /*dee0*/  LDS.128 R8, [R32+0x6100] ;  /* 0x0061000020087984 */ /* 0x000ea20000000c00 */
[----:B------:R-:W-:Y:S01]  /*def0*/  HADD2.F32 R3, -RZ, R103.H1_H1 ;  /* 0x30000067ff037230 */ /* 0x000fe20000004100 */
[----:B------:R-:W-:Y:S01]  /*df00*/  SHF.R.U32.HI R17, RZ, 0x10, R73 ;  /* 0x00000010ff117819 */ /* 0x000fe20000011649 */
[----:B------:R-:W-:Y:S01]  /*df10*/  HADD2.F32 R15, -RZ, R16.H0_H0 ;  /* 0x20000010ff0f7230 */ /* 0x000fe20000004100 */
        /* <DEDUP_REMOVED lines=8> */
[----:B------:R-:W-:Y:S02]  /*dfa0*/  HADD2.F32 R21, -RZ, R5.H1_H1 ;  /* 0x30000005ff157230 */ /* 0x000fe40000004100 */
[--C-:B------:R-:W-:Y:S02]  /*dfb0*/  HADD2.F32 R24, -RZ, R4.reuse.H0_H0 ;  /* 0x20000004ff187230 */ /* 0x100fe40000004100 */
[----:B------:R-:W-:-:S02]  /*dfc0*/  HADD2.F32 R26, -RZ, R4.H1_H1 ;  /* 0x30000004ff1a7230 */ /* 0x000fc40000004100 */
[--C-:B--2---:R-:W-:Y:S02]  /*dfd0*/  HADD2.F32 R5, -RZ, R11.reuse.H0_H0 ;  /* 0x2000000bff057230 */ /* 0x104fe40000004100 */
[----:B------:R-:W-:Y:S02]  /*dfe0*/  HADD2.F32 R4, -RZ, R11.H1_H1 ;  /* 0x3000000bff047230 */ /* 0x000fe40000004100 */
[--C-:B------:R-:W-:Y:S01]  /*dff0*/  HADD2.F32 R11, -RZ, R8.reuse.H0_H0 ;  /* 0x20000008ff0b7230 */ /* 0x100fe20000004100 */
[----:B------:R-:W-:Y:S01]  /*e000*/  FMUL.FTZ R34, R5, R0 ;  /* 0x0000000005227220 */ /* 0x000fe20000410000 */
[----:B------:R-:W-:Y:S01]  /*e010*/  HADD2.F32 R14, -RZ, R8.H1_H1 ;  /* 0x30000008ff0e7230 */ /* 0x000fe20000004100 */
[----:B------:R-:W-:Y:S01]  /*e020*/  FMUL.FTZ R31, R4, R18 ;  /* 0x00000012041f7220 */ /* 0x000fe20000410000 */
[--C-:B------:R-:W-:Y:S02]  /*e030*/  HADD2.F32 R8, -RZ, R10.reuse.H0_H0 ;  /* 0x2000000aff087230 */ /* 0x100fe40000004100 */
[----:B------:R-:W-:-:S02]  /*e040*/  HADD2.F32 R13, -RZ, R10.H1_H1 ;  /* 0x3000000aff0d7230 */ /* 0x000fc40000004100 */
[----:B------:R-:W-:Y:S01]  /*e050*/  HADD2.F32 R19, -RZ, R7.H1_H1 ;  /* 0x30000007ff137230 */ /* 0x000fe20000004100 */
[----:B------:R-:W-:Y:S01]  /*e060*/  FMUL.FTZ R7, R20, R0 ;  /* 0x0000000014077220 */ /* 0x000fe20000410000 */
[----:B------:R-:W-:Y:S02]  /*e070*/  HADD2.F32 R10, -RZ, R105.H0_H0 ;  /* 0x20000069ff0a7230 */ /* 0x000fe40000004100 */
[--C-:B------:R-:W-:Y:S01]  /*e080*/  HADD2.F32 R23, -RZ, R6.reuse.H0_H0 ;  /* 0x20000006ff177230 */ /* 0x100fe20000004100 */
[----:B------:R-:W-:Y:S01]  /*e090*/  FMUL.FTZ R0, R19, R18 ;  /* 0x0000001213007220 */ /* 0x000fe20000410000 */
[----:B------:R-:W-:Y:S01]  /*e0a0*/  HADD2.F32 R25, -RZ, R6.H1_H1 ;  /* 0x30000006ff197230 */ /* 0x000fe20000004100 */
[----:B------:R-:W-:Y:S01]  /*e0b0*/  FFMA.FTZ R40, R5, R10, R7 ;  /* 0x0000000a05287223 */ /* 0x000fe20000010007 */
[--C-:B------:R-:W-:Y:S01]  /*e0c0*/  HADD2.F32 R6, -RZ, R9.reuse.H0_H0 ;  /* 0x20000009ff067230 */ /* 0x100fe20000004100 */
[-C--:B------:R-:W-:Y:S01]  /*e0d0*/  FMUL.FTZ R5, R22, R3.reuse ;  /* 0x0000000316057220 */ /* 0x080fe20000410000 */
[--C-:B------:R-:W-:Y:S01]  /*e0e0*/  HADD2.F32 R7, -RZ, R106.reuse.H0_H0 ;  /* 0x2000006aff077230 */ /* 0x100fe20000004100 */
        /* <DEDUP_REMOVED lines=15> */
[----:B------:R-:W-:Y:S01]  /*e1e0*/  FMUL.FTZ R16, R11, R3 ;  /* 0x000000030b107220 */ /* 0x000fe20000410000 */
[----:B------:R-:W-:Y:S01]  /*e1f0*/  HADD2.F32 R35, -RZ, R39.H0_H0 ;  /* 0x20000027ff237230 */ /* 0x000fe20000004100 */
        /* <DEDUP_REMOVED lines=27> */
.L_x_827:
[----:B------:R-:W-:Y:S05]  /*e3b0*/  BSYNC B0 ;  /* 0x0000000000007941 */ /* 0x000fea0003800000 */
.L_x_826:
        /* <DEDUP_REMOVED lines=34> */
[----:B------:R-:W-:Y:S01]  /*e5e0*/  SHF.R.U32.HI R15, RZ, 0x10, R81 ;  /* 0x00000010ff0f7819 */ /* 0x000fe20000011651 */
[----:B------:R-:W-:Y:S01]  /*e5f0*/  HADD2.F32 R41, -RZ, R14.H0_H0 ;  /* 0x2000000eff297230 */ /* 0x000fe20000004100 */
        /* <DEDUP_REMOVED lines=10> */
[----:B------:R-:W-:Y:S01]  /*e6a0*/  HADD2.F32 R3, -RZ, R109.H1_H1 ;  /* 0x3000006dff037230 */ /* 0x000fe20000004100 */
[----:B------:R-:W-:Y:S01]  /*e6b0*/  SHF.R.U64 R34, R82, 0x10, R83 ;  /* 0x0000001052227819 */ /* 0x000fe20000001253 */
[----:B------:R-:W-:Y:S01]  /*e6c0*/  HADD2.F32 R40, -RZ, R16.H0_H0 ;  /* 0x20000010ff287230 */ /* 0x000fe20000004100 */
[----:B------:R-:W-:-:S02]  /*e6d0*/  SHF.R.U64 R37, R84, 0x10, R85 ;  /* 0x0000001054257819 */ /* 0x000fc40000001255 */
[----:B------:R-:W-:Y:S01]  /*e6e0*/  SHF.R.U64 R38, R86, 0x10, R87 ;  /* 0x0000001056267819 */ /* 0x000fe20000001257 */
[----:B------:R-:W-:Y:S02]  /*e6f0*/  HADD2.F32 R34, -RZ, R34.H0_H0 ;  /* 0x20000022ff227230 */ /* 0x000fe40000004100 */
[----:B------:R-:W-:Y:S02]  /*e700*/  HADD2.F32 R37, -RZ, R37.H0_H0 ;  /* 0x20000025ff257230 */ /* 0x000fe40000004100 */
[----:B------:R-:W-:Y:S02]  /*e710*/  HADD2.F32 R38, -RZ, R38.H0_H0 ;  /* 0x20000026ff267230 */ /* 0x000fe40000004100 */
[----:B-1----:R-:W-:Y:S02]  /*e720*/  HADD2.F32 R19, -RZ, R7.H0_H0 ;  /* 0x20000007ff137230 */ /* 0x002fe40000004100 */
[--C-:B------:R-:W-:Y:S02]  /*e730*/  HADD2.F32 R21, -RZ, R5.reuse.H0_H0 ;  /* 0x20000005ff157230 */ /* 0x100fe40000004100 */
[----:B------:R-:W-:-:S02]  /*e740*/  HADD2.F32 R20, -RZ, R5.H1_H1 ;  /* 0x30000005ff147230 */ /* 0x000fc40000004100 */
[--C-:B------:R-:W-:Y:S02]  /*e750*/  HADD2.F32 R23, -RZ, R4.reuse.H0_H0 ;  /* 0x20000004ff177230 */ /* 0x100fe40000004100 */
        /* <DEDUP_REMOVED lines=17> */
[----:B------:R-:W-:Y:S01]  /*e870*/  FMUL.FTZ R5, R21, R3 ;  /* 0x0000000315057220 */ /* 0x000fe20000410000 */
        /* <DEDUP_REMOVED lines=10> */
[----:B------:R-:W-:Y:S02]  /*e920*/  FMUL.FTZ R17, R9, R15 ;  /* 0x0000000f09117220 */ /* 0x000fe40000410000 */
[----:B------:R-:W-:Y:S01]  /*e930*/  FFMA.FTZ R27, R11, R6, R5 ;  /* 0x000000060b1b7223 */ /* 0x000fe20000010005 */
[----:B------:R-:W-:Y:S01]  /*e940*/  HADD2.F32 R5, -RZ, R28.H0_H0 ;  /* 0x2000001cff057230 */ /* 0x000fe20000004100 */
[----:B------:R-:W-:Y:S01]  /*e950*/  FFMA.FTZ R29, R9, R40, R4 ;  /* 0x00000028091d7223 */ /* 0x000fe20000010004 */
[----:B------:R-:W-:Y:S01]  /*e960*/  HADD2.F32 R4, -RZ, R112.H1_H1 ;  /* 0x30000070ff047230 */ /* 0x000fe20000004100 */
[----:B------:R-:W-:Y:S02]  /*e970*/  FMUL.FTZ R15, R11, R3 ;  /* 0x000000030b0f7220 */ /* 0x000fe40000410000 */
[-C--:B------:R-:W-:Y:S02]  /*e980*/  FMUL.FTZ R3, R22, R0.reuse ;  /* 0x0000000016037220 */ /* 0x080fe40000410000 */
[----:B------:R-:W-:-:S02]  /*e990*/  FMUL.FTZ R14, R8, R0 ;  /* 0x00000000080e7220 */ /* 0x000fc40000410000 */
[-C--:B------:R-:W-:Y:S02]  /*e9a0*/  FMUL.FTZ R0, R25, R5.reuse ;  /* 0x0000000519007220 */ /* 0x080fe40000410000 */
[----:B------:R-:W-:Y:S02]  /*e9b0*/  FFMA.FTZ R28, R8, R4, R3 ;  /* 0x00000004081c7223 */ /* 0x000fe40000010003 */
[-C--:B------:R-:W-:Y:S02]  /*e9c0*/  FMUL.FTZ R3, R24, R34.reuse ;  /* 0x0000002218037220 */ /* 0x080fe40000410000 */
        /* <DEDUP_REMOVED lines=22> */
.L_x_803:
[----:B------:R-:W-:Y:S05]  /*eb30*/  BSYNC B2 ;  /* 0x0000000000027941 */ /* 0x000fea0003800000 */
.L_x_785:
[----:B------:R-:W-:Y:S01]  /*eb40*/  IMAD R0, R114, c[0x0][0x208], RZ ;  /* 0x0000820072007a24 */ /* 0x000fe200078e02ff */
[----:B-1----:R-:W-:Y:S01]  /*eb50*/  LOP3.LUT R7, R118, 0xfffffff8, RZ, 0xc0, !PT ;  /* 0xfffffff876077812 */ /* 0x002fe200078ec0ff */
[----:B------:R-:W-:Y:S01]  /*eb60*/  IMAD.WIDE.U32 R4, R120, c[0x0][0x208], RZ ;  /* 0x0000820078047a25 */ /* 0x000fe200078e00ff */
[----:B------:R-:W-:Y:S01]  /*eb70*/  SHF.R.S32.HI R16, RZ, 0x1f, R102 ;  /* 0x0000001fff107819 */ /* 0x000fe20000011466 */
[----:B------:R-:W-:-:S04]  /*eb80*/  DEPBAR.LE SB0, 0x0 ;  /* 0x000080000000791a */ /* 0x000fc80000000000 */
[----:B------:R-:W-:Y:S01]  /*eb90*/  IMAD R0, R120, c[0x0][0x20c], R0 ;  /* 0x0000830078007a24 */ /* 0x000fe200078e0200 */
[----:B------:R-:W-:Y:S01]  /*eba0*/  SHF.R.S32.HI R13, RZ, 0x1f, R108 ;  /* 0x0000001fff0d7819 */ /* 0x000fe2000001146c */
[----:B------:R-:W-:Y:S01]  /*ebb0*/  IMAD.IADD R7, R159, 0x1, -R7 ;  /* 0x000000019f077824 */ /* 0x000fe200078e0a07 */
[----:B------:R-:W-:Y:S01]  /*ebc0*/  ISETP.GE.AND P2, PT, R161, c[0x0][0x1d4], PT ;  /* 0x00007500a1007a0c */ /* 0x000fe20003f46270 */
[----:B------:R-:W-:Y:S01]  /*ebd0*/  IMAD.IADD R5, R5, 0x1, R0 ;  /* 0x0000000105057824 */ /* 0x000fe200078e0200 */
[----:B------:R-:W-:Y:S01]  /*ebe0*/  P2R R64, PR, RZ, 0x8 ;  /* 0x00000008ff407803 */ /* 0x000fe20000000000 */
[----:B------:R-:W-:Y:S01]  /*ebf0*/  IMAD R0, R115, c[0x0][0x218], RZ ;  /* 0x0000860073007a24 */ /* 0x000fe200078e02ff */
[----:B------:R-:W-:Y:S01]  /*ec00*/  LEA.HI R3, R7, R7, RZ, 0x1 ;  /* 0x0000000707037211 */ /* 0x000fe200078f08ff */
[----:B------:R-:W-:Y:S01]  /*ec10*/  IMAD.WIDE.U32 R4, R119, c[0x0][0x218], R4 ;  /* 0x0000860077047a25 */ /* 0x000fe200078e0004 */
[----:B------:R-:W-:Y:S01]  /*ec20*/  SHF.R.S32.HI R162, RZ, 0x1f, R161 ;  /* 0x0000001fffa27819 */ /* 0x000fe200000114a1 */
[----:B------:R-:W-:-:S02]  /*ec30*/  UISETP.GE.AND UP0, UPT, UR8, 0x2, UPT ;  /* 0x000000020800788c */ /* 0x000fc4000bf06270 */
[----:B------:R-:W-:Y:S01]  /*ec40*/  IMAD R0, R119, c[0x0][0x21c], R0 ;  /* 0x0000870077007a24 */ /* 0x000fe200078e0200 */
[----:B------:R-:W-:Y:S01]  /*ec50*/  BAR.SYNC.DEFER_BLOCKING 0x0 ;  /* 0x0000000000007b1d */ /* 0x000fe20000010000 */
[----:B------:R-:W-:Y:S01]  /*ec60*/  IADD3 R6, P0, R4, UR24, RZ ;  /* 0x0000001804067c10 */ /* 0x000fe2000ff1e0ff */
[----:B------:R-:W-:-:S03]  /*ec70*/  IMAD.WIDE R14, R161, 0x2, RZ ;  /* 0x00000002a10e7825 */ /* 0x000fc600078e02ff */
[----:B------:R-:W-:Y:S01]  /*ec80*/  IADD3.X R4, R5, UR10, R0, P0, !PT ;  /* 0x0000000a05047c10 */ /* 0x000fe200087fe400 */
[----:B------:R-:W-:Y:S01]  /*ec90*/  IMAD.SHL.U32 R155, R96, 0x2, RZ ;  /* 0x00000002609b7824 */ /* 0x000fe200078e00ff */
[C---:B------:R-:W-:Y:S02]  /*eca0*/  LEA R0, P0, R6.reuse, c[0x0][0x1f8], 0x1 ;  /* 0x00007e0006007a11 */ /* 0x040fe400078008ff */
[----:B------:R-:W-:Y:S02]  /*ecb0*/  LEA.HI R5, R93, R93, RZ, 0x1 ;  /* 0x0000005d5d057211 */ /* 0x000fe400078f08ff */
[----:B------:R-:W-:Y:S01]  /*ecc0*/  LEA.HI.X R4, R6, c[0x0][0x1fc], R4, 0x1, P0 ;  /* 0x00007f0006047a11 */ /* 0x000fe200000f0c04 */
[----:B------:R-:W1:Y:S01]  /*ecd0*/  SHFL.IDX PT, R11, R0, RZ, 0x1c1f ;  /* 0x001c1fff000b7589 */ /* 0x000e6200000e0000 */
[----:B------:R-:W-:Y:S02]  /*ece0*/  SHF.R.S32.HI R6, RZ, 0x1, R3 ;  /* 0x00000001ff067819 */ /* 0x000fe40000011403 */
[----:B------:R-:W-:Y:S01]  /*ecf0*/  LOP3.LUT R5, R5, 0xfffffffe, RZ, 0xc0, !PT ;  /* 0xfffffffe05057812 */ /* 0x000fe200078ec0ff */
[----:B------:R-:W2:Y:S01]  /*ed00*/  SHFL.IDX PT, R12, R4, RZ, 0x1c1f ;  /* 0x001c1fff040c7589 */ /* 0x000ea200000e0000 */
[----:B------:R-:W-:-:S03]  /*ed10*/  LOP3.LUT P1, RZ, R6, 0x2, RZ, 0xc0, !PT ;  /* 0x0000000206ff7812 */ /* 0x000fc6000782c0ff */
[----:B------:R3:W4:Y:S01]  /*ed20*/  SHFL.IDX PT, R9, R0, 0x1, 0x1c1f ;  /* 0x003c1f0000097f89 */ /* 0x00072200000e0000 */
[----:B------:R-:W-:-:S03]  /*ed30*/  IMAD.IADD R8, R93, 0x1, -R5 ;  /* 0x000000015d087824 */ /* 0x000fc600078e0a05 */
[----:B------:R5:W5:Y:S01]  /*ed40*/  SHFL.IDX PT, R10, R4, 0x1, 0x1c1f ;  /* 0x003c1f00040a7f89 */ /* 0x000b6200000e0000 */
[----:B-1----:R-:W-:-:S05]  /*ed50*/  IADD3 R58, P0, R11, R14, RZ ;  /* 0x0000000e0b3a7210 */ /* 0x002fca0007f1e0ff */
[----:B--2---:R-:W-:Y:S01]  /*ed60*/  IMAD.X R59, R12, 0x1, R15, P0 ;  /* 0x000000010c3b7824 */ /* 0x004fe200000e060f */
[----:B---3--:R-:W-:Y:S01]  /*ed70*/  LOP3.LUT R0, R3, 0x3fffffe, RZ, 0xc0, !PT ;  /* 0x03fffffe03007812 */ /* 0x008fe200078ec0ff */
[----:B------:R-:W-:Y:S01]  /*ed80*/  IMAD.SHL.U32 R3, R6, 0x40, RZ ;  /* 0x0000004006037824 */ /* 0x000fe200078e00ff */
[----:B----4-:R-:W-:Y:S02]  /*ed90*/  IADD3 R56, P0, R14, R9, RZ ;  /* 0x000000090e387210 */ /* 0x010fe40007f1e0ff */
[----:B-----5:R-:W-:Y:S01]  /*eda0*/  LOP3.LUT R4, R113, 0x7fffffe, RZ, 0xc0, !PT ;  /* 0x07fffffe71047812 */ /* 0x020fe200078ec0ff */
[----:B------:R-:W-:Y:S01]  /*edb0*/  IMAD.IADD R5, R7, 0x1, -R0 ;  /* 0x0000000107057824 */ /* 0x000fe200078e0a00 */
[----:B------:R-:W-:Y:S01]  /*edc0*/  LOP3.LUT R0, R3, 0xc0, RZ, 0xc0, !PT ;  /* 0x000000c003007812 */ /* 0x000fe200078ec0ff */
[----:B------:R-:W-:Y:S01]  /*edd0*/  IMAD.SHL.U32 R7, R117, 0x8, RZ ;  /* 0x0000000875077824 */ /* 0x000fe200078e00ff */
[----:B------:R-:W-:Y:S01]  /*ede0*/  SHF.R.S32.HI R6, RZ, 0x1f, R101 ;  /* 0x0000001fff067819 */ /* 0x000fe20000011465 */
[----:B------:R-:W-:Y:S01]  /*edf0*/  IMAD.IADD R150, R108, 0x1, -R4 ;  /* 0x000000016c967824 */ /* 0x000fe200078e0a04 */
[----:B------:R-:W-:Y:S01]  /*ee00*/  LEA.HI R4, R16, R102, RZ, 0x3 ;  /* 0x0000006610047211 */ /* 0x000fe200078f18ff */
[----:B------:R-:W-:Y:S01]  /*ee10*/  IMAD.X R57, R15, 0x1, R10, P0 ;  /* 0x000000010f397824 */ /* 0x000fe200000e060a */
[----:B------:R-:W-:-:S02]  /*ee20*/  LOP3.LUT R3, R0, 0x8, R7, 0xf8, !PT ;  /* 0x0000000800037812 */ /* 0x000fc400078ef807 */
[----:B------:R-:W-:Y:S02]  /*ee30*/  SHF.R.U32.HI R0, RZ, 0x3, R0 ;  /* 0x00000003ff007819 */ /* 0x000fe40000011600 */
[----:B------:R-:W-:Y:S02]  /*ee40*/  LOP3.LUT R158, R4, 0xfffffff8, RZ, 0xc0, !PT ;  /* 0xfffffff8049e7812 */ /* 0x000fe400078ec0ff */
[----:B------:R-:W-:Y:S01]  /*ee50*/  LOP3.LUT R3, R3, R0, RZ, 0x3c, !PT ;  /* 0x0000000003037212 */ /* 0x000fe200078e3cff */
[----:B------:R-:W-:Y:S01]  /*ee60*/  IMAD R0, R8, 0x8, R5 ;  /* 0x0000000808007824 */ /* 0x000fe200078e0205 */
[----:B------:R-:W-:Y:S01]  /*ee70*/  LEA.HI R7, R13, R108, RZ, 0x3 ;  /* 0x0000006c0d077211 */ /* 0x000fe200078f18ff */
[----:B------:R-:W-:Y:S01]  /*ee80*/  IMAD.WIDE R4, R158, 0x2, RZ ;  /* 0x000000029e047825 */ /* 0x000fe200078e02ff */
[----:B------:R-:W-:Y:S01]  /*ee90*/  LEA.HI R6, R6, R101, RZ, 0x3 ;  /* 0x0000006506067211 */ /* 0x000fe200078f18ff */
[----:B------:R-:W-:Y:S01]  /*eea0*/  STL [R1+0x58], R158 ;  /* 0x0000589e01007387 */ /* 0x000fe20000100800 */
[----:B------:R-:W-:Y:S01]  /*eeb0*/  SHF.R.S32.HI R160, RZ, 0x1f, R158 ;  /* 0x0000001fffa07819 */ /* 0x000fe2000001149e */
[----:B------:R-:W-:Y:S01]  /*eec0*/  IMAD.SHL.U32 R7, R7, 0x20, RZ ;  /* 0x0000002007077824 */ /* 0x000fe200078e00ff */
[----:B------:R-:W-:Y:S01]  /*eed0*/  IADD3 R54, P0, R11, R4, RZ ;  /* 0x000000040b367210 */ /* 0x000fe20007f1e0ff */
[----:B------:R-:W-:Y:S01]  /*eee0*/  IMAD.U32 R0, R0, 0x20, R3 ;  /* 0x0000002000007824 */ /* 0x000fe200078e0003 */
[----:B------:R-:W-:Y:S01]  /*eef0*/  LOP3.LUT R156, R6, 0xfffffff8, RZ, 0xc0, !PT ;  /* 0xfffffff8069c7812 */ /* 0x000fe200078ec0ff */
[----:B------:R-:W-:Y:S01]  /*ef00*/  IMAD.SHL.U32 R3, R116, 0x40, RZ ;  /* 0x0000004074037824 */ /* 0x000fe200078e00ff */
[----:B------:R-:W-:Y:S01]  /*ef10*/  LOP3.LUT R149, R7, 0xffffff00, RZ, 0xc0, !PT ;  /* 0xffffff0007957812 */ /* 0x000fe200078ec0ff */
[----:B------:R-:W-:Y:S01]  /*ef20*/  IMAD.X R55, R12, 0x1, R5, P0 ;  /* 0x000000010c377824 */ /* 0x000fe200000e0605 */
[-C--:B------:R-:W-:Y:S01]  /*ef30*/  IADD3 R52, P0, R4, R9.reuse, RZ ;  /* 0x0000000904347210 */ /* 0x080fe20007f1e0ff */
[----:B------:R-:W-:Y:S01]  /*ef40*/  IMAD.SHL.U32 R8, R8, 0x8, RZ ;  /* 0x0000000808087824 */ /* 0x000fe200078e00ff */
[----:B------:R-:W-:Y:S01]  /*ef50*/  LOP3.LUT R3, R3, 0xc0, RZ, 0xc0, !PT ;  /* 0x000000c003037812 */ /* 0x000fe200078ec0ff */
[----:B------:R-:W-:Y:S01]  /*ef60*/  IMAD.WIDE R6, R156, 0x2, RZ ;  /* 0x000000029c067825 */ /* 0x000fe200078e02ff */
[----:B------:R-:W-:Y:S01]  /*ef70*/  SHF.R.S32.HI R157, RZ, 0x1f, R156 ;  /* 0x0000001fff9d7819 */ /* 0x000fe2000001149c */
[----:B------:R-:W-:Y:S01]  /*ef80*/  STL [R1+0x60], R156 ;  /* 0x0000609c01007387 */ /* 0x000fe20000100800 */
[----:B------:R-:W-:Y:S01]  /*ef90*/  LOP3.LUT R8, R3, 0x8, R8, 0xf8, !PT ;  /* 0x0000000803087812 */ /* 0x000fe200078ef808 */
[----:B------:R-:W-:Y:S01]  /*efa0*/  IMAD.X R53, R5, 0x1, R10, P0 ;  /* 0x0000000105357824 */ /* 0x000fe200000e060a */
[----:B------:R-:W-:Y:S01]  /*efb0*/  SHF.R.U32.HI R4, RZ, 0x3, R3 ;  /* 0x00000003ff047819 */ /* 0x000fe20000011603 */
[----:B------:R-:W-:Y:S01]  /*efc0*/  IMAD R3, R153, 0x200, R149 ;  /* 0x0000020099037824 */ /* 0x000fe200078e0295 */
[----:B------:R-:W-:Y:S01]  /*efd0*/  IADD3 R38, P0, R11, R6, RZ ;  /* 0x000000060b267210 */ /* 0x000fe20007f1e0ff */
[----:B------:R-:W-:Y:S01]  /*efe0*/  IMAD.SHL.U32 R224, R0, 0x2, RZ ;  /* 0x0000000200e07824 */ /* 0x000fe200078e00ff */
[----:B------:R-:W-:Y:S01]  /*eff0*/  LOP3.LUT R148, R8, R4, RZ, 0x3c, !PT ;  /* 0x0000000408947212 */ /* 0x000fe200078e3cff */
[----:B------:R-:W-:Y:S01]  /*f000*/  IMAD R0, R150, 0x20, R3 ;  /* 0x0000002096007824 */ /* 0x000fe200078e0203 */
[----:B------:R-:W-:Y:S01]  /*f010*/  STL [R1], R155 ;  /* 0x0000009b01007387 */ /* 0x000fe20000100800 */
[----:B------:R-:W-:Y:S01]  /*f020*/  IMAD.X R39, R12, 0x1, R7, P0 ;  /* 0x000000010c277824 */ /* 0x000fe200000e0607 */
[----:B------:R-:W-:Y:S01]  /*f030*/  IADD3 R36, P0, R6, R9, RZ ;  /* 0x0000000906247210 */ /* 0x000fe20007f1e0ff */
[----:B------:R-:W-:Y:S01]  /*f040*/  IMAD.IADD R0, R148, 0x1, R0 ;  /* 0x0000000194007824 */ /* 0x000fe200078e0200 */
[C---:B------:R-:W-:Y:S01]  /*f050*/  IADD3 R3, R224.reuse, 0x3100, RZ ;  /* 0x00003100e0037810 */ /* 0x040fe20007ffe0ff */
[----:B------:R-:W-:Y:S01]  /*f060*/  LDSM.16.M88.4 R24, [R224+0x3900] ;  /* 0x00390000e018783b */ /* 0x000fe20000000200 */
[----:B------:R-:W-:Y:S01]  /*f070*/  IADD3 R229, R224, 0x3120, RZ ;  /* 0x00003120e0e57810 */ /* 0x000fe20007ffe0ff */
[----:B------:R-:W-:Y:S01]  /*f080*/  IMAD.X R37, R7, 0x1, R10, P0 ;  /* 0x0000000107257824 */ /* 0x000fe200000e060a */
[----:B------:R-:W-:Y:S01]  /*f090*/  ISETP.LT.OR P0, PT, R104, 0x1, P2 ;  /* 0x000000016800780c */ /* 0x000fe20001701670 */
[----:B------:R-:W-:Y:S01]  /*f0a0*/  IMAD.SHL.U32 R227, R0, 0x2, RZ ;  /* 0x0000000200e37824 */ /* 0x000fe200078e00ff */
[----:B------:R-:W-:Y:S01]  /*f0b0*/  @P1 IADD3 R229, R3, -0x20, RZ ;  /* 0xffffffe003e51810 */ /* 0x000fe20007ffe0ff */
[----:B------:R-:W-:Y:S01]  /*f0c0*/  LDSM.16.M88.4 R32, [R224+0x3100] ;  /* 0x00310000e020783b */ /* 0x000fe20000000200 */
[----:B------:R-:W-:Y:S01]  /*f0d0*/  ISETP.GE.AND P1, PT, R102, c[0x0][0x1d4], PT ;  /* 0x0000750066007a0c */ /* 0x000fe20003f26270 */
[----:B------:R-:W-:Y:S01]  /*f0e0*/  IMAD R228, R2, 0x2, R227 ;  /* 0x0000000202e47824 */ /* 0x000fe200078e02e3 */
[----:B------:R-:W-:Y:S01]  /*f0f0*/  ISETP.LT.OR P2, PT, R104, 0x21, P2 ;  /* 0x000000216800780c */ /* 0x000fe20001741670 */
[----:B------:R-:W1:Y:S01]  /*f100*/  LDSM.16.M88.4 R4, [R227+0x7100] ;  /* 0x00710000e304783b */ /* 0x000e620000000200 */
[----:B------:R-:W-:Y:S01]  /*f110*/  IMAD R0, R150, 0x20, R149 ;  /* 0x0000002096007824 */ /* 0x000fe200078e0295 */
[----:B------:R-:W-:-:S02]  /*f120*/  IADD3 R240, R229, 0x400, RZ ;  /* 0x00000400e5f07810 */ /* 0x000fc40007ffe0ff */
[----:B------:R-:W2:Y:S01]  /*f130*/  LDSM.16.M88.4 R28, [R224+0x3500] ;  /* 0x00350000e01c783b */ /* 0x000ea20000000200 */
[----:B------:R-:W-:Y:S01]  /*f140*/  IMAD.IADD R0, R148, 0x1, R0 ;  /* 0x0000000194007824 */ /* 0x000fe200078e0200 */
[C---:B------:R-:W-:Y:S02]  /*f150*/  IADD3 R239, R229.reuse, 0x800, RZ ;  /* 0x00000800e5ef7810 */ /* 0x040fe40007ffe0ff */
[----:B------:R-:W3:Y:S01]  /*f160*/  LDSM.16.M88.4 R20, [R224+0x3d00] ;  /* 0x003d0000e014783b */ /* 0x000ee20000000200 */
[C---:B------:R-:W-:Y:S02]  /*f170*/  IADD3 R238, R229.reuse, 0xc00, RZ ;  /* 0x00000c00e5ee7810 */ /* 0x040fe40007ffe0ff */
[C---:B------:R-:W-:Y:S01]  /*f180*/  IADD3 R237, R229.reuse, 0x1000, RZ ;  /* 0x00001000e5ed7810 */ /* 0x040fe20007ffe0ff */
[----:B------:R-:W4:Y:S01]  /*f190*/  LDSM.16.M88.4 R8, [R227+0x6100] ;  /* 0x00610000e308783b */ /* 0x000f220000000200 */
[C---:B------:R-:W-:Y:S02]  /*f1a0*/  IADD3 R236, R229.reuse, 0x1400, RZ ;  /* 0x00001400e5ec7810 */ /* 0x040fe40007ffe0ff */
[C---:B------:R-:W-:Y:S01]  /*f1b0*/  IADD3 R235, R229.reuse, 0x1800, RZ ;  /* 0x00001800e5eb7810 */ /* 0x040fe20007ffe0ff */
[----:B------:R-:W-:Y:S01]  /*f1c0*/  LDSM.16.M88.4 R16, [R228+0x6100] ;  /* 0x00610000e410783b */ /* 0x000fe20000000200 */
[----:B------:R-:W-:-:S02]  /*f1d0*/  IADD3 R234, R229, 0x1c00, RZ ;  /* 0x00001c00e5ea7810 */ /* 0x000fc40007ffe0ff */
[C---:B------:R-:W-:Y:S01]  /*f1e0*/  IADD3 R233, R229.reuse, 0x2000, RZ ;  /* 0x00002000e5e97810 */ /* 0x040fe20007ffe0ff */
[----:B------:R-:W-:Y:S01]  /*f1f0*/  LDSM.16.M88.4 R12, [R228+0x7100] ;  /* 0x00710000e40c783b */ /* 0x000fe20000000200 */
[C---:B------:R-:W-:Y:S02]  /*f200*/  IADD3 R232, R229.reuse, 0x2400, RZ ;  /* 0x00002400e5e87810 */ /* 0x040fe40007ffe0ff */
[C---:B------:R-:W-:Y:S01]  /*f210*/  IADD3 R231, R229.reuse, 0x2800, RZ ;  /* 0x00002800e5e77810 */ /* 0x040fe20007ffe0ff */
[----:B------:R-:W-:Y:S01]  /*f220*/  LDSM.16.M88.4 R48, [R229] ;  /* 0x00000000e530783b */ /* 0x000fe20000000200 */
[----:B------:R-:W-:-:S03]  /*f230*/  IADD3 R230, R229, 0x2c00, RZ ;  /* 0x00002c00e5e67810 */ /* 0x000fc60007ffe0ff */
[----:B------:R-:W-:Y:S04]  /*f240*/  LDSM.16.M88.4 R44, [R229+0x400] ;  /* 0x00040000e52c783b */ /* 0x000fe80000000200 */
[----:B------:R-:W5:Y:S04]  /*f250*/  LDSM.16.M88.4 R40, [R229+0x800] ;  /* 0x00080000e528783b */ /* 0x000f680000000200 */
[----:B------:R-:W3:Y:S04]  /*f260*/  LDSM.16.M88.4 R60, [R229+0xc00] ;  /* 0x000c0000e53c783b */ /* 0x000ee80000000200 */
[----:B------:R-:W-:Y:S01]  /*f270*/  @!PT LDS RZ, [RZ] ;  /* 0x00000000fffff984 */ /* 0x000fe20000000800 */
[----:B------:R-:W-:Y:S01]  /*f280*/  @!PT LDS RZ, [RZ] ;  /* 0x00000000fffff984 */ /* 0x000fe20000000800 */
[----:B------:R-:W-:Y:S01]  /*f290*/  @!PT LDS RZ, [RZ] ;  /* 0x00000000fffff984 */ /* 0x000fe20000000800 */
[----:B------:R3:W-:Y:S01]  /*f2a0*/  LDGSTS.E.BYPASS.LTC128B.128 [R155+0x100], [R58.64], !P0 ;  /* 0x001000003a9b7fae */ /* 0x0007e2000c101d54 */
[C---:B------:R-:W-:Y:S01]  /*f2b0*/  ISETP.LT.OR P0, PT, R104.reuse, 0x1, P1 ;  /* 0x000000016800780c */ /* 0x040fe20000f01670 */
[C---:B-1----:R-:W-:Y:S01]  /*f2c0*/  HMMA.16816.F32 R76, R4.reuse, R32, RZ ;  /* 0x00000020044c723c */ /* 0x042fe200000018ff */
[C---:B------:R-:W-:Y:S01]  /*f2d0*/  ISETP.LT.OR P1, PT, R104.reuse, 0x21, P1 ;  /* 0x000000216800780c */ /* 0x040fe20000f21670 */
[----:B------:R-:W-:Y:S04]  /*f2e0*/  STL [R1+0x30], R162 ;  /* 0x000030a201007387 */ /* 0x000fe80000100800 */
[----:B------:R-:W-:Y:S02]  /*f2f0*/  STL [R1+0x5c], R160 ;  /* 0x00005ca001007387 */ /* 0x000fe40000100800 */
[C---:B--2---:R-:W-:Y:S02]  /*f300*/  HMMA.16816.F32 R68, R4.reuse, R28, RZ ;  /* 0x0000001c0444723c */ /* 0x044fe400000018ff */
[----:B------:R-:W-:Y:S04]  /*f310*/  STL [R1+0x64], R157 ;  /* 0x0000649d01007387 */ /* 0x000fe80000100800 */
[----:B------:R1:W-:Y:S01]  /*f320*/  LDGSTS.E.BYPASS.LTC128B.128 [R155+0x1100], [R54.64], !P0 ;  /* 0x01100000369b7fae */ /* 0x0003e2000c101d54 */
[----:B------:R-:W-:Y:S01]  /*f330*/  ISETP.GE.AND P0, PT, R101, c[0x0][0x1d4], PT ;  /* 0x0000750065007a0c */ /* 0x000fe20003f06270 */
[----:B------:R-:W-:Y:S03]  /*f340*/  HMMA.16816.F32 R72, R4, R34, RZ ;  /* 0x000000220448723c */ /* 0x000fe600000018ff */
[----:B------:R-:W-:-:S02]  /*f350*/  ISETP.LT.OR P3, PT, R104, 0x1, P0 ;  /* 0x000000016800780c */ /* 0x000fc40000761670 */
[----:B------:R-:W-:-:S03]  /*f360*/  ISETP.LT.OR P0, PT, R104, 0x21, P0 ;  /* 0x000000216800780c */ /* 0x000fc60000701670 */
[C---:B------:R-:W-:Y:S08]  /*f370*/  HMMA.16816.F32 R100, R4.reuse, R26, RZ ;  /* 0x0000001a0464723c */ /* 0x040ff000000018ff */
[----:B------:R2:W-:Y:S01]  /*f380*/  LDGSTS.E.BYPASS.LTC128B.128 [R155+0x2100], [R38.64], !P3 ;  /* 0x02100000269b7fae */ /* 0x0005e2000d901d54 */
[----:B------:R-:W-:Y:S01]  /*f390*/  ISETP.NE.AND P3, PT, R64, RZ, PT ;  /* 0x000000ff4000720c */ /* 0x000fe20003f65270 */
[C---:B------:R-:W-:Y:S02]  /*f3a0*/  HMMA.16816.F32 R96, R4.reuse, R30, RZ ;  /* 0x0000001e0460723c */ /* 0x040fe400000018ff */
[----:B------:R1:W-:Y:S04]  /*f3b0*/  LDGSTS.E.BYPASS.LTC128B.128 [R155+0x900], [R56.64], !P2 ;  /* 0x00900000389b7fae */ /* 0x0003e8000d101d54 */
[----:B------:R2:W-:Y:S02]  /*f3c0*/  LDGSTS.E.BYPASS.LTC128B.128 [R155+0x1900], [R52.64], !P1 ;  /* 0x01900000349b7fae */ /* 0x0005e4000c901d54 */
[----:B------:R-:W-:Y:S02]  /*f3d0*/  HMMA.16816.F32 R64, R4, R24, RZ ;  /* 0x000000180440723c */ /* 0x000fe400000018ff */
[----:B------:R5:W-:Y:S01]  /*f3e0*/  LDGSTS.E.BYPASS.LTC128B.128 [R155+0x2900], [R36.64], !P0 ;  /* 0x02900000249b7fae */ /* 0x000be2000c101d54 */
[----:B------:R-:W-:-:S03]  /*f3f0*/  PLOP3.LUT P0, PT, PT, PT, UP0, 0x80, 0x0 ;  /* 0x000000000000781c */ /* 0x000fc60003f0f008 */
[----:B------:R-:W0:Y:S02]  /*f400*/  LDGDEPBAR ;  /* 0x00000000000079af */ /* 0x000e240000000000 */
[----:B---3--:R-:W-:Y:S08]  /*f410*/  HMMA.16816.F32 R92, R4, R22, RZ ;  /* 0x00000016045c723c */ /* 0x008ff000000018ff */
[----:B----4-:R-:W-:Y:S08]  /*f420*/  HMMA.16816.F32 R88, R8, R32, RZ ;  /* 0x000000200858723c */ /* 0x010ff000000018ff */
[----:B-1----:R-:W-:Y:S01]  /*f430*/  HMMA.16816.F32 R56, R4, R20, RZ ;  /* 0x000000140438723c */ /* 0x002fe200000018ff */
[----:B--2---:R-:W-:Y:S04]  /*f440*/  LDSM.16.M88.4 R52, [R224+0x4500] ;  /* 0x00450000e034783b */ /* 0x004fe80000000200 */
[----:B-----5:R-:W-:Y:S03]  /*f450*/  LDSM.16.M88.4 R36, [R224+0x4900] ;  /* 0x00490000e024783b */ /* 0x020fe60000000200 */
[C---:B------:R-:W-:Y:S08]  /*f460*/  HMMA.16816.F32 R84, R8.reuse, R34, RZ ;  /* 0x000000220854723c */ /* 0x040ff000000018ff */
[C---:B------:R-:W-:Y:S08]  /*f470*/  HMMA.16816.F32 R32, R8.reuse, R28, RZ ;  /* 0x0000001c0820723c */ /* 0x040ff000000018ff */
[C---:B------:R-:W-:Y:S08]  /*f480*/  HMMA.16816.F32 R80, R8.reuse, R30, RZ ;  /* 0x0000001e0850723c */ /* 0x040ff000000018ff */
[C---:B------:R-:W-:Y:S08]  /*f490*/  HMMA.16816.F32 R28, R8.reuse, R24, RZ ;  /* 0x00000018081c723c */ /* 0x040ff000000018ff */
[C---:B------:R-:W-:Y:S08]  /*f4a0*/  HMMA.16816.F32 R4, R8.reuse, R20, RZ ;  /* 0x000000140804723c */ /* 0x040ff000000018ff */
[C---:B------:R-:W-:Y:S08]  /*f4b0*/  HMMA.16816.F32 R24, R8.reuse, R26, RZ ;  /* 0x0000001a0818723c */ /* 0x040ff000000018ff */
[----:B------:R-:W-:Y:S01]  /*f4c0*/  HMMA.16816.F32 R20, R8, R22, RZ ;  /* 0x000000160814723c */ /* 0x000fe200000018ff */
[----:B------:R-:W1:Y:S07]  /*f4d0*/  LDSM.16.M88.4 R8, [R227+0x9100] ;  /* 0x00910000e308783b */ /* 0x000e6e0000000200 */
[C---:B------:R-:W-:Y:S08]  /*f4e0*/  HMMA.16816.F32 R112, R12.reuse, R42, R100 ;  /* 0x0000002a0c70723c */ /* 0x040ff00000001864 */
[C---:B------:R-:W-:Y:S08]  /*f4f0*/  HMMA.16816.F32 R76, R12.reuse, R48, R76 ;  /* 0x000000300c4c723c */ /* 0x040ff0000000184c */
[C---:B------:R-:W-:Y:S08]  /*f500*/  HMMA.16816.F32 R104, R12.reuse, R44, R68 ;  /* 0x0000002c0c68723c */ /* 0x040ff00000001844 */
[C---:B------:R-:W-:Y:S08]  /*f510*/  HMMA.16816.F32 R128, R12.reuse, R40, R64 ;  /* 0x000000280c80723c */ /* 0x040ff00000001840 */
[C---:B------:R-:W-:Y:S01]  /*f520*/  HMMA.16816.F32 R108, R12.reuse, R60, R56 ;  /* 0x0000003c0c6c723c */ /* 0x040fe20000001838 */
[----:B------:R-:W2:Y:S07]  /*f530*/  LDSM.16.M88.4 R56, [R224+0x4100] ;  /* 0x00410000e038783b */ /* 0x000eae0000000200 */
[C---:B------:R-:W-:Y:S08]  /*f540*/  HMMA.16816.F32 R72, R12.reuse, R50, R72 ;  /* 0x000000320c48723c */ /* 0x040ff00000001848 */
[C---:B------:R-:W-:Y:S08]  /*f550*/  HMMA.16816.F32 R96, R12.reuse, R46, R96 ;  /* 0x0000002e0c60723c */ /* 0x040ff00000001860 */
[----:B------:R-:W-:Y:S01]  /*f560*/  HMMA.16816.F32 R100, R12, R62, R92 ;  /* 0x0000003e0c64723c */ /* 0x000fe2000000185c */
[----:B------:R-:W3:Y:S07]  /*f570*/  LDSM.16.M88.4 R12, [R227+0x8100] ;  /* 0x00810000e30c783b */ /* 0x000eee0000000200 */
[C---:B------:R-:W-:Y:S08]  /*f580*/  HMMA.16816.F32 R92, R16.reuse, R48, R88 ;  /* 0x00000030105c723c */ /* 0x040ff00000001858 */
[C---:B------:R-:W-:Y:S01]  /*f590*/  HMMA.16816.F32 R116, R16.reuse, R44, R32 ;  /* 0x0000002c1074723c */ /* 0x040fe20000001820 */
[----:B------:R-:W4:Y:S07]  /*f5a0*/  LDSM.16.M88.4 R32, [R224+0x4d00] ;  /* 0x004d0000e020783b */ /* 0x000f2e0000000200 */
[C---:B------:R-:W-:Y:S08]  /*f5b0*/  HMMA.16816.F32 R48, R16.reuse, R50, R84 ;  /* 0x000000321030723c */ /* 0x040ff00000001854 */
[C---:B------:R-:W-:Y:S01]  /*f5c0*/  HMMA.16816.F32 R120, R16.reuse, R40, R28 ;  /* 0x000000281078723c */ /* 0x040fe2000000181c */
[----:B------:R-:W-:Y:S07]  /*f5d0*/  LDSM.16.M88.4 R28, [R229+0x1000] ;  /* 0x00100000e51c783b */ /* 0x000fee0000000200 */
[C---:B------:R-:W-:Y:S01]  /*f5e0*/  HMMA.16816.F32 R124, R16.reuse, R60, R4 ;  /* 0x0000003c107c723c */ /* 0x040fe20000001804 */
[----:B------:R-:W5:Y:S07]  /*f5f0*/  LDSM.16.M88.4 R4, [R228+0x9100] ;  /* 0x00910000e404783b */ /* 0x000f6e0000000200 */
[C---:B------:R-:W-:Y:S08]  /*f600*/  HMMA.16816.F32 R44, R16.reuse, R46, R80 ;  /* 0x0000002e102c723c */ /* 0x040ff00000001850 */
[C---:B------:R-:W-:Y:S01]  /*f610*/  HMMA.16816.F32 R64, R16.reuse, R42, R24 ;  /* 0x0000002a1040723c */ /* 0x040fe20000001818 */
[----:B------:R-:W-:Y:S04]  /*f620*/  LDSM.16.M88.4 R40, [R229+0x1800] ;  /* 0x00180000e528783b */ /* 0x000fe80000000200 */
[----:B------:R-:W-:Y:S03]  /*f630*/  LDSM.16.M88.4 R24, [R229+0x1400] ;  /* 0x00140000e518783b */ /* 0x000fe60000000200 */
[----:B------:R-:W-:Y:S01]  /*f640*/  HMMA.16816.F32 R16, R16, R62, R20 ;  /* 0x0000003e1010723c */ /* 0x000fe20000001814 */
[----:B------:R-:W4:Y:S04]  /*f650*/  LDSM.16.M88.4 R20, [R228+0x8100] ;  /* 0x00810000e414783b */ /* 0x000f280000000200 */
[----:B------:R-:W4:Y:S03]  /*f660*/  LDSM.16.M88.4 R60, [R229+0x1c00] ;  /* 0x001c0000e53c783b */ /* 0x000f260000000200 */
[C---:B-1----:R-:W-:Y:S08]  /*f670*/  HMMA.16816.F32 R84, R8.reuse, R54, R96 ;  /* 0x000000360854723c */ /* 0x042ff00000001860 */
[-C--:B--2---:R-:W-:Y:S08]  /*f680*/  HMMA.16816.F32 R68, R8, R56.reuse, R76 ;  /* 0x000000380844723c */ /* 0x084ff0000000184c */
[----:B---3--:R-:W-:Y:S08]  /*f690*/  HMMA.16816.F32 R96, R12, R56, R92 ;  /* 0x000000380c60723c */ /* 0x008ff0000000185c */
[-C--:B------:R-:W-:Y:S08]  /*f6a0*/  HMMA.16816.F32 R76, R8, R58.reuse, R72 ;  /* 0x0000003a084c723c */ /* 0x080ff00000001848 */
[----:B------:R-:W-:Y:S01]  /*f6b0*/  HMMA.16816.F32 R92, R12, R58, R48 ;  /* 0x0000003a0c5c723c */ /* 0x000fe20000001830 */
[----:B------:R-:W-:Y:S07]  /*f6c0*/  LDSM.16.M88.4 R48, [R224+0x5100] ;  /* 0x00510000e030783b */ /* 0x000fee0000000200 */
[C---:B------:R-:W-:Y:S08]  /*f6d0*/  HMMA.16816.F32 R88, R8.reuse, R52, R104 ;  /* 0x000000340858723c */ /* 0x040ff00000001868 */
[----:B------:R-:W-:Y:S08]  /*f6e0*/  HMMA.16816.F32 R112, R8, R38, R112 ;  /* 0x000000260870723c */ /* 0x000ff00000001870 */
[----:B------:R-:W-:Y:S08]  /*f6f0*/  HMMA.16816.F32 R80, R12, R52, R116 ;  /* 0x000000340c50723c */ /* 0x000ff00000001874 */
[C---:B------:R-:W-:Y:S08]  /*f700*/  HMMA.16816.F32 R104, R8.reuse, R36, R128 ;  /* 0x000000240868723c */ /* 0x040ff00000001880 */
[C---:B----4-:R-:W-:Y:S08]  /*f710*/  HMMA.16816.F32 R108, R8.reuse, R32, R108 ;  /* 0x00000020086c723c */ /* 0x050ff0000000186c */
[----:B------:R-:W-:Y:S08]  /*f720*/  HMMA.16816.F32 R100, R8, R34, R100 ;  /* 0x000000220864723c */ /* 0x000ff00000001864 */
[C---:B------:R-:W-:Y:S01]  /*f730*/  HMMA.16816.F32 R52, R12.reuse, R54, R44 ;  /* 0x000000360c34723c */ /* 0x040fe2000000182c */
[----:B------:R-:W-:Y:S07]  /*f740*/  LDSM.16.M88.4 R44, [R224+0x5500] ;  /* 0x00550000e02c783b */ /* 0x000fee0000000200 */
[C---:B------:R-:W-:Y:S08]  /*f750*/  HMMA.16816.F32 R8, R12.reuse, R36, R120 ;  /* 0x000000240c08723c */ /* 0x040ff00000001878 */
[C---:B------:R-:W-:Y:S08]  /*f760*/  HMMA.16816.F32 R36, R12.reuse, R38, R64 ;  /* 0x000000260c24723c */ /* 0x040ff00000001840 */
[C---:B------:R-:W-:Y:S08]  /*f770*/  HMMA.16816.F32 R72, R12.reuse, R32, R124 ;  /* 0x000000200c48723c */ /* 0x040ff0000000187c */
[----:B------:R-:W-:Y:S01]  /*f780*/  HMMA.16816.F32 R56, R12, R34, R16 ;  /* 0x000000220c38723c */ /* 0x000fe20000001810 */
[----:B------:R-:W1:Y:S04]  /*f790*/  LDSM.16.M88.4 R16, [R227+0xb100] ;  /* 0x00b10000e310783b */ /* 0x000e680000000200 */
[----:B------:R-:W2:Y:S03]  /*f7a0*/  LDSM.16.M88.4 R12, [R227+0xa100] ;  /* 0x00a10000e30c783b */ /* 0x000ea60000000200 */
[C---:B-----5:R-:W-:Y:S01]  /*f7b0*/  HMMA.16816.F32 R68, R4.reuse, R28, R68 ;  /* 0x0000001c0444723c */ /* 0x060fe20000001844 */
[----:B------:R-:W3:Y:S07]  /*f7c0*/  LDSM.16.M88.4 R32, [R224+0x5900] ;  /* 0x00590000e020783b */ /* 0x000eee0000000200 */
[----:B------:R-:W-:Y:S08]  /*f7d0*/  HMMA.16816.F32 R64, R4, R30, R76 ;  /* 0x0000001e0440723c */ /* 0x000ff0000000184c */
[C---:B------:R-:W-:Y:S08]  /*f7e0*/  HMMA.16816.F32 R124, R20.reuse, R28, R96 ;  /* 0x0000001c147c723c */ /* 0x040ff00000001860 */
[----:B------:R-:W-:Y:S01]  /*f7f0*/  HMMA.16816.F32 R120, R20, R30, R92 ;  /* 0x0000001e1478723c */ /* 0x000fe2000000185c */
[----:B------:R-:W4:Y:S07]  /*f800*/  LDSM.16.M88.4 R28, [R224+0x5d00] ;  /* 0x005d0000e01c783b */ /* 0x000f2e0000000200 */
[C---:B------:R-:W-:Y:S08]  /*f810*/  HMMA.16816.F32 R136, R4.reuse, R42, R112 ;  /* 0x0000002a0488723c */ /* 0x040ff00000001870 */
[C---:B------:R-:W-:Y:S08]  /*f820*/  HMMA.16816.F32 R76, R4.reuse, R24, R88 ;  /* 0x00000018044c723c */ /* 0x040ff00000001858 */
[C---:B------:R-:W-:Y:S08]  /*f830*/  HMMA.16816.F32 R144, R4.reuse, R26, R84 ;  /* 0x0000001a0490723c */ /* 0x040ff00000001854 */
[----:B------:R-:W-:Y:S08]  /*f840*/  HMMA.16816.F32 R132, R4, R60, R108 ;  /* 0x0000003c0484723c */ /* 0x000ff0000000186c */
[C---:B------:R-:W-:Y:S08]  /*f850*/  HMMA.16816.F32 R116, R20.reuse, R24, R80 ;  /* 0x000000181474723c */ /* 0x040ff00000001850 */
[----:B------:R-:W-:Y:S01]  /*f860*/  HMMA.16816.F32 R112, R20, R26, R52 ;  /* 0x0000001a1470723c */ /* 0x000fe20000001834 */
[----:B------:R-:W-:Y:S07]  /*f870*/  LDSM.16.M88.4 R24, [R229+0x2400] ;  /* 0x00240000e518783b */ /* 0x000fee0000000200 */
[C---:B------:R-:W-:Y:S08]  /*f880*/  HMMA.16816.F32 R140, R4.reuse, R40, R104 ;  /* 0x00000028048c723c */ /* 0x040ff00000001868 */
[----:B------:R-:W-:Y:S01]  /*f890*/  HMMA.16816.F32 R128, R4, R62, R100 ;  /* 0x0000003e0480723c */ /* 0x000fe20000001864 */
[----:B------:R-:W5:Y:S07]  /*f8a0*/  LDSM.16.M88.4 R4, [R228+0xb100] ;  /* 0x00b10000e404783b */ /* 0x000f6e0000000200 */
[C---:B------:R-:W-:Y:S01]  /*f8b0*/  HMMA.16816.F32 R108, R20.reuse, R40, R8 ;  /* 0x00000028146c723c */ /* 0x040fe20000001808 */
[----:B------:R-:W2:Y:S07]  /*f8c0*/  LDSM.16.M88.4 R8, [R228+0xa100] ;  /* 0x00a10000e408783b */ /* 0x000eae0000000200 */
[C---:B------:R-:W-:Y:S01]  /*f8d0*/  HMMA.16816.F32 R104, R20.reuse, R42, R36 ;  /* 0x0000002a1468723c */ /* 0x040fe20000001824 */
[----:B------:R-:W3:Y:S04]  /*f8e0*/  LDSM.16.M88.4 R36, [R229+0x2c00] ;  /* 0x002c0000e524783b */ /* 0x000ee80000000200 */
[----:B------:R-:W3:Y:S03]  /*f8f0*/  LDSM.16.M88.4 R40, [R229+0x2000] ;  /* 0x00200000e528783b */ /* 0x000ee60000000200 */
[C---:B------:R-:W-:Y:S08]  /*f900*/  HMMA.16816.F32 R100, R20.reuse, R60, R72 ;  /* 0x0000003c1464723c */ /* 0x040ff00000001848 */
[----:B------:R-:W-:Y:S01]  /*f910*/  HMMA.16816.F32 R96, R20, R62, R56 ;  /* 0x0000003e1460723c */ /* 0x000fe20000001838 */
[----:B------:R-:W3:Y:S01]  /*f920*/  LDSM.16.M88.4 R20, [R229+0x2800] ;  /* 0x00280000e514783b */ /* 0x000ee20000000200 */
[----:B------:R-:W-:-:S06]  /*f930*/  DEPBAR.LE SB0, 0x0 ;  /* 0x000080000000791a */ /* 0x000fcc0000000000 */
[C---:B-1----:R-:W-:Y:S08]  /*f940*/  HMMA.16816.F32 R92, R16.reuse, R48, R68 ;  /* 0x00000030105c723c */ /* 0x042ff00000001844 */
[----:B------:R-:W-:Y:S08]  /*f950*/  HMMA.16816.F32 R88, R16, R50, R64 ;  /* 0x000000321058723c */ /* 0x000ff00000001840 */
[C---:B--2---:R-:W-:Y:S08]  /*f960*/  HMMA.16816.F32 R60, R12.reuse, R48, R124 ;  /* 0x000000300c3c723c */ /* 0x044ff0000000187c */
[----:B------:R-:W-:Y:S08]  /*f970*/  HMMA.16816.F32 R56, R12, R50, R120 ;  /* 0x000000320c38723c */ /* 0x000ff00000001878 */
[C---:B------:R-:W-:Y:S08]  /*f980*/  HMMA.16816.F32 R84, R16.reuse, R44, R76 ;  /* 0x0000002c1054723c */ /* 0x040ff0000000184c */
[----:B------:R-:W-:Y:S08]  /*f990*/  HMMA.16816.F32 R80, R16, R46, R144 ;  /* 0x0000002e1050723c */ /* 0x000ff00000001890 */
[C---:B------:R-:W-:Y:S08]  /*f9a0*/  HMMA.16816.F32 R52, R12.reuse, R44, R116 ;  /* 0x0000002c0c34723c */ /* 0x040ff00000001874 */
[----:B------:R-:W-:Y:S08]  /*f9b0*/  HMMA.16816.F32 R48, R12, R46, R112 ;  /* 0x0000002e0c30723c */ /* 0x000ff00000001870 */
[C---:B---3--:R-:W-:Y:S08]  /*f9c0*/  HMMA.16816.F32 R76, R16.reuse, R32, R140 ;  /* 0x00000020104c723c */ /* 0x048ff0000000188c */
[C---:B------:R-:W-:Y:S08]  /*f9d0*/  HMMA.16816.F32 R72, R16.reuse, R34, R136 ;  /* 0x000000221048723c */ /* 0x040ff00000001888 */
[C---:B----4-:R-:W-:Y:S08]  /*f9e0*/  HMMA.16816.F32 R68, R16.reuse, R28, R132 ;  /* 0x0000001c1044723c */ /* 0x050ff00000001884 */
[----:B------:R-:W-:Y:S08]  /*f9f0*/  HMMA.16816.F32 R64, R16, R30, R128 ;  /* 0x0000001e1040723c */ /* 0x000ff00000001880 */
[C---:B------:R-:W-:Y:S08]  /*fa00*/  HMMA.16816.F32 R44, R12.reuse, R32, R108 ;  /* 0x000000200c2c723c */ /* 0x040ff0000000186c */
[C---:B------:R-:W-:Y:S08]  /*fa10*/  HMMA.16816.F32 R32, R12.reuse, R34, R104 ;  /* 0x000000220c20723c */ /* 0x040ff00000001868 */
[C---:B------:R-:W-:Y:S08]  /*fa20*/  HMMA.16816.F32 R16, R12.reuse, R28, R100 ;  /* 0x0000001c0c10723c */ /* 0x040ff00000001864 */
[----:B------:R-:W-:Y:S08]  /*fa30*/  HMMA.16816.F32 R12, R12, R30, R96 ;  /* 0x0000001e0c0c723c */ /* 0x000ff00000001860 */
[C---:B-----5:R-:W-:Y:S08]  /*fa40*/  HMMA.16816.F32 R84, R4.reuse, R24, R84 ;  /* 0x000000180454723c */ /* 0x060ff00000001854 */
[----:B------:R-:W-:Y:S08]  /*fa50*/  HMMA.16816.F32 R80, R4, R26, R80 ;  /* 0x0000001a0450723c */ /* 0x000ff00000001850 */
[C---:B------:R-:W-:Y:S08]  /*fa60*/  HMMA.16816.F32 R52, R8.reuse, R24, R52 ;  /* 0x000000180834723c */ /* 0x040ff00000001834 */
[----:B------:R-:W-:Y:S08]  /*fa70*/  HMMA.16816.F32 R48, R8, R26, R48 ;  /* 0x0000001a0830723c */ /* 0x000ff00000001830 */
[C---:B------:R-:W-:Y:S08]  /*fa80*/  HMMA.16816.F32 R68, R4.reuse, R36, R68 ;  /* 0x000000240444723c */ /* 0x040ff00000001844 */
[----:B------:R-:W-:Y:S08]  /*fa90*/  HMMA.16816.F32 R64, R4, R38, R64 ;  /* 0x000000260440723c */ /* 0x000ff00000001840 */
[----:B------:R-:W-:Y:S08]  /*faa0*/  HMMA.16816.F32 R24, R8, R36, R16 ;  /* 0x000000240818723c */ /* 0x000ff00000001810 */
        /* <DEDUP_REMOVED lines=8> */
[----:B------:R-:W-:Y:S01]  /*fb30*/  HMMA.16816.F32 R36, R8, R38, R12 ;  /* 0x000000260824723c */ /* 0x000fe2000000180c */
[----:B------:R-:W-:Y:S06]  /*fb40*/  BAR.SYNC.DEFER_BLOCKING 0x0 ;  /* 0x0000000000007b1d */ /* 0x000fec0000010000 */
[----:B------:R-:W-:Y:S10]  /*fb50*/  @!P0 BRA `(.L_x_828) ;  /* 0x0000045000008947 */ /* 0x000ff40003800000 */
[----:B------:R-:W-:Y:S01]  /*fb60*/  ULEA UR4, UR8, UR13, 0x6 ;  /* 0x0000000d08047291 */ /* 0x000fe2000f8e303f */
[----:B------:R-:W-:Y:S01]  /*fb70*/  ISETP.NE.AND P2, PT, R164, 0x1, PT ;  /* 0x00000001a400780c */ /* 0x000fe20003f45270 */
[----:B------:R-:W-:-:S04]  /*fb80*/  IMAD.MOV.U32 R8, RZ, RZ, RZ ;  /* 0x000000ffff087224 */ /* 0x000fc800078e00ff */
        /* <DEDUP_REMOVED lines=19> */
[----:B------:R-:W-:Y:S01]  /*fcc0*/  SHF.R.S32.HI R3, RZ, 0x1f, R9 ;  /* 0x0000001fff037819 */ /* 0x000fe20000011409 */
[----:B------:R3:W-:Y:S01]  /*fcd0*/  STL [R1+0x10], R9 ;  /* 0x0000100901007387 */ /* 0x0007e20000100800 */
[----:B------:R-:W-:-:S03]  /*fce0*/  ISETP.NE.U32.AND P2, PT, R20, RZ, PT ;  /* 0x000000ff1400720c */ /* 0x000fc60003f45070 */
[----:B------:R-:W-:-:S04]  /*fcf0*/  IMAD R3, R3, c[0x0][0x1e0], RZ ;  /* 0x0000780003037a24 */ /* 0x000fc800078e02ff */
[----:B------:R-:W-:-:S04]  /*fd00*/  IMAD R3, R9, c[0x0][0x1e4], R3 ;  /* 0x0000790009037a24 */ /* 0x000fc800078e0203 */
[----:B------:R-:W-:Y:S01]  /*fd10*/  IMAD.IADD R5, R5, 0x1, R3 ;  /* 0x0000000105057824 */ /* 0x000fe200078e0203 */
[----:B-1----:R-:W-:Y:S02]  /*fd20*/  IADD3 R7, -R20, 0x10, RZ ;  /* 0x0000001014077810 */ /* 0x002fe40007ffe1ff */
[----:B---3--:R-:W-:Y:S02]  /*fd30*/  SHF.L.U64.HI R9, R158, 0x1, R160 ;  /* 0x000000019e097819 */ /* 0x008fe400000102a0 */
[----:B--2---:R-:W-:Y:S01]  /*fd40*/  SHF.R.S32.HI R3, RZ, 0x1f, R8 ;  /* 0x0000001fff037819 */ /* 0x004fe20000011408 */
[----:B------:R-:W-:Y:S01]  /*fd50*/  IMAD.WIDE.U32 R4, R8, c[0x0][0x1f0], R4 ;  /* 0x00007c0008047a25 */ /* 0x000fe200078e0004 */
[----:B------:R1:W-:Y:S03]  /*fd60*/  STL [R1+0xc], R8 ;  /* 0x00000c0801007387 */ /* 0x0003e60000100800 */
[----:B------:R-:W-:-:S04]  /*fd70*/  IMAD R3, R3, c[0x0][0x1f0], RZ ;  /* 0x00007c0003037a24 */ /* 0x000fc800078e02ff */
[----:B------:R-:W-:Y:S01]  /*fd80*/  IMAD R6, R8, c[0x0][0x1f4], R3 ;  /* 0x00007d0008067a24 */ /* 0x000fe200078e0203 */
[----:B------:R-:W-:-:S04]  /*fd90*/  IADD3 R3, P0, R4, UR22, RZ ;  /* 0x0000001604037c10 */ /* 0x000fc8000ff1e0ff */
[----:B------:R-:W-:Y:S02]  /*fda0*/  IADD3.X R6, R5, UR16, R6, P0, !PT ;  /* 0x0000001005067c10 */ /* 0x000fe400087fe406 */
[----:B------:R-:W-:-:S04]  /*fdb0*/  LEA R5, P0, R3, c[0x0][0x1c8], 0x1 ;  /* 0x0000720003057a11 */ /* 0x000fc800078008ff */
[----:B------:R-:W-:Y:S02]  /*fdc0*/  LEA.HI.X R6, R3, c[0x0][0x1cc], R6, 0x1, P0 ;  /* 0x0000730003067a11 */ /* 0x000fe400000f0c06 */
[----:B------:R-:W2:Y:S04]  /*fdd0*/  SHFL.IDX PT, R3, R5, 0x1, 0x1c1f ;  /* 0x003c1f0005037f89 */ /* 0x000ea800000e0000 */
[----:B------:R-:W3:Y:S01]  /*fde0*/  SHFL.IDX PT, R4, R6, 0x1, 0x1c1f ;  /* 0x003c1f0006047f89 */ /* 0x000ee200000e0000 */
[----:B-1----:R-:W-:Y:S01]  /*fdf0*/  LOP3.LUT R8, R7, 0xf, RZ, 0xc0, !PT ;  /* 0x0000000f07087812 */ /* 0x002fe200078ec0ff */
[----:B------:R-:W-:Y:S02]  /*fe00*/  IMAD.SHL.U32 R7, R158, 0x2, RZ ;  /* 0x000000029e077824 */ /* 0x000fe400078e00ff */
[----:B------:R-:W1:Y:S04]  /*fe10*/  SHFL.IDX PT, R5, R5, RZ, 0x1c1f ;  /* 0x001c1fff05057589 */ /* 0x000e6800000e0000 */
[----:B------:R-:W4:Y:S01]  /*fe20*/  SHFL.IDX PT, R6, R6, RZ, 0x1c1f ;  /* 0x001c1fff06067589 */ /* 0x000f2200000e0000 */
[----:B--2---:R-:W-:-:S02]  /*fe30*/  IADD3 R16, P1, P0, R8, R3, R21 ;  /* 0x0000000308107210 */ /* 0x004fc4000783e015 */
[----:B------:R-:W-:Y:S02]  /*fe40*/  LOP3.LUT R8, R10, 0xf, RZ, 0xc0, !PT ;  /* 0x0000000f0a087812 */ /* 0x000fe400078ec0ff */
[----:B------:R-:W-:Y:S02]  /*fe50*/  IADD3 R10, -R151, 0x10, RZ ;  /* 0x00000010970a7810 */ /* 0x000fe40007ffe1ff */
[-C--:B---3--:R-:W-:Y:S02]  /*fe60*/  IADD3.X R17, RZ, R4.reuse, R11, P1, P0 ;  /* 0x00000004ff117210 */ /* 0x088fe40000fe040b */
[----:B------:R-:W-:Y:S02]  /*fe70*/  IADD3 R14, P1, P0, R8, R3, R7 ;  /* 0x00000003080e7210 */ /* 0x000fe4000783e007 */
[----:B------:R-:W-:Y:S02]  /*fe80*/  LOP3.LUT R8, R10, 0xf, RZ, 0xc0, !PT ;  /* 0x0000000f0a087812 */ /* 0x000fe400078ec0ff */
[----:B------:R-:W-:-:S02]  /*fe90*/  IADD3.X R15, RZ, R4, R9, P1, P0 ;  /* 0x00000004ff0f7210 */ /* 0x000fc40000fe0409 */
[----:B------:R-:W-:Y:S02]  /*fea0*/  IADD3 R12, P1, P0, R8, R3, R18 ;  /* 0x00000003080c7210 */ /* 0x000fe4000783e012 */
[----:B------:R-:W-:-:S04]  /*feb0*/  SHF.L.U64.HI R3, R156, 0x1, R157 ;  /* 0x000000019c037819 */ /* 0x000fc8000001029d */
[----:B------:R-:W-:Y:S02]  /*fec0*/  IADD3.X R13, RZ, R4, R3, P1, P0 ;  /* 0x00000004ff0d7210 */ /* 0x000fe40000fe0403 */
[C---:B-1----:R-:W-:Y:S02]  /*fed0*/  IADD3 R8, P0, R5.reuse, R7, RZ ;  /* 0x0000000705087210 */ /* 0x042fe40007f1e0ff */
[----:B------:R-:W-:-:S03]  /*fee0*/  IADD3 R10, P1, R5, R21, RZ ;  /* 0x00000015050a7210 */ /* 0x000fc60007f3e0ff */
[C---:B----4-:R-:W-:Y:S01]  /*fef0*/  IMAD.X R9, R6.reuse, 0x1, R9, P0 ;  /* 0x0000000106097824 */ /* 0x050fe200000e0609 */
[----:B------:R-:W-:Y:S01]  /*ff00*/  IADD3 R4, P0, R5, R18, RZ ;  /* 0x0000001205047210 */ /* 0x000fe20007f1e0ff */
[----:B------:R-:W-:Y:S01]  /*ff10*/  IMAD.X R11, R6, 0x1, R11, P1 ;  /* 0x00000001060b7824 */ /* 0x000fe200008e060b */
[----:B------:R-:W-:-:S03]  /*ff20*/  ISETP.NE.U32.AND P1, PT, R19, RZ, PT ;  /* 0x000000ff1300720c */ /* 0x000fc60003f25070 */
[----:B------:R-:W-:Y:S01]  /*ff30*/  IMAD.X R5, R6, 0x1, R3, P0 ;  /* 0x0000000106057824 */ /* 0x000fe200000e0603 */
[----:B------:R-:W-:Y:S01]  /*ff40*/  ISETP.NE.U32.AND P0, PT, R151, RZ, PT ;  /* 0x000000ff9700720c */ /* 0x000fe20003f05070 */
[----:B------:R1:W-:Y:S04]  /*ff50*/  LDGSTS.E.BYPASS.LTC128B.128 [R155+0x3100], [R10.64], !P5 ;  /* 0x031000000a9b7fae */ /* 0x0003e8000e901d54 */
[----:B------:R1:W-:Y:S04]  /*ff60*/  LDGSTS.E.BYPASS.LTC128B.128 [R155+0x4100], [R8.64], !P6 ;  /* 0x04100000089b7fae */ /* 0x0003e8000f101d54 */
[----:B------:R1:W-:Y:S04]  /*ff70*/  LDGSTS.E.BYPASS.LTC128B.128 [R155+0x5100], [R4.64], !P4 ;  /* 0x05100000049b7fae */ /* 0x0003e8000e101d54 */
[----:B------:R1:W-:Y:S04]  /*ff80*/  LDGSTS.E.BYPASS.LTC128B.128.ZFILL [R155+0x3900], [R16.64], P2 ;  /* 0x03900000109b7fae */ /* 0x0003e80009141d54 */
[----:B------:R1:W-:Y:S04]  /*ff90*/  LDGSTS.E.BYPASS.LTC128B.128.ZFILL [R155+0x4900], [R14.64], P1 ;  /* 0x049000000e9b7fae */ /* 0x0003e80008941d54 */
[----:B------:R1:W-:Y:S02]  /*ffa0*/  LDGSTS.E.BYPASS.LTC128B.128.ZFILL [R155+0x5900], [R12.64], P0 ;  /* 0x059000000c9b7fae */ /* 0x0003e40008141d54 */
.L_x_828:
[----:B------:R-:W-:Y:S01]  /*ffb0*/  FMUL.FTZ R3, R48, c[0x0][0x320] ;  /* 0x0000c80030037a20 */ /* 0x000fe20000410000 */
[----:B-1----:R-:W-:Y:S01]  /*ffc0*/  SHF.R.S32.HI R5, RZ, 0x1f, R153 ;  /* 0x0000001fff057819 */ /* 0x002fe20000011499 */
[----:B------:R-:W-:Y:S01]  /*ffd0*/  FMUL.FTZ R4, R26, c[0x0][0x320] ;  /* 0x0000c8001a047a20 */ /* 0x000fe20000410000 */
[----:B------:R-:W-:Y:S01]  /*ffe0*/  PLOP3.LUT P1, PT, PT, PT, UP2, 0x80, 0x0 ;  /* 0x000000000000781c */ /* 0x000fe20003f2f028 */
[----:B------:R1:W-:Y:S01]  /*fff0*/  MUFU.TANH R98, R3 ;  /* 0x0000000300627308 */ /* 0x0003e20000002400 */
[----:B------:R-:W-:Y:S01]  /*10000*/  PLOP3.LUT P0, PT, PT, PT, UP2, 0x80, 0x0 ;  /* 0x000000000000781c */ /* 0x000fe20003f0f028 */
[----:B------:R-:W-:Y:S01]  /*10010*/  UMOV UR4, 0xffffffc0 ;  /* 0xffffffc000047882 */ /* 0x000fe20000000000 */
[----:B------:R-:W-:Y:S01]  /*10020*/  FMUL.FTZ R20, R38, c[0x0][0x320] ;  /* 0x0000c80026147a20 */ /* 0x000fe20000410000 */
[----:B------:R-:W-:Y:S01]  /*10030*/  UIMAD UR4, UR8, UR4, 0x41 ;  /* 0x00000041080474a4 */ /* 0x000fe2000f8e0204 */
[----:B------:R-:W-:Y:S01]  /*10040*/  FMUL.FTZ R16, R27, c[0x0][0x320] ;  /* 0x0000c8001b107a20 */ /* 0x000fe20000410000 */
[----:B------:R-:W-:Y:S01]  /*10050*/  UIADD3 UR8, UR8, -0x2, URZ ;  /* 0xfffffffe08087890 */ /* 0x000fe2000fffe03f */
[----:B------:R-:W-:Y:S01]  /*10060*/  FMUL.FTZ R23, R39, c[0x0][0x320] ;  /* 0x0000c80027177a20 */ /* 0x000fe20000410000 */
[----:B------:R2:W-:Y:S01]  /*10070*/  MUFU.TANH R210, R4 ;  /* 0x0000000400d27308 */ /* 0x0005e20000002400 */
[----:B------:R-:W-:Y:S01]  /*10080*/  FMUL.FTZ R12, R67, c[0x0][0x320] ;  /* 0x0000c800430c7a20 */ /* 0x000fe20000410000 */
[----:B------:R-:W0:Y:S01]  /*10090*/  LDGDEPBAR ;  /* 0x00000000000079af */ /* 0x000e220000000000 */
[----:B------:R-:W-:-:S04]  /*100a0*/  IMAD.SHL.U32 R225, R0, 0x2, RZ ;  /* 0x0000000200e17824 */ /* 0x000fc800078e00ff */
[----:B------:R-:W-:Y:S01]  /*100b0*/  IMAD R226, R2, 0x2, R225 ;  /* 0x0000000202e27824 */ /* 0x000fe200078e02e1 */
[----:B------:R-:W-:Y:S01]  /*100c0*/  MUFU.TANH R12, R12 ;  /* 0x0000000c000c7308 */ /* 0x000fe20000002400 */
[----:B-1----:R-:W-:-:S07]  /*100d0*/  FMUL.FTZ R3, R49, c[0x0][0x320] ;  /* 0x0000c80031037a20 */ /* 0x002fce0000410000 */
[----:B------:R1:W-:Y:S01]  /*100e0*/  MUFU.TANH R97, R3 ;  /* 0x0000000300617308 */ /* 0x0003e20000002400 */
[----:B--2---:R-:W-:Y:S01]  /*100f0*/  LEA.HI R4, R5, R153, RZ, 0x2 ;  /* 0x0000009905047211 */ /* 0x004fe200078f10ff */
[----:B------:R-:W-:-:S03]  /*10100*/  FMUL.FTZ R5, R68, c[0x0][0x320] ;  /* 0x0000c80044057a20 */ /* 0x000fc60000410000 */
[----:B------:R-:W-:-:S03]  /*10110*/  LOP3.LUT R4, R4, 0xffffffc, RZ, 0xc0, !PT ;  /* 0x0ffffffc04047812 */ /* 0x000fc600078ec0ff */
[----:B------:R2:W-:Y:S02]  /*10120*/  MUFU.TANH R28, R5 ;  /* 0x00000005001c7308 */ /* 0x0005e40000002400 */
[----:B------:R-:W-:Y:S01]  /*10130*/  IMAD.IADD R7, R153, 0x1, -R4 ;  /* 0x0000000199077824 */ /* 0x000fe200078e0a04 */
[----:B------:R-:W-:Y:S01]  /*10140*/  LEA.HI R4, R152, R152, RZ, 0x1 ;  /* 0x0000009898047211 */ /* 0x000fe200078f08ff */
[----:B-1----:R-:W-:-:S04]  /*10150*/  FMUL.FTZ R3, R44, c[0x0][0x320] ;  /* 0x0000c8002c037a20 */ /* 0x002fc80000410000 */
[----:B------:R-:W-:Y:S01]  /*10160*/  MUFU.TANH R16, R16 ;  /* 0x0000001000107308 */ /* 0x000fe20000002400 */
[----:B--2---:R-:W-:-:S07]  /*10170*/  FMUL.FTZ R5, R69, c[0x0][0x320] ;  /* 0x0000c80045057a20 */ /* 0x004fce0000410000 */
[----:B------:R1:W-:Y:S08]  /*10180*/  MUFU.TANH R149, R3 ;  /* 0x0000000300957308 */ /* 0x0003f00000002400 */
[----:B------:R2:W-:Y:S01]  /*10190*/  MUFU.TANH R26, R5 ;  /* 0x00000005001a7308 */ /* 0x0005e20000002400 */
[----:B-1----:R-:W-:-:S07]  /*101a0*/  FMUL.FTZ R3, R32, c[0x0][0x320] ;  /* 0x0000c80020037a20 */ /* 0x002fce0000410000 */
[----:B------:R-:W-:Y:S01]  /*101b0*/  MUFU.TANH R20, R20 ;  /* 0x0000001400147308 */ /* 0x000fe20000002400 */
[----:B--2---:R-:W-:-:S07]  /*101c0*/  IMAD.SHL.U32 R5, R4, 0x20, RZ ;  /* 0x0000002004057824 */ /* 0x004fce00078e00ff */
[----:B------:R1:W-:Y:S08]  /*101d0*/  MUFU.TANH R166, R3 ;  /* 0x0000000300a67308 */ /* 0x0003f00000002400 */
[----:B------:R-:W-:Y:S01]  /*101e0*/  MUFU.TANH R23, R23 ;  /* 0x0000001700177308 */ /* 0x000fe20000002400 */
[----:B-1----:R-:W-:-:S07]  /*101f0*/  FMUL.FTZ R3, R33, c[0x0][0x320] ;  /* 0x0000c80021037a20 */ /* 0x002fce0000410000 */
        /* <DEDUP_REMOVED lines=77> */
[----:B-1----:R-:W-:-:S05]  /*106d0*/  LOP3.LUT R3, R154, 0xffffffe0, RZ, 0xc0, !PT ;  /* 0xffffffe09a037812 */ /* 0x002fca00078ec0ff */
[----:B------:R-:W-:-:S05]  /*106e0*/  IMAD.IADD R3, R159, 0x1, -R3 ;  /* 0x000000019f037824 */ /* 0x000fca00078e0a03 */
[----:B------:R-:W-:-:S04]  /*106f0*/  SHF.R.S32.HI R6, RZ, 0x1f, R3 ;  /* 0x0000001fff067819 */ /* 0x000fc80000011403 */
[----:B------:R-:W-:-:S04]  /*10700*/  LEA.HI R8, R6, R3, RZ, 0x2 ;  /* 0x0000000306087211 */ /* 0x000fc800078f10ff */
[----:B------:R-:W-:-:S05]  /*10710*/  LEA.HI.SX32 R6, R8, UR12, 0x1e ;  /* 0x0000000c08067c11 */ /* 0x000fca000f8ff2ff */
[----:B------:R-:W-:Y:S01]  /*10720*/  IMAD R9, R7, 0x10, R6 ;  /* 0x0000001007097824 */ /* 0x000fe200078e0206 */
[----:B------:R-:W-:Y:S01]  /*10730*/  LOP3.LUT R6, R4, 0x1ffffffe, RZ, 0xc0, !PT ;  /* 0x1ffffffe04067812 */ /* 0x000fe200078ec0ff */
[----:B------:R-:W-:Y:S01]  /*10740*/  FMUL.FTZ R7, R70, c[0x0][0x320] ;  /* 0x0000c80046077a20 */ /* 0x000fe20000410000 */
[----:B------:R-:W-:-:S03]  /*10750*/  LOP3.LUT R4, R5, 0xffffffc0, RZ, 0xc0, !PT ;  /* 0xffffffc005047812 */ /* 0x000fc600078ec0ff */
[----:B------:R-:W-:Y:S01]  /*10760*/  IMAD.IADD R6, R152, 0x1, -R6 ;  /* 0x0000000198067824 */ /* 0x000fe200078e0a06 */
[----:B------:R-:W-:Y:S01]  /*10770*/  MUFU.TANH R34, R7 ;  /* 0x0000000700227308 */ /* 0x000fe20000002400 */
[----:B------:R-:W-:Y:S02]  /*10780*/  IMAD.IADD R5, R4, 0x1, R9 ;  /* 0x0000000104057824 */ /* 0x000fe400078e0209 */
[----:B------:R-:W-:Y:S02]  /*10790*/  FMUL.FTZ R4, R71, c[0x0][0x320] ;  /* 0x0000c80047047a20 */ /* 0x000fe40000410000 */
[----:B------:R-:W-:-:S03]  /*107a0*/  IMAD R10, R6, 0x8, R5 ;  /* 0x00000008060a7824 */ /* 0x000fc600078e0205 */
[----:B------:R1:W-:Y:S01]  /*107b0*/  MUFU.TANH R31, R4 ;  /* 0x00000004001f7308 */ /* 0x0003e20000002400 */
[----:B------:R-:W-:Y:S01]  /*107c0*/  @P1 IMAD.HI.U32 R6, R10, c[0x0][0x2c8], RZ ;  /* 0x0000b2000a061a27 */ /* 0x000fe200078e00ff */
[----:B------:R5:W-:Y:S03]  /*107d0*/  STL [R1+0x24], R10 ;  /* 0x0000240a01007387 */ /* 0x000be60000100800 */
[----:B------:R-:W-:Y:S01]  /*107e0*/  IMAD.MOV.U32 R5, RZ, RZ, R10 ;  /* 0x000000ffff057224 */ /* 0x000fe200078e000a */
[----:B------:R-:W-:Y:S02]  /*107f0*/  @P0 SHF.R.U32.HI R5, RZ, c[0x0][0x2cc], R6 ;  /* 0x0000b300ff050a19 */ /* 0x000fe40000011606 */
[----:B------:R-:W-:Y:S01]  /*10800*/  LOP3.LUT R6, R8, 0x7ffffffc, RZ, 0xc0, !PT ;  /* 0x7ffffffc08067812 */ /* 0x000fe200078ec0ff */
[----:B------:R-:W-:Y:S02]  /*10810*/  FMUL.FTZ R8, R84, c[0x0][0x320] ;  /* 0x0000c80054087a20 */ /* 0x000fe40000410000 */
[----:B------:R-:W2:Y:S02]  /*10820*/  SHFL.IDX PT, R9, R5, RZ, 0x1c1f ;  /* 0x001c1fff05097589 */ /* 0x000ea400000e0000 */
[----:B------:R3:W-:Y:S02]  /*10830*/  MUFU.TANH R13, R8 ;  /* 0x00000008000d7308 */ /* 0x0007e40000002400 */
[----:B------:R-:W2:Y:S01]  /*10840*/  SHFL.IDX PT, R11, R5, 0x2, 0x1c1f ;  /* 0x005c1f00050b7f89 */ /* 0x000ea200000e0000 */
[----:B-1----:R-:W-:-:S05]  /*10850*/  FMUL.FTZ R4, R89, c[0x0][0x320] ;  /* 0x0000c80059047a20 */ /* 0x002fca0000410000 */
[----:B------:R1:W-:Y:S01]  /*10860*/  MUFU.TANH R19, R4 ;  /* 0x0000000400137308 */ /* 0x0003e20000002400 */
[----:B-----5:R-:W-:Y:S02]  /*10870*/  FMUL.FTZ R10, R65, c[0x0][0x320] ;  /* 0x0000c800410a7a20 */ /* 0x020fe40000410000 */
[----:B---3--:R-:W-:-:S06]  /*10880*/  FMUL.FTZ R8, R85, c[0x0][0x320] ;  /* 0x0000c80055087a20 */ /* 0x008fcc0000410000 */
[----:B------:R-:W-:Y:S01]  /*10890*/  MUFU.TANH R8, R8 ;  /* 0x0000000800087308 */ /* 0x000fe20000002400 */
[----:B-1----:R-:W-:-:S07]  /*108a0*/  FMUL.FTZ R4, R90, c[0x0][0x320] ;  /* 0x0000c8005a047a20 */ /* 0x002fce0000410000 */
[----:B------:R1:W-:Y:S02]  /*108b0*/  MUFU.TANH R25, R4 ;  /* 0x0000000400197308 */ /* 0x0003e40000002400 */
[----:B-1----:R-:W-:-:S06]  /*108c0*/  FMUL.FTZ R4, R64, c[0x0][0x320] ;  /* 0x0000c80040047a20 */ /* 0x002fcc0000410000 */
[----:B------:R1:W-:Y:S02]  /*108d0*/  MUFU.TANH R24, R4 ;  /* 0x0000000400187308 */ /* 0x0003e40000002400 */
[----:B-1----:R-:W-:Y:S02]  /*108e0*/  IMAD.IADD R4, R3, 0x1, -R6 ;  /* 0x0000000103047824 */ /* 0x002fe400078e0a06 */
[----:B------:R-:W-:Y:S02]  /*108f0*/  FMUL.FTZ R3, R92, c[0x0][0x320] ;  /* 0x0000c8005c037a20 */ /* 0x000fe40000410000 */
[----:B------:R-:W-:Y:S01]  /*10900*/  IMAD.U32 R6, RZ, RZ, UR4 ;  /* 0x00000004ff067e24 */ /* 0x000fe2000f8e00ff */
[----:B------:R-:W-:Y:S01]  /*10910*/  ULDC.64 UR4, c[0x0][0x2c8] ;  /* 0x0000b20000047ab9 */ /* 0x000fe20000000a00 */
[----:B------:R-:W-:Y:S01]  /*10920*/  IMAD.SHL.U32 R7, R4, 0x2, RZ ;  /* 0x0000000204077824 */ /* 0x000fe200078e00ff */
[----:B------:R1:W3:Y:S01]  /*10930*/  MUFU.TANH R15, R3 ;  /* 0x00000003000f7308 */ /* 0x0002e20000002400 */
[----:B------:R-:W-:Y:S01]  /*10940*/  FMUL.FTZ R4, R93, c[0x0][0x320] ;  /* 0x0000c8005d047a20 */ /* 0x000fe20000410000 */
[----:B------:R-:W-:-:S02]  /*10950*/  UIMAD.WIDE.U32 UR22, UR12, UR4, URZ ;  /* 0x000000040c1672a5 */ /* 0x000fc4000f8e003f */
[----:B------:R5:W-:Y:S04]  /*10960*/  STL [R1+0x2c], R7 ;  /* 0x00002c0701007387 */ /* 0x000be80000100800 */
[----:B------:R2:W2:Y:S01]  /*10970*/  MUFU.TANH R14, R4 ;  /* 0x00000004000e7308 */ /* 0x0004a20000002400 */
[----:B------:R-:W-:Y:S02]  /*10980*/  @UP2 UMOV UR7, UR23 ;  /* 0x0000001700072c82 */ /* 0x000fe40008000000 */
[----:B------:R-:W-:-:S04]  /*10990*/  @UP2 USHF.R.U32.HI UR12, URZ, UR5, UR7 ;  /* 0x000000053f0c2299 */ /* 0x000fc80008011607 */
[----:B------:R-:W-:Y:S01]  /*109a0*/  UIADD3 UR12, UR12, UR9, -UR17 ;  /* 0x000000090c0c7290 */ /* 0x000fe2000fffe811 */
[----:B-1----:R-:W-:-:S03]  /*109b0*/  IADD3 R3, -R7, UR9, R6 ;  /* 0x0000000907037c10 */ /* 0x002fc6000fffe106 */
[----:B------:R-:W-:Y:S01]  /*109c0*/  USHF.R.S32.HI UR4, URZ, 0x1f, UR12 ;  /* 0x0000001f3f047899 */ /* 0x000fe2000801140c */
[----:B------:R-:W-:-:S03]  /*109d0*/  IADD3 R6, R3, -UR17, RZ ;  /* 0x8000001103067c10 */ /* 0x000fc6000fffe0ff */
[----:B------:R-:W-:Y:S02]  /*109e0*/  ULEA.HI UR4, UR4, UR12, URZ, 0x6 ;  /* 0x0000000c04047291 */ /* 0x000fe4000f8f303f */
[----:B--2---:R-:W-:Y:S02]  /*109f0*/  IMAD.IADD R3, R6, 0x1, R9 ;  /* 0x0000000106037824 */ /* 0x004fe400078e0209 */
[----:B------:R-:W-:Y:S01]  /*10a00*/  FMUL.FTZ R9, R66, c[0x0][0x320] ;  /* 0x0000c80042097a20 */ /* 0x000fe20000410000 */
[----:B------:R-:W-:Y:S01]  /*10a10*/  USHF.R.S32.HI UR7, URZ, 0x6, UR4 ;  /* 0x000000063f077899 */ /* 0x000fe20008011404 */
[----:B-----5:R-:W-:Y:S02]  /*10a20*/  IADD3 R7, -R7, UR19, RZ ;  /* 0x0000001307077c10 */ /* 0x020fe4000fffe1ff */
[----:B------:R1:W-:Y:S01]  /*10a30*/  MUFU.TANH R27, R9 ;  /* 0x00000009001b7308 */ /* 0x0003e20000002400 */
[----:B------:R-:W-:Y:S01]  /*10a40*/  UISETP.LT.AND UP0, UPT, URZ, UR7, UPT ;  /* 0x000000073f00728c */ /* 0x000fe2000bf01270 */
[----:B------:R-:W-:Y:S01]  /*10a50*/  IMNMX R4, R7, R3, PT ;  /* 0x0000000307047217 */ /* 0x000fe20003800200 */
[----:B------:R-:W-:-:S02]  /*10a60*/  IMAD.IADD R3, R6, 0x1, R11 ;  /* 0x0000000106037824 */ /* 0x000fc400078e020b */
[----:B------:R-:W-:Y:S01]  /*10a70*/  FMUL.FTZ R11, R91, c[0x0][0x320] ;  /* 0x0000c8005b0b7a20 */ /* 0x000fe20000410000 */
[C---:B------:R-:W-:Y:S01]  /*10a80*/  ISETP.GT.AND P0, PT, R4.reuse, RZ, PT ;  /* 0x000000ff0400720c */ /* 0x040fe20003f04270 */
[----:B------:R-:W-:Y:S01]  /*10a90*/  USEL UR7, URZ, UR7, !UP0 ;  /* 0x000000073f077287 */ /* 0x000fe2000c000000 */
[C---:B------:R-:W-:Y:S02]  /*10aa0*/  ISETP.GT.AND P1, PT, R4.reuse, 0x1, PT ;  /* 0x000000010400780c */ /* 0x040fe40003f24270 */
[----:B------:R-:W-:Y:S01]  /*10ab0*/  FSEL R33, R33, -INF , P0 ;  /* 0xff80000021217808 */ /* 0x000fe20000000000 */
[----:B------:R-:W-:Y:S01]  /*10ac0*/  MUFU.TANH R11, R11 ;  /* 0x0000000b000b7308 */ /* 0x000fe20000002400 */
[----:B------:R-:W-:Y:S02]  /*10ad0*/  ISETP.GT.AND P0, PT, R4, 0x8, PT ;  /* 0x000000080400780c */ /* 0x000fe40003f04270 */
[----:B------:R-:W-:Y:S02]  /*10ae0*/  IMNMX R3, R7, R3, PT ;  /* 0x0000000307037217 */ /* 0x000fe40003800200 */
[----:B------:R-:W-:Y:S01]  /*10af0*/  FSEL R38, R18, -INF , P1 ;  /* 0xff80000012267808 */ /* 0x000fe20000800000 */
[----:B-1----:R-:W-:Y:S01]  /*10b00*/  SHFL.IDX PT, R9, R5, 0x1, 0x1c1f ;  /* 0x003c1f0005097f89 */ /* 0x002fe200000e0000 */
[----:B----4-:R-:W-:-:S02]  /*10b10*/  FSEL R45, R17, -INF , P0 ;  /* 0xff800000112d7808 */ /* 0x010fc40000000000 */
[C---:B------:R-:W-:Y:S02]  /*10b20*/  ISETP.GT.AND P1, PT, R3.reuse, RZ, PT ;  /* 0x000000ff0300720c */ /* 0x040fe40003f24270 */
[----:B------:R-:W-:Y:S02]  /*10b30*/  ISETP.GT.AND P0, PT, R3, 0x1, PT ;  /* 0x000000010300780c */ /* 0x000fe40003f04270 */
[----:B---3--:R-:W-:Y:S02]  /*10b40*/  FSEL R17, R15, -INF , P1 ;  /* 0xff8000000f117808 */ /* 0x008fe40000800000 */
[----:B------:R-:W-:Y:S02]  /*10b50*/  FSEL R18, R14, -INF , P0 ;  /* 0xff8000000e127808 */ /* 0x000fe40000000000 */
[C---:B------:R-:W-:Y:S01]  /*10b60*/  ISETP.GT.AND P1, PT, R3.reuse, 0x8, PT ;  /* 0x000000080300780c */ /* 0x040fe20003f24270 */
[----:B------:R1:W2:Y:S01]  /*10b70*/  MUFU.TANH R14, R10 ;  /* 0x0000000a000e7308 */ /* 0x0002a20000002400 */
[----:B------:R-:W-:-:S02]  /*10b80*/  ISETP.GT.AND P0, PT, R3, 0x9, PT ;  /* 0x000000090300780c */ /* 0x000fc40003f04270 */
[----:B------:R-:W-:Y:S02]  /*10b90*/  FSEL R21, R21, -INF , P1 ;  /* 0xff80000015157808 */ /* 0x000fe40000800000 */
[----:B------:R-:W-:Y:S02]  /*10ba0*/  FSEL R22, R19, -INF , P0 ;  /* 0xff80000013167808 */ /* 0x000fe40000000000 */
[C---:B------:R-:W-:Y:S02]  /*10bb0*/  ISETP.GT.AND P1, PT, R3.reuse, 0x10, PT ;  /* 0x000000100300780c */ /* 0x040fe40003f24270 */
[----:B------:R-:W-:Y:S02]  /*10bc0*/  ISETP.GT.AND P0, PT, R3, 0x11, PT ;  /* 0x000000110300780c */ /* 0x000fe40003f04270 */
[----:B------:R-:W-:Y:S01]  /*10bd0*/  FSEL R50, R13, -INF , P1 ;  /* 0xff8000000d327808 */ /* 0x000fe20000800000 */
[----:B------:R-:W-:Y:S01]  /*10be0*/  FMUL.FTZ R13, R54, c[0x0][0x320] ;  /* 0x0000c800360d7a20 */ /* 0x000fe20000410000 */
[----:B------:R-:W-:-:S02]  /*10bf0*/  FSEL R49, R8, -INF , P0 ;  /* 0xff80000008317808 */ /* 0x000fc40000000000 */
[C---:B------:R-:W-:Y:S01]  /*10c00*/  ISETP.GT.AND P1, PT, R3.reuse, 0x18, PT ;  /* 0x000000180300780c */ /* 0x040fe20003f24270 */
[----:B-1----:R-:W1:Y:S01]  /*10c10*/  SHFL.IDX PT, R10, R5, 0x3, 0x1c1f ;  /* 0x007c1f00050a7f89 */ /* 0x002e6200000e0000 */
[----:B------:R-:W-:Y:S02]  /*10c20*/  ISETP.GT.AND P0, PT, R3, 0x19, PT ;  /* 0x000000190300780c */ /* 0x000fe40003f04270 */
[----:B------:R-:W-:Y:S02]  /*10c30*/  FSEL R48, R40, -INF , P1 ;  /* 0xff80000028307808 */ /* 0x000fe40000800000 */
[----:B------:R-:W-:Y:S02]  /*10c40*/  FSEL R51, R37, -INF , P0 ;  /* 0xff80000025337808 */ /* 0x000fe40000000000 */
[C---:B------:R-:W-:Y:S02]  /*10c50*/  ISETP.GT.AND P1, PT, R3.reuse, 0x20, PT ;  /* 0x000000200300780c */ /* 0x040fe40003f24270 */
[----:B------:R-:W-:-:S02]  /*10c60*/  ISETP.GT.AND P0, PT, R3, 0x21, PT ;  /* 0x000000210300780c */ /* 0x000fc40003f04270 */
[----:B------:R-:W-:Y:S02]  /*10c70*/  FMNMX.FTZ R8, R17, R18, !PT ;  /* 0x0000001211087209 */ /* 0x000fe40007810000 */
[----:B------:R-:W-:Y:S02]  /*10c80*/  FSEL R164, R36, -INF , P1 ;  /* 0xff80000024a47808 */ /* 0x000fe40000800000 */
[----:B------:R-:W-:Y:S02]  /*10c90*/  FSEL R159, R32, -INF , P0 ;  /* 0xff800000209f7808 */ /* 0x000fe40000000000 */
[----:B------:R-:W-:Y:S02]  /*10ca0*/  FMNMX.FTZ R8, R21, R8, !PT ;  /* 0x0000000815087209 */ /* 0x000fe40007810000 */
[C---:B------:R-:W-:Y:S02]  /*10cb0*/  ISETP.GT.AND P1, PT, R3.reuse, 0x28, PT ;  /* 0x000000280300780c */ /* 0x040fe40003f24270 */
[----:B------:R-:W-:-:S02]  /*10cc0*/  ISETP.GT.AND P0, PT, R3, 0x29, PT ;  /* 0x000000290300780c */ /* 0x000fc40003f04270 */
[----:B------:R-:W-:Y:S02]  /*10cd0*/  FMNMX.FTZ R8, R22, R8, !PT ;  /* 0x0000000816087209 */ /* 0x000fe40007810000 */
[----:B------:R-:W-:Y:S02]  /*10ce0*/  FSEL R158, R30, -INF , P1 ;  /* 0xff8000001e9e7808 */ /* 0x000fe40000800000 */
[----:B------:R-:W-:Y:S02]  /*10cf0*/  FSEL R165, R29, -INF , P0 ;  /* 0xff8000001da57808 */ /* 0x000fe40000000000 */
[C---:B------:R-:W-:Y:S02]  /*10d00*/  ISETP.GT.AND P1, PT, R3.reuse, 0x30, PT ;  /* 0x000000300300780c */ /* 0x040fe40003f24270 */
[----:B------:R-:W-:Y:S02]  /*10d10*/  ISETP.GT.AND P0, PT, R3, 0x31, PT ;  /* 0x000000310300780c */ /* 0x000fe40003f04270 */
[----:B------:R-:W-:-:S02]  /*10d20*/  FMNMX.FTZ R8, R50, R8, !PT ;  /* 0x0000000832087209 */ /* 0x000fc40007810000 */
[----:B------:R-:W-:Y:S02]  /*10d30*/  FSEL R212, R28, -INF , P1 ;  /* 0xff8000001cd47808 */ /* 0x000fe40000800000 */
[----:B------:R-:W-:Y:S02]  /*10d40*/  FSEL R218, R26, -INF , P0 ;  /* 0xff8000001ada7808 */ /* 0x000fe40000000000 */
[C---:B------:R-:W-:Y:S02]  /*10d50*/  ISETP.GT.AND P1, PT, R3.reuse, 0x38, PT ;  /* 0x000000380300780c */ /* 0x040fe40003f24270 */
[----:B------:R-:W-:Y:S02]  /*10d60*/  ISETP.GT.AND P0, PT, R3, 0x39, PT ;  /* 0x000000390300780c */ /* 0x000fe40003f04270 */
[----:B------:R-:W-:Y:S01]  /*10d70*/  FMNMX.FTZ R3, R49, R8, !PT ;  /* 0x0000000831037209 */ /* 0x000fe20007810000 */
[----:B-1----:R-:W-:Y:S01]  /*10d80*/  IMAD.IADD R8, R6, 0x1, R10 ;  /* 0x0000000106087824 */ /* 0x002fe200078e020a */
[----:B------:R-:W-:Y:S01]  /*10d90*/  FSEL R214, R24, -INF , P1 ;  /* 0xff80000018d67808 */ /* 0x000fe20000800000 */
[----:B------:R-:W-:Y:S01]  /*10da0*/  IMAD.IADD R6, R6, 0x1, R9 ;  /* 0x0000000106067824 */ /* 0x000fe200078e0209 */
[----:B------:R-:W-:Y:S01]  /*10db0*/  FMNMX.FTZ R104, R48, R3, !PT ;  /* 0x0000000330687209 */ /* 0x000fe20007810000 */
[----:B------:R-:W-:Y:S01]  /*10dc0*/  FMUL.FTZ R10, R55, c[0x0][0x320] ;  /* 0x0000c800370a7a20 */ /* 0x000fe20000410000 */
[----:B------:R-:W-:-:S02]  /*10dd0*/  IMNMX R3, R7, R8, PT ;  /* 0x0000000807037217 */ /* 0x000fc40003800200 */
[----:B--2---:R-:W-:Y:S02]  /*10de0*/  FSEL R219, R14, -INF , P0 ;  /* 0xff8000000edb7808 */ /* 0x004fe40000000000 */
[C---:B------:R-:W-:Y:S01]  /*10df0*/  ISETP.GT.AND P1, PT, R3.reuse, RZ, PT ;  /* 0x000000ff0300720c */ /* 0x040fe20003f24270 */
[----:B------:R-:W-:Y:S01]  /*10e00*/  MUFU.TANH R10, R10 ;  /* 0x0000000a000a7308 */ /* 0x000fe20000002400 */
[C---:B------:R-:W-:Y:S02]  /*10e10*/  ISETP.GT.AND P0, PT, R3.reuse, 0x1, PT ;  /* 0x000000010300780c */ /* 0x040fe40003f04270 */
[----:B------:R-:W-:Y:S02]  /*10e20*/  FSEL R14, R42, -INF , P1 ;  /* 0xff8000002a0e7808 */ /* 0x000fe40000800000 */
[----:B------:R-:W-:Y:S02]  /*10e30*/  ISETP.GT.AND P1, PT, R3, 0x8, PT ;  /* 0x000000080300780c */ /* 0x000fe40003f24270 */
[----:B------:R-:W-:-:S02]  /*10e40*/  FSEL R15, R41, -INF , P0 ;  /* 0xff800000290f7808 */ /* 0x000fc40000000000 */
[----:B------:R-:W-:Y:S02]  /*10e50*/  FSEL R19, R25, -INF , P1 ;  /* 0xff80000019137808 */ /* 0x000fe40000800000 */
[C---:B------:R-:W-:Y:S02]  /*10e60*/  ISETP.GT.AND P0, PT, R3.reuse, 0x9, PT ;  /* 0x000000090300780c */ /* 0x040fe40003f04270 */
[----:B------:R-:W-:Y:S02]  /*10e70*/  ISETP.GT.AND P1, PT, R3, 0x10, PT ;  /* 0x000000100300780c */ /* 0x000fe40003f24270 */
[----:B------:R-:W-:Y:S02]  /*10e80*/  FMNMX.FTZ R104, R51, R104, !PT ;  /* 0x0000006833687209 */ /* 0x000fe40007810000 */
[----:B------:R-:W-:Y:S02]  /*10e90*/  FMNMX.FTZ R5, R14, R15, !PT ;  /* 0x0000000f0e057209 */ /* 0x000fe40007810000 */
        /* <DEDUP_REMOVED lines=8> */
[C---:B------:R-:W-:Y:S01]  /*10f20*/  ISETP.GT.AND P0, PT, R3.reuse, 0x19, PT ;  /* 0x000000190300780c */ /* 0x040fe20003f04270 */
[----:B------:R-:W-:Y:S01]  /*10f30*/  LDSM.16.MT88.4 R40, [R226+0x2100] ;  /* 0x00210000e228783b */ /* 0x000fe20000004200 */
[----:B------:R-:W-:Y:S02]  /*10f40*/  ISETP.GT.AND P1, PT, R3, 0x20, PT ;  /* 0x000000200300780c */ /* 0x000fe40003f24270 */
[----:B------:R-:W-:Y:S02]  /*10f50*/  FMNMX.FTZ R104, R159, R104, !PT ;  /* 0x000000689f687209 */ /* 0x000fe40007810000 */
[----:B------:R-:W-:Y:S02]  /*10f60*/  FMNMX.FTZ R5, R32, R5, !PT ;  /* 0x0000000520057209 */ /* 0x000fe40007810000 */
[----:B------:R-:W-:-:S02]  /*10f70*/  FSEL R81, R81, -INF , P0 ;  /* 0xff80000051517808 */ /* 0x000fc40000000000 */
[----:B------:R-:W-:Y:S02]  /*10f80*/  FSEL R100, R100, -INF , P1 ;  /* 0xff80000064647808 */ /* 0x000fe40000800000 */
[----:B------:R-:W-:Y:S02]  /*10f90*/  FMNMX.FTZ R104, R158, R104, !PT ;  /* 0x000000689e687209 */ /* 0x000fe40007810000 */
        /* <DEDUP_REMOVED lines=13> */
[C---:B------:R-:W-:Y:S02]  /*11070*/  ISETP.GT.AND P0, PT, R3.reuse, 0x31, PT ;  /* 0x000000310300780c */ /* 0x040fe40003f04270 */
[----:B------:R-:W-:Y:S02]  /*11080*/  ISETP.GT.AND P1, PT, R3, 0x38, PT ;  /* 0x000000380300780c */ /* 0x000fe40003f24270 */
[----:B------:R-:W-:-:S02]  /*11090*/  FMNMX.FTZ R104, R218, R104, !PT ;  /* 0x00000068da687209 */ /* 0x000fc40007810000 */
[----:B------:R-:W-:Y:S02]  /*110a0*/  FMNMX.FTZ R5, R81, R5, !PT ;  /* 0x0000000551057209 */ /* 0x000fe40007810000 */
[----:B------:R-:W-:Y:S02]  /*110b0*/  FSEL R206, R31, -INF , P0 ;  /* 0xff8000001fce7808 */ /* 0x000fe40000000000 */
[----:B------:R-:W-:Y:S01]  /*110c0*/  FSEL R205, R27, -INF , P1 ;  /* 0xff8000001bcd7808 */ /* 0x000fe20000800000 */
[----:B------:R-:W-:Y:S01]  /*110d0*/  LDSM.16.MT88.4 R28, [R225+0x100] ;  /* 0x00010000e11c783b */ /* 0x000fe20000004200 */
[----:B------:R-:W-:Y:S02]  /*110e0*/  ISETP.GT.AND P0, PT, R3, 0x39, PT ;  /* 0x000000390300780c */ /* 0x000fe40003f04270 */
[----:B------:R-:W-:Y:S01]  /*110f0*/  ISETP.GT.AND P1, PT, R4, 0x9, PT ;  /* 0x000000090400780c */ /* 0x000fe20003f24270 */
[----:B------:R-:W-:Y:S01]  /*11100*/  LDSM.16.MT88.4 R24, [R226+0x100] ;  /* 0x00010000e218783b */ /* 0x000fe20000004200 */
[----:B------:R-:W-:-:S02]  /*11110*/  FMNMX.FTZ R104, R214, R104, !PT ;  /* 0x00000068d6687209 */ /* 0x000fc40007810000 */
[----:B------:R-:W-:Y:S02]  /*11120*/  FMNMX.FTZ R5, R100, R5, !PT ;  /* 0x0000000564057209 */ /* 0x000fe40007810000 */
[----:B------:R-:W-:Y:S02]  /*11130*/  FSEL R207, R12, -INF , P0 ;  /* 0xff8000000ccf7808 */ /* 0x000fe40000000000 */
[----:B------:R-:W-:Y:S02]  /*11140*/  FSEL R37, R61, -INF , P1 ;  /* 0xff8000003d257808 */ /* 0x000fe40000800000 */
[----:B------:R-:W-:Y:S02]  /*11150*/  FMNMX.FTZ R104, R219, R104, !PT ;  /* 0x00000068db687209 */ /* 0x000fe40007810000 */
[C---:B------:R-:W-:Y:S02]  /*11160*/  ISETP.GT.AND P0, PT, R4.reuse, 0x10, PT ;  /* 0x000000100400780c */ /* 0x040fe40003f04270 */
[----:B------:R-:W-:Y:S01]  /*11170*/  ISETP.GT.AND P1, PT, R4, 0x11, PT ;  /* 0x000000110400780c */ /* 0x000fe20003f24270 */
[----:B------:R-:W1:Y:S01]  /*11180*/  SHFL.BFLY PT, R8, R104, 0x2, 0x1f ;  /* 0x0c401f0068087f89 */ /* 0x000e6200000e0000 */
[----:B------:R-:W-:-:S02]  /*11190*/  FMNMX.FTZ R5, R101, R5, !PT ;  /* 0x0000000565057209 */ /* 0x000fc40007810000 */
[----:B------:R-:W-:Y:S02]  /*111a0*/  FSEL R44, R96, -INF , P0 ;  /* 0xff800000602c7808 */ /* 0x000fe40000000000 */
[----:B------:R-:W-:Y:S02]  /*111b0*/  FSEL R80, R60, -INF , P1 ;  /* 0xff8000003c507808 */ /* 0x000fe40000800000 */
[----:B------:R-:W-:Y:S02]  /*111c0*/  FMNMX.FTZ R5, R151, R5, !PT ;  /* 0x0000000597057209 */ /* 0x000fe40007810000 */
[C---:B------:R-:W-:Y:S02]  /*111d0*/  ISETP.GT.AND P0, PT, R4.reuse, 0x18, PT ;  /* 0x000000180400780c */ /* 0x040fe40003f04270 */
[----:B------:R-:W-:Y:S02]  /*111e0*/  ISETP.GT.AND P1, PT, R4, 0x19, PT ;  /* 0x000000190400780c */ /* 0x000fe40003f24270 */
[----:B------:R-:W-:-:S02]  /*111f0*/  FMNMX.FTZ R5, R157, R5, !PT ;  /* 0x000000059d057209 */ /* 0x000fc40007810000 */
[----:B------:R-:W-:Y:S02]  /*11200*/  FSEL R83, R98, -INF , P0 ;  /* 0xff80000062537808 */ /* 0x000fe40000000000 */
[----:B------:R-:W-:Y:S02]  /*11210*/  FSEL R82, R97, -INF , P1 ;  /* 0xff80000061527808 */ /* 0x000fe40000800000 */
[C---:B------:R-:W-:Y:S02]  /*11220*/  ISETP.GT.AND P0, PT, R4.reuse, 0x20, PT ;  /* 0x000000200400780c */ /* 0x040fe40003f04270 */
[----:B------:R-:W-:Y:S02]  /*11230*/  ISETP.GT.AND P1, PT, R4, 0x21, PT ;  /* 0x000000210400780c */ /* 0x000fe40003f24270 */
[----:B------:R-:W-:Y:S02]  /*11240*/  FMNMX.FTZ R5, R201, R5, !PT ;  /* 0x00000005c9057209 */ /* 0x000fe40007810000 */
[----:B------:R-:W-:-:S02]  /*11250*/  IMNMX R3, R7, R6, PT ;  /* 0x0000000607037217 */ /* 0x000fc40003800200 */
[----:B------:R-:W-:Y:S01]  /*11260*/  FSEL R149, R149, -INF , P0 ;  /* 0xff80000095957808 */ /* 0x000fe20000000000 */
[----:B------:R2:W3:Y:S01]  /*11270*/  MUFU.TANH R7, R13 ;  /* 0x0000000d00077308 */ /* 0x0004e20000002400 */
        /* <DEDUP_REMOVED lines=13> */
[----:B------:R-:W-:Y:S02]  /*11350*/  FSEL R209, R209, -INF , P1 ;  /* 0xff800000d1d17808 */ /* 0x000fe40000800000 */
[----:B------:R-:W-:Y:S02]  /*11360*/  FMNMX.FTZ R5, R207, R5, !PT ;  /* 0x00000005cf057209 */ /* 0x000fe40007810000 */
[C---:B------:R-:W-:Y:S02]  /*11370*/  ISETP.GT.AND P0, PT, R4.reuse, 0x38, PT ;  /* 0x000000380400780c */ /* 0x040fe40003f04270 */
[----:B------:R-:W-:-:S02]  /*11380*/  ISETP.GT.AND P1, PT, R4, 0x39, PT ;  /* 0x000000390400780c */ /* 0x000fc40003f24270 */
[----:B------:R-:W-:Y:S02]  /*11390*/  FMNMX.FTZ R4, R44, R6, !PT ;  /* 0x000000062c047209 */ /* 0x000fe40007810000 */
[----:B-1----:R-:W-:Y:S02]  /*113a0*/  FMNMX.FTZ R104, R104, R8, !PT ;  /* 0x0000000868687209 */ /* 0x002fe40007810000 */
[----:B------:R-:W1:Y:S01]  /*113b0*/  SHFL.BFLY PT, R8, R5, 0x2, 0x1f ;  /* 0x0c401f0005087f89 */ /* 0x000e6200000e0000 */
[----:B------:R-:W-:Y:S02]  /*113c0*/  FMNMX.FTZ R4, R80, R4, !PT ;  /* 0x0000000450047209 */ /* 0x000fe40007810000 */
[----:B------:R-:W-:Y:S01]  /*113d0*/  FSEL R222, R222, -INF , P0 ;  /* 0xff800000dede7808 */ /* 0x000fe20000000000 */
[----:B------:R-:W4:Y:S01]  /*113e0*/  SHFL.BFLY PT, R9, R104, 0x1, 0x1f ;  /* 0x0c201f0068097f89 */ /* 0x000f2200000e0000 */
[----:B------:R-:W-:Y:S02]  /*113f0*/  FMNMX.FTZ R4, R83, R4, !PT ;  /* 0x0000000453047209 */ /* 0x000fe40007810000 */
[----:B------:R-:W-:-:S02]  /*11400*/  ISETP.GT.AND P0, PT, R3, RZ, PT ;  /* 0x000000ff0300720c */ /* 0x000fc40003f04270 */
[----:B------:R-:W-:Y:S02]  /*11410*/  FMNMX.FTZ R4, R82, R4, !PT ;  /* 0x0000000452047209 */ /* 0x000fe40007810000 */
[----:B------:R-:W-:Y:S02]  /*11420*/  FSEL R223, R223, -INF , P1 ;  /* 0xff800000dfdf7808 */ /* 0x000fe40000800000 */
[----:B------:R-:W-:Y:S02]  /*11430*/  FMNMX.FTZ R4, R149, R4, !PT ;  /* 0x0000000495047209 */ /* 0x000fe40007810000 */
[----:B------:R-:W-:Y:S02]  /*11440*/  ISETP.GT.AND P1, PT, R3, 0x1, PT ;  /* 0x000000010300780c */ /* 0x000fe40003f24270 */
[----:B------:R-:W-:Y:S02]  /*11450*/  FMNMX.FTZ R4, R156, R4, !PT ;  /* 0x000000049c047209 */ /* 0x000fe40007810000 */
[----:B------:R-:W-:-:S02]  /*11460*/  FSEL R36, R57, -INF , P0 ;  /* 0xff80000039247808 */ /* 0x000fc40000000000 */
[----:B------:R-:W-:Y:S02]  /*11470*/  FMNMX.FTZ R4, R166, R4, !PT ;  /* 0x00000004a6047209 */ /* 0x000fe40007810000 */
[----:B------:R-:W-:Y:S02]  /*11480*/  ISETP.GT.AND P0, PT, R3, 0x8, PT ;  /* 0x000000080300780c */ /* 0x000fe40003f04270 */
[----:B--2---:R-:W-:Y:S02]  /*11490*/  FSEL R13, R56, -INF , P1 ;  /* 0xff800000380d7808 */ /* 0x004fe40000800000 */
[----:B-1----:R-:W-:Y:S02]  /*114a0*/  FMNMX.FTZ R8, R5, R8, !PT ;  /* 0x0000000805087209 */ /* 0x002fe40007810000 */
[----:B------:R-:W-:Y:S02]  /*114b0*/  FMNMX.FTZ R4, R167, R4, !PT ;  /* 0x00000004a7047209 */ /* 0x000fe40007810000 */
[----:B------:R-:W-:Y:S01]  /*114c0*/  ISETP.GT.AND P1, PT, R3, 0x9, PT ;  /* 0x000000090300780c */ /* 0x000fe20003f24270 */
[----:B------:R-:W-:Y:S01]  /*114d0*/  SHFL.BFLY PT, R102, R8, 0x1, 0x1f ;  /* 0x0c201f0008667f89 */ /* 0x000fe200000e0000 */
[----:B------:R-:W-:-:S02]  /*114e0*/  FSEL R11, R53, -INF , P0 ;  /* 0xff800000350b7808 */ /* 0x000fc40000000000 */
[----:B------:R-:W-:Y:S02]  /*114f0*/  FMNMX.FTZ R5, R36, R13, !PT ;  /* 0x0000000d24057209 */ /* 0x000fe40007810000 */
[----:B----4-:R-:W-:Y:S02]  /*11500*/  FMNMX.FTZ R104, R104, R9, !PT ;  /* 0x0000000968687209 */ /* 0x010fe40007810000 */
[----:B------:R-:W-:Y:S02]  /*11510*/  FMNMX.FTZ R4, R208, R4, !PT ;  /* 0x00000004d0047209 */ /* 0x000fe40007810000 */
[----:B------:R-:W-:Y:S01]  /*11520*/  ISETP.GT.AND P0, PT, R3, 0x10, PT ;  /* 0x000000100300780c */ /* 0x000fe20003f04270 */
[----:B------:R-:W-:Y:S01]  /*11530*/  FMUL.FTZ R12, R104, c[0x0][0x2d0] ;  /* 0x0000b400680c7a20 */ /* 0x000fe20000410000 */
[----:B------:R-:W-:Y:S02]  /*11540*/  FSEL R9, R35, -INF , P1 ;  /* 0xff80000023097808 */ /* 0x000fe40000800000 */
[----:B------:R-:W-:-:S02]  /*11550*/  FMNMX.FTZ R5, R11, R5, !PT ;  /* 0x000000050b057209 */ /* 0x000fc40007810000 */
[----:B------:R-:W-:Y:S02]  /*11560*/  FMNMX.FTZ R4, R209, R4, !PT ;  /* 0x00000004d1047209 */ /* 0x000fe40007810000 */
[----:B------:R-:W-:Y:S02]  /*11570*/  ISETP.GT.AND P1, PT, R3, 0x11, PT ;  /* 0x000000110300780c */ /* 0x000fe40003f24270 */
[----:B---3--:R-:W-:Y:S02]  /*11580*/  FSEL R67, R7, -INF , P0 ;  /* 0xff80000007437808 */ /* 0x008fe40000000000 */
[----:B------:R-:W-:Y:S02]  /*11590*/  FMNMX.FTZ R5, R9, R5, !PT ;  /* 0x0000000509057209 */ /* 0x000fe40007810000 */
[----:B------:R-:W-:Y:S02]  /*115a0*/  FMNMX.FTZ R4, R222, R4, !PT ;  /* 0x00000004de047209 */ /* 0x000fe40007810000 */
[----:B------:R-:W-:-:S02]  /*115b0*/  ISETP.GT.AND P0, PT, R3, 0x18, PT ;  /* 0x000000180300780c */ /* 0x000fc40003f04270 */
        /* <DEDUP_REMOVED lines=32> */
[----:B------:R-:W-:-:S02]  /*117c0*/  FSEL R220, R20, -INF , P0 ;  /* 0xff80000014dc7808 */ /* 0x000fc40000000000 */
        /* <DEDUP_REMOVED lines=24> */
[--C-:B------:R-:W-:Y:S02]  /*11950*/  FFMA.FTZ R2, R32, c[0x0][0x2d0], -R3.reuse ;  /* 0x0000b40020027a23 */ /* 0x100fe40000010803 */
[----:B------:R4:W-:Y:S01]  /*11960*/  MUFU.EX2 R188, R0 ;  /* 0x0000000000bc7308 */ /* 0x0009e20000000800 */
[----:B-1----:R-:W-:Y:S02]  /*11970*/  FFMA.FTZ R6, R14, c[0x0][0x2d0], -R3 ;  /* 0x0000b4000e067a23 */ /* 0x002fe40000010803 */
[----:B-----5:R-:W-:-:S05]  /*11980*/  IMAD.MOV.U32 R15, RZ, RZ, R58 ;  /* 0x000000ffff0f7224 */ /* 0x020fca00078e003a */
[----:B------:R-:W-:Y:S01]  /*11990*/  MUFU.EX2 R176, R2 ;  /* 0x0000000200b07308 */ /* 0x000fe20000000800 */
[----:B--2---:R-:W-:Y:S02]  /*119a0*/  FMNMX.FTZ R105, R5, R4, !PT ;  /* 0x0000000405697209 */ /* 0x004fe40007810000 */
[----:B------:R-:W-:Y:S01]  /*119b0*/  F2FP.PACK_AB R4, R15, R189 ;  /* 0x000000bd0f04723e */ /* 0x000fe200000000ff */
[----:B----4-:R-:W-:-:S04]  /*119c0*/  FFMA.FTZ R0, R19, c[0x0][0x2d0], -R3 ;  /* 0x0000b40013007a23 */ /* 0x010fc80000010803 */
[----:B------:R3:W1:Y:S01]  /*119d0*/  MUFU.EX2 R187, R6 ;  /* 0x0000000600bb7308 */ /* 0x0006620000000800 */
[----:B------:R-:W2:Y:S07]  /*119e0*/  LDSM.16.MT88.4 R16, [R226+0x1100] ;  /* 0x00110000e210783b */ /* 0x000eae0000004200 */
[----:B------:R4:W5:Y:S01]  /*119f0*/  MUFU.EX2 R184, R0 ;  /* 0x0000000000b87308 */ /* 0x0009620000000800 */
[----:B---3--:R-:W-:Y:S02]  /*11a00*/  F2FP.PACK_AB R6, R177, R185 ;  /* 0x000000b9b106723e */ /* 0x008fe400000000ff */
[----:B-1----:R-:W-:Y:S01]  /*11a10*/  F2FP.PACK_AB R5, R188, R187 ;  /* 0x000000bbbc05723e */ /* 0x002fe200000000ff */
[----:B----4-:R-:W-:Y:S01]  /*11a20*/  FMUL.FTZ R0, R106, c[0x0][0x2d0] ;  /* 0x0000b4006a007a20 */ /* 0x010fe20000410000 */
[----:B-----5:R-:W-:-:S04]  /*11a30*/  F2FP.PACK_AB R7, R176, R184 ;  /* 0x000000b8b007723e */ /* 0x020fc800000000ff */
[----:B------:R-:W-:Y:S02]  /*11a40*/  FSEL R0, R0, RZ, P0 ;  /* 0x000000ff00007208 */ /* 0x000fe40000000000 */
[----:B------:R-:W-:Y:S01]  /*11a50*/  FSETP.NEU.FTZ.AND P0, PT, R105, -INF , PT ;  /* 0xff8000006900780b */ /* 0x000fe20003f1d000 */
[C---:B------:R-:W-:Y:S02]  /*11a60*/  HMMA.16816.F32 R120, R4.reuse, R28, RZ ;  /* 0x0000001c0478723c */ /* 0x040fe400000018ff */
[--C-:B------:R-:W-:Y:S02]  /*11a70*/  FFMA.FTZ R2, R33, c[0x0][0x2d0], -R0.reuse ;  /* 0x0000b40021027a23 */ /* 0x100fe40000010800 */
[----:B------:R-:W1:Y:S01]  /*11a80*/  LDSM.16.MT88.4 R32, [R225+0x2100] ;  /* 0x00210000e120783b */ /* 0x000e620000004200 */
[--C-:B------:R-:W-:Y:S01]  /*11a90*/  FFMA.FTZ R8, R45, c[0x0][0x2d0], -R0.reuse ;  /* 0x0000b4002d087a23 */ /* 0x100fe20000010800 */
[----:B------:R3:W-:Y:S02]  /*11aa0*/  MUFU.EX2 R14, R2 ;  /* 0x00000002000e7308 */ /* 0x0007e40000000800 */
[C---:B------:R-:W-:Y:S06]  /*11ab0*/  HMMA.16816.F32 R116, R4.reuse, R24, RZ ;  /* 0x000000180474723c */ /* 0x040fec00000018ff */
[----:B------:R4:W-:Y:S02]  /*11ac0*/  MUFU.EX2 R186, R8 ;  /* 0x0000000800ba7308 */ /* 0x0009e40000000800 */
[----:B------:R-:W-:Y:S01]  /*11ad0*/  HMMA.16816.F32 R112, R4, R20, RZ ;  /* 0x000000140470723c */ /* 0x000fe200000018ff */
[----:B---3--:R-:W-:-:S07]  /*11ae0*/  FFMA.FTZ R2, R38, c[0x0][0x2d0], -R0 ;  /* 0x0000b40026027a23 */ /* 0x008fce0000010800 */
[----:B--2---:R-:W-:Y:S01]  /*11af0*/  HMMA.16816.F32 R108, R4, R16, RZ ;  /* 0x00000010046c723c */ /* 0x004fe200000018ff */
[----:B------:R2:W-:Y:S01]  /*11b00*/  MUFU.EX2 R249, R2 ;  /* 0x0000000200f97308 */ /* 0x0005e20000000800 */
[----:B----4-:R-:W-:-:S06]  /*11b10*/  FFMA.FTZ R8, R37, c[0x0][0x2d0], -R0 ;  /* 0x0000b40025087a23 */ /* 0x010fcc0000010800 */
[C---:B------:R-:W-:Y:S01]  /*11b20*/  HMMA.16816.F32 R92, R4.reuse, R40, RZ ;  /* 0x00000028045c723c */ /* 0x040fe200000018ff */
[----:B------:R-:W3:Y:S07]  /*11b30*/  MUFU.EX2 R179, R8 ;  /* 0x0000000800b37308 */ /* 0x000eee0000000800 */
[----:B------:R-:W-:Y:S01]  /*11b40*/  HMMA.16816.F32 R88, R4, R30, RZ ;  /* 0x0000001e0458723c */ /* 0x000fe200000018ff */
[----:B--2---:R-:W-:-:S05]  /*11b50*/  FMUL.FTZ R2, R105, c[0x0][0x2d0] ;  /* 0x0000b40069027a20 */ /* 0x004fca0000410000 */
[----:B------:R-:W-:Y:S02]  /*11b60*/  FSEL R2, R2, RZ, P0 ;  /* 0x000000ff02027208 */ /* 0x000fe40000000000 */
[----:B-1----:R-:W-:Y:S01]  /*11b70*/  HMMA.16816.F32 R96, R4, R32, RZ ;  /* 0x000000200460723c */ /* 0x002fe200000018ff */
[----:B---3--:R-:W-:Y:S02]  /*11b80*/  F2FP.PACK_AB R10, R179, R186 ;  /* 0x000000bab30a723e */ /* 0x008fe400000000ff */
[----:B------:R-:W-:-:S05]  /*11b90*/  FFMA.FTZ R8, R36, c[0x0][0x2d0], -R2 ;  /* 0x0000b40024087a23 */ /* 0x000fca0000010802 */
[C---:B------:R-:W-:Y:S01]  /*11ba0*/  HMMA.16816.F32 R84, R4.reuse, R26, RZ ;  /* 0x0000001a0454723c */ /* 0x040fe200000018ff */
[----:B------:R1:W-:Y:S07]  /*11bb0*/  MUFU.EX2 R246, R8 ;  /* 0x0000000800f67308 */ /* 0x0003ee0000000800 */
[C---:B------:R-:W-:Y:S08]  /*11bc0*/  HMMA.16816.F32 R76, R4.reuse, R22, RZ ;  /* 0x00000016044c723c */ /* 0x040ff000000018ff */
[----:B------:R-:W-:Y:S01]  /*11bd0*/  HMMA.16816.F32 R72, R4, R18, RZ ;  /* 0x000000120448723c */ /* 0x000fe200000018ff */
[----:B-1----:R-:W-:-:S02]  /*11be0*/  FFMA.FTZ R8, R13, c[0x0][0x2d0], -R2 ;  /* 0x0000b4000d087a23 */ /* 0x002fc40000010802 */
[----:B------:R-:W-:Y:S02]  /*11bf0*/  FFMA.FTZ R13, R151, c[0x0][0x2d0], -R3 ;  /* 0x0000b400970d7a23 */ /* 0x000fe40000010803 */
[----:B------:R1:W2:Y:S01]  /*11c00*/  MUFU.EX2 R245, R8 ;  /* 0x0000000800f57308 */ /* 0x0002a20000000800 */
[----:B------:R-:W-:Y:S02]  /*11c10*/  IMAD.MOV.U32 R151, RZ, RZ, R179 ;  /* 0x000000ffff977224 */ /* 0x000fe400078e00b3 */
[C---:B------:R-:W-:Y:S08]  /*11c20*/  HMMA.16816.F32 R68, R4.reuse, R34, RZ ;  /* 0x000000220444723c */ /* 0x040ff000000018ff */
[----:B------:R-:W-:Y:S01]  /*11c30*/  HMMA.16816.F32 R60, R4, R42, RZ ;  /* 0x0000002a043c723c */ /* 0x000fe200000018ff */
[----:B-1----:R-:W-:-:S06]  /*11c40*/  FFMA.FTZ R8, R11, c[0x0][0x2d0], -R2 ;  /* 0x0000b4000b087a23 */ /* 0x002fcc0000010802 */
        /* <DEDUP_REMOVED lines=71> */
[----:B-1----:R-:W-:-:S04]  /*120c0*/  FFMA.FTZ R8, R164, c[0x0][0x2d0], -R12 ;  /* 0x0000b400a4087a23 */ /* 0x002fc8000001080c */
        /* <DEDUP_REMOVED lines=13> */
[----:B------:R-:W-:Y:S01]  /*121a0*/  LDSM.16.MT88.4 R20, [R225+0x1900] ;  /* 0x00190000e114783b */ /* 0x000fe20000004200 */
[----:B------:R1:W-:Y:S01]  /*121b0*/  MUFU.EX2 R193, R8 ;  /* 0x0000000800c17308 */ /* 0x0003e20000000800 */
[----:B------:R-:W-:-:S04]  /*121c0*/  IMAD.MOV.U32 R158, RZ, RZ, R188 ;  /* 0x000000ffff9e7224 */ /* 0x000fc800078e00bc */
[----:B------:R-:W-:Y:S01]  /*121d0*/  IMAD.MOV.U32 R140, RZ, RZ, R184 ;  /* 0x000000ffff8c7224 */ /* 0x000fe200078e00b8 */
[----:B------:R-:W-:Y:S01]  /*121e0*/  HMMA.16816.F32 R196, R4, R36, R44 ;  /* 0x0000002404c4723c */ /* 0x000fe2000000182c */
[----:B------:R-:W-:Y:S01]  /*121f0*/  IMAD.MOV.U32 R141, RZ, RZ, R185 ;  /* 0x000000ffff8d7224 */ /* 0x000fe200078e00b9 */
[----:B------:R3:W-:Y:S01]  /*12200*/  MUFU.EX2 R184, R13 ;  /* 0x0000000d00b87308 */ /* 0x0007e20000000800 */
[----:B------:R-:W-:Y:S02]  /*12210*/  IMAD.MOV.U32 R143, RZ, RZ, R187 ;  /* 0x000000ffff8f7224 */ /* 0x000fe400078e00bb */
[----:B------:R-:W-:-:S03]  /*12220*/  IMAD.MOV.U32 R142, RZ, RZ, R186 ;  /* 0x000000ffff8e7224 */ /* 0x000fc600078e00ba */
[----:B------:R-:W-:Y:S01]  /*12230*/  HMMA.16816.F32 R64, R4, R16, R56 ;  /* 0x000000100440723c */ /* 0x000fe20000001838 */
[----:B-1----:R-:W-:-:S04]  /*12240*/  FFMA.FTZ R8, R165, c[0x0][0x2d0], -R12 ;  /* 0x0000b400a5087a23 */ /* 0x002fc8000001080c */
[----:B------:R1:W-:Y:S03]  /*12250*/  MUFU.EX2 R192, R8 ;  /* 0x0000000800c07308 */ /* 0x0003e60000000800 */
[C---:B------:R-:W-:Y:S01]  /*12260*/  HMMA.16816.F32 R44, R4.reuse, R18, R132 ;  /* 0x00000012042c723c */ /* 0x040fe20000001884 */
[----:B------:R-:W4:Y:S01]  /*12270*/  LDSM.16.MT88.4 R16, [R225+0x900] ;  /* 0x00090000e110783b */ /* 0x000f220000004200 */
[--C-:B---3--:R-:W-:Y:S02]  /*12280*/  FFMA.FTZ R13, R157, c[0x0][0x2d0], -R3.reuse ;  /* 0x0000b4009d0d7a23 */ /* 0x108fe40000010803 */
[----:B------:R-:W-:Y:S02]  /*12290*/  IMAD.MOV.U32 R157, RZ, RZ, R178 ;  /* 0x000000ffff9d7224 */ /* 0x000fe400078e00b2 */
[----:B------:R3:W-:Y:S02]  /*122a0*/  MUFU.EX2 R185, R13 ;  /* 0x0000000d00b97308 */ /* 0x0007e40000000800 */
[----:B------:R-:W-:Y:S01]  /*122b0*/  HMMA.16816.F32 R60, R4, R28, R52 ;  /* 0x0000001c043c723c */ /* 0x000fe20000001834 */
[----:B-1----:R-:W-:-:S07]  /*122c0*/  FFMA.FTZ R8, R100, c[0x0][0x2d0], -R3 ;  /* 0x0000b40064087a23 */ /* 0x002fce0000010803 */
[----:B------:R-:W-:Y:S01]  /*122d0*/  HMMA.16816.F32 R40, R4, R30, R152 ;  /* 0x0000001e0428723c */ /* 0x000fe20000001898 */
[----:B------:R-:W1:Y:S01]  /*122e0*/  LDSM.16.MT88.4 R28, [R225+0x2900] ;  /* 0x00290000e11c783b */ /* 0x000e620000004200 */
[----:B------:R5:W-:Y:S01]  /*122f0*/  MUFU.EX2 R187, R8 ;  /* 0x0000000800bb7308 */ /* 0x000be20000000800 */
[----:B---3--:R-:W-:-:S05]  /*12300*/  FFMA.FTZ R13, R149, c[0x0][0x2d0], -R0 ;  /* 0x0000b400950d7a23 */ /* 0x008fca0000010800 */
[C---:B------:R-:W-:Y:S01]  /*12310*/  HMMA.16816.F32 R76, R4.reuse, R24, R128 ;  /* 0x00000018044c723c */ /* 0x040fe20000001880 */
[----:B------:R-:W-:Y:S01]  /*12320*/  IMAD.MOV.U32 R149, RZ, RZ, R177 ;  /* 0x000000ffff957224 */ /* 0x000fe200078e00b1 */
[----:B------:R3:W-:Y:S06]  /*12330*/  MUFU.EX2 R178, R13 ;  /* 0x0000000d00b27308 */ /* 0x0007ec0000000800 */
[----:B------:R-:W-:Y:S01]  /*12340*/  HMMA.16816.F32 R56, R4, R26, R144 ;  /* 0x0000001a0438723c */ /* 0x000fe20000001890 */
[----:B------:R-:W1:Y:S01]  /*12350*/  LDSM.16.MT88.4 R24, [R226+0x1900] ;  /* 0x00190000e218783b */ /* 0x000e620000004200 */
[----:B-----5:R-:W-:-:S04]  /*12360*/  FFMA.FTZ R8, R101, c[0x0][0x2d0], -R3 ;  /* 0x0000b40065087a23 */ /* 0x020fc80000010803 */
[----:B------:R5:W2:Y:S02]  /*12370*/  MUFU.EX2 R186, R8 ;  /* 0x0000000800ba7308 */ /* 0x000aa40000000800 */
[C---:B------:R-:W-:Y:S01]  /*12380*/  HMMA.16816.F32 R52, R4.reuse, R34, R160 ;  /* 0x000000220434723c */ /* 0x040fe200000018a0 */
[----:B------:R-:W-:Y:S01]  /*12390*/  LDSM.16.MT88.4 R32, [R226+0x2900] ;  /* 0x00290000e220783b */ /* 0x000fe20000004200 */
[----:B---3--:R-:W-:Y:S02]  /*123a0*/  FFMA.FTZ R13, R156, c[0x0][0x2d0], -R0 ;  /* 0x0000b4009c0d7a23 */ /* 0x008fe40000010800 */
[----:B------:R-:W-:Y:S02]  /*123b0*/  IMAD.MOV.U32 R156, RZ, RZ, R176 ;  /* 0x000000ffff9c7224 */ /* 0x000fe400078e00b0 */
[----:B------:R3:W1:Y:S02]  /*123c0*/  MUFU.EX2 R176, R13 ;  /* 0x0000000d00b07308 */ /* 0x0006640000000800 */
[----:B------:R-:W-:Y:S01]  /*123d0*/  HMMA.16816.F32 R36, R4, R38, R168 ;  /* 0x000000260424723c */ /* 0x000fe200000018a8 */
[----:B-----5:R-:W5:Y:S06]  /*123e0*/  LDSM.16.MT88.4 R8, [R226+0x900] ;  /* 0x00090000e208783b */ /* 0x020f6c0000004200 */
[----:B--2---:R-:W-:-:S02]  /*123f0*/  F2FP.PACK_AB R4, R194, R195 ;  /* 0x000000c3c204723e */ /* 0x004fc400000000ff */
[----:B------:R-:W-:Y:S02]  /*12400*/  F2FP.PACK_AB R5, R186, R187 ;  /* 0x000000bbba05723e */ /* 0x000fe400000000ff */
[----:B------:R-:W-:Y:S02]  /*12410*/  F2FP.PACK_AB R6, R192, R193 ;  /* 0x000000c1c006723e */ /* 0x000fe400000000ff */
[----:B------:R-:W-:Y:S01]  /*12420*/  F2FP.PACK_AB R7, R185, R184 ;  /* 0x000000b8b907723e */ /* 0x000fe200000000ff */
[----:B---3--:R-:W-:-:S04]  /*12430*/  FFMA.FTZ R13, R166, c[0x0][0x2d0], -R0 ;  /* 0x0000b400a60d7a23 */ /* 0x008fc80000010800 */
[----:B------:R2:W-:Y:S02]  /*12440*/  MUFU.EX2 R177, R13 ;  /* 0x0000000d00b17308 */ /* 0x0005e40000000800 */
[C---:B----4-:R-:W-:Y:S08]  /*12450*/  HMMA.16816.F32 R116, R4.reuse, R16, R180 ;  /* 0x000000100474723c */ /* 0x050ff000000018b4 */
[----:B------:R-:W-:Y:S01]  /*12460*/  HMMA.16816.F32 R152, R4, R20, R112 ;  /* 0x000000140498723c */ /* 0x000fe20000001870 */
[----:B--2---:R-:W-:-:S07]  /*12470*/  FFMA.FTZ R13, R167, c[0x0][0x2d0], -R0 ;  /* 0x0000b400a70d7a23 */ /* 0x004fce0000010800 */
[C---:B-1----:R-:W-:Y:S01]  /*12480*/  HMMA.16816.F32 R180, R4.reuse, R28, R96 ;  /* 0x0000001c04b4723c */ /* 0x042fe20000001860 */
[----:B------:R1:W-:Y:S07]  /*12490*/  MUFU.EX2 R179, R13 ;  /* 0x0000000d00b37308 */ /* 0x0003ee0000000800 */
[C---:B------:R-:W-:Y:S08]  /*124a0*/  HMMA.16816.F32 R164, R4.reuse, R24, R108 ;  /* 0x0000001804a4723c */ /* 0x040ff0000000186c */
[----:B-----5:R-:W-:Y:S01]  /*124b0*/  HMMA.16816.F32 R132, R4, R8, R172 ;  /* 0x000000080484723c */ /* 0x020fe200000018ac */
[----:B------:R-:W-:Y:S01]  /*124c0*/  LDSM.16.MT88.4 R172, [R226+0x1d00] ;  /* 0x001d0000e2ac783b */ /* 0x000fe20000004200 */
[----:B-1----:R-:W-:-:S04]  /*124d0*/  FFMA.FTZ R13, R148, c[0x0][0x2d0], -R2 ;  /* 0x0000b400940d7a23 */ /* 0x002fc80000010802 */
[----:B------:R1:W-:Y:S02]  /*124e0*/  MUFU.EX2 R100, R13 ;  /* 0x0000000d00647308 */ /* 0x0003e40000000800 */
[C---:B------:R-:W-:Y:S08]  /*124f0*/  HMMA.16816.F32 R188, R4.reuse, R32, R92 ;  /* 0x0000002004bc723c */ /* 0x040ff0000000185c */
[----:B------:R-:W-:Y:S01]  /*12500*/  HMMA.16816.F32 R120, R4, R18, R120 ;  /* 0x000000120478723c */ /* 0x000fe20000001878 */
[----:B-1----:R-:W-:-:S07]  /*12510*/  FFMA.FTZ R13, R107, c[0x0][0x2d0], -R2 ;  /* 0x0000b4006b0d7a23 */ /* 0x002fce0000010802 */
[C---:B------:R-:W-:Y:S01]  /*12520*/  HMMA.16816.F32 R136, R4.reuse, R10, R136 ;  /* 0x0000000a0488723c */ /* 0x040fe20000001888 */
[----:B------:R1:W2:Y:S07]  /*12530*/  MUFU.EX2 R107, R13 ;  /* 0x0000000d006b7308 */ /* 0x0002ae0000000800 */
[C---:B------:R-:W-:Y:S08]  /*12540*/  HMMA.16816.F32 R88, R4.reuse, R22, R88 ;  /* 0x000000160458723c */ /* 0x040ff00000001858 */
[----:B------:R-:W-:Y:S01]  /*12550*/  HMMA.16816.F32 R168, R4, R26, R84 ;  /* 0x0000001a04a8723c */ /* 0x000fe20000001854 */
[----:B-1----:R-:W-:-:S04]  /*12560*/  FFMA.FTZ R13, R103, c[0x0][0x2d0], -R2 ;  /* 0x0000b400670d7a23 */ /* 0x002fc80000010802 */
[----:B------:R1:W-:Y:S03]  /*12570*/  MUFU.EX2 R103, R13 ;  /* 0x0000000d00677308 */ /* 0x0003e60000000800 */
[C---:B------:R-:W-:Y:S01]  /*12580*/  HMMA.16816.F32 R112, R4.reuse, R30, R80 ;  /* 0x0000001e0470723c */ /* 0x040fe20000001850 */
[----:B------:R-:W-:Y:S07]  /*12590*/  LDSM.16.MT88.4 R80, [R225+0x2d00] ;  /* 0x002d0000e150783b */ /* 0x000fee0000004200 */
[----:B------:R-:W-:Y:S01]  /*125a0*/  HMMA.16816.F32 R96, R4, R34, R68 ;  /* 0x000000220460723c */ /* 0x000fe20000001844 */
[----:B-1----:R-:W-:-:S06]  /*125b0*/  FFMA.FTZ R13, R150, c[0x0][0x2d0], -R2 ;  /* 0x0000b400960d7a23 */ /* 0x002fcc0000010802 */
[----:B------:R-:W-:Y:S02]  /*125c0*/  F2FP.PACK_AB R4, R176, R178 ;  /* 0x000000b2b004723e */ /* 0x000fe400000000ff */
[----:B--2---:R-:W-:Y:S01]  /*125d0*/  F2FP.PACK_AB R5, R107, R100 ;  /* 0x000000646b05723e */ /* 0x004fe200000000ff */
[----:B------:R-:W1:Y:S01]  /*125e0*/  MUFU.EX2 R101, R13 ;  /* 0x0000000d00657308 */ /* 0x000e620000000800 */
[----:B------:R-:W-:Y:S02]  /*125f0*/  F2FP.PACK_AB R6, R179, R177 ;  /* 0x000000b1b306723e */ /* 0x000fe400000000ff */
[----:B-1----:R-:W-:-:S07]  /*12600*/  F2FP.PACK_AB R7, R101, R103 ;  /* 0x000000676507723e */ /* 0x002fce00000000ff */
[C---:B------:R-:W-:Y:S07]  /*12610*/  HMMA.16816.F32 R128, R4.reuse, R8, R72 ;  /* 0x000000080480723c */ /* 0x040fee0000001848 */
[----:B------:R-:W-:Y:S01]  /*12620*/  FFMA.FTZ R8, R212, c[0x0][0x2d0], -R12 ;  /* 0x0000b400d4087a23 */ /* 0x000fe2000001080c */
[----:B------:R-:W-:Y:S01]  /*12630*/  HMMA.16816.F32 R108, R4, R10, R48 ;  /* 0x0000000a046c723c */ /* 0x000fe20000001830 */
[----:B------:R-:W-:Y:S02]  /*12640*/  IMAD.MOV.U32 R212, RZ, RZ, R157 ;  /* 0x000000ffffd47224 */ /* 0x000fe400078e009d */
[----:B------:R1:W-:Y:S01]  /*12650*/  MUFU.EX2 R49, R8 ;  /* 0x0000000800317308 */ /* 0x0003e20000000800 */
[----:B------:R-:W-:-:S03]  /*12660*/  IMAD.MOV.U32 R9, RZ, RZ, R140 ;  /* 0x000000ffff097224 */ /* 0x000fc600078e008c */
[----:B------:R-:W-:Y:S01]  /*12670*/  IMAD.MOV.U32 R51, RZ, RZ, R156 ;  /* 0x000000ffff337224 */ /* 0x000fe200078e009c */
[----:B------:R-:W-:Y:S01]  /*12680*/  HMMA.16816.F32 R144, R4, R18, R56 ;  /* 0x000000120490723c */ /* 0x000fe20000001838 */
[----:B------:R-:W-:Y:S02]  /*12690*/  IMAD.MOV.U32 R10, RZ, RZ, R141 ;  /* 0x000000ffff0a7224 */ /* 0x000fe400078e008d */
[----:B------:R-:W-:Y:S02]  /*126a0*/  IMAD.MOV.U32 R11, RZ, RZ, R142 ;  /* 0x000000ffff0b7224 */ /* 0x000fe400078e008e */
[----:B------:R-:W-:-:S03]  /*126b0*/  IMAD.MOV.U32 R50, RZ, RZ, R149 ;  /* 0x000000ffff327224 */ /* 0x000fc600078e0095 */
[C---:B------:R-:W-:Y:S01]  /*126c0*/  HMMA.16816.F32 R56, R4.reuse, R22, R44 ;  /* 0x000000160438723c */ /* 0x040fe2000000182c */
[----:B-1----:R-:W-:Y:S02]  /*126d0*/  FFMA.FTZ R8, R218, c[0x0][0x2d0], -R12 ;  /* 0x0000b400da087a23 */ /* 0x002fe4000001080c */
[----:B------:R-:W-:Y:S02]  /*126e0*/  IMAD.MOV.U32 R218, RZ, RZ, R151 ;  /* 0x000000ffffda7224 */ /* 0x000fe400078e0097 */
[----:B------:R1:W2:Y:S03]  /*126f0*/  MUFU.EX2 R48, R8 ;  /* 0x0000000800307308 */ /* 0x0002a60000000800 */
[----:B------:R-:W-:Y:S01]  /*12700*/  HMMA.16816.F32 R60, R4, R24, R60 ;  /* 0x00000018043c723c */ /* 0x000fe2000000183c */
[----:B------:R-:W-:Y:S02]  /*12710*/  IMAD.MOV.U32 R46, RZ, RZ, R158 ;  /* 0x000000ffff2e7224 */ /* 0x000fe400078e009e */
[----:B------:R-:W-:-:S02]  /*12720*/  IMAD.MOV.U32 R45, RZ, RZ, R159 ;  /* 0x000000ffff2d7224 */ /* 0x000fc400078e009f */
[----:B------:R-:W3:Y:S01]  /*12730*/  LDSM.16.MT88.4 R156, [R225+0x1d00] ;  /* 0x001d0000e19c783b */ /* 0x000ee20000004200 */
[----:B------:R-:W-:Y:S02]  /*12740*/  IMAD.MOV.U32 R47, RZ, RZ, R143 ;  /* 0x000000ffff2f7224 */ /* 0x000fe400078e008f */
[----:B------:R-:W-:Y:S01]  /*12750*/  HMMA.16816.F32 R64, R4, R20, R64 ;  /* 0x000000140440723c */ /* 0x000fe20000001840 */
[----:B------:R-:W-:Y:S01]  /*12760*/  LDSM.16.MT88.4 R140, [R226+0xd00] ;  /* 0x000d0000e28c783b */ /* 0x000fe20000004200 */
[----:B------:R-:W-:Y:S02]  /*12770*/  IMAD.MOV.U32 R25, RZ, RZ, R14 ;  /* 0x000000ffff197224 */ /* 0x000fe400078e000e */
[----:B-1----:R-:W-:-:S04]  /*12780*/  FFMA.FTZ R8, R214, c[0x0][0x2d0], -R12 ;  /* 0x0000b400d6087a23 */ /* 0x002fc8000001080c */
[C---:B------:R-:W-:Y:S01]  /*12790*/  HMMA.16816.F32 R160, R4.reuse, R16, R76 ;  /* 0x0000001004a0723c */ /* 0x040fe2000000184c */
[----:B------:R-:W-:Y:S01]  /*127a0*/  IMAD.MOV.U32 R214, RZ, RZ, R15 ;  /* 0x000000ffffd67224 */ /* 0x000fe200078e000f */
[----:B--2---:R-:W-:Y:S01]  /*127b0*/  F2FP.PACK_AB R92, R48, R49 ;  /* 0x00000031305c723e */ /* 0x004fe200000000ff */
[----:B------:R1:W-:Y:S05]  /*127c0*/  MUFU.EX2 R44, R8 ;  /* 0x00000008002c7308 */ /* 0x0003ea0000000800 */
[C---:B------:R-:W-:Y:S08]  /*127d0*/  HMMA.16816.F32 R40, R4.reuse, R26, R40 ;  /* 0x0000001a0428723c */ /* 0x040ff00000001828 */
[----:B------:R-:W-:Y:S01]  /*127e0*/  HMMA.16816.F32 R68, R4, R28, R124 ;  /* 0x0000001c0444723c */ /* 0x000fe2000000187c */
[----:B------:R-:W2:Y:S01]  /*127f0*/  LDSM.16.MT88.4 R124, [R225+0xd00] ;  /* 0x000d0000e17c783b */ /* 0x000ea20000004200 */
[----:B-1----:R-:W-:-:S04]  /*12800*/  FFMA.FTZ R8, R219, c[0x0][0x2d0], -R12 ;  /* 0x0000b400db087a23 */ /* 0x002fc8000001080c */
[----:B------:R1:W4:Y:S02]  /*12810*/  MUFU.EX2 R24, R8 ;  /* 0x0000000800187308 */ /* 0x0003240000000800 */
[C---:B------:R-:W-:Y:S08]  /*12820*/  HMMA.16816.F32 R52, R4.reuse, R30, R52 ;  /* 0x0000001e0434723c */ /* 0x040ff00000001834 */
[----:B------:R-:W-:Y:S01]  /*12830*/  HMMA.16816.F32 R84, R4, R32, R196 ;  /* 0x000000200454723c */ /* 0x000fe200000018c4 */
[----:B-1----:R-:W-:-:S07]  /*12840*/  FFMA.FTZ R8, R201, c[0x0][0x2d0], -R3 ;  /* 0x0000b400c9087a23 */ /* 0x002fce0000010803 */
[----:B------:R-:W-:Y:S01]  /*12850*/  HMMA.16816.F32 R36, R4, R34, R36 ;  /* 0x000000220424723c */ /* 0x000fe20000001824 */
[----:B------:R-:W1:Y:S01]  /*12860*/  LDSM.16.MT88.4 R4, [R226+0x2d00] ;  /* 0x002d0000e204783b */ /* 0x000e620000004200 */
        /* <DEDUP_REMOVED lines=13> */
[C---:B---3--:R-:W-:Y:S08]  /*12940*/  HMMA.16816.F32 R148, R92.reuse, R156, R152 ;  /* 0x0000009c5c94723c */ /* 0x048ff00000001898 */
[----:B------:R-:W-:Y:S01]  /*12950*/  HMMA.16816.F32 R152, R92, R158, R88 ;  /* 0x0000009e5c98723c */ /* 0x000fe20000001858 */
[----:B-1----:R-:W-:-:S04]  /*12960*/  FFMA.FTZ R3, R209, c[0x0][0x2d0], -R0 ;  /* 0x0000b400d1037a23 */ /* 0x002fc80000010800 */
[----:B------:R1:W3:Y:S03]  /*12970*/  MUFU.EX2 R18, R3 ;  /* 0x0000000300127308 */ /* 0x0002e60000000800 */
[C---:B--2---:R-:W-:Y:S08]  /*12980*/  HMMA.16816.F32 R116, R92.reuse, R124, R116 ;  /* 0x0000007c5c74723c */ /* 0x044ff00000001874 */
[----:B------:R-:W-:Y:S01]  /*12990*/  HMMA.16816.F32 R120, R92, R126, R120 ;  /* 0x0000007e5c78723c */ /* 0x000fe20000001878 */
[----:B-1----:R-:W-:-:S07]  /*129a0*/  FFMA.FTZ R3, R222, c[0x0][0x2d0], -R0 ;  /* 0x0000b400de037a23 */ /* 0x002fce0000010800 */
[C---:B------:R-:W-:Y:S01]  /*129b0*/  HMMA.16816.F32 R132, R92.reuse, R140, R132 ;  /* 0x0000008c5c84723c */ /* 0x040fe20000001884 */
[----:B------:R-:W-:Y:S01]  /*129c0*/  FFMA.FTZ R0, R223, c[0x0][0x2d0], -R0 ;  /* 0x0000b400df007a23 */ /* 0x000fe20000010800 */
[----:B------:R1:W-:Y:S06]  /*129d0*/  MUFU.EX2 R17, R3 ;  /* 0x0000000300117308 */ /* 0x0003ec0000000800 */
[C---:B------:R-:W-:Y:S02]  /*129e0*/  HMMA.16816.F32 R136, R92.reuse, R142, R136 ;  /* 0x0000008e5c88723c */ /* 0x040fe40000001888 */
[----:B------:R2:W4:Y:S06]  /*129f0*/  MUFU.EX2 R16, R0 ;  /* 0x0000000000107308 */ /* 0x00052c0000000800 */
[----:B------:R-:W-:Y:S01]  /*12a00*/  HMMA.16816.F32 R164, R92, R172, R164 ;  /* 0x000000ac5ca4723c */ /* 0x000fe200000018a4 */
[----:B-1----:R-:W-:-:S04]  /*12a10*/  FADD.FTZ R3, R45, R214 ;  /* 0x000000d62d037221 */ /* 0x002fc80000010000 */
[----:B------:R-:W-:-:S03]  /*12a20*/  FADD.FTZ R10, R10, R3 ;  /* 0x000000030a0a7221 */ /* 0x000fc60000010000 */
[----:B------:R-:W-:Y:S01]  /*12a30*/  HMMA.16816.F32 R168, R92, R174, R168 ;  /* 0x000000ae5ca8723c */ /* 0x000fe200000018a8 */
[----:B--2---:R-:W-:-:S04]  /*12a40*/  FFMA.FTZ R0, R210, c[0x0][0x2d0], -R2 ;  /* 0x0000b400d2007a23 */ /* 0x004fc80000010802 */
        /* <DEDUP_REMOVED lines=8> */
[----:B----4-:R-:W-:Y:S01]  /*12ad0*/  F2FP.PACK_AB R98, R16, R17 ;  /* 0x000000111062723e */ /* 0x010fe200000000ff */
        /* <DEDUP_REMOVED lines=9> */
[----:B------:R-:W-:Y:S02]  /*12b70*/  FADD.FTZ R11, R248, R8 ;  /* 0x00000008f80b7221 */ /* 0x000fe40000010000 */
[----:B--2---:R-:W-:Y:S01]  /*12b80*/  FADD.FTZ R2, R47, R46 ;  /* 0x0000002e2f027221 */ /* 0x004fe20000010000 */
[----:B---3--:R-:W-:Y:S01]  /*12b90*/  F2FP.PACK_AB R99, R15, R14 ;  /* 0x0000000e0f63723e */ /* 0x008fe200000000ff */
[----:B------:R-:W-:Y:S02]  /*12ba0*/  FADD.FTZ R8, R218, R0 ;  /* 0x00000000da087221 */ /* 0x000fe40000010000 */
[----:B------:R-:W-:Y:S02]  /*12bb0*/  FADD.FTZ R9, R9, R2 ;  /* 0x0000000209097221 */ /* 0x000fe40000010000 */
[----:B------:R-:W-:-:S02]  /*12bc0*/  FADD.FTZ R3, R212, R11 ;  /* 0x0000000bd4037221 */ /* 0x000fc40000010000 */
        /* <DEDUP_REMOVED lines=69> */
[----:B------:R-:W3:Y:S01]  /*13020*/  LDL R50, [R1+0x64] ;  /* 0x0000640001327983 */ /* 0x000ee20000100800 */
[----:B-1----:R-:W-:Y:S01]  /*13030*/  SEL R3, RZ, 0x10, P6 ;  /* 0x00000010ff037807 */ /* 0x002fe20003000000 */
[----:B------:R-:W-:Y:S01]  /*13040*/  IMAD.MOV.U32 R103, RZ, RZ, R105 ;  /* 0x000000ffff677224 */ /* 0x000fe200078e0069 */
[----:B------:R-:W-:Y:S01]  /*13050*/  MOV R100, R106 ;  /* 0x0000006a00647202 */ /* 0x000fe20000000f00 */
[----:B------:R-:W-:Y:S01]  /*13060*/  IMAD.MOV.U32 R108, RZ, RZ, R102 ;  /* 0x000000ffff6c7224 */ /* 0x000fe200078e0066 */
[----:B------:R-:W-:Y:S01]  /*13070*/  MOV R107, R104 ;  /* 0x00000068006b7202 */ /* 0x000fe20000000f00 */
[----:B------:R-:W-:Y:S01]  /*13080*/  IMAD.MOV.U32 R243, RZ, RZ, R220 ;  /* 0x000000fffff37224 */ /* 0x000fe200078e00dc */
[----:B------:R-:W-:-:S02]  /*13090*/  ULDC UR5, c[0x0][0x210] ;  /* 0x0000840000057ab9 */ /* 0x000fc40000000800 */
[----:B------:R-:W-:Y:S02]  /*130a0*/  ULDC UR4, c[0x0][0x1e8] ;  /* 0x00007a0000047ab9 */ /* 0x000fe40000000800 */
[----:B------:R-:W-:Y:S02]  /*130b0*/  UIMAD UR5, UR11, UR5, URZ ;  /* 0x000000050b0572a4 */ /* 0x000fe4000f8e023f */
[----:B------:R-:W-:Y:S01]  /*130c0*/  UIMAD UR4, UR11, UR4, URZ ;  /* 0x000000040b0472a4 */ /* 0x000fe2000f8e023f */
[----:B--2---:R-:W-:-:S05]  /*130d0*/  SHF.L.U32 R0, R212, 0x1, RZ ;  /* 0x00000001d4007819 */ /* 0x004fca00000006ff */
[----:B------:R1:W-:Y:S01]  /*130e0*/  STL [R1+0x1c], R0 ;  /* 0x00001c0001007387 */ /* 0x0003e20000100800 */
[----:B---3--:R-:W-:-:S03]  /*130f0*/  SHF.L.U64.HI R2, R51, 0x1, R50 ;  /* 0x0000000133027819 */ /* 0x008fc60000010232 */
[----:B------:R2:W-:Y:S01]  /*13100*/  STL [R1+0x28], R3 ;  /* 0x0000280301007387 */ /* 0x0005e20000100800 */
[----:B-1----:R-:W-:-:S05]  /*13110*/  IMAD.SHL.U32 R0, R51, 0x2, RZ ;  /* 0x0000000233007824 */ /* 0x002fca00078e00ff */
[----:B------:R2:W-:Y:S04]  /*13120*/  STL [R1+0x14], R0 ;  /* 0x0000140001007387 */ /* 0x0005e80000100800 */
[----:B------:R2:W-:Y:S02]  /*13130*/  STL [R1+0x18], R2 ;  /* 0x0000180201007387 */ /* 0x0005e40000100800 */
.L_x_832:
[----:B-1----:R1:W5:Y:S01]  /*13140*/  LDL R250, [R1+0x5c] ;  /* 0x00005c0001fa7983 */ /* 0x0023620000100800 */
[----:B------:R-:W-:Y:S04]  /*13150*/  DEPBAR.LE SB0, 0x0 ;  /* 0x000080000000791a */ /* 0x000fe80000000000 */
[----:B------:R-:W-:Y:S01]  /*13160*/  BAR.SYNC.DEFER_BLOCKING 0x0 ;  /* 0x0000000000007b1d */ /* 0x000fe20000010000 */
[----:B------:R-:W-:Y:S05]  /*13170*/  ISETP.GE.AND P0, PT, R243, RZ, PT ;  /* 0x000000fff300720c */ /* 0x000fea0003f06270 */
[----:B------:R1:W5:Y:S04]  /*13180*/  LDL R249, [R1+0x58] ;  /* 0x0000580001f97983 */ /* 0x0003680000100800 */
[----:B------:R1:W5:Y:S04]  /*13190*/  LDL R248, [R1+0x30] ;  /* 0x0000300001f87983 */ /* 0x0003680000100800 */
[----:B------:R1:W5:Y:S04]  /*131a0*/  LDL R247, [R1+0x20] ;  /* 0x0000200001f77983 */ /* 0x0003680000100800 */
[----:B------:R1:W5:Y:S04]  /*131b0*/  LDL R246, [R1+0x1c] ;  /* 0x00001c0001f67983 */ /* 0x0003680000100800 */
[----:B------:R1:W5:Y:S04]  /*131c0*/  LDL R245, [R1+0x14] ;  /* 0x0000140001f57983 */ /* 0x0003680000100800 */
[----:B------:R1:W3:Y:S04]  /*131d0*/  LDSM.16.M88.4 R64, [R227+0x6100] ;  /* 0x00610000e340783b */ /* 0x0002e80000000200 */
[----:B------:R1:W5:Y:S04]  /*131e0*/  LDL R244, [R1+0x28] ;  /* 0x0000280001f47983 */ /* 0x0003680000100800 */
[----:B------:R1:W4:Y:S04]  /*131f0*/  LDSM.16.M88.4 R60, [R227+0x7100] ;  /* 0x00710000e33c783b */ /* 0x0003280000000200 */
[----:B------:R1:W5:Y:S04]  /*13200*/  LDL R242, [R1+0x18] ;  /* 0x0000180001f27983 */ /* 0x0003680000100800 */
[----:B------:R1:W2:Y:S04]  /*13210*/  LDSM.16.M88.4 R16, [R224+0x3100] ;  /* 0x00310000e010783b */ /* 0x0002a80000000200 */
[----:B------:R1:W5:Y:S04]  /*13220*/  LDL R241, [R1] ;  /* 0x0000000001f17983 */ /* 0x0003680000100800 */
        /* <DEDUP_REMOVED lines=10> */
[----:B--2345:R-:W-:Y:S01]  /*132d0*/  IADD3 R14, -R244, 0x10, RZ ;  /* 0x00000010f40e7810 */ /* 0x03cfe20007ffe1ff */
[----:B------:R-:W2:Y:S01]  /*132e0*/  LDL R4, [R1+0x10] ;  /* 0x0000100001047983 */ /* 0x000ea20000100800 */
[----:B------:R-:W-:Y:S01]  /*132f0*/  SEL R20, RZ, 0x10, P4 ;  /* 0x00000010ff147807 */ /* 0x000fe20002000000 */
[----:B------:R-:W-:Y:S01]  /*13300*/  IMAD.SHL.U32 R10, R247, 0x2, RZ ;  /* 0x00000002f70a7824 */ /* 0x000fe200078e00ff */
[----:B------:R-:W-:Y:S01]  /*13310*/  LOP3.LUT R14, R14, 0xf, RZ, 0xc0, !PT ;  /* 0x0000000f0e0e7812 */ /* 0x000fe200078ec0ff */
[----:B------:R-:W3:Y:S01]  /*13320*/  LDL R5, [R1+0xc] ;  /* 0x00000c0001057983 */ /* 0x000ee20000100800 */
[----:B------:R-:W-:Y:S02]  /*13330*/  IADD3 R12, -R20, 0x10, RZ ;  /* 0x00000010140c7810 */ /* 0x000fe40007ffe1ff */
[----:B------:R-:W-:Y:S02]  /*13340*/  SHF.L.U64.HI R7, R249, 0x1, R250 ;  /* 0x00000001f9077819 */ /* 0x000fe400000102fa */
[----:B------:R-:W-:Y:S02]  /*13350*/  LOP3.LUT R12, R12, 0xf, RZ, 0xc0, !PT ;  /* 0x0000000f0c0c7812 */ /* 0x000fe400078ec0ff */
[----:B--2---:R-:W-:Y:S01]  /*13360*/  SHF.R.S32.HI R0, RZ, 0x1f, R4 ;  /* 0x0000001fff007819 */ /* 0x004fe20000011404 */
[----:B------:R-:W-:Y:S04]  /*13370*/  IMAD.WIDE.U32 R2, R4, c[0x0][0x208], RZ ;  /* 0x0000820004027a25 */ /* 0x000fe800078e00ff */
[----:B------:R-:W-:Y:S04]  /*13380*/  IMAD R0, R0, c[0x0][0x208], RZ ;  /* 0x0000820000007a24 */ /* 0x000fe800078e02ff */
[----:B------:R-:W-:Y:S01]  /*13390*/  IMAD R0, R4, c[0x0][0x20c], R0 ;  /* 0x0000830004007a24 */ /* 0x000fe200078e0200 */
[----:B---3--:R-:W-:Y:S03]  /*133a0*/  SHF.R.S32.HI R4, RZ, 0x1f, R5 ;  /* 0x0000001fff047819 */ /* 0x008fe60000011405 */
[----:B------:R-:W-:Y:S02]  /*133b0*/  IMAD.IADD R3, R3, 0x1, R0 ;  /* 0x0000000103037824 */ /* 0x000fe400078e0200 */
[----:B------:R-:W-:Y:S02]  /*133c0*/  IMAD R4, R4, c[0x0][0x218], RZ ;  /* 0x0000860004047a24 */ /* 0x000fe400078e02ff */
[C---:B------:R-:W-:Y:S04]  /*133d0*/  IMAD.WIDE.U32 R2, R5.reuse, c[0x0][0x218], R2 ;  /* 0x0000860005027a25 */ /* 0x040fe800078e0002 */
[----:B------:R-:W-:Y:S01]  /*133e0*/  IMAD R4, R5, c[0x0][0x21c], R4 ;  /* 0x0000870005047a24 */ /* 0x000fe200078e0204 */
[----:B------:R-:W-:Y:S02]  /*133f0*/  IADD3 R0, P0, R2, UR5, RZ ;  /* 0x0000000502007c10 */ /* 0x000fe4000ff1e0ff */
[----:B------:R-:W-:Y:S02]  /*13400*/  SHF.L.U64.HI R5, R247, 0x1, R248 ;  /* 0x00000001f7057819 */ /* 0x000fe400000102f8 */
[----:B------:R-:W-:Y:S02]  /*13410*/  IADD3.X R4, R3, UR10, R4, P0, !PT ;  /* 0x0000000a03047c10 */ /* 0x000fe400087fe404 */
[C---:B------:R-:W-:Y:S04]  /*13420*/  LEA R3, P0, R0.reuse, c[0x0][0x1f8], 0x1 ;  /* 0x00007e0000037a11 */ /* 0x040fe800078008ff */
[----:B------:R-:W-:Y:S02]  /*13430*/  LEA.HI.X R4, R0, c[0x0][0x1fc], R4, 0x1, P0 ;  /* 0x00007f0000047a11 */ /* 0x000fe400000f0c04 */
[----:B------:R-:W2:Y:S04]  /*13440*/  SHFL.IDX PT, R0, R3, 0x1, 0x1c1f ;  /* 0x003c1f0003007f89 */ /* 0x000ea800000e0000 */
[----:B------:R-:W3:Y:S04]  /*13450*/  SHFL.IDX PT, R2, R4, 0x1, 0x1c1f ;  /* 0x003c1f0004027f89 */ /* 0x000ee800000e0000 */
[----:B------:R-:W4:Y:S04]  /*13460*/  SHFL.IDX PT, R3, R3, RZ, 0x1c1f ;  /* 0x001c1fff03037589 */ /* 0x000f2800000e0000 */
[----:B------:R-:W1:Y:S01]  /*13470*/  SHFL.IDX PT, R4, R4, RZ, 0x1c1f ;  /* 0x001c1fff04047589 */ /* 0x000e6200000e0000 */
[----:B--2---:R-:W-:Y:S04]  /*13480*/  IADD3 R14, P1, P0, R14, R0, R246 ;  /* 0x000000000e0e7210 */ /* 0x004fe8000783e0f6 */
[----:B---3--:R-:W-:Y:S02]  /*13490*/  IADD3.X R15, RZ, R2, R7, P1, P0 ;  /* 0x00000002ff0f7210 */ /* 0x008fe40000fe0407 */
[----:B------:R-:W-:Y:S04]  /*134a0*/  IADD3 R12, P1, P0, R12, R0, R245 ;  /* 0x000000000c0c7210 */ /* 0x000fe8000783e0f5 */
[--C-:B------:R-:W-:Y:S02]  /*134b0*/  IADD3.X R13, RZ, R2, R242.reuse, P1, P0 ;  /* 0x00000002ff0d7210 */ /* 0x100fe40000fe04f2 */
[-C--:B------:R-:W-:Y:S02]  /*134c0*/  IADD3 R8, P0, R0, R10.reuse, RZ ;  /* 0x0000000a00087210 */ /* 0x080fe40007f1e0ff */
[C---:B----4-:R-:W-:Y:S02]  /*134d0*/  IADD3 R10, P2, R3.reuse, R10, RZ ;  /* 0x0000000a030a7210 */ /* 0x050fe40007f5e0ff */
[----:B------:R-:W-:Y:S01]  /*134e0*/  IADD3 R6, P1, R3, R246, RZ ;  /* 0x000000f603067210 */ /* 0x000fe20007f3e0ff */
[--C-:B------:R-:W-:Y:S01]  /*134f0*/  IMAD.X R9, R2, 0x1, R5.reuse, P0 ;  /* 0x0000000102097824 */ /* 0x100fe200000e0605 */
[----:B------:R-:W-:Y:S01]  /*13500*/  IADD3 R0, R241, 0x100, RZ ;  /* 0x00000100f1007810 */ /* 0x000fe20007ffe0ff */
[C---:B-1----:R-:W-:Y:S01]  /*13510*/  IMAD.X R11, R4.reuse, 0x1, R5, P2 ;  /* 0x00000001040b7824 */ /* 0x042fe200010e0605 */
[----:B------:R-:W-:Y:S01]  /*13520*/  IADD3 R2, P0, R3, R245, RZ ;  /* 0x000000f503027210 */ /* 0x000fe20007f1e0ff */
[----:B------:R-:W-:Y:S01]  /*13530*/  IMAD.X R7, R4, 0x1, R7, P1 ;  /* 0x0000000104077824 */ /* 0x000fe200008e0607 */
[----:B------:R-:W-:Y:S02]  /*13540*/  ISETP.NE.U32.AND P1, PT, R244, RZ, PT ;  /* 0x000000fff400720c */ /* 0x000fe40003f25070 */
[----:B------:R1:W-:Y:S01]  /*13550*/  LDGSTS.E.BYPASS.LTC128B.128 [R0], [R10.64], !P5 ;  /* 0x000000000a007fae */ /* 0x0003e2000e901d54 */
[----:B------:R-:W-:Y:S01]  /*13560*/  IMAD.X R3, R4, 0x1, R242, P0 ;  /* 0x0000000104037824 */ /* 0x000fe200000e06f2 */
[----:B------:R-:W-:Y:S02]  /*13570*/  ISETP.NE.U32.AND P0, PT, R20, RZ, PT ;  /* 0x000000ff1400720c */ /* 0x000fe40003f05070 */
[----:B------:R1:W-:Y:S04]  /*13580*/  LDGSTS.E.BYPASS.LTC128B.128 [R0+0x1000], [R6.64], !P6 ;  /* 0x0100000006007fae */ /* 0x0003e8000f101d54 */
[----:B------:R1:W-:Y:S04]  /*13590*/  LDGSTS.E.BYPASS.LTC128B.128 [R0+0x2000], [R2.64], !P4 ;  /* 0x0200000002007fae */ /* 0x0003e8000e101d54 */
[----:B------:R1:W-:Y:S04]  /*135a0*/  LDGSTS.E.BYPASS.LTC128B.128 [R0+0x800], [R8.64], !P5 ;  /* 0x0080000008007fae */ /* 0x0003e8000e901d54 */
[----:B------:R1:W-:Y:S04]  /*135b0*/  LDGSTS.E.BYPASS.LTC128B.128.ZFILL [R0+0x1800], [R14.64], P1 ;  /* 0x018000000e007fae */ /* 0x0003e80008941d54 */
[----:B------:R1:W-:Y:S02]  /*135c0*/  LDGSTS.E.BYPASS.LTC128B.128.ZFILL [R0+0x2800], [R12.64], P0 ;  /* 0x028000000c007fae */ /* 0x0003e40008141d54 */
.L_x_830:
[-C--:B-1234-:R-:W-:Y:S01]  /*135d0*/  HMMA.16816.F32 R4, R64, R16.reuse, RZ ;  /* 0x000000104004723c */ /* 0x09efe200000018ff */
        /* <DEDUP_REMOVED lines=9> */
[----:B------:R-:W-:Y:S07]  /*13670*/  LDSM.16.M88.4 R216, [R228+0x9100] ;  /* 0x00910000e4d8783b */ /* 0x000fee0000000200 */
[C---:B------:R-:W-:Y:S01]  /*13680*/  HMMA.16816.F32 R24, R60.reuse, R32, RZ ;  /* 0x000000203c18723c */ /* 0x040fe200000018ff */
[----:B------:R-:W-:Y:S07]  /*13690*/  LDSM.16.M88.4 R220, [R233] ;  /* 0x00000000e9dc783b */ /* 0x000fee0000000200 */
        /* <DEDUP_REMOVED lines=26> */
[-C--:B------:R-:W-:Y:S08]  /*13840*/  HMMA.16816.F32 R52, R180, R200.reuse, R52 ;  /* 0x000000c8b434723c */ /* 0x080ff00000001834 */
[C---:B------:R-:W-:Y:S08]  /*13850*/  HMMA.16816.F32 R56, R188.reuse, R200, R56 ;  /* 0x000000c8bc38723c */ /* 0x040ff00000001838 */
[-C--:B------:R-:W-:Y:S01]  /*13860*/  HMMA.16816.F32 R60, R188, R202.reuse, R60 ;  /* 0x000000cabc3c723c */ /* 0x080fe2000000183c */
[----:B------:R-:W2:Y:S07]  /*13870*/  LDSM.16.M88.4 R188, [R228+0x8100] ;  /* 0x00810000e4bc783b */ /* 0x000eae0000000200 */
[----:B------:R-:W-:Y:S01]  /*13880*/  HMMA.16816.F32 R64, R180, R202, R64 ;  /* 0x000000cab440723c */ /* 0x000fe20000001840 */
[----:B------:R-:W2:Y:S08]  /*13890*/  LDSM.16.M88.4 R180, [R236] ;  /* 0x00000000ecb4783b */ /* 0x000eb00000000200 */
[----:B------:R-:W3:Y:S01]  /*138a0*/  LDSM.16.M88.4 R200, [R235] ;  /* 0x00000000ebc8783b */ /* 0x000ee20000000200 */
[-C--:B-1----:R-:W-:Y:S08]  /*138b0*/  HMMA.16816.F32 R4, R176, R204.reuse, R4 ;  /* 0x000000ccb004723c */ /* 0x082ff00000001804 */
[C---:B------:R-:W-:Y:S08]  /*138c0*/  HMMA.16816.F32 R8, R208.reuse, R204, R8 ;  /* 0x000000ccd008723c */ /* 0x040ff00000001808 */
[-C--:B------:R-:W-:Y:S08]  /*138d0*/  HMMA.16816.F32 R12, R208, R206.reuse, R12 ;  /* 0x000000ced00c723c */ /* 0x080ff0000000180c */
[C---:B------:R-:W-:Y:S01]  /*138e0*/  HMMA.16816.F32 R16, R176.reuse, R206, R16 ;  /* 0x000000ceb010723c */ /* 0x040fe20000001810 */
[----:B------:R-:W-:Y:S07]  /*138f0*/  LDSM.16.M88.4 R204, [R224+0x5900] ;  /* 0x00590000e0cc783b */ /* 0x000fee0000000200 */
[-C--:B--2---:R-:W-:Y:S08]  /*13900*/  HMMA.16816.F32 R20, R176, R184.reuse, R20 ;  /* 0x000000b8b014723c */ /* 0x084ff00000001814 */
[C---:B------:R-:W-:Y:S08]  /*13910*/  HMMA.16816.F32 R24, R208.reuse, R184, R24 ;  /* 0x000000b8d018723c */ /* 0x040ff00000001818 */
[-C--:B------:R-:W-:Y:S08]  /*13920*/  HMMA.16816.F32 R28, R208, R186.reuse, R28 ;  /* 0x000000bad01c723c */ /* 0x080ff0000000181c */
[C---:B------:R-:W-:Y:S01]  /*13930*/  HMMA.16816.F32 R32, R176.reuse, R186, R32 ;  /* 0x000000bab020723c */ /* 0x040fe20000001820 */
[----:B------:R-:W-:Y:S07]  /*13940*/  LDSM.16.M88.4 R184, [R227+0xa100] ;  /* 0x00a10000e3b8783b */ /* 0x000fee0000000200 */
        /* <DEDUP_REMOVED lines=10> */
[----:B------:R-:W1:Y:S07]  /*139f0*/  LDSM.16.M88.4 R176, [R234] ;  /* 0x00000000eab0783b */ /* 0x000e6e0000000200 */
[-C--:B------:R-:W-:Y:S01]  /*13a00*/  HMMA.16816.F32 R4, R188, R212.reuse, R4 ;  /* 0x000000d4bc04723c */ /* 0x080fe20000001804 */
[----:B------:R-:W2:Y:S07]  /*13a10*/  LDSM.16.M88.4 R196, [R227+0xb100] ;  /* 0x00b10000e3c4783b */ /* 0x000eae0000000200 */
        /* <DEDUP_REMOVED lines=12> */
[C---:B------:R-:W-:Y:S08]  /*13ae0*/  HMMA.16816.F32 R48, R188.reuse, R202, R48 ;  /* 0x000000cabc30723c */ /* 0x040ff00000001830 */
[-C--:B-1----:R-:W-:Y:S08]  /*13af0*/  HMMA.16816.F32 R52, R188, R176.reuse, R52 ;  /* 0x000000b0bc34723c */ /* 0x082ff00000001834 */
[C---:B------:R-:W-:Y:S08]  /*13b00*/  HMMA.16816.F32 R56, R216.reuse, R176, R56 ;  /* 0x000000b0d838723c */ /* 0x040ff00000001838 */
[-C--:B------:R-:W-:Y:S08]  /*13b10*/  HMMA.16816.F32 R60, R216, R178.reuse, R60 ;  /* 0x000000b2d83c723c */ /* 0x080ff0000000183c */
[----:B------:R-:W-:Y:S01]  /*13b20*/  HMMA.16816.F32 R64, R188, R178, R64 ;  /* 0x000000b2bc40723c */ /* 0x000fe20000001840 */
[----:B------:R-:W1:Y:S07]  /*13b30*/  LDSM.16.M88.4 R176, [R228+0xb100] ;  /* 0x00b10000e4b0783b */ /* 0x000e6e0000000200 */
[-C--:B------:R-:W-:Y:S08]  /*13b40*/  HMMA.16816.F32 R4, R184, R192.reuse, R4 ;  /* 0x000000c0b804723c */ /* 0x080ff00000001804 */
        /* <DEDUP_REMOVED lines=96> */
[----:B--2---:R-:W-:Y:S02]  /*14150*/  FMUL.FTZ R25, R48, c[0x0][0x320] ;  /* 0x0000c80030197a20 */ /* 0x004fe40000410000 */
        /* <DEDUP_REMOVED lines=68> */
[----:B--2345:R-:W-:Y:S01]  /*145a0*/  IADD3 R14, -R244, 0x10, RZ ;  /* 0x00000010f40e7810 */ /* 0x03cfe20007ffe1ff */
[----:B------:R-:W2:Y:S01]  /*145b0*/  LDL R0, [R1+0x54] ;  /* 0x0000540001007983 */ /* 0x000ea20000100800 */
[----:B-1----:R-:W-:Y:S01]  /*145c0*/  SEL R16, RZ, 0x10, P4 ;  /* 0x00000010ff107807 */ /* 0x002fe20002000000 */
[----:B------:R-:W-:Y:S01]  /*145d0*/  IMAD.MOV.U32 R2, RZ, RZ, c[0x0][0x2b8] ;  /* 0x0000ae00ff027624 */ /* 0x000fe200078e00ff */
[----:B------:R-:W-:Y:S01]  /*145e0*/  LOP3.LUT R14, R14, 0xf, RZ, 0xc0, !PT ;  /* 0x0000000f0e0e7812 */ /* 0x000fe200078ec0ff */
[----:B------:R-:W-:Y:S01]  /*145f0*/  IMAD.MOV.U32 R6, RZ, RZ, RZ ;  /* 0x000000ffff067224 */ /* 0x000fe200078e00ff */
[----:B------:R-:W-:Y:S01]  /*14600*/  IADD3 R12, -R16, 0x10, RZ ;  /* 0x00000010100c7810 */ /* 0x000fe20007ffe1ff */
[----:B------:R-:W-:Y:S01]  /*14610*/  IMAD.SHL.U32 R10, R247, 0x2, RZ ;  /* 0x00000002f70a7824 */ /* 0x000fe200078e00ff */
[----:B------:R-:W-:Y:S02]  /*14620*/  ISETP.NE.AND P1, PT, R2, 0x1, PT ;  /* 0x000000010200780c */ /* 0x000fe40003f25270 */
[----:B------:R-:W-:Y:S02]  /*14630*/  LEA R2, R243, UR13, 0x6 ;  /* 0x0000000df3027c11 */ /* 0x000fe4000f8e30ff */
[----:B------:R-:W-:Y:S02]  /*14640*/  LOP3.LUT R12, R12, 0xf, RZ, 0xc0, !PT ;  /* 0x0000000f0c0c7812 */ /* 0x000fe400078ec0ff */
[----:B--2---:R-:W-:Y:S07]  /*14650*/  IADD3 R2, R2, -0x40, R0 ;  /* 0xffffffc002027810 */ /* 0x004fee0007ffe000 */
        /* <DEDUP_REMOVED lines=10> */
[----:B------:R1:W-:Y:S01]  /*14700*/  STL [R1+0x10], R7 ;  /* 0x0000100701007387 */ /* 0x0003e20000100800 */
[----:B------:R-:W-:Y:S03]  /*14710*/  SHF.R.S32.HI R0, RZ, 0x1f, R7 ;  /* 0x0000001fff007819 */ /* 0x000fe60000011407 */
[----:B------:R2:W3:Y:S02]  /*14720*/  @!P3 LDG.E R6, [R4.64] ;  /* 0x000000140406b981 */ /* 0x0004e4000c1e1900 */
[----:B------:R-:W-:Y:S04]  /*14730*/  IMAD R0, R0, c[0x0][0x1e0], RZ ;  /* 0x0000780000007a24 */ /* 0x000fe800078e02ff */
[----:B------:R-:W-:Y:S04]  /*14740*/  IMAD R0, R7, c[0x0][0x1e4], R0 ;  /* 0x0000790007007a24 */ /* 0x000fe800078e0200 */
[----:B------:R-:W-:Y:S01]  /*14750*/  IMAD.IADD R3, R3, 0x1, R0 ;  /* 0x0000000103037824 */ /* 0x000fe200078e0200 */
[----:B-1----:R-:W-:Y:S02]  /*14760*/  SHF.L.U64.HI R7, R249, 0x1, R250 ;  /* 0x00000001f9077819 */ /* 0x002fe400000102fa */
[----:B--2---:R-:W-:Y:S01]  /*14770*/  SHF.L.U64.HI R5, R247, 0x1, R248 ;  /* 0x00000001f7057819 */ /* 0x004fe200000102f8 */
[----:B---3--:R-:W-:Y:S01]  /*14780*/  STL [R1+0xc], R6 ;  /* 0x00000c0601007387 */ /* 0x008fe20000100800 */
[----:B------:R-:W-:Y:S01]  /*14790*/  SHF.R.S32.HI R4, RZ, 0x1f, R6 ;  /* 0x0000001fff047819 */ /* 0x000fe20000011406 */
[----:B------:R-:W-:Y:S04]  /*147a0*/  IMAD.WIDE.U32 R2, R6, c[0x0][0x1f0], R2 ;  /* 0x00007c0006027a25 */ /* 0x000fe800078e0002 */
[----:B------:R-:W-:Y:S01]  /*147b0*/  IMAD R4, R4, c[0x0][0x1f0], RZ ;  /* 0x00007c0004047a24 */ /* 0x000fe200078e02ff */
[----:B------:R-:W-:Y:S03]  /*147c0*/  IADD3 R0, P0, R2, UR4, RZ ;  /* 0x0000000402007c10 */ /* 0x000fe6000ff1e0ff */
[----:B------:R-:W-:Y:S05]  /*147d0*/  IMAD R4, R6, c[0x0][0x1f4], R4 ;  /* 0x00007d0006047a24 */ /* 0x000fea00078e0204 */
[----:B------:R-:W-:Y:S02]  /*147e0*/  IADD3.X R4, R3, UR16, R4, P0, !PT ;  /* 0x0000001003047c10 */ /* 0x000fe400087fe404 */
[C---:B------:R-:W-:Y:S04]  /*147f0*/  LEA R3, P0, R0.reuse, c[0x0][0x1c8], 0x1 ;  /* 0x0000720000037a11 */ /* 0x040fe800078008ff */
[----:B------:R-:W-:Y:S02]  /*14800*/  LEA.HI.X R4, R0, c[0x0][0x1cc], R4, 0x1, P0 ;  /* 0x0000730000047a11 */ /* 0x000fe400000f0c04 */
[----:B------:R-:W1:Y:S04]  /*14810*/  SHFL.IDX PT, R0, R3, 0x1, 0x1c1f ;  /* 0x003c1f0003007f89 */ /* 0x000e6800000e0000 */
[----:B------:R-:W2:Y:S04]  /*14820*/  SHFL.IDX PT, R2, R4, 0x1, 0x1c1f ;  /* 0x003c1f0004027f89 */ /* 0x000ea800000e0000 */
[----:B------:R-:W3:Y:S04]  /*14830*/  SHFL.IDX PT, R3, R3, RZ, 0x1c1f ;  /* 0x001c1fff03037589 */ /* 0x000ee800000e0000 */
[----:B------:R-:W4:Y:S01]  /*14840*/  SHFL.IDX PT, R4, R4, RZ, 0x1c1f ;  /* 0x001c1fff04047589 */ /* 0x000f2200000e0000 */
[----:B-1----:R-:W-:Y:S04]  /*14850*/  IADD3 R14, P1, P0, R14, R0, R246 ;  /* 0x000000000e0e7210 */ /* 0x002fe8000783e0f6 */
[----:B--2---:R-:W-:Y:S02]  /*14860*/  IADD3.X R15, RZ, R2, R7, P1, P0 ;  /* 0x00000002ff0f7210 */ /* 0x004fe40000fe0407 */
[----:B------:R-:W-:Y:S04]  /*14870*/  IADD3 R12, P1, P0, R12, R0, R245 ;  /* 0x000000000c0c7210 */ /* 0x000fe8000783e0f5 */
[--C-:B------:R-:W-:Y:S02]  /*14880*/  IADD3.X R13, RZ, R2, R242.reuse, P1, P0 ;  /* 0x00000002ff0d7210 */ /* 0x100fe40000fe04f2 */
[-C--:B------:R-:W-:Y:S02]  /*14890*/  IADD3 R8, P0, R0, R10.reuse, RZ ;  /* 0x0000000a00087210 */ /* 0x080fe40007f1e0ff */
[C---:B---3--:R-:W-:Y:S02]  /*148a0*/  IADD3 R10, P2, R3.reuse, R10, RZ ;  /* 0x0000000a030a7210 */ /* 0x048fe40007f5e0ff */
[C---:B------:R-:W-:Y:S01]  /*148b0*/  IADD3 R6, P1, R3.reuse, R246, RZ ;  /* 0x000000f603067210 */ /* 0x040fe20007f3e0ff */
[--C-:B------:R-:W-:Y:S01]  /*148c0*/  IMAD.X R9, R2, 0x1, R5.reuse, P0 ;  /* 0x0000000102097824 */ /* 0x100fe200000e0605 */
[----:B------:R-:W-:Y:S01]  /*148d0*/  IADD3 R2, P0, R3, R245, RZ ;  /* 0x000000f503027210 */ /* 0x000fe20007f1e0ff */
[C---:B----4-:R-:W-:Y:S02]  /*148e0*/  IMAD.X R11, R4.reuse, 0x1, R5, P2 ;  /* 0x00000001040b7824 */ /* 0x050fe400010e0605 */
[----:B------:R-:W-:Y:S01]  /*148f0*/  IMAD.X R7, R4, 0x1, R7, P1 ;  /* 0x0000000104077824 */ /* 0x000fe200008e0607 */
[----:B------:R-:W-:Y:S01]  /*14900*/  ISETP.NE.U32.AND P1, PT, R244, RZ, PT ;  /* 0x000000fff400720c */ /* 0x000fe20003f25070 */
[----:B------:R-:W-:Y:S01]  /*14910*/  IMAD.X R3, R4, 0x1, R242, P0 ;  /* 0x0000000104037824 */ /* 0x000fe200000e06f2 */
[----:B------:R1:W-:Y:S01]  /*14920*/  LDGSTS.E.BYPASS.LTC128B.128 [R241+0x3100], [R10.64], !P5 ;  /* 0x031000000af17fae */ /* 0x0003e2000e901d54 */
[----:B------:R-:W-:Y:S03]  /*14930*/  ISETP.NE.U32.AND P0, PT, R16, RZ, PT ;  /* 0x000000ff1000720c */ /* 0x000fe60003f05070 */
[----:B------:R1:W-:Y:S04]  /*14940*/  LDGSTS.E.BYPASS.LTC128B.128 [R241+0x4100], [R6.64], !P6 ;  /* 0x0410000006f17fae */ /* 0x0003e8000f101d54 */
[----:B------:R1:W-:Y:S04]  /*14950*/  LDGSTS.E.BYPASS.LTC128B.128 [R241+0x5100], [R2.64], !P4 ;  /* 0x0510000002f17fae */ /* 0x0003e8000e101d54 */
[----:B------:R1:W-:Y:S04]  /*14960*/  LDGSTS.E.BYPASS.LTC128B.128 [R241+0x3900], [R8.64], !P5 ;  /* 0x0390000008f17fae */ /* 0x0003e8000e901d54 */
[----:B------:R1:W-:Y:S04]  /*14970*/  LDGSTS.E.BYPASS.LTC128B.128.ZFILL [R241+0x4900], [R14.64], P1 ;  /* 0x049000000ef17fae */ /* 0x0003e80008941d54 */
[----:B------:R1:W-:Y:S02]  /*14980*/  LDGSTS.E.BYPASS.LTC128B.128.ZFILL [R241+0x5900], [R12.64], P0 ;  /* 0x059000000cf17fae */ /* 0x0003e40008141d54 */
.L_x_831:
[----:B-1234-:R-:W2:Y:S01]  /*14990*/  LDL R3, [R1+0x24] ;  /* 0x0000240001037983 */ /* 0x01eea20000100800 */
        /* <DEDUP_REMOVED lines=10> */
[----:B------:R-:W1:Y:S08]  /*14a40*/  SHFL.IDX PT, R0, R3, RZ, 0x1c1f ;  /* 0x001c1fff03007589 */ /* 0x000e7000000e0000 */
[----:B------:R-:W-:Y:S08]  /*14a50*/  SHFL.IDX PT, R6, R3, 0x1, 0x1c1f ;  /* 0x003c1f0003067f89 */ /* 0x000ff000000e0000 */
[----:B------:R-:W-:Y:S01]  /*14a60*/  SHFL.IDX PT, R7, R3, 0x2, 0x1c1f ;  /* 0x005c1f0003077f89 */ /* 0x000fe200000e0000 */
[----:B-1----:R-:W-:Y:S07]  /*14a70*/  IMAD.IADD R0, R4, 0x1, R0 ;  /* 0x0000000104007824 */ /* 0x002fee00078e0200 */
        /* <DEDUP_REMOVED lines=42> */
[----:B------:R-:W-:Y:S02]  /*14d20*/  FSEL R212, R17, -INF , P1 ;  /* 0xff80000011d47808 */ /* 0x000fe40000800000 */
[----:B------:R-:W-:Y:S02]  /*14d30*/  ISETP.GT.AND P1, PT, R2, 0x1, PT ;  /* 0x000000010200780c */ /* 0x000fe40003f24270 */
[----:B------:R-:W-:Y:S02]  /*14d40*/  FMNMX.FTZ R0, R200, R0, !PT ;  /* 0x00000000c8007209 */ /* 0x000fe40007810000 */
[----:B------:R-:W-:Y:S02]  /*14d50*/  FSEL R52, R18, -INF , P0 ;  /* 0xff80000012347808 */ /* 0x000fe40000000000 */
[----:B------:R-:W-:Y:S02]  /*14d60*/  FSEL R15, R184, -INF , P1 ;  /* 0xff800000b80f7808 */ /* 0x000fe40000800000 */
[C---:B------:R-:W-:Y:S02]  /*14d70*/  ISETP.GT.AND P1, PT, R2.reuse, 0x9, PT ;  /* 0x000000090200780c */ /* 0x040fe40003f24270 */
[----:B------:R-:W-:Y:S02]  /*14d80*/  ISETP.GT.AND P0, PT, R2, RZ, PT ;  /* 0x000000ff0200720c */ /* 0x000fe40003f04270 */
[----:B------:R-:W-:Y:S02]  /*14d90*/  FMNMX.FTZ R0, R204, R0, !PT ;  /* 0x00000000cc007209 */ /* 0x000fe40007810000 */
[----:B------:R-:W-:Y:S02]  /*14da0*/  FSEL R20, R180, -INF , P1 ;  /* 0xff800000b4147808 */ /* 0x000fe40000800000 */
[----:B------:R-:W-:Y:S02]  /*14db0*/  FSEL R6, R185, -INF , P0 ;  /* 0xff800000b9067808 */ /* 0x000fe40000000000 */
[C---:B------:R-:W-:Y:S02]  /*14dc0*/  ISETP.GT.AND P0, PT, R2.reuse, 0x8, PT ;  /* 0x000000080200780c */ /* 0x040fe40003f04270 */
[----:B------:R-:W-:Y:S02]  /*14dd0*/  ISETP.GT.AND P1, PT, R2, 0x11, PT ;  /* 0x000000110200780c */ /* 0x000fe40003f24270 */
[----:B------:R-:W-:Y:S01]  /*14de0*/  FMNMX.FTZ R106, R205, R0, !PT ;  /* 0x00000000cd6a7209 */ /* 0x000fe20007810000 */
[----:B------:R-:W-:Y:S01]  /*14df0*/  IMAD.IADD R0, R4, 0x1, R7 ;  /* 0x0000000104007824 */ /* 0x000fe200078e0207 */
[----:B------:R-:W-:Y:S02]  /*14e00*/  FSEL R18, R181, -INF , P0 ;  /* 0xff800000b5127808 */ /* 0x000fe40000000000 */
[----:B------:R-:W-:Y:S02]  /*14e10*/  FSEL R45, R110, -INF , P1 ;  /* 0xff8000006e2d7808 */ /* 0x000fe40000800000 */
[C---:B------:R-:W-:Y:S02]  /*14e20*/  ISETP.GT.AND P1, PT, R2.reuse, 0x19, PT ;  /* 0x000000190200780c */ /* 0x040fe40003f24270 */
[----:B------:R-:W-:Y:S02]  /*14e30*/  ISETP.GT.AND P0, PT, R2, 0x10, PT ;  /* 0x000000100200780c */ /* 0x000fe40003f04270 */
[----:B------:R-:W-:Y:S02]  /*14e40*/  FMNMX.FTZ R106, R64, R106, !PT ;  /* 0x0000006a406a7209 */ /* 0x000fe40007810000 */
[----:B------:R-:W-:Y:S02]  /*14e50*/  FSEL R44, R111, -INF , P0 ;  /* 0xff8000006f2c7808 */ /* 0x000fe40000000000 */
[C---:B------:R-:W-:Y:S02]  /*14e60*/  ISETP.GT.AND P0, PT, R2.reuse, 0x18, PT ;  /* 0x000000180200780c */ /* 0x040fe40003f04270 */
        /* <DEDUP_REMOVED lines=11> */
[----:B------:R-:W-:Y:S01]  /*14f20*/  FSEL R210, R54, -INF , P1 ;  /* 0xff80000036d27808 */ /* 0x000fe20000800000 */
[----:B------:R-:W-:Y:S01]  /*14f30*/  LDSM.16.MT88.4 R36, [R226+0x100] ;  /* 0x00010000e224783b */ /* 0x000fe20000004200 */
[----:B------:R-:W-:Y:S02]  /*14f40*/  ISETP.GT.AND P1, PT, R2, 0x31, PT ;  /* 0x000000310200780c */ /* 0x000fe40003f24270 */
[----:B------:R-:W-:Y:S02]  /*14f50*/  FMNMX.FTZ R7, R18, R7, !PT ;  /* 0x0000000712077209 */ /* 0x000fe40007810000 */
[----:B------:R-:W-:Y:S02]  /*14f60*/  ISETP.GT.AND P0, PT, R2, 0x28, PT ;  /* 0x000000280200780c */ /* 0x000fe40003f04270 */
[----:B------:R-:W-:Y:S02]  /*14f70*/  FMNMX.FTZ R106, R212, R106, !PT ;  /* 0x0000006ad46a7209 */ /* 0x000fe40007810000 */
[----:B------:R-:W-:Y:S02]  /*14f80*/  FMNMX.FTZ R7, R20, R7, !PT ;  /* 0x0000000714077209 */ /* 0x000fe40007810000 */
[----:B------:R-:W-:Y:S01]  /*14f90*/  FSEL R202, R50, -INF , P0 ;  /* 0xff80000032ca7808 */ /* 0x000fe20000000000 */
[----:B------:R-:W1:Y:S01]  /*14fa0*/  SHFL.BFLY PT, R8, R106, 0x2, 0x1f ;  /* 0x0c401f006a087f89 */ /* 0x000e6200000e0000 */
[----:B------:R-:W-:Y:S02]  /*14fb0*/  FSEL R50, R55, -INF , P1 ;  /* 0xff80000037327808 */ /* 0x000fe40000800000 */
[C---:B------:R-:W-:Y:S02]  /*14fc0*/  ISETP.GT.AND P1, PT, R2.reuse, 0x38, PT ;  /* 0x000000380200780c */ /* 0x040fe40003f24270 */
[----:B------:R-:W-:Y:S02]  /*14fd0*/  ISETP.GT.AND P2, PT, R2, 0x29, PT ;  /* 0x000000290200780c */ /* 0x000fe40003f44270 */
[----:B------:R-:W-:Y:S02]  /*14fe0*/  FSEL R48, R22, -INF , P1 ;  /* 0xff80000016307808 */ /* 0x000fe40000800000 */
[----:B------:R-:W-:Y:S02]  /*14ff0*/  ISETP.GT.AND P1, PT, R2, 0x39, PT ;  /* 0x000000390200780c */ /* 0x000fe40003f24270 */
[----:B------:R-:W-:Y:S02]  /*15000*/  FMNMX.FTZ R2, R44, R7, !PT ;  /* 0x000000072c027209 */ /* 0x000fe40007810000 */
[----:B------:R-:W-:Y:S02]  /*15010*/  ISETP.GT.AND P0, PT, R0, RZ, PT ;  /* 0x000000ff0000720c */ /* 0x000fe40003f04270 */
[----:B------:R-:W-:Y:S02]  /*15020*/  FMNMX.FTZ R2, R45, R2, !PT ;  /* 0x000000022d027209 */ /* 0x000fe40007810000 */
[----:B------:R-:W-:Y:S02]  /*15030*/  FSEL R4, R207, -INF , P0 ;  /* 0xff800000cf047808 */ /* 0x000fe40000000000 */
[----:B------:R-:W-:Y:S02]  /*15040*/  FMNMX.FTZ R2, R60, R2, !PT ;  /* 0x000000023c027209 */ /* 0x000fe40007810000 */
[----:B------:R-:W-:Y:S02]  /*15050*/  ISETP.GT.AND P0, PT, R0, 0x1, PT ;  /* 0x000000010000780c */ /* 0x000fe40003f04270 */
[----:B------:R-:W-:Y:S02]  /*15060*/  FMNMX.FTZ R2, R61, R2, !PT ;  /* 0x000000023d027209 */ /* 0x000fe40007810000 */
[----:B------:R-:W-:Y:S02]  /*15070*/  FSEL R17, R199, -INF , P0 ;  /* 0xff800000c7117808 */ /* 0x000fe40000000000 */
[----:B------:R-:W-:Y:S02]  /*15080*/  FMNMX.FTZ R2, R194, R2, !PT ;  /* 0x00000002c2027209 */ /* 0x000fe40007810000 */
[----:B------:R-:W-:Y:S02]  /*15090*/  ISETP.GT.AND P0, PT, R0, 0x8, PT ;  /* 0x000000080000780c */ /* 0x000fe40003f04270 */
[----:B------:R-:W-:Y:S02]  /*150a0*/  FMNMX.FTZ R2, R195, R2, !PT ;  /* 0x00000002c3027209 */ /* 0x000fe40007810000 */
[----:B-1----:R-:W-:Y:S02]  /*150b0*/  FMNMX.FTZ R106, R8, R106, !PT ;  /* 0x0000006a086a7209 */ /* 0x002fe40007810000 */
[----:B------:R-:W-:Y:S02]  /*150c0*/  FSEL R8, R198, -INF , P0 ;  /* 0xff800000c6087808 */ /* 0x000fe40000000000 */
[----:B------:R-:W-:Y:S01]  /*150d0*/  ISETP.GT.AND P0, PT, R0, 0x9, PT ;  /* 0x000000090000780c */ /* 0x000fe20003f04270 */
[----:B------:R-:W1:Y:S01]  /*150e0*/  SHFL.BFLY PT, R22, R106, 0x1, 0x1f ;  /* 0x0c201f006a167f89 */ /* 0x000e6200000e0000 */
[----:B------:R-:W-:Y:S02]  /*150f0*/  FSEL R203, R51, -INF , P2 ;  /* 0xff80000033cb7808 */ /* 0x000fe40001000000 */
[----:B------:R-:W-:Y:S02]  /*15100*/  FMNMX.FTZ R2, R202, R2, !PT ;  /* 0x00000002ca027209 */ /* 0x000fe40007810000 */
[----:B------:R-:W-:Y:S02]  /*15110*/  FSEL R14, R196, -INF , P0 ;  /* 0xff800000c40e7808 */ /* 0x000fe40000000000 */
[----:B------:R-:W-:Y:S02]  /*15120*/  ISETP.GT.AND P0, PT, R3, RZ, PT ;  /* 0x000000ff0300720c */ /* 0x000fe40003f04270 */
[----:B-----5:R-:W-:Y:S01]  /*15130*/  FSEL R248, R67, -INF , P1 ;  /* 0xff80000043f87808 */ /* 0x020fe20000800000 */
[----:B------:R-:W-:Y:S01]  /*15140*/  IMAD.MOV.U32 R67, RZ, RZ, R53 ;  /* 0x000000ffff437224 */ /* 0x000fe200078e0035 */
        /* <DEDUP_REMOVED lines=9> */
[----:B------:R-:W-:Y:S01]  /*151e0*/  IMAD.MOV.U32 R209, RZ, RZ, R52 ;  /* 0x000000ffffd17224 */ /* 0x000fe200078e0034 */
[----:B------:R-:W-:Y:S01]  /*151f0*/  ISETP.GT.AND P0, PT, R3, 0x8, PT ;  /* 0x000000080300780c */ /* 0x000fe20003f04270 */
[----:B------:R-:W-:Y:S01]  /*15200*/  LDSM.16.MT88.4 R52, [R225+0x1100] ;  /* 0x00110000e134783b */ /* 0x000fe20000004200 */
        /* <DEDUP_REMOVED lines=10> */
[----:B------:R-:W-:Y:S02]  /*152b0*/  ISETP.GT.AND P2, PT, R0, 0x10, PT ;  /* 0x000000100000780c */ /* 0x000fe40003f44270 */
[----:B------:R-:W-:Y:S02]  /*152c0*/  FSEL R9, R206, -INF , P0 ;  /* 0xff800000ce097808 */ /* 0x000fe40000000000 */
[C---:B------:R-:W-:Y:S02]  /*152d0*/  ISETP.GT.AND P0, PT, R3.reuse, 0x10, PT ;  /* 0x000000100300780c */ /* 0x040fe40003f04270 */
[----:B------:R-:W-:Y:S02]  /*152e0*/  FSEL R199, R102, -INF , P1 ;  /* 0xff80000066c77808 */ /* 0x000fe40000800000 */
[----:B------:R-:W-:Y:S02]  /*152f0*/  ISETP.GT.AND P1, PT, R0, 0x21, PT ;  /* 0x000000210000780c */ /* 0x000fe40003f24270 */
[----:B------:R-:W-:Y:S02]  /*15300*/  FMNMX.FTZ R2, R248, R2, !PT ;  /* 0x00000002f8027209 */ /* 0x000fe40007810000 */
[----:B------:R-:W-:Y:S02]  /*15310*/  FSEL R186, R186, -INF , P2 ;  /* 0xff800000baba7808 */ /* 0x000fe40001000000 */
[----:B------:R-:W-:Y:S01]  /*15320*/  FMNMX.FTZ R12, R14, R12, !PT ;  /* 0x0000000c0e0c7209 */ /* 0x000fe20007810000 */
[----:B------:R-:W2:Y:S01]  /*15330*/  SHFL.BFLY PT, R105, R2, 0x2, 0x1f ;  /* 0x0c401f0002697f89 */ /* 0x000ea200000e0000 */
        /* <DEDUP_REMOVED lines=31> */
[----:B------:R-:W-:Y:S02]  /*15530*/  ISETP.GT.AND P0, PT, R3, 0x28, PT ;  /* 0x000000280300780c */ /* 0x000fe40003f04270 */
        /* <DEDUP_REMOVED lines=20> */
[C---:B------:R-:W-:Y:S02]  /*15680*/  ISETP.GT.AND P2, PT, R3.reuse, 0x29, PT ;  /* 0x000000290300780c */ /* 0x040fe40003f44270 */
[----:B------:R-:W-:Y:S02]  /*15690*/  FSEL R62, R62, -INF , P1 ;  /* 0xff8000003e3e7808 */ /* 0x000fe40000800000 */
[----:B------:R-:W-:Y:S01]  /*156a0*/  ISETP.GT.AND P1, PT, R3, 0x39, PT ;  /* 0x000000390300780c */ /* 0x000fe20003f24270 */
[--C-:B------:R-:W-:Y:S01]  /*156b0*/  FFMA.FTZ R3, R16, c[0x0][0x2d0], -R110.reuse ;  /* 0x0000b40010037a23 */ /* 0x100fe2000001086e */
[----:B------:R-:W-:Y:S02]  /*156c0*/  FMNMX.FTZ R12, R192, R2, !PT ;  /* 0x00000002c00c7209 */ /* 0x000fe40007810000 */
[----:B------:R-:W-:Y:S01]  /*156d0*/  FMNMX.FTZ R2, R213, R0, !PT ;  /* 0x00000000d5027209 */ /* 0x000fe20007810000 */
[----:B------:R1:W-:Y:S01]  /*156e0*/  MUFU.EX2 R218, R3 ;  /* 0x0000000300da7308 */ /* 0x0003e20000000800 */
[----:B------:R-:W-:Y:S02]  /*156f0*/  FMNMX.FTZ R0, R193, R12, !PT ;  /* 0x0000000cc1007209 */ /* 0x000fe40007810000 */
[----:B------:R-:W-:Y:S01]  /*15700*/  FMNMX.FTZ R2, R222, R2, !PT ;  /* 0x00000002de027209 */ /* 0x000fe20007810000 */
[----:B------:R-:W2:Y:S01]  /*15710*/  SHFL.BFLY PT, R12, R105, 0x1, 0x1f ;  /* 0x0c201f00690c7f89 */ /* 0x000ea200000e0000 */
[----:B------:R-:W-:Y:S02]  /*15720*/  FMNMX.FTZ R0, R198, R0, !PT ;  /* 0x00000000c6007209 */ /* 0x000fe40007810000 */
[----:B------:R-:W-:Y:S02]  /*15730*/  FMNMX.FTZ R2, R208, R2, !PT ;  /* 0x00000002d0027209 */ /* 0x000fe40007810000 */
[----:B------:R-:W-:Y:S02]  /*15740*/  FMNMX.FTZ R0, R196, R0, !PT ;  /* 0x00000000c4007209 */ /* 0x000fe40007810000 */
[----:B------:R-:W-:Y:S02]  /*15750*/  FMNMX.FTZ R2, R214, R2, !PT ;  /* 0x00000002d6027209 */ /* 0x000fe40007810000 */
[----:B------:R-:W-:Y:S02]  /*15760*/  FSEL R216, R47, -INF , P2 ;  /* 0xff8000002fd87808 */ /* 0x000fe40001000000 */
[----:B------:R-:W-:Y:S01]  /*15770*/  FMNMX.FTZ R0, R215, R0, !PT ;  /* 0x00000000d7007209 */ /* 0x000fe20007810000 */
[----:B------:R-:W3:Y:S01]  /*15780*/  SHFL.BFLY PT, R104, R2, 0x2, 0x1f ;  /* 0x0c401f0002687f89 */ /* 0x000ee200000e0000 */
[----:B------:R-:W-:Y:S02]  /*15790*/  FSEL R109, R63, -INF , P1 ;  /* 0xff8000003f6d7808 */ /* 0x000fe40000800000 */
[----:B------:R-:W-:Y:S04]  /*157a0*/  FMNMX.FTZ R0, R216, R0, !PT ;  /* 0x00000000d8007209 */ /* 0x000fe80007810000 */
[----:B------:R-:W-:Y:S01]  /*157b0*/  FMNMX.FTZ R0, R252, R0, !PT ;  /* 0x00000000fc007209 */ /* 0x000fe20007810000 */
[--C-:B-1----:R-:W-:Y:S03]  /*157c0*/  FFMA.FTZ R3, R19, c[0x0][0x2d0], -R110.reuse ;  /* 0x0000b40013037a23 */ /* 0x102fe6000001086e */
[----:B------:R-:W-:Y:S01]  /*157d0*/  FMNMX.FTZ R0, R49, R0, !PT ;  /* 0x0000000031007209 */ /* 0x000fe20007810000 */
[----:B------:R1:W-:Y:S01]  /*157e0*/  MUFU.EX2 R207, R3 ;  /* 0x0000000300cf7308 */ /* 0x0003e20000000800 */
[----:B--2---:R-:W-:Y:S02]  /*157f0*/  FMNMX.FTZ R105, R105, R12, !PT ;  /* 0x0000000c69697209 */ /* 0x004fe40007810000 */
[----:B------:R-:W-:Y:S02]  /*15800*/  FMNMX.FTZ R0, R62, R0, !PT ;  /* 0x000000003e007209 */ /* 0x000fe40007810000 */
[C---:B------:R-:W-:Y:S01]  /*15810*/  FSETP.NEU.FTZ.AND P1, PT, R105.reuse, -INF , PT ;  /* 0xff8000006900780b */ /* 0x040fe20003f3d000 */
[----:B------:R-:W-:Y:S01]  /*15820*/  FMUL.FTZ R111, R105, c[0x0][0x2d0] ;  /* 0x0000b400696f7a20 */ /* 0x000fe20000410000 */
[----:B------:R-:W-:Y:S04]  /*15830*/  FMNMX.FTZ R0, R109, R0, !PT ;  /* 0x000000006d007209 */ /* 0x000fe80007810000 */
[----:B------:R-:W-:Y:S02]  /*15840*/  FSEL R111, R111, RZ, P1 ;  /* 0x000000ff6f6f7208 */ /* 0x000fe40000800000 */
[----:B---3--:R-:W-:Y:S02]  /*15850*/  FMNMX.FTZ R104, R2, R104, !PT ;  /* 0x0000006802687209 */ /* 0x008fe40007810000 */
[----:B------:R-:W2:Y:S01]  /*15860*/  SHFL.BFLY PT, R2, R0, 0x2, 0x1f ;  /* 0x0c401f0000027f89 */ /* 0x000ea200000e0000 */
[--C-:B------:R-:W-:Y:S04]  /*15870*/  FFMA.FTZ R6, R6, c[0x0][0x2d0], -R111.reuse ;  /* 0x0000b40006067a23 */ /* 0x100fe8000001086f */
[----:B------:R-:W-:Y:S03]  /*15880*/  MUFU.EX2 R176, R6 ;  /* 0x0000000600b07308 */ /* 0x000fe60000000800 */
[----:B------:R-:W3:Y:S01]  /*15890*/  SHFL.BFLY PT, R5, R104, 0x1, 0x1f ;  /* 0x0c201f0068057f89 */ /* 0x000ee200000e0000 */
[----:B-1----:R-:W-:Y:S06]  /*158a0*/  FFMA.FTZ R3, R21, c[0x0][0x2d0], -R110 ;  /* 0x0000b40015037a23 */ /* 0x002fec000001086e */
[----:B------:R1:W4:Y:S01]  /*158b0*/  MUFU.EX2 R245, R3 ;  /* 0x0000000300f57308 */ /* 0x0003220000000800 */
[----:B--2---:R-:W-:Y:S01]  /*158c0*/  FMNMX.FTZ R0, R0, R2, !PT ;  /* 0x0000000200007209 */ /* 0x004fe20007810000 */
[--C-:B------:R-:W-:Y:S08]  /*158d0*/  FFMA.FTZ R2, R18, c[0x0][0x2d0], -R111.reuse ;  /* 0x0000b40012027a23 */ /* 0x100ff0000001086f */
[----:B------:R2:W-:Y:S01]  /*158e0*/  MUFU.EX2 R66, R2 ;  /* 0x0000000200427308 */ /* 0x0005e20000000800 */
[----:B---3--:R-:W-:Y:S01]  /*158f0*/  FMNMX.FTZ R104, R104, R5, !PT ;  /* 0x0000000568687209 */ /* 0x008fe20007810000 */
[--C-:B------:R-:W-:Y:S02]  /*15900*/  FFMA.FTZ R5, R20, c[0x0][0x2d0], -R111.reuse ;  /* 0x0000b40014057a23 */ /* 0x100fe4000001086f */
[----:B------:R-:W-:Y:S02]  /*15910*/  LDSM.16.MT88.4 R20, [R225+0x100] ;  /* 0x00010000e114783b */ /* 0x000fe40000004200 */
[----:B------:R-:W-:Y:S02]  /*15920*/  FMUL.FTZ R184, R104, c[0x0][0x2d0] ;  /* 0x0000b40068b87a20 */ /* 0x000fe40000410000 */
[----:B-1----:R-:W-:Y:S02]  /*15930*/  FFMA.FTZ R3, R15, c[0x0][0x2d0], -R111 ;  /* 0x0000b4000f037a23 */ /* 0x002fe4000001086f */
[----:B------:R-:W1:Y:S01]  /*15940*/  MUFU.EX2 R244, R5 ;  /* 0x0000000500f47308 */ /* 0x000e620000000800 */
[----:B----4-:R-:W-:Y:S09]  /*15950*/  F2FP.PACK_AB R178, R245, R207 ;  /* 0x000000cff5b2723e */ /* 0x010ff200000000ff */
[----:B------:R3:W-:Y:S01]  /*15960*/  MUFU.EX2 R217, R3 ;  /* 0x0000000300d97308 */ /* 0x0007e20000000800 */
[----:B--2---:R-:W2:Y:S01]  /*15970*/  SHFL.BFLY PT, R2, R0, 0x1, 0x1f ;  /* 0x0c201f0000027f89 */ /* 0x004ea200000e0000 */
[----:B-1----:R-:W-:Y:S02]  /*15980*/  F2FP.PACK_AB R179, R244, R66 ;  /* 0x00000042f4b3723e */ /* 0x002fe400000000ff */
[----:B---3--:R-:W-:Y:S02]  /*15990*/  FSEL R3, R106, RZ, P0 ;  /* 0x000000ff6a037208 */ /* 0x008fe40000000000 */
[----:B------:R-:W-:Y:S02]  /*159a0*/  FSETP.NEU.FTZ.AND P0, PT, R104, -INF , PT ;  /* 0xff8000006800780b */ /* 0x000fe40003f1d000 */
[----:B--2---:R-:W-:Y:S02]  /*159b0*/  FMNMX.FTZ R102, R2, R0, !PT ;  /* 0x0000000002667209 */ /* 0x004fe40007810000 */
[----:B------:R-:W-:Y:S02]  /*159c0*/  FSEL R184, R184, RZ, P0 ;  /* 0x000000ffb8b87208 */ /* 0x000fe40000000000 */
[----:B------:R-:W-:Y:S01]  /*159d0*/  FSEL R2, R105, RZ, P1 ;  /* 0x000000ff69027208 */ /* 0x000fe20000800000 */
[C---:B------:R-:W-:Y:S01]  /*159e0*/  FMUL.FTZ R185, R102.reuse, c[0x0][0x2d0] ;  /* 0x0000b40066b97a20 */ /* 0x040fe20000410000 */
[----:B------:R-:W-:Y:S01]  /*159f0*/  FSETP.NEU.FTZ.AND P1, PT, R102, -INF , PT ;  /* 0xff8000006600780b */ /* 0x000fe20003f3d000 */
[--C-:B------:R-:W-:Y:S02]  /*15a00*/  FFMA.FTZ R0, R14, c[0x0][0x2d0], -R184.reuse ;  /* 0x0000b4000e007a23 */ /* 0x100fe400000108b8 */
[--C-:B------:R-:W-:Y:S01]  /*15a10*/  FFMA.FTZ R4, R4, c[0x0][0x2d0], -R184.reuse ;  /* 0x0000b40004047a23 */ /* 0x100fe200000108b8 */
[----:B------:R-:W-:Y:S01]  /*15a20*/  FSEL R185, R185, RZ, P1 ;  /* 0x000000ffb9b97208 */ /* 0x000fe20000800000 */
[----:B------:R1:W-:Y:S01]  /*15a30*/  MUFU.EX2 R242, R0 ;  /* 0x0000000000f27308 */ /* 0x0003e20000000800 */
[----:B------:R-:W-:Y:S03]  /*15a40*/  FFMA.FTZ R8, R8, c[0x0][0x2d0], -R184 ;  /* 0x0000b40008087a23 */ /* 0x000fe600000108b8 */
[--C-:B------:R-:W-:Y:S02]  /*15a50*/  FFMA.FTZ R7, R7, c[0x0][0x2d0], -R185.reuse ;  /* 0x0000b40007077a23 */ /* 0x100fe400000108b9 */
[--C-:B------:R-:W-:Y:S02]  /*15a60*/  FFMA.FTZ R11, R11, c[0x0][0x2d0], -R185.reuse ;  /* 0x0000b4000b0b7a23 */ /* 0x100fe400000108b9 */
[--C-:B------:R-:W-:Y:S02]  /*15a70*/  FFMA.FTZ R10, R10, c[0x0][0x2d0], -R185.reuse ;  /* 0x0000b4000a0a7a23 */ /* 0x100fe400000108b9 */
[----:B------:R2:W-:Y:S01]  /*15a80*/  MUFU.EX2 R211, R4 ;  /* 0x0000000400d37308 */ /* 0x0005e20000000800 */
[----:B------:R-:W-:Y:S09]  /*15a90*/  FFMA.FTZ R9, R9, c[0x0][0x2d0], -R185 ;  /* 0x0000b40009097a23 */ /* 0x000ff200000108b9 */
[----:B------:R-:W-:Y:S01]  /*15aa0*/  MUFU.EX2 R220, R7 ;  /* 0x0000000700dc7308 */ /* 0x000fe20000000800 */
[----:B-1----:R-:W-:Y:S04]  /*15ab0*/  FADD.FTZ R0, -R3, R100 ;  /* 0x0000006403007221 */ /* 0x002fe80000010100 */
[----:B------:R-:W-:Y:S05]  /*15ac0*/  FMUL.FTZ R0, R0, c[0x0][0x2d0] ;  /* 0x0000b40000007a20 */ /* 0x000fea0000410000 */
[----:B------:R-:W1:Y:S01]  /*15ad0*/  MUFU.EX2 R65, R8 ;  /* 0x0000000800417308 */ /* 0x000e620000000800 */
[----:B--2---:R-:W-:Y:S09]  /*15ae0*/  FFMA.FTZ R4, R17, c[0x0][0x2d0], -R184 ;  /* 0x0000b40011047a23 */ /* 0x004ff200000108b8 */
[----:B------:R2:W3:Y:S10]  /*15af0*/  MUFU.EX2 R101, R0 ;  /* 0x0000000000657308 */ /* 0x0004f40000000800 */
[----:B------:R-:W4:Y:S01]  /*15b00*/  MUFU.EX2 R223, R4 ;  /* 0x0000000400df7308 */ /* 0x000f220000000800 */
[----:B-1----:R-:W-:Y:S09]  /*15b10*/  F2FP.PACK_AB R182, R242, R65 ;  /* 0x00000041f2b6723e */ /* 0x002ff200000000ff */
[----:B------:R-:W1:Y:S01]  /*15b20*/  MUFU.EX2 R51, R11 ;  /* 0x0000000b00337308 */ /* 0x000e620000000800 */
[----:B--2---:R-:W-:Y:S01]  /*15b30*/  FADD.FTZ R0, -R2, R103 ;  /* 0x0000006702007221 */ /* 0x004fe20000010100 */
[----:B------:R-:W-:Y:S01]  /*15b40*/  FSEL R2, R104, RZ, P0 ;  /* 0x000000ff68027208 */ /* 0x000fe20000000000 */
[----:B---3--:R-:W-:Y:S01]  /*15b50*/  FMUL.FTZ R5, R101, R113 ;  /* 0x0000007165057220 */ /* 0x008fe20000410000 */
[----:B------:R-:W-:Y:S01]  /*15b60*/  ISETP.GT.AND P0, PT, R243, UR7, PT ;  /* 0x00000007f3007c0c */ /* 0x000fe2000bf04270 */
[----:B------:R-:W-:Y:S05]  /*15b70*/  FMUL.FTZ R0, R0, c[0x0][0x2d0] ;  /* 0x0000b40000007a20 */ /* 0x000fea0000410000 */
[----:B------:R-:W-:Y:S01]  /*15b80*/  MUFU.EX2 R246, R10 ;  /* 0x0000000a00f67308 */ /* 0x000fe20000000800 */
[C---:B------:R-:W-:Y:S02]  /*15b90*/  FMUL.FTZ R16, R101.reuse, R124 ;  /* 0x0000007c65107220 */ /* 0x040fe40000410000 */
[----:B------:R-:W-:Y:S01]  /*15ba0*/  FMUL.FTZ R17, R101, R125 ;  /* 0x0000007d65117220 */ /* 0x000fe20000410000 */
[----:B----4-:R-:W-:Y:S01]  /*15bb0*/  F2FP.PACK_AB R180, R223, R211 ;  /* 0x000000d3dfb4723e */ /* 0x010fe200000000ff */
[C---:B------:R-:W-:Y:S02]  /*15bc0*/  FMUL.FTZ R4, R101.reuse, R112 ;  /* 0x0000007065047220 */ /* 0x040fe40000410000 */
[C---:B------:R-:W-:Y:S01]  /*15bd0*/  FMUL.FTZ R32, R101.reuse, R140 ;  /* 0x0000008c65207220 */ /* 0x040fe20000410000 */
[----:B------:R-:W-:Y:S01]  /*15be0*/  MOV R140, R65 ;  /* 0x00000041008c7202 */ /* 0x000fe20000000f00 */
[----:B------:R-:W-:Y:S01]  /*15bf0*/  FMUL.FTZ R33, R101, R141 ;  /* 0x0000008d65217220 */ /* 0x000fe20000410000 */
[----:B------:R2:W3:Y:S01]  /*15c00*/  MUFU.EX2 R100, R0 ;  /* 0x0000000000647308 */ /* 0x0004e20000000800 */
[----:B------:R-:W-:Y:S02]  /*15c10*/  FFMA.FTZ R103, R205, c[0x0][0x2d0], -R110 ;  /* 0x0000b400cd677a23 */ /* 0x000fe4000001086e */
[----:B------:R-:W-:Y:S01]  /*15c20*/  FMUL.FTZ R65, R101, R173 ;  /* 0x000000ad65417220 */ /* 0x000fe20000410000 */
[----:B-1----:R-:W-:Y:S01]  /*15c30*/  F2FP.PACK_AB R181, R51, R220 ;  /* 0x000000dc33b5723e */ /* 0x002fe200000000ff */
[----:B------:R-:W-:Y:S02]  /*15c40*/  IMAD.MOV.U32 R141, RZ, RZ, R66 ;  /* 0x000000ffff8d7224 */ /* 0x000fe400078e0042 */
[C---:B------:R-:W-:Y:S02]  /*15c50*/  FMUL.FTZ R68, R101.reuse, R68 ;  /* 0x0000004465447220 */ /* 0x040fe40000410000 */
[C---:B------:R-:W-:Y:S01]  /*15c60*/  FMUL.FTZ R69, R101.reuse, R69 ;  /* 0x0000004565457220 */ /* 0x040fe20000410000 */
[----:B------:R-:W1:Y:S01]  /*15c70*/  MUFU.EX2 R241, R9 ;  /* 0x0000000900f17308 */ /* 0x000e620000000800 */
[C---:B------:R-:W-:Y:S02]  /*15c80*/  FMUL.FTZ R80, R101.reuse, R80 ;  /* 0x0000005065507220 */ /* 0x040fe40000410000 */
[C---:B------:R-:W-:Y:S02]  /*15c90*/  FMUL.FTZ R81, R101.reuse, R81 ;  /* 0x0000005165517220 */ /* 0x040fe40000410000 */
[C---:B------:R-:W-:Y:S02]  /*15ca0*/  FMUL.FTZ R84, R101.reuse, R84 ;  /* 0x0000005465547220 */ /* 0x040fe40000410000 */
[C---:B------:R-:W-:Y:S02]  /*15cb0*/  FMUL.FTZ R85, R101.reuse, R85 ;  /* 0x0000005565557220 */ /* 0x040fe40000410000 */
[C---:B------:R-:W-:Y:S02]  /*15cc0*/  FMUL.FTZ R96, R101.reuse, R96 ;  /* 0x0000006065607220 */ /* 0x040fe40000410000 */
[----:B------:R-:W-:Y:S02]  /*15cd0*/  FMUL.FTZ R97, R101, R97 ;  /* 0x0000006165617220 */ /* 0x000fe40000410000 */
[----:B--2---:R-:W-:Y:S01]  /*15ce0*/  FADD.FTZ R0, -R2, R107 ;  /* 0x0000006b02007221 */ /* 0x004fe20000010100 */
[----:B------:R-:W-:Y:S01]  /*15cf0*/  FSEL R2, R102, RZ, P1 ;  /* 0x000000ff66027208 */ /* 0x000fe20000800000 */
[----:B---3--:R-:W-:Y:S02]  /*15d00*/  FMUL.FTZ R6, R100, R114 ;  /* 0x0000007264067220 */ /* 0x008fe40000410000 */
[----:B------:R-:W-:Y:S02]  /*15d10*/  FMUL.FTZ R0, R0, c[0x0][0x2d0] ;  /* 0x0000b40000007a20 */ /* 0x000fe40000410000 */
[C---:B------:R-:W-:Y:S02]  /*15d20*/  FMUL.FTZ R7, R100.reuse, R115 ;  /* 0x0000007364077220 */ /* 0x040fe40000410000 */
[----:B------:R2:W3:Y:S01]  /*15d30*/  MUFU.EX2 R3, R0 ;  /* 0x0000000000037308 */ /* 0x0004e20000000800 */
[C---:B------:R-:W-:Y:S01]  /*15d40*/  FMUL.FTZ R18, R100.reuse, R126 ;  /* 0x0000007e64127220 */ /* 0x040fe20000410000 */
[----:B-1----:R-:W-:Y:S01]  /*15d50*/  F2FP.PACK_AB R183, R241, R246 ;  /* 0x000000f6f1b7723e */ /* 0x002fe200000000ff */
[C---:B------:R-:W-:Y:S01]  /*15d60*/  FMUL.FTZ R19, R100.reuse, R127 ;  /* 0x0000007f64137220 */ /* 0x040fe20000410000 */
[----:B------:R-:W1:Y:S01]  /*15d70*/  LDSM.16.MT88.4 R112, [R226+0x1100] ;  /* 0x00110000e270783b */ /* 0x000e620000004200 */
[C---:B------:R-:W-:Y:S02]  /*15d80*/  FMUL.FTZ R34, R100.reuse, R142 ;  /* 0x0000008e64227220 */ /* 0x040fe40000410000 */
[C---:B------:R-:W-:Y:S02]  /*15d90*/  FMUL.FTZ R35, R100.reuse, R143 ;  /* 0x0000008f64237220 */ /* 0x040fe40000410000 */
[----:B------:R-:W-:Y:S02]  /*15da0*/  IMAD.MOV.U32 R107, RZ, RZ, R208 ;  /* 0x000000ffff6b7224 */ /* 0x000fe400078e00d0 */
[----:B------:R-:W-:Y:S01]  /*15db0*/  IMAD.MOV.U32 R142, RZ, RZ, R207 ;  /* 0x000000ffff8e7224 */ /* 0x000fe200078e00cf */
[----:B------:R-:W-:Y:S01]  /*15dc0*/  LDSM.16.MT88.4 R124, [R226+0x500] ;  /* 0x00050000e27c783b */ /* 0x000fe20000004200 */
[----:B------:R-:W-:Y:S02]  /*15dd0*/  IMAD.MOV.U32 R143, RZ, RZ, R51 ;  /* 0x000000ffff8f7224 */ /* 0x000fe400078e0033 */
[C---:B------:R-:W-:Y:S02]  /*15de0*/  FMUL.FTZ R51, R100.reuse, R159 ;  /* 0x0000009f64337220 */ /* 0x040fe40000410000 */
[----:B------:R-:W-:Y:S02]  /*15df0*/  IMAD.MOV.U32 R159, RZ, RZ, R64 ;  /* 0x000000ffff9f7224 */ /* 0x000fe400078e0040 */
[----:B------:R-:W-:Y:S02]  /*15e00*/  FMUL.FTZ R64, R101, R172 ;  /* 0x000000ac65407220 */ /* 0x000fe40000410000 */
[C---:B------:R-:W-:Y:S02]  /*15e10*/  FMUL.FTZ R66, R100.reuse, R174 ;  /* 0x000000ae64427220 */ /* 0x040fe40000410000 */
[----:B------:R-:W-:Y:S02]  /*15e20*/  FMUL.FTZ R70, R100, R70 ;  /* 0x0000004664467220 */ /* 0x000fe40000410000 */
[----:B--2---:R-:W-:Y:S01]  /*15e30*/  FADD.FTZ R0, -R2, R108 ;  /* 0x0000006c02007221 */ /* 0x004fe20000010100 */
[----:B------:R-:W-:Y:S01]  /*15e40*/  MOV R108, R176 ;  /* 0x000000b0006c7202 */ /* 0x000fe20000000f00 */
[--C-:B------:R-:W-:Y:S01]  /*15e50*/  FFMA.FTZ R2, R40, c[0x0][0x2d0], -R110.reuse ;  /* 0x0000b40028027a23 */ /* 0x100fe2000001086e */
[----:B------:R-:W-:Y:S01]  /*15e60*/  F2FP.PACK_AB R176, R218, R247 ;  /* 0x000000f7dab0723e */ /* 0x000fe200000000ff */
[----:B------:R-:W-:Y:S01]  /*15e70*/  FMUL.FTZ R0, R0, c[0x0][0x2d0] ;  /* 0x0000b40000007a20 */ /* 0x000fe20000410000 */
[----:B------:R-:W-:Y:S01]  /*15e80*/  F2FP.PACK_AB R177, R217, R108 ;  /* 0x0000006cd9b1723e */ /* 0x000fe200000000ff */
[----:B------:R2:W-:Y:S01]  /*15e90*/  MUFU.EX2 R251, R2 ;  /* 0x0000000200fb7308 */ /* 0x0005e20000000800 */
[C---:B---3--:R-:W-:Y:S02]  /*15ea0*/  FMUL.FTZ R8, R3.reuse, R116 ;  /* 0x0000007403087220 */ /* 0x048fe40000410000 */
[C---:B------:R-:W-:Y:S02]  /*15eb0*/  FMUL.FTZ R9, R3.reuse, R117 ;  /* 0x0000007503097220 */ /* 0x040fe40000410000 */
[C---:B------:R-:W-:Y:S01]  /*15ec0*/  FMUL.FTZ R12, R3.reuse, R120 ;  /* 0x00000078030c7220 */ /* 0x040fe20000410000 */
[-C--:B------:R-:W-:Y:S01]  /*15ed0*/  HMMA.16816.F32 R4, R176, R20.reuse, R4 ;  /* 0x00000014b004723c */ /* 0x080fe20000001804 */
[C---:B------:R-:W-:Y:S02]  /*15ee0*/  FMUL.FTZ R13, R3.reuse, R121 ;  /* 0x00000079030d7220 */ /* 0x040fe40000410000 */
[C---:B------:R-:W-:Y:S01]  /*15ef0*/  FMUL.FTZ R28, R3.reuse, R136 ;  /* 0x00000088031c7220 */ /* 0x040fe20000410000 */
[----:B------:R-:W3:Y:S01]  /*15f00*/  MUFU.EX2 R0, R0 ;  /* 0x0000000000007308 */ /* 0x000ee20000000800 */
[----:B------:R-:W-:Y:S01]  /*15f10*/  MOV R136, R247 ;  /* 0x000000f700887202 */ /* 0x000fe20000000f00 */
[C---:B------:R-:W-:Y:S01]  /*15f20*/  FMUL.FTZ R24, R3.reuse, R132 ;  /* 0x0000008403187220 */ /* 0x040fe20000410000 */
[----:B------:R-:W-:Y:S01]  /*15f30*/  MOV R132, R214 ;  /* 0x000000d600847202 */ /* 0x000fe20000000f00 */
[C---:B------:R-:W-:Y:S04]  /*15f40*/  FMUL.FTZ R25, R3.reuse, R133 ;  /* 0x0000008503197220 */ /* 0x040fe80000410000 */
[C---:B------:R-:W-:Y:S02]  /*15f50*/  FMUL.FTZ R29, R3.reuse, R137 ;  /* 0x00000089031d7220 */ /* 0x040fe40000410000 */
[----:B------:R-:W-:Y:S02]  /*15f60*/  FMUL.FTZ R40, R3, R148 ;  /* 0x0000009403287220 */ /* 0x000fe40000410000 */
[----:B------:R-:W-:Y:S02]  /*15f70*/  IMAD.MOV.U32 R148, RZ, RZ, R241 ;  /* 0x000000ffff947224 */ /* 0x000fe400078e00f1 */
[----:B--2---:R-:W-:Y:S02]  /*15f80*/  FFMA.FTZ R2, R41, c[0x0][0x2d0], -R110 ;  /* 0x0000b40029027a23 */ /* 0x004fe4000001086e */
[----:B------:R-:W-:Y:S02]  /*15f90*/  IMAD.MOV.U32 R137, RZ, RZ, R211 ;  /* 0x000000ffff897224 */ /* 0x000fe400078e00d3 */
[----:B------:R2:W4:Y:S01]  /*15fa0*/  MUFU.EX2 R250, R2 ;  /* 0x0000000200fa7308 */ /* 0x0005220000000800 */
[----:B------:R-:W-:Y:S01]  /*15fb0*/  FMUL.FTZ R41, R3, R149 ;  /* 0x0000009503297220 */ /* 0x000fe20000410000 */
[----:B------:R-:W-:Y:S01]  /*15fc0*/  MOV R149, R62 ;  /* 0x0000003e00957202 */ /* 0x000fe20000000f00 */
[----:B------:R-:W-:Y:S02]  /*15fd0*/  IMAD.MOV.U32 R133, RZ, RZ, R49 ;  /* 0x000000ffff857224 */ /* 0x000fe400078e0031 */
[C---:B------:R-:W-:Y:S01]  /*15fe0*/  FMUL.FTZ R49, R101.reuse, R157 ;  /* 0x0000009d65317220 */ /* 0x040fe20000410000 */
[----:B------:R-:W-:Y:S01]  /*15ff0*/  MOV R157, R210 ;  /* 0x000000d2009d7202 */ /* 0x000fe20000000f00 */
[C---:B---3--:R-:W-:Y:S02]  /*16000*/  FMUL.FTZ R10, R0.reuse, R118 ;  /* 0x00000076000a7220 */ /* 0x048fe40000410000 */
[C---:B------:R-:W-:Y:S01]  /*16010*/  FMUL.FTZ R11, R0.reuse, R119 ;  /* 0x00000077000b7220 */ /* 0x040fe20000410000 */
[----:B------:R-:W-:Y:S01]  /*16020*/  MUFU.EX2 R210, R103 ;  /* 0x0000006700d27308 */ /* 0x000fe20000000800 */
[----:B------:R-:W3:Y:S01]  /*16030*/  LDSM.16.MT88.4 R116, [R225+0x2100] ;  /* 0x00210000e174783b */ /* 0x000ee20000004200 */
[C---:B------:R-:W-:Y:S02]  /*16040*/  FMUL.FTZ R14, R0.reuse, R122 ;  /* 0x0000007a000e7220 */ /* 0x040fe40000410000 */
[C---:B------:R-:W-:Y:S02]  /*16050*/  FMUL.FTZ R15, R0.reuse, R123 ;  /* 0x0000007b000f7220 */ /* 0x040fe40000410000 */
[C---:B------:R-:W-:Y:S01]  /*16060*/  HMMA.16816.F32 R8, R180.reuse, R20, R8 ;  /* 0x00000014b408723c */ /* 0x040fe20000001808 */
[C---:B------:R-:W-:Y:S02]  /*16070*/  FMUL.FTZ R26, R0.reuse, R134 ;  /* 0x00000086001a7220 */ /* 0x040fe40000410000 */
[----:B------:R-:W-:Y:S02]  /*16080*/  IMAD.MOV.U32 R134, RZ, RZ, R217 ;  /* 0x000000ffff867224 */ /* 0x000fe400078e00d9 */
[----:B------:R-:W-:Y:S02]  /*16090*/  FMUL.FTZ R27, R0, R135 ;  /* 0x00000087001b7220 */ /* 0x000fe40000410000 */
[----:B------:R-:W-:Y:S01]  /*160a0*/  FMUL.FTZ R20, R101, R128 ;  /* 0x0000008065147220 */ /* 0x000fe20000410000 */
[-C--:B------:R-:W-:Y:S01]  /*160b0*/  HMMA.16816.F32 R12, R180, R22.reuse, R12 ;  /* 0x00000016b40c723c */ /* 0x080fe2000000180c */
[--C-:B--2---:R-:W-:Y:S03]  /*160c0*/  FFMA.FTZ R2, R44, c[0x0][0x2d0], -R111.reuse ;  /* 0x0000b4002c027a23 */ /* 0x104fe6000001086f */
[----:B------:R-:W-:Y:S01]  /*160d0*/  FMUL.FTZ R44, R3, R152 ;  /* 0x00000098032c7220 */ /* 0x000fe20000410000 */
[----:B------:R2:W-:Y:S01]  /*160e0*/  MUFU.EX2 R249, R2 ;  /* 0x0000000200f97308 */ /* 0x0005e20000000800 */
[----:B------:R-:W-:Y:S02]  /*160f0*/  IMAD.MOV.U32 R152, RZ, RZ, R248 ;  /* 0x000000ffff987224 */ /* 0x000fe400078e00f8 */
[C---:B------:R-:W-:Y:S01]  /*16100*/  HMMA.16816.F32 R16, R176.reuse, R22, R16 ;  /* 0x00000016b010723c */ /* 0x040fe20000001810 */
[----:B------:R-:W-:Y:S03]  /*16110*/  FMUL.FTZ R21, R101, R129 ;  /* 0x0000008165157220 */ /* 0x000fe60000410000 */
[C---:B------:R-:W-:Y:S02]  /*16120*/  FMUL.FTZ R30, R0.reuse, R138 ;  /* 0x0000008a001e7220 */ /* 0x040fe40000410000 */
[----:B------:R-:W-:Y:S01]  /*16130*/  FMUL.FTZ R31, R0, R139 ;  /* 0x0000008b001f7220 */ /* 0x000fe20000410000 */
[----:B------:R-:W-:Y:S01]  /*16140*/  MOV R139, R220 ;  /* 0x000000dc008b7202 */ /* 0x000fe20000000f00 */
[C---:B------:R-:W-:Y:S04]  /*16150*/  FMUL.FTZ R22, R100.reuse, R130 ;  /* 0x0000008264167220 */ /* 0x040fe80000410000 */
[----:B------:R-:W-:Y:S02]  /*16160*/  FMUL.FTZ R23, R100, R131 ;  /* 0x0000008364177220 */ /* 0x000fe40000410000 */
[----:B------:R-:W-:Y:S01]  /*16170*/  LDSM.16.MT88.4 R128, [R225+0x1500] ;  /* 0x00150000e180783b */ /* 0x000fe20000004200 */
[----:B------:R-:W-:Y:S02]  /*16180*/  IMAD.MOV.U32 R135, RZ, RZ, R218 ;  /* 0x000000ffff877224 */ /* 0x000fe400078e00da */
[C---:B------:R-:W-:Y:S02]  /*16190*/  FMUL.FTZ R42, R0.reuse, R150 ;  /* 0x00000096002a7220 */ /* 0x040fe40000410000 */
[-C--:B------:R-:W-:Y:S01]  /*161a0*/  HMMA.16816.F32 R20, R176, R36.reuse, R20 ;  /* 0x00000024b014723c */ /* 0x080fe20000001814 */
[C---:B------:R-:W-:Y:S01]  /*161b0*/  FMUL.FTZ R46, R0.reuse, R154 ;  /* 0x0000009a002e7220 */ /* 0x040fe20000410000 */
[----:B------:R-:W-:Y:S01]  /*161c0*/  MOV R154, R212 ;  /* 0x000000d4009a7202 */ /* 0x000fe20000000f00 */
[----:B--2---:R-:W-:Y:S02]  /*161d0*/  FFMA.FTZ R2, R45, c[0x0][0x2d0], -R111 ;  /* 0x0000b4002d027a23 */ /* 0x004fe4000001086f */
[C---:B------:R-:W-:Y:S02]  /*161e0*/  FMUL.FTZ R43, R0.reuse, R151 ;  /* 0x00000097002b7220 */ /* 0x040fe40000410000 */
[----:B------:R2:W1:Y:S01]  /*161f0*/  MUFU.EX2 R248, R2 ;  /* 0x0000000200f87308 */ /* 0x0004620000000800 */
[C---:B------:R-:W-:Y:S01]  /*16200*/  HMMA.16816.F32 R24, R180.reuse, R36, R24 ;  /* 0x00000024b418723c */ /* 0x040fe20000001818 */
[----:B------:R-:W-:Y:S03]  /*16210*/  FMUL.FTZ R47, R0, R155 ;  /* 0x0000009b002f7220 */ /* 0x000fe60000410000 */
[----:B------:R-:W-:Y:S01]  /*16220*/  FMUL.FTZ R45, R3, R153 ;  /* 0x00000099032d7220 */ /* 0x000fe20000410000 */
[----:B------:R-:W-:Y:S01]  /*16230*/  MOV R153, R48 ;  /* 0x0000003000997202 */ /* 0x000fe20000000f00 */
[C---:B------:R-:W-:Y:S01]  /*16240*/  FMUL.FTZ R48, R101.reuse, R156 ;  /* 0x0000009c65307220 */ /* 0x040fe20000410000 */
[----:B------:R-:W-:Y:S01]  /*16250*/  MOV R155, R209 ;  /* 0x000000d1009b7202 */ /* 0x000fe20000000f00 */
[-C--:B------:R-:W-:Y:S01]  /*16260*/  HMMA.16816.F32 R28, R180, R38.reuse, R28 ;  /* 0x00000026b41c723c */ /* 0x080fe2000000181c */
[C---:B------:R-:W-:Y:S03]  /*16270*/  FMUL.FTZ R36, R101.reuse, R144 ;  /* 0x0000009065247220 */ /* 0x040fe60000410000 */
[----:B------:R-:W-:Y:S02]  /*16280*/  IMAD.MOV.U32 R144, RZ, RZ, R246 ;  /* 0x000000ffff907224 */ /* 0x000fe400078e00f6 */
[----:B------:R-:W-:Y:S02]  /*16290*/  FMUL.FTZ R37, R101, R145 ;  /* 0x0000009165257220 */ /* 0x000fe40000410000 */
[C---:B------:R-:W-:Y:S01]  /*162a0*/  HMMA.16816.F32 R32, R176.reuse, R38, R32 ;  /* 0x00000026b020723c */ /* 0x040fe20000001820 */
[----:B------:R-:W-:Y:S03]  /*162b0*/  IMAD.MOV.U32 R145, RZ, RZ, R245 ;  /* 0x000000ffff917224 */ /* 0x000fe600078e00f5 */
[----:B------:R-:W-:Y:S02]  /*162c0*/  IMAD.MOV.U32 R138, RZ, RZ, R223 ;  /* 0x000000ffff8a7224 */ /* 0x000fe400078e00df */
[----:B------:R-:W-:Y:S02]  /*162d0*/  IMAD.MOV.U32 R150, RZ, RZ, R222 ;  /* 0x000000ffff967224 */ /* 0x000fe400078e00de */
[----:B--2---:R-:W-:Y:S04]  /*162e0*/  FFMA.FTZ R2, R56, c[0x0][0x2d0], -R110 ;  /* 0x0000b40038027a23 */ /* 0x004fe8000001086e */
[----:B------:R2:W-:Y:S01]  /*162f0*/  MUFU.EX2 R247, R2 ;  /* 0x0000000200f77308 */ /* 0x0005e20000000800 */
[C---:B------:R-:W-:Y:S01]  /*16300*/  FMUL.FTZ R38, R100.reuse, R146 ;  /* 0x0000009264267220 */ /* 0x040fe20000410000 */
[----:B------:R-:W-:Y:S01]  /*16310*/  MOV R146, R244 ;  /* 0x000000f400927202 */ /* 0x000fe20000000f00 */
[C---:B------:R-:W-:Y:S02]  /*16320*/  FMUL.FTZ R39, R100.reuse, R147 ;  /* 0x0000009364277220 */ /* 0x040fe40000410000 */
[----:B------:R-:W-:Y:S02]  /*16330*/  IMAD.MOV.U32 R147, RZ, RZ, R242 ;  /* 0x000000ffff937224 */ /* 0x000fe400078e00f2 */
[----:B------:R-:W-:Y:S02]  /*16340*/  IMAD.MOV.U32 R151, RZ, RZ, R213 ;  /* 0x000000ffff977224 */ /* 0x000fe400078e00d5 */
[----:B------:R-:W-:Y:S01]  /*16350*/  IMAD.MOV.U32 R156, RZ, RZ, R50 ;  /* 0x000000ffff9c7224 */ /* 0x000fe200078e0032 */
[-C--:B------:R-:W-:Y:S01]  /*16360*/  HMMA.16816.F32 R36, R176, R52.reuse, R36 ;  /* 0x00000034b024723c */ /* 0x080fe20000001824 */
[C---:B------:R-:W-:Y:S01]  /*16370*/  FMUL.FTZ R50, R100.reuse, R158 ;  /* 0x0000009e64327220 */ /* 0x040fe20000410000 */
[----:B------:R-:W-:Y:S01]  /*16380*/  MOV R158, R67 ;  /* 0x00000043009e7202 */ /* 0x000fe20000000f00 */
[----:B------:R-:W-:Y:S02]  /*16390*/  FMUL.FTZ R67, R100, R175 ;  /* 0x000000af64437220 */ /* 0x000fe40000410000 */
[----:B------:R-:W-:Y:S01]  /*163a0*/  LDSM.16.MT88.4 R172, [R226+0x1d00] ;  /* 0x001d0000e2ac783b */ /* 0x000fe20000004200 */
[----:B------:R-:W-:Y:S02]  /*163b0*/  FMUL.FTZ R56, R3, R164 ;  /* 0x000000a403387220 */ /* 0x000fe40000410000 */
[C---:B------:R-:W-:Y:S01]  /*163c0*/  HMMA.16816.F32 R40, R180.reuse, R52, R40 ;  /* 0x00000034b428723c */ /* 0x040fe20000001828 */
[C---:B------:R-:W-:Y:S03]  /*163d0*/  FMUL.FTZ R58, R0.reuse, R166 ;  /* 0x000000a6003a7220 */ /* 0x040fe60000410000 */
[C---:B------:R-:W-:Y:S02]  /*163e0*/  FMUL.FTZ R59, R0.reuse, R167 ;  /* 0x000000a7003b7220 */ /* 0x040fe40000410000 */
[----:B--2---:R-:W-:Y:S02]  /*163f0*/  FFMA.FTZ R2, R57, c[0x0][0x2d0], -R110 ;  /* 0x0000b40039027a23 */ /* 0x004fe4000001086e */
[-C--:B------:R-:W-:Y:S01]  /*16400*/  HMMA.16816.F32 R44, R180, R54.reuse, R44 ;  /* 0x00000036b42c723c */ /* 0x080fe2000000182c */
[C---:B------:R-:W-:Y:S01]  /*16410*/  FMUL.FTZ R52, R101.reuse, R160 ;  /* 0x000000a065347220 */ /* 0x040fe20000410000 */
[----:B------:R2:W1:Y:S02]  /*16420*/  MUFU.EX2 R246, R2 ;  /* 0x0000000200f67308 */ /* 0x0004640000000800 */
[----:B------:R-:W-:Y:S02]  /*16430*/  FMUL.FTZ R53, R101, R161 ;  /* 0x000000a165357220 */ /* 0x000fe40000410000 */
[----:B------:R-:W-:Y:S02]  /*16440*/  FMUL.FTZ R57, R3, R165 ;  /* 0x000000a503397220 */ /* 0x000fe40000410000 */
[C---:B------:R-:W-:Y:S01]  /*16450*/  HMMA.16816.F32 R48, R176.reuse, R54, R48 ;  /* 0x00000036b030723c */ /* 0x040fe20000001830 */
[C---:B------:R-:W-:Y:S03]  /*16460*/  FMUL.FTZ R62, R0.reuse, R170 ;  /* 0x000000aa003e7220 */ /* 0x040fe60000410000 */
[----:B------:R-:W-:Y:S02]  /*16470*/  FMUL.FTZ R63, R0, R171 ;  /* 0x000000ab003f7220 */ /* 0x000fe40000410000 */
[--C-:B------:R-:W-:Y:S02]  /*16480*/  FFMA.FTZ R103, R201, c[0x0][0x2d0], -R184.reuse ;  /* 0x0000b400c9677a23 */ /* 0x100fe400000108b8 */
[C---:B------:R-:W-:Y:S04]  /*16490*/  FMUL.FTZ R54, R100.reuse, R162 ;  /* 0x000000a264367220 */ /* 0x040fe80000410000 */
[C---:B------:R-:W-:Y:S02]  /*164a0*/  FMUL.FTZ R55, R100.reuse, R163 ;  /* 0x000000a364377220 */ /* 0x040fe40000410000 */
[----:B------:R-:W-:Y:S02]  /*164b0*/  FMUL.FTZ R71, R100, R71 ;  /* 0x0000004764477220 */ /* 0x000fe40000410000 */
[C---:B------:R-:W-:Y:S02]  /*164c0*/  FMUL.FTZ R72, R3.reuse, R72 ;  /* 0x0000004803487220 */ /* 0x040fe40000410000 */
[--C-:B--2---:R-:W-:Y:S01]  /*164d0*/  FFMA.FTZ R2, R60, c[0x0][0x2d0], -R111.reuse ;  /* 0x0000b4003c027a23 */ /* 0x104fe2000001086f */
[-C--:B-1----:R-:W-:Y:S01]  /*164e0*/  HMMA.16816.F32 R52, R176, R112.reuse, R52 ;  /* 0x00000070b034723c */ /* 0x082fe20000001834 */
[C---:B------:R-:W-:Y:S02]  /*164f0*/  FMUL.FTZ R60, R3.reuse, R168 ;  /* 0x000000a8033c7220 */ /* 0x040fe40000410000 */
[----:B------:R1:W-:Y:S01]  /*16500*/  MUFU.EX2 R245, R2 ;  /* 0x0000000200f57308 */ /* 0x0003e20000000800 */
[C---:B------:R-:W-:Y:S02]  /*16510*/  FMUL.FTZ R73, R3.reuse, R73 ;  /* 0x0000004903497220 */ /* 0x040fe40000410000 */
[C---:B------:R-:W-:Y:S02]  /*16520*/  FMUL.FTZ R74, R0.reuse, R74 ;  /* 0x0000004a004a7220 */ /* 0x040fe40000410000 */
[C---:B------:R-:W-:Y:S01]  /*16530*/  HMMA.16816.F32 R56, R180.reuse, R112, R56 ;  /* 0x00000070b438723c */ /* 0x040fe20000001838 */
[C---:B------:R-:W-:Y:S03]  /*16540*/  FMUL.FTZ R75, R0.reuse, R75 ;  /* 0x0000004b004b7220 */ /* 0x040fe60000410000 */
[C---:B------:R-:W-:Y:S02]  /*16550*/  FMUL.FTZ R76, R3.reuse, R76 ;  /* 0x0000004c034c7220 */ /* 0x040fe40000410000 */
[----:B------:R-:W-:Y:S02]  /*16560*/  FMUL.FTZ R77, R3, R77 ;  /* 0x0000004d034d7220 */ /* 0x000fe40000410000 */
[C---:B------:R-:W-:Y:S04]  /*16570*/  FMUL.FTZ R78, R0.reuse, R78 ;  /* 0x0000004e004e7220 */ /* 0x040fe80000410000 */
[----:B------:R-:W-:Y:S02]  /*16580*/  FMUL.FTZ R79, R0, R79 ;  /* 0x0000004f004f7220 */ /* 0x000fe40000410000 */
[C---:B------:R-:W-:Y:S02]  /*16590*/  FMUL.FTZ R82, R100.reuse, R82 ;  /* 0x0000005264527220 */ /* 0x040fe40000410000 */
[C---:B------:R-:W-:Y:S02]  /*165a0*/  FMUL.FTZ R83, R100.reuse, R83 ;  /* 0x0000005364537220 */ /* 0x040fe40000410000 */
[----:B------:R-:W-:Y:S02]  /*165b0*/  FMUL.FTZ R86, R100, R86 ;  /* 0x0000005664567220 */ /* 0x000fe40000410000 */
[----:B-1----:R-:W-:Y:S02]  /*165c0*/  FFMA.FTZ R2, R61, c[0x0][0x2d0], -R111 ;  /* 0x0000b4003d027a23 */ /* 0x002fe4000001086f */
[C---:B------:R-:W-:Y:S02]  /*165d0*/  FMUL.FTZ R61, R3.reuse, R169 ;  /* 0x000000a9033d7220 */ /* 0x040fe40000410000 */
[----:B------:R1:W2:Y:S01]  /*165e0*/  MUFU.EX2 R244, R2 ;  /* 0x0000000200f47308 */ /* 0x0002a20000000800 */
[C---:B------:R-:W-:Y:S02]  /*165f0*/  FMUL.FTZ R88, R3.reuse, R88 ;  /* 0x0000005803587220 */ /* 0x040fe40000410000 */
[C---:B------:R-:W-:Y:S02]  /*16600*/  FMUL.FTZ R89, R3.reuse, R89 ;  /* 0x0000005903597220 */ /* 0x040fe40000410000 */
[-C--:B------:R-:W-:Y:S01]  /*16610*/  HMMA.16816.F32 R60, R180, R114.reuse, R60 ;  /* 0x00000072b43c723c */ /* 0x080fe2000000183c */
[C---:B------:R-:W-:Y:S02]  /*16620*/  FMUL.FTZ R90, R0.reuse, R90 ;  /* 0x0000005a005a7220 */ /* 0x040fe40000410000 */
[C---:B------:R-:W-:Y:S02]  /*16630*/  FMUL.FTZ R91, R0.reuse, R91 ;  /* 0x0000005b005b7220 */ /* 0x040fe40000410000 */
[C---:B------:R-:W-:Y:S02]  /*16640*/  FMUL.FTZ R92, R3.reuse, R92 ;  /* 0x0000005c035c7220 */ /* 0x040fe40000410000 */
[----:B------:R-:W-:Y:S01]  /*16650*/  FMUL.FTZ R93, R3, R93 ;  /* 0x0000005d035d7220 */ /* 0x000fe20000410000 */
[C---:B------:R-:W-:Y:S01]  /*16660*/  HMMA.16816.F32 R64, R176.reuse, R114, R64 ;  /* 0x00000072b040723c */ /* 0x040fe20000001840 */
[----:B------:R-:W2:Y:S03]  /*16670*/  LDSM.16.MT88.4 R112, [R226+0x2100] ;  /* 0x00210000e270783b */ /* 0x000ea60000004200 */
[C---:B------:R-:W-:Y:S02]  /*16680*/  FMUL.FTZ R94, R0.reuse, R94 ;  /* 0x0000005e005e7220 */ /* 0x040fe40000410000 */
[----:B------:R-:W-:Y:S02]  /*16690*/  FMUL.FTZ R95, R0, R95 ;  /* 0x0000005f005f7220 */ /* 0x000fe40000410000 */
[-C--:B---3--:R-:W-:Y:S01]  /*166a0*/  HMMA.16816.F32 R68, R176, R116.reuse, R68 ;  /* 0x00000074b044723c */ /* 0x088fe20000001844 */
[----:B------:R-:W-:Y:S03]  /*166b0*/  FMUL.FTZ R87, R100, R87 ;  /* 0x0000005764577220 */ /* 0x000fe60000410000 */
[--C-:B-1----:R-:W-:Y:S02]  /*166c0*/  FFMA.FTZ R2, R186, c[0x0][0x2d0], -R184.reuse ;  /* 0x0000b400ba027a23 */ /* 0x102fe400000108b8 */
[C---:B------:R-:W-:Y:S02]  /*166d0*/  FMUL.FTZ R98, R100.reuse, R98 ;  /* 0x0000006264627220 */ /* 0x040fe40000410000 */
[C---:B------:R-:W-:Y:S01]  /*166e0*/  HMMA.16816.F32 R72, R180.reuse, R116, R72 ;  /* 0x00000074b448723c */ /* 0x040fe20000001848 */
[----:B------:R1:W-:Y:S03]  /*166f0*/  MUFU.EX2 R242, R2 ;  /* 0x0000000200f27308 */ /* 0x0003e60000000800 */
[----:B------:R-:W-:Y:S04]  /*16700*/  FMUL.FTZ R99, R100, R99 ;  /* 0x0000006364637220 */ /* 0x000fe80000410000 */
[-C--:B------:R-:W-:Y:S08]  /*16710*/  HMMA.16816.F32 R76, R180, R118.reuse, R76 ;  /* 0x00000076b44c723c */ /* 0x080ff0000000184c */
[C---:B------:R-:W-:Y:S01]  /*16720*/  HMMA.16816.F32 R80, R176.reuse, R118, R80 ;  /* 0x00000076b050723c */ /* 0x040fe20000001850 */
[----:B------:R-:W3:Y:S07]  /*16730*/  LDSM.16.MT88.4 R116, [R225+0x500] ;  /* 0x00050000e174783b */ /* 0x000eee0000004200 */
[-C--:B--2---:R-:W-:Y:S01]  /*16740*/  HMMA.16816.F32 R84, R176, R112.reuse, R84 ;  /* 0x00000070b054723c */ /* 0x084fe20000001854 */
[--C-:B-1----:R-:W-:Y:S04]  /*16750*/  FFMA.FTZ R2, R187, c[0x0][0x2d0], -R184.reuse ;  /* 0x0000b400bb027a23 */ /* 0x102fe800000108b8 */
[----:B------:R1:W2:Y:S03]  /*16760*/  MUFU.EX2 R241, R2 ;  /* 0x0000000200f17308 */ /* 0x0002a60000000800 */
        /* <DEDUP_REMOVED lines=10> */
[----:B--2---:R-:W-:Y:S04]  /*16810*/  F2FP.PACK_AB R120, R241, R242 ;  /* 0x000000f2f178723e */ /* 0x004fe800000000ff */
[-C--:B---3--:R-:W-:Y:S01]  /*16820*/  HMMA.16816.F32 R4, R112, R116.reuse, R4 ;  /* 0x000000747004723c */ /* 0x088fe20000001804 */
        /* <DEDUP_REMOVED lines=98> */
[--C-:B---3--:R-:W-:Y:S02]  /*16e50*/  FFMA.FTZ R2, R156, c[0x0][0x2d0], -R111.reuse ;  /* 0x0000b4009c027a23 */ /* 0x108fe4000001086f */
[----:B------:R-:W-:Y:S05]  /*16e60*/  LDSM.16.MT88.4 R156, [R225+0x1d00] ;  /* 0x001d0000e19c783b */ /* 0x000fea0000004200 */
[C---:B------:R-:W-:Y:S01]  /*16e70*/  HMMA.16816.F32 R48, R112.reuse, R130, R48 ;  /* 0x000000827030723c */ /* 0x040fe20000001830 */
[----:B------:R3:W-:Y:S02]  /*16e80*/  MUFU.EX2 R193, R2 ;  /* 0x0000000200c17308 */ /* 0x0007e40000000800 */
[----:B------:R-:W4:Y:S05]  /*16e90*/  LDSM.16.MT88.4 R128, [R226+0x2900] ;  /* 0x00290000e280783b */ /* 0x000f2a0000004200 */
        /* <DEDUP_REMOVED lines=19> */
[--C-:B-1----:R-:W-:Y:S03]  /*16fd0*/  FFMA.FTZ R2, R151, c[0x0][0x2d0], -R184.reuse ;  /* 0x0000b40097027a23 */ /* 0x102fe600000108b8 */
[----:B------:R-:W-:Y:S01]  /*16fe0*/  MOV R151, R149 ;  /* 0x0000009500977202 */ /* 0x000fe20000000f00 */
[----:B------:R1:W-:Y:S01]  /*16ff0*/  MUFU.EX2 R189, R2 ;  /* 0x0000000200bd7308 */ /* 0x0003e20000000800 */
[----:B------:R-:W-:Y:S02]  /*17000*/  MOV R149, R147 ;  /* 0x0000009300957202 */ /* 0x000fe40000000f00 */
[-C--:B------:R-:W-:Y:S01]  /*17010*/  HMMA.16816.F32 R92, R120, R130.reuse, R92 ;  /* 0x00000082785c723c */ /* 0x080fe2000000185c */
[----:B------:R-:W-:Y:S03]  /*17020*/  MOV R147, R145 ;  /* 0x0000009100937202 */ /* 0x000fe60000000f00 */
[----:B------:R-:W-:Y:S02]  /*17030*/  MOV R145, R143 ;  /* 0x0000008f00917202 */ /* 0x000fe40000000f00 */
[----:B------:R-:W-:Y:S02]  /*17040*/  MOV R143, R141 ;  /* 0x0000008d008f7202 */ /* 0x000fe40000000f00 */
[----:B------:R-:W-:Y:S01]  /*17050*/  HMMA.16816.F32 R96, R112, R130, R96 ;  /* 0x000000827060723c */ /* 0x000fe20000001860 */
[----:B------:R-:W-:Y:S03]  /*17060*/  MOV R141, R139 ;  /* 0x0000008b008d7202 */ /* 0x000fe60000000f00 */
[----:B------:R-:W-:Y:S02]  /*17070*/  MOV R139, R134 ;  /* 0x00000086008b7202 */ /* 0x000fe40000000f00 */
[----:B------:R-:W-:Y:S02]  /*17080*/  MOV R216, R147 ;  /* 0x0000009300d87202 */ /* 0x000fe40000000f00 */
[----:B--2---:R-:W-:Y:S04]  /*17090*/  F2FP.PACK_AB R111, R190, R191 ;  /* 0x000000bfbe6f723e */ /* 0x004fe800000000ff */
[----:B------:R-:W-:Y:S01]  /*170a0*/  MOV R221, R149 ;  /* 0x0000009500dd7202 */ /* 0x000fe20000000f00 */
[----:B-1----:R-:W-:Y:S02]  /*170b0*/  FFMA.FTZ R2, R150, c[0x0][0x2d0], -R184 ;  /* 0x0000b40096027a23 */ /* 0x002fe400000108b8 */
[----:B------:R-:W-:Y:S02]  /*170c0*/  IMAD.MOV.U32 R150, RZ, RZ, R148 ;  /* 0x000000ffff967224 */ /* 0x000fe400078e0094 */
[----:B------:R1:W2:Y:S01]  /*170d0*/  MUFU.EX2 R188, R2 ;  /* 0x0000000200bc7308 */ /* 0x0002a20000000800 */
[----:B------:R-:W-:Y:S02]  /*170e0*/  IMAD.MOV.U32 R148, RZ, RZ, R146 ;  /* 0x000000ffff947224 */ /* 0x000fe400078e0092 */
[----:B------:R-:W-:Y:S02]  /*170f0*/  IMAD.MOV.U32 R146, RZ, RZ, R144 ;  /* 0x000000ffff927224 */ /* 0x000fe400078e0090 */
[----:B------:R-:W-:Y:S02]  /*17100*/  IMAD.MOV.U32 R144, RZ, RZ, R142 ;  /* 0x000000ffff907224 */ /* 0x000fe400078e008e */
[----:B------:R-:W-:Y:S02]  /*17110*/  IMAD.MOV.U32 R142, RZ, RZ, R140 ;  /* 0x000000ffff8e7224 */ /* 0x000fe400078e008c */
[----:B------:R-:W-:Y:S02]  /*17120*/  IMAD.MOV.U32 R140, RZ, RZ, R135 ;  /* 0x000000ffff8c7224 */ /* 0x000fe400078e0087 */
[----:B------:R-:W-:Y:S02]  /*17130*/  IMAD.MOV.U32 R147, RZ, RZ, R142 ;  /* 0x000000ffff937224 */ /* 0x000fe400078e008e */
[----:B------:R-:W-:Y:S01]  /*17140*/  IMAD.MOV.U32 R215, RZ, RZ, R148 ;  /* 0x000000ffffd77224 */ /* 0x000fe200078e0094 */
[----:B------:R-:W-:Y:S01]  /*17150*/  MOV R148, R143 ;  /* 0x0000008f00947202 */ /* 0x000fe20000000f00 */
[----:B------:R-:W-:Y:S01]  /*17160*/  IMAD.MOV.U32 R219, RZ, RZ, R150 ;  /* 0x000000ffffdb7224 */ /* 0x000fe200078e0096 */
[----:B------:R-:W-:Y:S01]  /*17170*/  MOV R150, R145 ;  /* 0x0000009100967202 */ /* 0x000fe20000000f00 */
[----:B------:R-:W-:Y:S02]  /*17180*/  IMAD.MOV.U32 R145, RZ, RZ, R140 ;  /* 0x000000ffff917224 */ /* 0x000fe400078e008c */
[----:B------:R-:W-:Y:S01]  /*17190*/  IMAD.MOV.U32 R149, RZ, RZ, R144 ;  /* 0x000000ffff957224 */ /* 0x000fe200078e0090 */
[----:B------:R-:W-:Y:S01]  /*171a0*/  MOV R144, R139 ;  /* 0x0000008b00907202 */ /* 0x000fe20000000f00 */
[----:B------:R-:W-:Y:S01]  /*171b0*/  IMAD.MOV.U32 R139, RZ, RZ, R138 ;  /* 0x000000ffff8b7224 */ /* 0x000fe200078e008a */
[----:B------:R-:W-:Y:S01]  /*171c0*/  MOV R138, R108 ;  /* 0x0000006c008a7202 */ /* 0x000fe20000000f00 */
[--C-:B-1----:R-:W-:Y:S01]  /*171d0*/  FFMA.FTZ R2, R252, c[0x0][0x2d0], -R185.reuse ;  /* 0x0000b400fc027a23 */ /* 0x102fe200000108b9 */
[----:B------:R-:W-:Y:S01]  /*171e0*/  F2FP.PACK_AB R108, R196, R197 ;  /* 0x000000c5c46c723e */ /* 0x000fe200000000ff */
[----:B------:R-:W-:Y:S01]  /*171f0*/  IMAD.MOV.U32 R252, RZ, RZ, R146 ;  /* 0x000000fffffc7224 */ /* 0x000fe200078e0092 */
[----:B------:R-:W-:Y:S01]  /*17200*/  MOV R146, R141 ;  /* 0x0000008d00927202 */ /* 0x000fe20000000f00 */
[----:B------:R1:W-:Y:S01]  /*17210*/  MUFU.EX2 R186, R2 ;  /* 0x0000000200ba7308 */ /* 0x0003e20000000800 */
[----:B------:R-:W-:Y:S01]  /*17220*/  LDSM.16.MT88.4 R140, [R226+0xd00] ;  /* 0x000d0000e28c783b */ /* 0x000fe20000004200 */
[----:B--2---:R-:W-:Y:S01]  /*17230*/  F2FP.PACK_AB R176, R188, R189 ;  /* 0x000000bdbcb0723e */ /* 0x004fe200000000ff */
[--C-:B-1----:R-:W-:Y:S07]  /*17240*/  FFMA.FTZ R2, R133, c[0x0][0x2d0], -R185.reuse ;  /* 0x0000b40085027a23 */ /* 0x102fee00000108b9 */
        /* <DEDUP_REMOVED lines=10> */
[----:B------:R1:W-:Y:S01]  /*172f0*/  MUFU.EX2 R103, R2 ;  /* 0x0000000200677308 */ /* 0x0003e20000000800 */
[----:B---3--:R-:W-:Y:S09]  /*17300*/  F2FP.PACK_AB R178, R184, R107 ;  /* 0x0000006bb8b2723e */ /* 0x008ff200000000ff */
[----:B------:R-:W3:Y:S01]  /*17310*/  MUFU.EX2 R185, R185 ;  /* 0x000000b900b97308 */ /* 0x000ee20000000800 */
[-C--:B--2---:R-:W-:Y:S01]  /*17320*/  HMMA.16816.F32 R112, R108, R132.reuse, R4 ;  /* 0x000000846c70723c */ /* 0x084fe20000001804 */
[----:B------:R-:W2:Y:S08]  /*17330*/  LDSM.16.MT88.4 R4, [R226+0x2d00] ;  /* 0x002d0000e204783b */ /* 0x000eb00000004200 */
[----:B-1----:R-:W4:Y:S03]  /*17340*/  LDL.LU R2, [R1+0x40] ;  /* 0x0000400001027983 */ /* 0x002f260000300800 */
[----:B---3--:R-:W-:Y:S07]  /*17350*/  F2FP.PACK_AB R179, R185, R103 ;  /* 0x00000067b9b3723e */ /* 0x008fee00000000ff */
[C---:B------:R-:W-:Y:S07]  /*17360*/  HMMA.16816.F32 R116, R176.reuse, R132, R8 ;  /* 0x00000084b074723c */ /* 0x040fee0000001808 */
[----:B------:R-:W-:Y:S01]  /*17370*/  MOV R11, R147 ;  /* 0x00000093000b7202 */ /* 0x000fe20000000f00 */
[-C--:B------:R-:W-:Y:S01]  /*17380*/  HMMA.16816.F32 R120, R176, R134.reuse, R12 ;  /* 0x00000086b078723c */ /* 0x080fe2000000180c */
[----:B------:R-:W-:Y:S03]  /*17390*/  IMAD.MOV.U32 R8, RZ, RZ, R150 ;  /* 0x000000ffff087224 */ /* 0x000fe600078e0096 */
[----:B------:R-:W-:Y:S01]  /*173a0*/  MOV R9, R149 ;  /* 0x0000009500097202 */ /* 0x000fe20000000f00 */
[----:B------:R-:W-:Y:S02]  /*173b0*/  IMAD.MOV.U32 R10, RZ, RZ, R148 ;  /* 0x000000ffff0a7224 */ /* 0x000fe400078e0094 */
[----:B------:R-:W-:Y:S01]  /*173c0*/  MOV R15, R139 ;  /* 0x0000008b000f7202 */ /* 0x000fe20000000f00 */
[C---:B------:R-:W-:Y:S01]  /*173d0*/  HMMA.16816.F32 R124, R108.reuse, R134, R16 ;  /* 0x000000866c7c723c */ /* 0x040fe20000001810 */
[----:B------:R-:W3:Y:S03]  /*173e0*/  LDL.LU R17, [R1+0x38] ;  /* 0x0000380001117983 */ /* 0x000ee60000300800 */
[----:B------:R-:W-:Y:S01]  /*173f0*/  IMAD.MOV.U32 R12, RZ, RZ, R146 ;  /* 0x000000ffff0c7224 */ /* 0x000fe200078e0092 */
[----:B------:R-:W3:Y:S01]  /*17400*/  LDL.LU R19, [R1+0x3c] ;  /* 0x00003c0001137983 */ /* 0x000ee20000300800 */
[----:B------:R-:W-:Y:S01]  /*17410*/  MOV R13, R145 ;  /* 0x00000091000d7202 */ /* 0x000fe20000000f00 */
[----:B------:R-:W-:Y:S01]  /*17420*/  IMAD.MOV.U32 R14, RZ, RZ, R144 ;  /* 0x000000ffff0e7224 */ /* 0x000fe200078e0090 */
[-C--:B------:R-:W-:Y:S01]  /*17430*/  HMMA.16816.F32 R128, R108, R140.reuse, R20 ;  /* 0x0000008c6c80723c */ /* 0x080fe20000001814 */
[----:B------:R-:W3:Y:S03]  /*17440*/  LDL.LU R23, [R1+0x34] ;  /* 0x0000340001177983 */ /* 0x000ee60000300800 */
[----:B------:R-:W-:Y:S01]  /*17450*/  MOV R18, R137 ;  /* 0x0000008900127202 */ /* 0x000fe20000000f00 */
[----:B------:R-:W-:Y:S02]  /*17460*/  IMAD.MOV.U32 R16, RZ, RZ, R138 ;  /* 0x000000ffff107224 */ /* 0x000fe400078e008a */
[----:B------:R-:W-:Y:S01]  /*17470*/  IMAD.MOV.U32 R22, RZ, RZ, R136 ;  /* 0x000000ffff167224 */ /* 0x000fe200078e0088 */
        /* <DEDUP_REMOVED lines=20> */
[----:B----4-:R-:W-:Y:S04]  /*175c0*/  FFMA.FTZ R2, R0, R2, R12 ;  /* 0x0000000200027223 */ /* 0x010fe8000001000c */
[----:B------:R-:W-:Y:S02]  /*175d0*/  FADD.FTZ R2, R8, R2 ;  /* 0x0000000208027221 */ /* 0x000fe40000010000 */
[----:B---3--:R-:W-:Y:S02]  /*175e0*/  FFMA.FTZ R100, R100, R17, R16 ;  /* 0x0000001164647223 */ /* 0x008fe40000010010 */
        /* <DEDUP_REMOVED lines=17> */
[----:B------:R-:W-:Y:S01]  /*17700*/  IADD3 R220, R243, -0x1, RZ ;  /* 0xfffffffff3dc7810 */ /* 0x000fe20007ffe0ff */
[----:B------:R-:W-:Y:S02]  /*17710*/  FADD.FTZ R3, R250, R11 ;  /* 0x0000000bfa037221 */ /* 0x000fe40000010000 */
        /* <DEDUP_REMOVED lines=52> */
.L_x_829:
[----:B------:R-:W-:-:S13]  /*17a60*/  ISETP.GE.AND P0, PT, R220, RZ, PT ;  /* 0x000000ffdc00720c */ /* 0x000fda0003f06270 */
[----:B------:R-:W-:Y:S05]  /*17a70*/  @!P0 BRA `(.L_x_833) ;  /* 0x0000401000008947 */ /* 0x000fea0003800000 */
[----:B-1----:R-:W2:Y:S04]  /*17a80*/  LDL.LU R3, [R1+0x30] ;  /* 0x0000300001037983 */ /* 0x002ea80000300800 */
[----:B------:R-:W2:Y:S04]  /*17a90*/  LDL.LU R2, [R1+0x20] ;  /* 0x0000200001027983 */ /* 0x000ea80000300800 */
[----:B------:R-:W3:Y:S04]  /*17aa0*/  LDL R6, [R1+0x5c] ;  /* 0x00005c0001067983 */ /* 0x000ee80000100800 */
[----:B------:R-:W3:Y:S04]  /*17ab0*/  LDL R5, [R1+0x58] ;  /* 0x0000580001057983 */ /* 0x000ee80000100800 */
[----:B------:R-:W4:Y:S04]  /*17ac0*/  LDL R4, [R1+0x64] ;  /* 0x0000640001047983 */ /* 0x000f280000100800 */
[----:B------:R-:W4:Y:S04]  /*17ad0*/  LDL R0, [R1+0x60] ;  /* 0x0000600001007983 */ /* 0x000f280000100800 */
[----:B------:R-:W5:Y:S01]  /*17ae0*/  LDL R7, [R1] ;  /* 0x0000000001077983 */ /* 0x000f620000100800 */
[----:B------:R-:W-:Y:S01]  /*17af0*/  IMAD.MOV.U32 R107, RZ, RZ, R102 ;  /* 0x000000ffff6b7224 */ /* 0x000fe200078e0066 */
[----:B------:R-:W-:Y:S01]  /*17b00*/  MOV R100, R104 ;  /* 0x0000006800647202 */ /* 0x000fe20000000f00 */
[----:B------:R-:W-:-:S02]  /*17b10*/  ULDC UR5, c[0x0][0x210] ;  /* 0x0000840000057ab9 */ /* 0x000fc40000000800 */
[----:B------:R-:W-:Y:S02]  /*17b20*/  ULDC UR4, c[0x0][0x1e8] ;  /* 0x00007a0000047ab9 */ /* 0x000fe40000000800 */
[----:B------:R-:W-:Y:S02]  /*17b30*/  UIMAD UR5, UR11, UR5, URZ ;  /* 0x000000050b0572a4 */ /* 0x000fe4000f8e023f */
[----:B------:R-:W-:Y:S01]  /*17b40*/  UIMAD UR4, UR11, UR4, URZ ;  /* 0x000000040b0472a4 */ /* 0x000fe2000f8e023f */
[C---:B--2---:R-:W-:Y:S01]  /*17b50*/  SHF.L.U64.HI R3, R2.reuse, 0x1, R3 ;  /* 0x0000000102037819 */ /* 0x044fe20000010203 */
[----:B------:R-:W-:-:S04]  /*17b60*/  IMAD.SHL.U32 R8, R2, 0x2, RZ ;  /* 0x0000000202087824 */ /* 0x000fc800078e00ff */
[----:B------:R1:W-:Y:S01]  /*17b70*/  STL [R1+0x8], R3 ;  /* 0x0000080301007387 */ /* 0x0003e20000100800 */
[C---:B---3--:R-:W-:Y:S01]  /*17b80*/  SHF.L.U64.HI R6, R5.reuse, 0x1, R6 ;  /* 0x0000000105067819 */ /* 0x048fe20000010206 */
[----:B------:R-:W-:Y:S02]  /*17b90*/  IMAD.SHL.U32 R5, R5, 0x2, RZ ;  /* 0x0000000205057824 */ /* 0x000fe400078e00ff */
[----:B------:R2:W-:Y:S01]  /*17ba0*/  STL [R1+0x4], R8 ;  /* 0x0000040801007387 */ /* 0x0005e20000100800 */
[C---:B----4-:R-:W-:Y:S02]  /*17bb0*/  SHF.L.U64.HI R4, R0.reuse, 0x1, R4 ;  /* 0x0000000100047819 */ /* 0x050fe40000010204 */
[----:B------:R-:W-:Y:S01]  /*17bc0*/  SHF.L.U32 R0, R0, 0x1, RZ ;  /* 0x0000000100007819 */ /* 0x000fe200000006ff */
[----:B------:R2:W-:Y:S04]  /*17bd0*/  STL [R1+0x50], R6 ;  /* 0x0000500601007387 */ /* 0x0005e80000100800 */
[----:B------:R2:W-:Y:S04]  /*17be0*/  STL [R1+0x4c], R5 ;  /* 0x00004c0501007387 */ /* 0x0005e80000100800 */
[----:B------:R2:W-:Y:S04]  /*17bf0*/  STL [R1+0x44], R0 ;  /* 0x0000440001007387 */ /* 0x0005e80000100800 */
[----:B------:R2:W-:Y:S01]  /*17c00*/  STL [R1+0x48], R4 ;  /* 0x0000480401007387 */ /* 0x0005e20000100800 */
[----:B-1----:R-:W-:Y:S01]  /*17c10*/  IMAD.MOV.U32 R3, RZ, RZ, R105 ;  /* 0x000000ffff037224 */ /* 0x002fe200078e0069 */
[----:B------:R-:W-:-:S02]  /*17c20*/  MOV R2, R106 ;  /* 0x0000006a00027202 */ /* 0x000fc40000000f00 */
[----:B-----5:R-:W-:Y:S01]  /*17c30*/  IADD3 R244, R7, 0x100, RZ ;  /* 0x0000010007f47810 */ /* 0x020fe20007ffe0ff */
[----:B------:R-:W-:Y:S05]  /*17c40*/  BRA `(.L_x_834) ;  /* 0x0000040000007947 */ /* 0x000fea0003800000 */
.L_x_836:
[----:B------:R-:W2:Y:S01]  /*17c50*/  LDL R105, [R1+0x54] ;  /* 0x0000540001697983 */ /* 0x000ea20000100800 */
[----:B------:R-:W-:Y:S01]  /*17c60*/  IMAD.MOV.U32 R104, RZ, RZ, c[0x0][0x2b8] ;  /* 0x0000ae00ff687624 */ /* 0x000fe200078e00ff */
[----:B------:R-:W-:Y:S01]  /*17c70*/  LEA R4, R220, UR13, 0x6 ;  /* 0x0000000ddc047c11 */ /* 0x000fe2000f8e30ff */
[----:B------:R-:W-:Y:S01]  /*17c80*/  IMAD.MOV.U32 R8, RZ, RZ, RZ ;  /* 0x000000ffff087224 */ /* 0x000fe200078e00ff */
[----:B------:R-:W3:Y:S02]  /*17c90*/  LDL R9, [R1+0x58] ;  /* 0x0000580001097983 */ /* 0x000ee40000100800 */
[----:B------:R-:W-:Y:S02]  /*17ca0*/  ISETP.NE.AND P2, PT, R104, 0x1, PT ;  /* 0x000000016800780c */ /* 0x000fe40003f45270 */
[----:B------:R-:W4:Y:S04]  /*17cb0*/  LDL R101, [R1+0x4] ;  /* 0x0000040001657983 */ /* 0x000f280000100800 */
[----:B------:R-:W5:Y:S04]  /*17cc0*/  LDL R12, [R1+0x5c] ;  /* 0x00005c00010c7983 */ /* 0x000f680000100800 */
[----:B------:R-:W3:Y:S04]  /*17cd0*/  LDL R10, [R1+0x60] ;  /* 0x00006000010a7983 */ /* 0x000ee80000100800 */
[----:B------:R-:W3:Y:S04]  /*17ce0*/  LDL R11, [R1+0x64] ;  /* 0x00006400010b7983 */ /* 0x000ee80000100800 */
[----:B------:R-:W4:Y:S01]  /*17cf0*/  LDL R23, [R1] ;  /* 0x0000000001177983 */ /* 0x000f220000100800 */
[----:B--2---:R-:W-:Y:S05]  /*17d00*/  IADD3 R4, R4, -0x40, R105 ;  /* 0xffffffc004047810 */ /* 0x004fea0007ffe069 */
[----:B------:R-:W-:Y:S04]  /*17d10*/  @P2 IMAD.HI.U32 R5, R4, c[0x0][0x2bc], RZ ;  /* 0x0000af0004052a27 */ /* 0x000fe800078e00ff */
[----:B------:R-:W-:Y:S01]  /*17d20*/  IMAD.MOV.U32 R0, RZ, RZ, R4 ;  /* 0x000000ffff007224 */ /* 0x000fe200078e0004 */
[----:B------:R-:W-:Y:S04]  /*17d30*/  @P2 SHF.R.U32.HI R0, RZ, c[0x0][0x2c0], R5 ;  /* 0x0000b000ff002a19 */ /* 0x000fe80000011605 */
[C---:B------:R-:W-:Y:S04]  /*17d40*/  @!P3 IADD3 R5, P0, R0.reuse, UR14, RZ ;  /* 0x0000000e0005bc10 */ /* 0x040fe8000ff1e0ff */
[----:B------:R-:W-:Y:S01]  /*17d50*/  @!P3 LEA.HI.X.SX32 R7, R0, UR6, 0x1, P0 ;  /* 0x000000060007bc11 */ /* 0x000fe200080f0eff */
[----:B------:R-:W-:Y:S01]  /*17d60*/  IMAD.MOV R0, RZ, RZ, -R0 ;  /* 0x000000ffff007224 */ /* 0x000fe200078e0a00 */
[C---:B------:R-:W-:Y:S02]  /*17d70*/  @!P3 LEA R6, P0, R5.reuse, c[0x0][0x2a0], 0x2 ;  /* 0x0000a8000506ba11 */ /* 0x040fe400078010ff */
[----:B---3--:R-:W-:Y:S01]  /*17d80*/  SHF.L.U64.HI R18, R10, 0x1, R11 ;  /* 0x000000010a127819 */ /* 0x008fe2000001020b */
[----:B------:R-:W-:Y:S01]  /*17d90*/  IMAD R13, R0, c[0x0][0x2b8], R4 ;  /* 0x0000ae00000d7a24 */ /* 0x000fe200078e0204 */
[----:B------:R-:W-:Y:S03]  /*17da0*/  @!P3 LEA.HI.X R7, R5, c[0x0][0x2a4], R7, 0x2, P0 ;  /* 0x0000a9000507ba11 */ /* 0x000fe600000f1407 */
[C---:B------:R-:W-:Y:S01]  /*17db0*/  IMAD.WIDE.U32 R4, R13.reuse, c[0x0][0x1e0], RZ ;  /* 0x000078000d047a25 */ /* 0x040fe200078e00ff */
[----:B------:R-:W-:Y:S01]  /*17dc0*/  STL [R1+0x10], R13 ;  /* 0x0000100d01007387 */ /* 0x000fe20000100800 */
[----:B------:R-:W-:Y:S03]  /*17dd0*/  SHF.R.S32.HI R0, RZ, 0x1f, R13 ;  /* 0x0000001fff007819 */ /* 0x000fe6000001140d */
[----:B------:R-:W2:Y:S02]  /*17de0*/  @!P3 LDG.E R8, [R6.64] ;  /* 0x000000140608b981 */ /* 0x000ea4000c1e1900 */
[----:B------:R-:W-:Y:S04]  /*17df0*/  IMAD R0, R0, c[0x0][0x1e0], RZ ;  /* 0x0000780000007a24 */ /* 0x000fe800078e02ff */
[----:B------:R-:W-:Y:S04]  /*17e00*/  IMAD R0, R13, c[0x0][0x1e4], R0 ;  /* 0x000079000d007a24 */ /* 0x000fe800078e0200 */
[----:B------:R-:W-:Y:S01]  /*17e10*/  IMAD.IADD R5, R5, 0x1, R0 ;  /* 0x0000000105057824 */ /* 0x000fe200078e0200 */
[----:B--2---:R1:W-:Y:S01]  /*17e20*/  STL [R1+0xc], R8 ;  /* 0x00000c0801007387 */ /* 0x0043e20000100800 */
[----:B------:R-:W-:Y:S02]  /*17e30*/  SHF.R.S32.HI R6, RZ, 0x1f, R8 ;  /* 0x0000001fff067819 */ /* 0x000fe40000011408 */
[----:B------:R-:W-:Y:S04]  /*17e40*/  IMAD.WIDE.U32 R4, R8, c[0x0][0x1f0], R4 ;  /* 0x00007c0008047a25 */ /* 0x000fe800078e0004 */
[----:B------:R-:W-:Y:S01]  /*17e50*/  IMAD R6, R6, c[0x0][0x1f0], RZ ;  /* 0x00007c0006067a24 */ /* 0x000fe200078e02ff */
[----:B------:R-:W-:Y:S03]  /*17e60*/  IADD3 R0, P0, R4, UR4, RZ ;  /* 0x0000000404007c10 */ /* 0x000fe6000ff1e0ff */
[----:B------:R-:W-:Y:S05]  /*17e70*/  IMAD R6, R8, c[0x0][0x1f4], R6 ;  /* 0x00007d0008067a24 */ /* 0x000fea00078e0206 */
[----:B------:R-:W-:Y:S02]  /*17e80*/  IADD3.X R4, R5, UR16, R6, P0, !PT ;  /* 0x0000001005047c10 */ /* 0x000fe400087fe406 */
[C---:B------:R-:W-:Y:S04]  /*17e90*/  LEA R7, P0, R0.reuse, c[0x0][0x1c8], 0x1 ;  /* 0x0000720000077a11 */ /* 0x040fe800078008ff */
[----:B------:R-:W-:Y:S01]  /*17ea0*/  LEA.HI.X R4, R0, c[0x0][0x1cc], R4, 0x1, P0 ;  /* 0x0000730000047a11 */ /* 0x000fe200000f0c04 */
[----:B------:R-:W4:Y:S01]  /*17eb0*/  SHFL.IDX PT, R5, R7, RZ, 0x1c1f ;  /* 0x001c1fff07057589 */ /* 0x000f2200000e0000 */
[----:B-1----:R-:W-:Y:S03]  /*17ec0*/  IMAD.SHL.U32 R8, R10, 0x2, RZ ;  /* 0x000000020a087824 */ /* 0x002fe600078e00ff */
[----:B------:R1:W-:Y:S04]  /*17ed0*/  SHFL.IDX PT, R0, R7, 0x1, 0x1c1f ;  /* 0x003c1f0007007f89 */ /* 0x0003e800000e0000 */
[----:B------:R-:W2:Y:S04]  /*17ee0*/  SHFL.IDX PT, R6, R4, RZ, 0x1c1f ;  /* 0x001c1fff04067589 */ /* 0x000ea800000e0000 */
[----:B------:R-:W3:Y:S01]  /*17ef0*/  SHFL.IDX PT, R4, R4, 0x1, 0x1c1f ;  /* 0x003c1f0004047f89 */ /* 0x000ee200000e0000 */
[----:B----4-:R-:W-:Y:S01]  /*17f00*/  IADD3 R16, P0, R5, R101, RZ ;  /* 0x0000006505107210 */ /* 0x010fe20007f1e0ff */
[C---:B-1----:R-:W-:Y:S01]  /*17f10*/  IMAD.SHL.U32 R7, R9.reuse, 0x2, RZ ;  /* 0x0000000209077824 */ /* 0x042fe200078e00ff */
[----:B-----5:R-:W-:Y:S04]  /*17f20*/  SHF.L.U64.HI R9, R9, 0x1, R12 ;  /* 0x0000000109097819 */ /* 0x020fe8000001020c */
[CC--:B------:R-:W-:Y:S01]  /*17f30*/  IADD3 R14, P1, R5.reuse, R7.reuse, RZ ;  /* 0x00000007050e7210 */ /* 0x0c0fe20007f3e0ff */
[C---:B--2---:R-:W-:Y:S01]  /*17f40*/  IMAD.X R17, R6.reuse, 0x1, R106, P0 ;  /* 0x0000000106117824 */ /* 0x044fe200000e066a */
[-C--:B------:R-:W-:Y:S03]  /*17f50*/  IADD3 R12, P0, R5, R8.reuse, RZ ;  /* 0x00000008050c7210 */ /* 0x080fe60007f1e0ff */
[--C-:B------:R-:W-:Y:S01]  /*17f60*/  IMAD.X R15, R6, 0x1, R9.reuse, P1 ;  /* 0x00000001060f7824 */ /* 0x100fe200008e0609 */
[----:B------:R1:W-:Y:S01]  /*17f70*/  LDGSTS.E.BYPASS.LTC128B.128 [R23+0x3100], [R16.64], !P5 ;  /* 0x0310000010177fae */ /* 0x0003e2000e901d54 */
[----:B------:R-:W-:Y:S01]  /*17f80*/  IADD3 R10, P1, R0, R7, RZ ;  /* 0x00000007000a7210 */ /* 0x000fe20007f3e0ff */
[--C-:B------:R-:W-:Y:S01]  /*17f90*/  IMAD.X R13, R6, 0x1, R18.reuse, P0 ;  /* 0x00000001060d7824 */ /* 0x100fe200000e0612 */
[----:B------:R-:W-:Y:S01]  /*17fa0*/  IADD3 R8, P0, R0, R8, RZ ;  /* 0x0000000800087210 */ /* 0x000fe20007f1e0ff */
[----:B------:R1:W-:Y:S02]  /*17fb0*/  LDGSTS.E.BYPASS.LTC128B.128 [R23+0x4100], [R14.64], !P6 ;  /* 0x041000000e177fae */ /* 0x0003e4000f101d54 */
[----:B---3--:R-:W-:Y:S01]  /*17fc0*/  IMAD.X R11, R4, 0x1, R9, P1 ;  /* 0x00000001040b7824 */ /* 0x008fe200008e0609 */
[----:B------:R-:W-:Y:S01]  /*17fd0*/  IADD3 R6, P1, R0, R101, RZ ;  /* 0x0000006500067210 */ /* 0x000fe20007f3e0ff */
[----:B------:R1:W-:Y:S01]  /*17fe0*/  LDGSTS.E.BYPASS.LTC128B.128 [R23+0x5100], [R12.64], !P4 ;  /* 0x051000000c177fae */ /* 0x0003e2000e101d54 */
[C---:B------:R-:W-:Y:S03]  /*17ff0*/  IMAD.X R9, R4.reuse, 0x1, R18, P0 ;  /* 0x0000000104097824 */ /* 0x040fe600000e0612 */
[----:B------:R-:W-:Y:S05]  /*18000*/  IMAD.X R7, R4, 0x1, R106, P1 ;  /* 0x0000000104077824 */ /* 0x000fea00008e066a */
[----:B------:R1:W-:Y:S04]  /*18010*/  LDGSTS.E.BYPASS.LTC128B.128 [R23+0x3900], [R6.64], !P5 ;  /* 0x0390000006177fae */ /* 0x0003e8000e901d54 */
[----:B------:R1:W-:Y:S04]  /*18020*/  LDGSTS.E.BYPASS.LTC128B.128 [R23+0x4900], [R10.64], !P6 ;  /* 0x049000000a177fae */ /* 0x0003e8000f101d54 */
[----:B------:R1:W-:Y:S01]  /*18030*/  LDGSTS.E.BYPASS.LTC128B.128 [R23+0x5900], [R8.64], !P4 ;  /* 0x0590000008177fae */ /* 0x0003e2000e101d54 */
[----:B------:R-:W-:-:S05]  /*18040*/  BRA `(.L_x_835) ;  /* 0x0000136000007947 */ /* 0x000fca0003800000 */
.L_x_834:
[----:B------:R-:W3:Y:S01]  /*18050*/  LDL R101, [R1+0x10] ;  /* 0x0000100001657983 */ /* 0x000ee20000100800 */
[----:B------:R-:W-:Y:S04]  /*18060*/  DEPBAR.LE SB0, 0x0 ;  /* 0x000080000000791a */ /* 0x000fe80000000000 */
[----:B------:R-:W4:Y:S04]  /*18070*/  LDL R104, [R1+0xc] ;  /* 0x00000c0001687983 */ /* 0x000f280000100800 */
[----:B------:R-:W5:Y:S04]  /*18080*/  LDL R198, [R1+0x4] ;  /* 0x0000040001c67983 */ /* 0x000f680000100800 */
[----:B--2---:R-:W2:Y:S04]  /*18090*/  LDL R106, [R1+0x8] ;  /* 0x00000800016a7983 */ /* 0x004ea80000100800 */
[----:B------:R-:W2:Y:S04]  /*180a0*/  LDL R197, [R1+0x4c] ;  /* 0x00004c0001c57983 */ /* 0x000ea80000100800 */
[----:B------:R-:W2:Y:S04]  /*180b0*/  LDL R195, [R1+0x50] ;  /* 0x0000500001c37983 */ /* 0x000ea80000100800 */
[----:B------:R-:W2:Y:S04]  /*180c0*/  LDL R196, [R1+0x44] ;  /* 0x0000440001c47983 */ /* 0x000ea80000100800 */
[----:B------:R-:W2:Y:S04]  /*180d0*/  LDL R194, [R1+0x48] ;  /* 0x0000480001c27983 */ /* 0x000ea80000100800 */
[----:B------:R-:W-:Y:S08]  /*180e0*/  BAR.SYNC.DEFER_BLOCKING 0x0 ;  /* 0x0000000000007b1d */ /* 0x000ff00000010000 */
        /* <DEDUP_REMOVED lines=37> */
[----:B------:R-:W-:Y:S01]  /*18340*/  SHF.R.S32.HI R0, RZ, 0x1f, R101 ;  /* 0x0000001fff007819 */ /* 0x000fe20000011465 */
[C---:B------:R-:W-:Y:S03]  /*18350*/  IMAD.WIDE.U32 R102, R101.reuse, c[0x0][0x208], RZ ;  /* 0x0000820065667a25 */ /* 0x040fe600078e00ff */
[C---:B------:R-:W-:Y:S04]  /*18360*/  HMMA.16816.F32 R40, R184.reuse, R108, R40 ;  /* 0x0000006cb828723c */ /* 0x040fe80000001828 */
[----:B------:R-:W-:Y:S04]  /*18370*/  IMAD R0, R0, c[0x0][0x208], RZ ;  /* 0x0000820000007a24 */ /* 0x000fe800078e02ff */
[----:B------:R-:W-:Y:S01]  /*18380*/  IMAD R0, R101, c[0x0][0x20c], R0 ;  /* 0x0000830065007a24 */ /* 0x000fe200078e0200 */
[----:B----4-:R-:W-:Y:S01]  /*18390*/  SHF.R.S32.HI R101, RZ, 0x1f, R104 ;  /* 0x0000001fff657819 */ /* 0x010fe20000011468 */
[-C--:B------:R-:W-:Y:S03]  /*183a0*/  HMMA.16816.F32 R44, R184, R110.reuse, R44 ;  /* 0x0000006eb82c723c */ /* 0x080fe6000000182c */
[----:B------:R-:W-:Y:S01]  /*183b0*/  IADD3 R103, R103, R0, RZ ;  /* 0x0000000067677210 */ /* 0x000fe20007ffe0ff */
[----:B------:R-:W-:Y:S04]  /*183c0*/  IMAD R101, R101, c[0x0][0x218], RZ ;  /* 0x0000860065657a24 */ /* 0x000fe800078e02ff */
[C---:B------:R-:W-:Y:S01]  /*183d0*/  IMAD.WIDE.U32 R102, R104.reuse, c[0x0][0x218], R102 ;  /* 0x0000860068667a25 */ /* 0x040fe200078e0066 */
[C---:B------:R-:W-:Y:S04]  /*183e0*/  HMMA.16816.F32 R48, R176.reuse, R110, R48 ;  /* 0x0000006eb030723c */ /* 0x040fe80000001830 */
[----:B------:R-:W-:Y:S01]  /*183f0*/  IMAD R101, R104, c[0x0][0x21c], R101 ;  /* 0x0000870068657a24 */ /* 0x000fe200078e0265 */
[----:B------:R-:W-:Y:S03]  /*18400*/  IADD3 R0, P0, R102, UR5, RZ ;  /* 0x0000000566007c10 */ /* 0x000fe6000ff1e0ff */
[-C--:B-1----:R-:W-:Y:S04]  /*18410*/  HMMA.16816.F32 R52, R176, R180.reuse, R52 ;  /* 0x000000b4b034723c */ /* 0x082fe80000001834 */
[----:B------:R-:W-:Y:S02]  /*18420*/  IADD3.X R102, R103, UR10, R101, P0, !PT ;  /* 0x0000000a67667c10 */ /* 0x000fe400087fe465 */
[C---:B------:R-:W-:Y:S02]  /*18430*/  LEA R101, P0, R0.reuse, c[0x0][0x1f8], 0x1 ;  /* 0x00007e0000657a11 */ /* 0x040fe400078008ff */
[C---:B------:R-:W-:Y:S03]  /*18440*/  HMMA.16816.F32 R56, R184.reuse, R180, R56 ;  /* 0x000000b4b838723c */ /* 0x040fe60000001838 */
[----:B------:R-:W5:Y:S01]  /*18450*/  SHFL.IDX PT, R103, R101, RZ, 0x1c1f ;  /* 0x001c1fff65677589 */ /* 0x000f6200000e0000 */
[----:B------:R-:W-:Y:S04]  /*18460*/  LEA.HI.X R0, R0, c[0x0][0x1fc], R102, 0x1, P0 ;  /* 0x00007f0000007a11 */ /* 0x000fe800000f0c66 */
[-C--:B------:R-:W-:Y:S03]  /*18470*/  HMMA.16816.F32 R60, R184, R182.reuse, R60 ;  /* 0x000000b6b83c723c */ /* 0x080fe6000000183c */
[----:B------:R-:W1:Y:S05]  /*18480*/  SHFL.IDX PT, R102, R0, RZ, 0x1c1f ;  /* 0x001c1fff00667589 */ /* 0x000e6a00000e0000 */
[----:B------:R-:W-:Y:S03]  /*18490*/  HMMA.16816.F32 R64, R176, R182, R64 ;  /* 0x000000b6b040723c */ /* 0x000fe60000001840 */
[----:B------:R-:W3:Y:S08]  /*184a0*/  SHFL.IDX PT, R101, R101, 0x1, 0x1c1f ;  /* 0x003c1f0065657f89 */ /* 0x000ef000000e0000 */
[----:B------:R-:W4:Y:S01]  /*184b0*/  SHFL.IDX PT, R0, R0, 0x1, 0x1c1f ;  /* 0x003c1f0000007f89 */ /* 0x000f2200000e0000 */
[C---:B-----5:R-:W-:Y:S02]  /*184c0*/  IADD3 R104, P1, R103.reuse, R198, RZ ;  /* 0x000000c667687210 */ /* 0x060fe40007f3e0ff */
[C---:B--2---:R-:W-:Y:S02]  /*184d0*/  IADD3 R192, P0, R103.reuse, R197, RZ ;  /* 0x000000c567c07210 */ /* 0x044fe40007f1e0ff */
[C---:B-1----:R-:W-:Y:S02]  /*184e0*/  IADD3.X R105, R102.reuse, R106, RZ, P1, !PT ;  /* 0x0000006a66697210 */ /* 0x042fe40000ffe4ff */
[C---:B------:R-:W-:Y:S02]  /*184f0*/  IADD3.X R193, R102.reuse, R195, RZ, P0, !PT ;  /* 0x000000c366c17210 */ /* 0x040fe400007fe4ff */
[----:B------:R-:W-:Y:S01]  /*18500*/  IADD3 R188, P0, R103, R196, RZ ;  /* 0x000000c467bc7210 */ /* 0x000fe20007f1e0ff */
[----:B------:R1:W-:Y:S03]  /*18510*/  LDGSTS.E.BYPASS.LTC128B.128 [R244], [R104.64], !P5 ;  /* 0x0000000068f47fae */ /* 0x0003e6000e901d54 */
[----:B------:R-:W-:Y:S02]  /*18520*/  IADD3.X R189, R102, R194, RZ, P0, !PT ;  /* 0x000000c266bd7210 */ /* 0x000fe400007fe4ff */
[C---:B---3--:R-:W-:Y:S03]  /*18530*/  IADD3 R102, P0, R101.reuse, R196, RZ ;  /* 0x000000c465667210 */ /* 0x048fe60007f1e0ff */
[----:B------:R2:W-:Y:S01]  /*18540*/  LDGSTS.E.BYPASS.LTC128B.128 [R244+0x1000], [R192.64], !P6 ;  /* 0x01000000c0f47fae */ /* 0x0005e2000f101d54 */
[----:B----4-:R-:W-:Y:S02]  /*18550*/  IADD3.X R103, R0, R194, RZ, P0, !PT ;  /* 0x000000c200677210 */ /* 0x010fe400007fe4ff */
[----:B------:R-:W-:Y:S05]  /*18560*/  ISETP.GE.AND P0, PT, R220, 0x1, PT ;  /* 0x00000001dc00780c */ /* 0x000fea0003f06270 */
[----:B------:R3:W-:Y:S01]  /*18570*/  LDGSTS.E.BYPASS.LTC128B.128 [R244+0x2000], [R188.64], !P4 ;  /* 0x02000000bcf47fae */ /* 0x0007e2000e101d54 */
[C---:B-1----:R-:W-:Y:S04]  /*18580*/  IADD3 R104, P1, R101.reuse, R197, RZ ;  /* 0x000000c565687210 */ /* 0x042fe80007f3e0ff */
[C---:B------:R-:W-:Y:S02]  /*18590*/  IADD3.X R105, R0.reuse, R195, RZ, P1, !PT ;  /* 0x000000c300697210 */ /* 0x040fe40000ffe4ff */
[----:B--2---:R-:W-:Y:S04]  /*185a0*/  IADD3 R192, P2, R101, R198, RZ ;  /* 0x000000c665c07210 */ /* 0x004fe80007f5e0ff */
[----:B------:R-:W-:Y:S05]  /*185b0*/  IADD3.X R193, R0, R106, RZ, P2, !PT ;  /* 0x0000006a00c17210 */ /* 0x000fea00017fe4ff */
[----:B------:R1:W-:Y:S08]  /*185c0*/  LDGSTS.E.BYPASS.LTC128B.128 [R244+0x800], [R192.64], !P5 ;  /* 0x00800000c0f47fae */ /* 0x0003f0000e901d54 */
[----:B------:R2:W-:Y:S08]  /*185d0*/  LDGSTS.E.BYPASS.LTC128B.128 [R244+0x1800], [R104.64], !P6 ;  /* 0x0180000068f47fae */ /* 0x0005f0000f101d54 */
[----:B------:R4:W-:Y:S08]  /*185e0*/  LDGSTS.E.BYPASS.LTC128B.128 [R244+0x2800], [R102.64], !P4 ;  /* 0x0280000066f47fae */ /* 0x0009f0000e101d54 */
[----:B---3--:R-:W-:Y:S08]  /*185f0*/  LDSM.16.M88.4 R188, [R227+0x8100] ;  /* 0x00810000e3bc783b */ /* 0x008ff00000000200 */
[----:B-1----:R-:W1:Y:S08]  /*18600*/  LDSM.16.M88.4 R192, [R224+0x4100] ;  /* 0x00410000e0c0783b */ /* 0x002e700000000200 */
[----:B------:R-:W3:Y:S08]  /*18610*/  LDSM.16.M88.4 R196, [R227+0x9100] ;  /* 0x00910000e3c4783b */ /* 0x000ef00000000200 */
[----:B------:R-:W0:Y:S08]  /*18620*/  LDGDEPBAR ;  /* 0x00000000000079af */ /* 0x000e300000000000 */
[----:B------:R-:W5:Y:S08]  /*18630*/  LDSM.16.M88.4 R108, [R224+0x4500] ;  /* 0x00450000e06c783b */ /* 0x000f700000000200 */
[----:B------:R-:W2:Y:S08]  /*18640*/  LDSM.16.M88.4 R200, [R224+0x4900] ;  /* 0x00490000e0c8783b */ /* 0x000eb00000000200 */
[----:B------:R-:W2:Y:S01]  /*18650*/  LDSM.16.M88.4 R204, [R224+0x4d00] ;  /* 0x004d0000e0cc783b */ /* 0x000ea20000000200 */
[-C--:B-1----:R-:W-:Y:S07]  /*18660*/  HMMA.16816.F32 R4, R188, R192.reuse, R4 ;  /* 0x000000c0bc04723c */ /* 0x082fee0000001804 */
[----:B------:R-:W-:Y:S01]  /*18670*/  LDSM.16.M88.4 R208, [R228+0x8100] ;  /* 0x00810000e4d0783b */ /* 0x000fe20000000200 */
[C---:B---3--:R-:W-:Y:S07]  /*18680*/  HMMA.16816.F32 R8, R196.reuse, R192, R8 ;  /* 0x000000c0c408723c */ /* 0x048fee0000001808 */
[----:B------:R-:W1:Y:S01]  /*18690*/  LDSM.16.M88.4 R212, [R237] ;  /* 0x00000000edd4783b */ /* 0x000e620000000200 */
[-C--:B------:R-:W-:Y:S07]  /*186a0*/  HMMA.16816.F32 R12, R196, R194.reuse, R12 ;  /* 0x000000c2c40c723c */ /* 0x080fee000000180c */
[----:B------:R-:W3:Y:S01]  /*186b0*/  LDSM.16.M88.4 R184, [R228+0x9100] ;  /* 0x00910000e4b8783b */ /* 0x000ee20000000200 */
[C---:B------:R-:W-:Y:S07]  /*186c0*/  HMMA.16816.F32 R16, R188.reuse, R194, R16 ;  /* 0x000000c2bc10723c */ /* 0x040fee0000001810 */
[----:B------:R-:W1:Y:S01]  /*186d0*/  LDSM.16.M88.4 R176, [R236] ;  /* 0x00000000ecb0783b */ /* 0x000e620000000200 */
[-C--:B-----5:R-:W-:Y:S07]  /*186e0*/  HMMA.16816.F32 R20, R188, R108.reuse, R20 ;  /* 0x0000006cbc14723c */ /* 0x0a0fee0000001814 */
[----:B------:R-:W-:Y:S01]  /*186f0*/  LDSM.16.M88.4 R180, [R234] ;  /* 0x00000000eab4783b */ /* 0x000fe20000000200 */
[C---:B------:R-:W-:Y:S07]  /*18700*/  HMMA.16816.F32 R24, R196.reuse, R108, R24 ;  /* 0x0000006cc418723c */ /* 0x040fee0000001818 */
[----:B------:R-:W-:Y:S01]  /*18710*/  LDSM.16.M88.4 R192, [R224+0x5100] ;  /* 0x00510000e0c0783b */ /* 0x000fe20000000200 */
[-C--:B------:R-:W-:Y:S07]  /*18720*/  HMMA.16816.F32 R28, R196, R110.reuse, R28 ;  /* 0x0000006ec41c723c */ /* 0x080fee000000181c */
[----:B------:R-:W-:Y:S01]  /*18730*/  LDSM.16.M88.4 R216, [R233] ;  /* 0x00000000e9d8783b */ /* 0x000fe20000000200 */
[C---:B------:R-:W-:Y:S07]  /*18740*/  HMMA.16816.F32 R32, R188.reuse, R110, R32 ;  /* 0x0000006ebc20723c */ /* 0x040fee0000001820 */
[----:B------:R-:W5:Y:S01]  /*18750*/  LDSM.16.M88.4 R108, [R235] ;  /* 0x00000000eb6c783b */ /* 0x000f620000000200 */
[-C--:B--2---:R-:W-:Y:S08]  /*18760*/  HMMA.16816.F32 R36, R188, R200.reuse, R36 ;  /* 0x000000c8bc24723c */ /* 0x084ff00000001824 */
        /* <DEDUP_REMOVED lines=10> */
[-C--:B-1----:R-:W-:Y:S01]  /*18810*/  HMMA.16816.F32 R4, R208, R212.reuse, R4 ;  /* 0x000000d4d004723c */ /* 0x082fe20000001804 */
[----:B------:R-:W1:Y:S07]  /*18820*/  LDSM.16.M88.4 R204, [R224+0x5900] ;  /* 0x00590000e0cc783b */ /* 0x000e6e0000000200 */
[C---:B---3--:R-:W-:Y:S08]  /*18830*/  HMMA.16816.F32 R8, R184.reuse, R212, R8 ;  /* 0x000000d4b808723c */ /* 0x048ff00000001808 */
[-C--:B------:R-:W-:Y:S08]  /*18840*/  HMMA.16816.F32 R12, R184, R214.reuse, R12 ;  /* 0x000000d6b80c723c */ /* 0x080ff0000000180c */
[C---:B------:R-:W-:Y:S01]  /*18850*/  HMMA.16816.F32 R16, R208.reuse, R214, R16 ;  /* 0x000000d6d010723c */ /* 0x040fe20000001810 */
[----:B------:R-:W3:Y:S07]  /*18860*/  LDSM.16.M88.4 R212, [R224+0x5d00] ;  /* 0x005d0000e0d4783b */ /* 0x000eee0000000200 */
[-C--:B------:R-:W-:Y:S08]  /*18870*/  HMMA.16816.F32 R20, R208, R176.reuse, R20 ;  /* 0x000000b0d014723c */ /* 0x080ff00000001814 */
[C---:B------:R-:W-:Y:S08]  /*18880*/  HMMA.16816.F32 R24, R184.reuse, R176, R24 ;  /* 0x000000b0b818723c */ /* 0x040ff00000001818 */
[-C--:B------:R-:W-:Y:S08]  /*18890*/  HMMA.16816.F32 R28, R184, R178.reuse, R28 ;  /* 0x000000b2b81c723c */ /* 0x080ff0000000181c */
[C---:B------:R-:W-:Y:S01]  /*188a0*/  HMMA.16816.F32 R32, R208.reuse, R178, R32 ;  /* 0x000000b2d020723c */ /* 0x040fe20000001820 */
[----:B------:R-:W1:Y:S07]  /*188b0*/  LDSM.16.M88.4 R176, [R228+0xa100] ;  /* 0x00a10000e4b0783b */ /* 0x000e6e0000000200 */
[-C--:B-----5:R-:W-:Y:S08]  /*188c0*/  HMMA.16816.F32 R36, R208, R108.reuse, R36 ;  /* 0x0000006cd024723c */ /* 0x0a0ff00000001824 */
        /* <DEDUP_REMOVED lines=8> */
[-C--:B--2---:R-:W-:Y:S08]  /*18950*/  HMMA.16816.F32 R4, R188, R192.reuse, R4 ;  /* 0x000000c0bc04723c */ /* 0x084ff00000001804 */
        /* <DEDUP_REMOVED lines=11> */
[-C--:B---3--:R-:W-:Y:S08]  /*18a10*/  HMMA.16816.F32 R52, R188, R212.reuse, R52 ;  /* 0x000000d4bc34723c */ /* 0x088ff00000001834 */
[C---:B------:R-:W-:Y:S08]  /*18a20*/  HMMA.16816.F32 R56, R196.reuse, R212, R56 ;  /* 0x000000d4c438723c */ /* 0x040ff00000001838 */
[-C--:B------:R-:W-:Y:S08]  /*18a30*/  HMMA.16816.F32 R60, R196, R214.reuse, R60 ;  /* 0x000000d6c43c723c */ /* 0x080ff0000000183c */
[----:B------:R-:W-:Y:S08]  /*18a40*/  HMMA.16816.F32 R64, R188, R214, R64 ;  /* 0x000000d6bc40723c */ /* 0x000ff00000001840 */
[-C--:B------:R-:W-:Y:S08]  /*18a50*/  HMMA.16816.F32 R4, R176, R216.reuse, R4 ;  /* 0x000000d8b004723c */ /* 0x080ff00000001804 */
        /* <DEDUP_REMOVED lines=25> */
[----:B-----5:R-:W5:Y:S09]  /*18bf0*/  LDSM.16.M88.4 R4, [R232] ;  /* 0x00000000e804783b */ /* 0x020f720000000200 */
[----:B------:R-:W1:Y:S10]  /*18c00*/  MUFU.TANH R186, R10 ;  /* 0x0000000a00ba7308 */ /* 0x000e740000002400 */
[----:B------:R1:W1:Y:S10]  /*18c10*/  MUFU.TANH R193, R11 ;  /* 0x0000000b00c17308 */ /* 0x0002740000002400 */
[----:B------:R2:W2:Y:S10]  /*18c20*/  MUFU.TANH R185, R12 ;  /* 0x0000000c00b97308 */ /* 0x0004b40000002400 */
[----:B------:R2:W2:Y:S01]  /*18c30*/  MUFU.TANH R184, R13 ;  /* 0x0000000d00b87308 */ /* 0x0004a20000002400 */
[----:B-1----:R-:W1:Y:S01]  /*18c40*/  LDSM.16.M88.4 R8, [R231] ;  /* 0x00000000e708783b */ /* 0x002e620000000200 */
[-C--:B-----5:R-:W-:Y:S08]  /*18c50*/  HMMA.16816.F32 R20, R176, R4.reuse, R20 ;  /* 0x00000004b014723c */ /* 0x0a0ff00000001814 */
[----:B------:R1:W1:Y:S01]  /*18c60*/  MUFU.TANH R191, R14 ;  /* 0x0000000e00bf7308 */ /* 0x0002620000002400 */
[C---:B------:R-:W-:Y:S09]  /*18c70*/  HMMA.16816.F32 R24, R108.reuse, R4, R24 ;  /* 0x000000046c18723c */ /* 0x040ff20000001818 */
[----:B------:R1:W1:Y:S01]  /*18c80*/  MUFU.TANH R190, R15 ;  /* 0x0000000f00be7308 */ /* 0x0002620000002400 */
[-C--:B------:R-:W-:Y:S08]  /*18c90*/  HMMA.16816.F32 R28, R108, R6.reuse, R28 ;  /* 0x000000066c1c723c */ /* 0x080ff0000000181c */
[C---:B------:R-:W-:Y:S01]  /*18ca0*/  HMMA.16816.F32 R32, R176.reuse, R6, R32 ;  /* 0x00000006b020723c */ /* 0x040fe20000001820 */
[----:B------:R2:W2:Y:S01]  /*18cb0*/  MUFU.TANH R181, R16 ;  /* 0x0000001000b57308 */ /* 0x0004a20000002400 */
[----:B------:R-:W5:Y:S01]  /*18cc0*/  LDSM.16.M88.4 R4, [R230] ;  /* 0x00000000e604783b */ /* 0x000f620000000200 */
[----:B------:R-:W-:Y:S04]  /*18cd0*/  DEPBAR.LE SB0, 0x0 ;  /* 0x000080000000791a */ /* 0x000fe80000000000 */
[----:B------:R-:W-:Y:S02]  /*18ce0*/  FMUL.FTZ R20, R20, c[0x0][0x320] ;  /* 0x0000c80014147a20 */ /* 0x000fe40000410000 */
[----:B------:R-:W-:Y:S02]  /*18cf0*/  FMUL.FTZ R21, R21, c[0x0][0x320] ;  /* 0x0000c80015157a20 */ /* 0x000fe40000410000 */
[----:B----4-:R4:W2:Y:S01]  /*18d00*/  MUFU.TANH R102, R17 ;  /* 0x0000001100667308 */ /* 0x0108a20000002400 */
        /* <DEDUP_REMOVED lines=106> */
.L_x_835:
        /* <DEDUP_REMOVED lines=37> */
[----:B-1----:R-:W1:Y:S01]  /*19600*/  SHFL.BFLY PT, R8, R0, 0x2, 0x1f ;  /* 0x0c401f0000087f89 */ /* 0x002e6200000e0000 */
        /* <DEDUP_REMOVED lines=79> */
[--C-:B-1----:R-:W-:Y:S01]  /*19b00*/  FFMA.FTZ R3, R183, c[0x0][0x2d0], -R111.reuse ;  /* 0x0000b400b7037a23 */ /* 0x102fe2000001086f */
[----:B------:R-:W-:Y:S01]  /*19b10*/  LDSM.16.MT88.4 R172, [R226+0x1d00] ;  /* 0x001d0000e2ac783b */ /* 0x000fe20000004200 */
[C---:B------:R-:W-:Y:S02]  /*19b20*/  FMUL.FTZ R70, R101.reuse, R70 ;  /* 0x0000004665467220 */ /* 0x040fe40000410000 */
[----:B------:R1:W4:Y:S01]  /*19b30*/  MUFU.EX2 R11, R3 ;  /* 0x00000003000b7308 */ /* 0x0003220000000800 */
[----:B------:R-:W-:Y:S02]  /*19b40*/  FMUL.FTZ R71, R101, R71 ;  /* 0x0000004765477220 */ /* 0x000fe40000410000 */
[C---:B------:R-:W-:Y:S02]  /*19b50*/  FMUL.FTZ R80, R103.reuse, R80 ;  /* 0x0000005067507220 */ /* 0x040fe40000410000 */
[----:B------:R-:W-:Y:S02]  /*19b60*/  FMUL.FTZ R81, R103, R81 ;  /* 0x0000005167517220 */ /* 0x000fe40000410000 */
[--C-:B--2---:R-:W-:Y:S01]  /*19b70*/  FFMA.FTZ R2, R187, c[0x0][0x2d0], -R110.reuse ;  /* 0x0000b400bb027a23 */ /* 0x104fe2000001086e */
[----:B------:R-:W-:Y:S01]  /*19b80*/  MOV R187, R21 ;  /* 0x0000001500bb7202 */ /* 0x000fe20000000f00 */
        /* <DEDUP_REMOVED lines=10> */
[C---:B------:R-:W-:Y:S02]  /*19c30*/  FMUL.FTZ R40, R100.reuse, R148 ;  /* 0x0000009464287220 */ /* 0x040fe40000410000 */
[----:B------:R1:W-:Y:S01]  /*19c40*/  MUFU.EX2 R224, R3 ;  /* 0x0000000300e07308 */ /* 0x0003e20000000800 */
[C---:B------:R-:W-:Y:S02]  /*19c50*/  FMUL.FTZ R44, R100.reuse, R152 ;  /* 0x00000098642c7220 */ /* 0x040fe40000410000 */
[C---:B------:R-:W-:Y:S02]  /*19c60*/  FMUL.FTZ R56, R100.reuse, R164 ;  /* 0x000000a464387220 */ /* 0x040fe40000410000 */
[C---:B------:R-:W-:Y:S02]  /*19c70*/  FMUL.FTZ R57, R100.reuse, R165 ;  /* 0x000000a564397220 */ /* 0x040fe40000410000 */
[----:B--2---:R-:W-:Y:S02]  /*19c80*/  FFMA.FTZ R2, R181, c[0x0][0x2d0], -R110 ;  /* 0x0000b400b5027a23 */ /* 0x004fe4000001086e */
[C---:B------:R-:W-:Y:S02]  /*19c90*/  FMUL.FTZ R60, R100.reuse, R168 ;  /* 0x000000a8643c7220 */ /* 0x040fe40000410000 */
[----:B------:R2:W-:Y:S01]  /*19ca0*/  MUFU.EX2 R10, R2 ;  /* 0x00000002000a7308 */ /* 0x0005e20000000800 */
[C---:B------:R-:W-:Y:S02]  /*19cb0*/  FMUL.FTZ R61, R100.reuse, R169 ;  /* 0x000000a9643d7220 */ /* 0x040fe40000410000 */
[C---:B------:R-:W-:Y:S02]  /*19cc0*/  FMUL.FTZ R72, R100.reuse, R72 ;  /* 0x0000004864487220 */ /* 0x040fe40000410000 */
[C---:B------:R-:W-:Y:S02]  /*19cd0*/  FMUL.FTZ R73, R100.reuse, R73 ;  /* 0x0000004964497220 */ /* 0x040fe40000410000 */
[C---:B------:R-:W-:Y:S02]  /*19ce0*/  FMUL.FTZ R76, R100.reuse, R76 ;  /* 0x0000004c644c7220 */ /* 0x040fe40000410000 */
[----:B------:R-:W-:Y:S02]  /*19cf0*/  FMUL.FTZ R77, R100, R77 ;  /* 0x0000004d644d7220 */ /* 0x000fe40000410000 */
[C---:B------:R-:W-:Y:S02]  /*19d00*/  FMUL.FTZ R82, R101.reuse, R82 ;  /* 0x0000005265527220 */ /* 0x040fe40000410000 */
[--C-:B-1----:R-:W-:Y:S02]  /*19d10*/  FFMA.FTZ R3, R180, c[0x0][0x2d0], -R111.reuse ;  /* 0x0000b400b4037a23 */ /* 0x102fe4000001086f */
[----:B------:R-:W-:Y:S02]  /*19d20*/  FMUL.FTZ R83, R101, R83 ;  /* 0x0000005365537220 */ /* 0x000fe40000410000 */
[----:B------:R-:W-:Y:S01]  /*19d30*/  MUFU.EX2 R28, R3 ;  /* 0x00000003001c7308 */ /* 0x000fe20000000800 */
[C---:B------:R-:W-:Y:S02]  /*19d40*/  FMUL.FTZ R84, R103.reuse, R84 ;  /* 0x0000005467547220 */ /* 0x040fe40000410000 */
[----:B------:R-:W-:Y:S02]  /*19d50*/  FMUL.FTZ R85, R103, R85 ;  /* 0x0000005567557220 */ /* 0x000fe40000410000 */
[C---:B------:R-:W-:Y:S01]  /*19d60*/  FMUL.FTZ R86, R101.reuse, R86 ;  /* 0x0000005665567220 */ /* 0x040fe20000410000 */
[----:B--2---:R-:W1:Y:S01]  /*19d70*/  SHFL.BFLY PT, R2, R0, 0x1, 0x1f ;  /* 0x0c201f0000027f89 */ /* 0x004e6200000e0000 */
[----:B------:R-:W-:Y:S02]  /*19d80*/  FMUL.FTZ R87, R101, R87 ;  /* 0x0000005765577220 */ /* 0x000fe40000410000 */
[C---:B------:R-:W-:Y:S02]  /*19d90*/  FMUL.FTZ R88, R100.reuse, R88 ;  /* 0x0000005864587220 */ /* 0x040fe40000410000 */
[C---:B------:R-:W-:Y:S02]  /*19da0*/  FMUL.FTZ R89, R100.reuse, R89 ;  /* 0x0000005964597220 */ /* 0x040fe40000410000 */
[C---:B------:R-:W-:Y:S02]  /*19db0*/  FMUL.FTZ R92, R100.reuse, R92 ;  /* 0x0000005c645c7220 */ /* 0x040fe40000410000 */
[----:B------:R-:W-:Y:S02]  /*19dc0*/  FMUL.FTZ R93, R100, R93 ;  /* 0x0000005d645d7220 */ /* 0x000fe40000410000 */
[C---:B------:R-:W-:Y:S02]  /*19dd0*/  FMUL.FTZ R96, R103.reuse, R96 ;  /* 0x0000006067607220 */ /* 0x040fe40000410000 */
[----:B------:R-:W-:Y:S02]  /*19de0*/  FMUL.FTZ R97, R103, R97 ;  /* 0x0000006167617220 */ /* 0x000fe40000410000 */
[C---:B------:R-:W-:Y:S02]  /*19df0*/  FMUL.FTZ R98, R101.reuse, R98 ;  /* 0x0000006265627220 */ /* 0x040fe40000410000 */
[----:B------:R-:W-:Y:S01]  /*19e00*/  FMUL.FTZ R99, R101, R99 ;  /* 0x0000006365637220 */ /* 0x000fe20000410000 */
[----:B-1----:R-:W-:Y:S01]  /*19e10*/  FMNMX.FTZ R102, R2, R0, !PT ;  /* 0x0000000002667209 */ /* 0x002fe20007810000 */
[--C-:B------:R-:W-:Y:S01]  /*19e20*/  FFMA.FTZ R2, R188, c[0x0][0x2d0], -R176.reuse ;  /* 0x0000b400bc027a23 */ /* 0x100fe200000108b0 */
[----:B------:R-:W-:Y:S01]  /*19e30*/  MOV R188, R12 ;  /* 0x0000000c00bc7202 */ /* 0x000fe20000000f00 */
[----:B------:R-:W-:Y:S02]  /*19e40*/  FFMA.FTZ R0, R19, c[0x0][0x2d0], -R111 ;  /* 0x0000b40013007a23 */ /* 0x000fe4000001086f */
[----:B------:R1:W-:Y:S01]  /*19e50*/  MUFU.EX2 R6, R2 ;  /* 0x0000000200067308 */ /* 0x0003e20000000800 */
[----:B------:R-:W-:Y:S02]  /*19e60*/  FMUL.FTZ R12, R100, R120 ;  /* 0x00000078640c7220 */ /* 0x000fe40000410000 */
[----:B------:R-:W-:Y:S02]  /*19e70*/  FMUL.FTZ R19, R101, R127 ;  /* 0x0000007f65137220 */ /* 0x000fe40000410000 */
[----:B------:R-:W-:Y:S05]  /*19e80*/  LDSM.16.MT88.4 R124, [R225+0x2100] ;  /* 0x00210000e17c783b */ /* 0x000fea0000004200 */
[----:B------:R2:W3:Y:S01]  /*19e90*/  MUFU.EX2 R182, R0 ;  /* 0x0000000000b67308 */ /* 0x0004e20000000800 */
[----:B-1----:R-:W-:Y:S01]  /*19ea0*/  FFMA.FTZ R2, R192, c[0x0][0x2d0], -R176 ;  /* 0x0000b400c0027a23 */ /* 0x002fe200000108b0 */
[----:B----4-:R-:W-:Y:S08]  /*19eb0*/  MOV R192, R11 ;  /* 0x0000000b00c07202 */ /* 0x010ff00000000f00 */
[----:B------:R1:W-:Y:S01]  /*19ec0*/  MUFU.EX2 R5, R2 ;  /* 0x0000000200057308 */ /* 0x0003e20000000800 */
[----:B--2---:R-:W-:Y:S01]  /*19ed0*/  FADD.FTZ R0, -R102, R107 ;  /* 0x0000006b66007221 */ /* 0x004fe20000010100 */
[----:B------:R-:W-:Y:S02]  /*19ee0*/  MOV R107, R20 ;  /* 0x00000014006b7202 */ /* 0x000fe40000000f00 */
[----:B------:R-:W2:Y:S01]  /*19ef0*/  LDSM.16.MT88.4 R20, [R225+0x100] ;  /* 0x00010000e114783b */ /* 0x000ea20000004200 */
[----:B------:R-:W-:Y:S01]  /*19f00*/  FMUL.FTZ R0, R0, c[0x0][0x2d0] ;  /* 0x0000b40000007a20 */ /* 0x000fe20000410000 */
[----:B---3--:R-:W-:Y:S02]  /*19f10*/  F2FP.PACK_AB R115, R182, R28 ;  /* 0x0000001cb673723e */ /* 0x008fe400000000ff */
[----:B------:R-:W-:Y:S01]  /*19f20*/  MOV R156, R107 ;  /* 0x0000006b009c7202 */ /* 0x000fe20000000f00 */
[----:B------:R-:W-:Y:S02]  /*19f30*/  FFMA.FTZ R107, R211, c[0x0][0x2d0], -R110 ;  /* 0x0000b400d36b7a23 */ /* 0x000fe4000001086e */
[----:B------:R-:W3:Y:S01]  /*19f40*/  MUFU.EX2 R0, R0 ;  /* 0x0000000000007308 */ /* 0x000ee20000000800 */
[--C-:B-1----:R-:W-:Y:S01]  /*19f50*/  FFMA.FTZ R2, R185, c[0x0][0x2d0], -R176.reuse ;  /* 0x0000b400b9027a23 */ /* 0x102fe200000108b0 */
[----:B------:R-:W-:Y:S08]  /*19f60*/  MOV R185, R10 ;  /* 0x0000000a00b97202 */ /* 0x000ff00000000f00 */
[----:B------:R1:W-:Y:S01]  /*19f70*/  MUFU.EX2 R4, R2 ;  /* 0x0000000200047308 */ /* 0x0003e20000000800 */
[C---:B---3--:R-:W-:Y:S02]  /*19f80*/  FMUL.FTZ R10, R0.reuse, R118 ;  /* 0x00000076000a7220 */ /* 0x048fe40000410000 */
[C---:B------:R-:W-:Y:S02]  /*19f90*/  FMUL.FTZ R11, R0.reuse, R119 ;  /* 0x00000077000b7220 */ /* 0x040fe40000410000 */
[C---:B------:R-:W-:Y:S02]  /*19fa0*/  FMUL.FTZ R14, R0.reuse, R122 ;  /* 0x0000007a000e7220 */ /* 0x040fe40000410000 */
[C---:B------:R-:W-:Y:S02]  /*19fb0*/  FMUL.FTZ R15, R0.reuse, R123 ;  /* 0x0000007b000f7220 */ /* 0x040fe40000410000 */
[C---:B------:R-:W-:Y:S01]  /*19fc0*/  FMUL.FTZ R30, R0.reuse, R138 ;  /* 0x0000008a001e7220 */ /* 0x040fe20000410000 */
[----:B------:R-:W3:Y:S01]  /*19fd0*/  LDSM.16.MT88.4 R120, [R226+0x1100] ;  /* 0x00110000e278783b */ /* 0x000ee20000004200 */
[----:B------:R-:W-:Y:S02]  /*19fe0*/  FMUL.FTZ R31, R0, R139 ;  /* 0x0000008b001f7220 */ /* 0x000fe40000410000 */
[----:B-1----:R-:W-:Y:S02]  /*19ff0*/  FFMA.FTZ R2, R184, c[0x0][0x2d0], -R176 ;  /* 0x0000b400b8027a23 */ /* 0x002fe400000108b0 */
[C---:B------:R-:W-:Y:S02]  /*1a000*/  FMUL.FTZ R42, R0.reuse, R150 ;  /* 0x00000096002a7220 */ /* 0x040fe40000410000 */
        /* <DEDUP_REMOVED lines=22> */
[----:B------:R-:W-:Y:S01]  /*1a170*/  FMUL.FTZ R6, R101, R114 ;  /* 0x0000007265067220 */ /* 0x000fe20000410000 */
[----:B------:R-:W-:Y:S02]  /*1a180*/  F2FP.PACK_AB R114, R27, R185 ;  /* 0x000000b91b72723e */ /* 0x000fe400000000ff */
[----:B------:R1:W4:Y:S02]  /*1a190*/  MUFU.EX2 R186, R3 ;  /* 0x0000000300ba7308 */ /* 0x0003240000000800 */
[--C-:B-1----:R-:W-:Y:S01]  /*1a1a0*/  FFMA.FTZ R3, R191, c[0x0][0x2d0], -R2.reuse ;  /* 0x0000b400bf037a23 */ /* 0x102fe20000010802 */
[----:B------:R-:W-:Y:S01]  /*1a1b0*/  MOV R191, R5 ;  /* 0x0000000500bf7202 */ /* 0x000fe20000000f00 */
[----:B------:R-:W-:Y:S01]  /*1a1c0*/  FMUL.FTZ R5, R103, R113 ;  /* 0x0000007167057220 */ /* 0x000fe20000410000 */
[----:B------:R-:W-:Y:S05]  /*1a1d0*/  F2FP.PACK_AB R113, R224, R192 ;  /* 0x000000c0e071723e */ /* 0x000fea00000000ff */
[----:B------:R1:W1:Y:S01]  /*1a1e0*/  MUFU.EX2 R26, R3 ;  /* 0x00000003001a7308 */ /* 0x0002620000000800 */
[----:B----4-:R-:W-:Y:S02]  /*1a1f0*/  F2FP.PACK_AB R117, R186, R180 ;  /* 0x000000b4ba75723e */ /* 0x010fe400000000ff */
[----:B------:R-:W-:Y:S02]  /*1a200*/  F2FP.PACK_AB R116, R191, R193 ;  /* 0x000000c1bf74723e */ /* 0x000fe400000000ff */
[----:B------:R-:W-:Y:S01]  /*1a210*/  MOV R139, R191 ;  /* 0x000000bf008b7202 */ /* 0x000fe20000000f00 */
[----:B-1----:R-:W-:Y:S01]  /*1a220*/  FFMA.FTZ R3, R190, c[0x0][0x2d0], -R2 ;  /* 0x0000b400be037a23 */ /* 0x002fe20000010802 */
[----:B------:R-:W-:Y:S01]  /*1a230*/  MOV R190, R4 ;  /* 0x0000000400be7202 */ /* 0x000fe20000000f00 */
[----:B------:R-:W-:Y:S01]  /*1a240*/  FMUL.FTZ R4, R103, R112 ;  /* 0x0000007067047220 */ /* 0x000fe20000410000 */
[----:B------:R-:W-:Y:S01]  /*1a250*/  F2FP.PACK_AB R112, R29, R188 ;  /* 0x000000bc1d70723e */ /* 0x000fe200000000ff */
[----:B------:R-:W1:Y:S01]  /*1a260*/  MUFU.EX2 R183, R3 ;  /* 0x0000000300b77308 */ /* 0x000e620000000800 */
[----:B------:R-:W-:Y:S02]  /*1a270*/  F2FP.PACK_AB R118, R181, R190 ;  /* 0x000000beb576723e */ /* 0x000fe400000000ff */
[-C--:B------:R-:W-:Y:S03]  /*1a280*/  MOV R133, R26.reuse ;  /* 0x0000001a00857202 */ /* 0x080fe60000000f00 */
[-C--:B--2---:R-:W-:Y:S05]  /*1a290*/  HMMA.16816.F32 R4, R112, R20.reuse, R4 ;  /* 0x000000147004723c */ /* 0x084fea0000001804 */
[----:B-1----:R-:W-:Y:S01]  /*1a2a0*/  F2FP.PACK_AB R119, R183, R26 ;  /* 0x0000001ab777723e */ /* 0x002fe200000000ff */
[--C-:B------:R-:W-:Y:S02]  /*1a2b0*/  FFMA.FTZ R3, R194, c[0x0][0x2d0], -R110.reuse ;  /* 0x0000b400c2037a23 */ /* 0x100fe4000001086e */
[C---:B------:R-:W-:Y:S01]  /*1a2c0*/  FMUL.FTZ R26, R0.reuse, R134 ;  /* 0x00000086001a7220 */ /* 0x040fe20000410000 */
[----:B------:R-:W-:Y:S01]  /*1a2d0*/  MOV R134, R27 ;  /* 0x0000001b00867202 */ /* 0x000fe20000000f00 */
[----:B------:R1:W-:Y:S02]  /*1a2e0*/  MUFU.EX2 R132, R3 ;  /* 0x0000000300847308 */ /* 0x0003e40000000800 */
[----:B------:R-:W-:Y:S01]  /*1a2f0*/  FMUL.FTZ R27, R0, R135 ;  /* 0x00000087001b7220 */ /* 0x000fe20000410000 */
[C---:B------:R-:W-:Y:S04]  /*1a300*/  HMMA.16816.F32 R8, R116.reuse, R20, R8 ;  /* 0x000000147408723c */ /* 0x040fe80000001808 */
[----:B------:R-:W-:Y:S01]  /*1a310*/  MOV R135, R28 ;  /* 0x0000001c00877202 */ /* 0x000fe20000000f00 */
[C---:B------:R-:W-:Y:S01]  /*1a320*/  FMUL.FTZ R28, R100.reuse, R136 ;  /* 0x00000088641c7220 */ /* 0x040fe20000410000 */
[----:B------:R-:W-:Y:S01]  /*1a330*/  MOV R136, R29 ;  /* 0x0000001d00887202 */ /* 0x000fe20000000f00 */
[C---:B------:R-:W-:Y:S01]  /*1a340*/  FMUL.FTZ R20, R103.reuse, R128 ;  /* 0x0000008067147220 */ /* 0x040fe20000410000 */
[-C--:B------:R-:W-:Y:S04]  /*1a350*/  HMMA.16816.F32 R12, R116, R22.reuse, R12 ;  /* 0x00000016740c723c */ /* 0x080fe8000000180c */
[----:B------:R-:W-:Y:S01]  /*1a360*/  FMUL.FTZ R21, R103, R129 ;  /* 0x0000008167157220 */ /* 0x000fe20000410000 */
[----:B------:R-:W-:Y:S01]  /*1a370*/  MOV R152, R136 ;  /* 0x0000008800987202 */ /* 0x000fe20000000f00 */
[----:B------:R-:W-:Y:S01]  /*1a380*/  FMUL.FTZ R29, R100, R137 ;  /* 0x00000089641d7220 */ /* 0x000fe20000410000 */
[----:B------:R-:W-:Y:S01]  /*1a390*/  MOV R136, R134 ;  /* 0x0000008600887202 */ /* 0x000fe20000000f00 */
[C---:B------:R-:W-:Y:S04]  /*1a3a0*/  HMMA.16816.F32 R16, R112.reuse, R22, R16 ;  /* 0x000000167010723c */ /* 0x040fe80000001810 */
[----:B------:R-:W-:Y:S01]  /*1a3b0*/  MOV R134, R193 ;  /* 0x000000c100867202 */ /* 0x000fe20000000f00 */
[--C-:B-1----:R-:W-:Y:S02]  /*1a3c0*/  FFMA.FTZ R3, R195, c[0x0][0x2d0], -R110.reuse ;  /* 0x0000b400c3037a23 */ /* 0x102fe4000001086e */
[C---:B------:R-:W-:Y:S02]  /*1a3d0*/  FMUL.FTZ R22, R101.reuse, R130 ;  /* 0x0000008265167220 */ /* 0x040fe40000410000 */
[----:B------:R1:W-:Y:S03]  /*1a3e0*/  MUFU.EX2 R184, R3 ;  /* 0x0000000300b87308 */ /* 0x0003e60000000800 */
[----:B------:R-:W-:Y:S02]  /*1a3f0*/  FMUL.FTZ R23, R101, R131 ;  /* 0x0000008365177220 */ /* 0x000fe40000410000 */
[----:B------:R-:W-:Y:S05]  /*1a400*/  LDSM.16.MT88.4 R128, [R226+0x500] ;  /* 0x00050000e280783b */ /* 0x000fea0000004200 */
[-C--:B------:R-:W-:Y:S08]  /*1a410*/  HMMA.16816.F32 R20, R112, R36.reuse, R20 ;  /* 0x000000247014723c */ /* 0x080ff00000001814 */
[C---:B------:R-:W-:Y:S07]  /*1a420*/  HMMA.16816.F32 R24, R116.reuse, R36, R24 ;  /* 0x000000247418723c */ /* 0x040fee0000001818 */
[C---:B------:R-:W-:Y:S01]  /*1a430*/  FMUL.FTZ R37, R103.reuse, R145 ;  /* 0x0000009167257220 */ /* 0x040fe20000410000 */
[-C--:B------:R-:W-:Y:S04]  /*1a440*/  HMMA.16816.F32 R28, R116, R38.reuse, R28 ;  /* 0x00000026741c723c */ /* 0x080fe8000000181c */
[----:B------:R-:W-:Y:S01]  /*1a450*/  FMUL.FTZ R36, R103, R144 ;  /* 0x0000009067247220 */ /* 0x000fe20000410000 */
[----:B------:R-:W-:Y:S01]  /*1a460*/  MOV R144, R192 ;  /* 0x000000c000907202 */ /* 0x000fe20000000f00 */
[--C-:B-1----:R-:W-:Y:S02]  /*1a470*/  FFMA.FTZ R3, R198, c[0x0][0x2d0], -R111.reuse ;  /* 0x0000b400c6037a23 */ /* 0x102fe4000001086f */
[C---:B------:R-:W-:Y:S07]  /*1a480*/  HMMA.16816.F32 R32, R112.reuse, R38, R32 ;  /* 0x000000267020723c */ /* 0x040fee0000001820 */
[C---:B------:R-:W-:Y:S02]  /*1a490*/  FMUL.FTZ R38, R101.reuse, R146 ;  /* 0x0000009265267220 */ /* 0x040fe40000410000 */
[----:B------:R1:W-:Y:S03]  /*1a4a0*/  MUFU.EX2 R146, R3 ;  /* 0x0000000300927308 */ /* 0x0003e60000000800 */
[----:B------:R-:W-:Y:S07]  /*1a4b0*/  FMUL.FTZ R39, R101, R147 ;  /* 0x0000009365277220 */ /* 0x000fee0000410000 */
[-C--:B------:R-:W-:Y:S08]  /*1a4c0*/  HMMA.16816.F32 R36, R112, R52.reuse, R36 ;  /* 0x000000347024723c */ /* 0x080ff00000001824 */
[C---:B------:R-:W-:Y:S04]  /*1a4d0*/  HMMA.16816.F32 R40, R116.reuse, R52, R40 ;  /* 0x000000347428723c */ /* 0x040fe80000001828 */
[--C-:B-1----:R-:W-:Y:S04]  /*1a4e0*/  FFMA.FTZ R3, R200, c[0x0][0x2d0], -R111.reuse ;  /* 0x0000b400c8037a23 */ /* 0x102fe8000001086f */
[-C--:B------:R-:W-:Y:S01]  /*1a4f0*/  HMMA.16816.F32 R44, R116, R54.reuse, R44 ;  /* 0x00000036742c723c */ /* 0x080fe2000000182c */
[----:B------:R1:W2:Y:S03]  /*1a500*/  MUFU.EX2 R140, R3 ;  /* 0x00000003008c7308 */ /* 0x0002a60000000800 */
[C---:B------:R-:W-:Y:S02]  /*1a510*/  FMUL.FTZ R52, R103.reuse, R160 ;  /* 0x000000a067347220 */ /* 0x040fe40000410000 */
[----:B------:R-:W-:Y:S02]  /*1a520*/  FMUL.FTZ R53, R103, R161 ;  /* 0x000000a167357220 */ /* 0x000fe40000410000 */
[C---:B------:R-:W-:Y:S07]  /*1a530*/  HMMA.16816.F32 R48, R112.reuse, R54, R48 ;  /* 0x000000367030723c */ /* 0x040fee0000001830 */
[C---:B------:R-:W-:Y:S02]  /*1a540*/  FMUL.FTZ R54, R101.reuse, R162 ;  /* 0x000000a265367220 */ /* 0x040fe40000410000 */
[----:B------:R-:W-:Y:S07]  /*1a550*/  FMUL.FTZ R55, R101, R163 ;  /* 0x000000a365377220 */ /* 0x000fee0000410000 */
[-C--:B---3--:R-:W-:Y:S03]  /*1a560*/  HMMA.16816.F32 R52, R112, R120.reuse, R52 ;  /* 0x000000787034723c */ /* 0x088fe60000001834 */
[--C-:B-1----:R-:W-:Y:S04]  /*1a570*/  FFMA.FTZ R3, R197, c[0x0][0x2d0], -R110.reuse ;  /* 0x0000b400c5037a23 */ /* 0x102fe8000001086e */
[----:B------:R1:W-:Y:S01]  /*1a580*/  MUFU.EX2 R143, R3 ;  /* 0x00000003008f7308 */ /* 0x0003e20000000800 */
[C---:B------:R-:W-:Y:S08]  /*1a590*/  HMMA.16816.F32 R56, R116.reuse, R120, R56 ;  /* 0x000000787438723c */ /* 0x040ff00000001838 */
[-C--:B------:R-:W-:Y:S08]  /*1a5a0*/  HMMA.16816.F32 R60, R116, R122.reuse, R60 ;  /* 0x0000007a743c723c */ /* 0x080ff0000000183c */
[C---:B------:R-:W-:Y:S01]  /*1a5b0*/  HMMA.16816.F32 R64, R112.reuse, R122, R64 ;  /* 0x0000007a7040723c */ /* 0x040fe20000001840 */
[----:B------:R-:W3:Y:S03]  /*1a5c0*/  LDSM.16.MT88.4 R120, [R226+0x2100] ;  /* 0x00210000e278783b */ /* 0x000ee60000004200 */
        /* <DEDUP_REMOVED lines=9> */
[-C--:B---3--:R-:W-:Y:S08]  /*1a660*/  HMMA.16816.F32 R84, R112, R120.reuse, R84 ;  /* 0x000000787054723c */ /* 0x088ff00000001854 */
[C---:B------:R-:W-:Y:S08]  /*1a670*/  HMMA.16816.F32 R88, R116.reuse, R120, R88 ;  /* 0x000000787458723c */ /* 0x040ff00000001858 */
[-C--:B------:R-:W-:Y:S04]  /*1a680*/  HMMA.16816.F32 R92, R116, R122.reuse, R92 ;  /* 0x0000007a745c723c */ /* 0x080fe8000000185c */
[--C-:B-1----:R-:W-:Y:S04]  /*1a690*/  FFMA.FTZ R3, R201, c[0x0][0x2d0], -R111.reuse ;  /* 0x0000b400c9037a23 */ /* 0x102fe8000001086f */
[----:B------:R-:W-:Y:S01]  /*1a6a0*/  HMMA.16816.F32 R96, R112, R122, R96 ;  /* 0x0000007a7060723c */ /* 0x000fe20000001860 */
[----:B------:R-:W1:Y:S01]  /*1a6b0*/  LDSM.16.MT88.4 R120, [R225+0x1500] ;  /* 0x00150000e178783b */ /* 0x000e620000004200 */
[----:B------:R3:W3:Y:S05]  /*1a6c0*/  MUFU.EX2 R153, R3 ;  /* 0x0000000300997308 */ /* 0x0006ea0000000800 */
[----:B--2---:R-:W-:Y:S02]  /*1a6d0*/  F2FP.PACK_AB R113, R140, R146 ;  /* 0x000000928c71723e */ /* 0x004fe400000000ff */
[----:B----4-:R-:W-:Y:S03]  /*1a6e0*/  F2FP.PACK_AB R114, R149, R143 ;  /* 0x0000008f9572723e */ /* 0x010fe600000000ff */
[----:B------:R-:W-:Y:S01]  /*1a6f0*/  F2FP.PACK_AB R112, R184, R132 ;  /* 0x00000084b870723e */ /* 0x000fe200000000ff */
[--C-:B---3--:R-:W-:Y:S01]  /*1a700*/  FFMA.FTZ R3, R203, c[0x0][0x2d0], -R176.reuse ;  /* 0x0000b400cb037a23 */ /* 0x108fe200000108b0 */
        /* <DEDUP_REMOVED lines=21> */
[----:B---3--:R-:W-:Y:S02]  /*1a860*/  F2FP.PACK_AB R119, R155, R145 ;  /* 0x000000919b77723e */ /* 0x008fe400000000ff */
[----:B------:R-:W-:Y:S05]  /*1a870*/  MOV R211, R155 ;  /* 0x0000009b00d37202 */ /* 0x000fea0000000f00 */
        /* <DEDUP_REMOVED lines=12> */
[--C-:B--2---:R-:W-:Y:S01]  /*1a940*/  FFMA.FTZ R3, R216, c[0x0][0x2d0], -R111.reuse ;  /* 0x0000b400d8037a23 */ /* 0x104fe2000001086f */
[----:B----4-:R-:W-:Y:S02]  /*1a950*/  MOV R216, R138 ;  /* 0x0000008a00d87202 */ /* 0x010fe40000000f00 */
[----:B------:R-:W-:Y:S01]  /*1a960*/  MOV R138, R190 ;  /* 0x000000be008a7202 */ /* 0x000fe20000000f00 */
[-C--:B-1----:R-:W-:Y:S01]  /*1a970*/  HMMA.16816.F32 R36, R112, R120.reuse, R36 ;  /* 0x000000787024723c */ /* 0x082fe20000001824 */
[----:B------:R1:W-:Y:S07]  /*1a980*/  MUFU.EX2 R214, R3 ;  /* 0x0000000300d67308 */ /* 0x0003ee0000000800 */
[C---:B------:R-:W-:Y:S08]  /*1a990*/  HMMA.16816.F32 R40, R116.reuse, R120, R40 ;  /* 0x000000787428723c */ /* 0x040ff00000001828 */
[-C--:B------:R-:W-:Y:S08]  /*1a9a0*/  HMMA.16816.F32 R44, R116, R122.reuse, R44 ;  /* 0x0000007a742c723c */ /* 0x080ff0000000182c */
[C---:B------:R-:W-:Y:S01]  /*1a9b0*/  HMMA.16816.F32 R48, R112.reuse, R122, R48 ;  /* 0x0000007a7030723c */ /* 0x040fe20000001830 */
[----:B------:R-:W2:Y:S03]  /*1a9c0*/  LDSM.16.MT88.4 R120, [R226+0x2500] ;  /* 0x00250000e278783b */ /* 0x000ea60000004200 */
[--C-:B-1----:R-:W-:Y:S01]  /*1a9d0*/  FFMA.FTZ R3, R217, c[0x0][0x2d0], -R111.reuse ;  /* 0x0000b400d9037a23 */ /* 0x102fe2000001086f */
[----:B------:R-:W-:Y:S02]  /*1a9e0*/  MOV R217, R137 ;  /* 0x0000008900d97202 */ /* 0x000fe40000000f00 */
[----:B------:R-:W-:Y:S01]  /*1a9f0*/  MOV R137, R133 ;  /* 0x0000008500897202 */ /* 0x000fe20000000f00 */
[-C--:B---3--:R-:W-:Y:S01]  /*1aa00*/  HMMA.16816.F32 R52, R112, R124.reuse, R52 ;  /* 0x0000007c7034723c */ /* 0x088fe20000001834 */
[----:B------:R1:W3:Y:S03]  /*1aa10*/  MUFU.EX2 R215, R3 ;  /* 0x0000000300d77308 */ /* 0x0002e60000000800 */
[----:B------:R-:W-:Y:S02]  /*1aa20*/  MOV R133, R188 ;  /* 0x000000bc00857202 */ /* 0x000fe40000000f00 */
[----:B------:R-:W-:Y:S02]  /*1aa30*/  MOV R188, R189 ;  /* 0x000000bd00bc7202 */ /* 0x000fe40000000f00 */
        /* <DEDUP_REMOVED lines=8> */
[----:B------:R3:W3:Y:S07]  /*1aac0*/  MUFU.EX2 R209, R3 ;  /* 0x0000000300d17308 */ /* 0x0006ee0000000800 */
[-C--:B------:R-:W-:Y:S04]  /*1aad0*/  HMMA.16816.F32 R76, R116, R130.reuse, R76 ;  /* 0x00000082744c723c */ /* 0x080fe8000000184c */
[----:B-1----:R-:W-:Y:S01]  /*1aae0*/  FFMA.FTZ R107, R219, c[0x0][0x2d0], -R176 ;  /* 0x0000b400db6b7a23 */ /* 0x002fe200000108b0 */
[----:B------:R-:W-:Y:S03]  /*1aaf0*/  MOV R219, R145 ;  /* 0x0000009100db7202 */ /* 0x000fe60000000f00 */
[C---:B------:R-:W-:Y:S01]  /*1ab00*/  HMMA.16816.F32 R80, R112.reuse, R130, R80 ;  /* 0x000000827050723c */ /* 0x040fe20000001850 */
[----:B------:R-:W1:Y:S01]  /*1ab10*/  LDSM.16.MT88.4 R128, [R226+0x900] ;  /* 0x00090000e280783b */ /* 0x000e620000004200 */
[----:B------:R4:W-:Y:S02]  /*1ab20*/  MUFU.EX2 R205, R107 ;  /* 0x0000006b00cd7308 */ /* 0x0009e40000000800 */
[----:B------:R-:W-:Y:S02]  /*1ab30*/  MOV R145, R139 ;  /* 0x0000008b00917202 */ /* 0x000fe40000000f00 */
[----:B------:R-:W-:Y:S02]  /*1ab40*/  MOV R139, R137 ;  /* 0x00000089008b7202 */ /* 0x000fe40000000f00 */
[-C--:B--2---:R-:W-:Y:S04]  /*1ab50*/  HMMA.16816.F32 R84, R112, R120.reuse, R84 ;  /* 0x000000787054723c */ /* 0x084fe80000001854 */
[--C-:B---3--:R-:W-:Y:S01]  /*1ab60*/  FFMA.FTZ R3, R212, c[0x0][0x2d0], -R111.reuse ;  /* 0x0000b400d4037a23 */ /* 0x108fe2000001086f */
[----:B------:R-:W-:Y:S02]  /*1ab70*/  MOV R137, R186 ;  /* 0x000000ba00897202 */ /* 0x000fe40000000f00 */
[----:B------:R-:W-:Y:S01]  /*1ab80*/  MOV R212, R154 ;  /* 0x0000009a00d47202 */ /* 0x000fe20000000f00 */
        /* <DEDUP_REMOVED lines=8> */
[--C-:B--2---:R-:W-:Y:S01]  /*1ac10*/  FFMA.FTZ R3, R213, c[0x0][0x2d0], -R111.reuse ;  /* 0x0000b400d5037a23 */ /* 0x104fe2000001086f */
[----:B------:R-:W-:Y:S03]  /*1ac20*/  F2FP.PACK_AB R113, R215, R214 ;  /* 0x000000d6d771723e */ /* 0x000fe600000000ff */
[----:B------:R2:W1:Y:S01]  /*1ac30*/  MUFU.EX2 R207, R3 ;  /* 0x0000000300cf7308 */ /* 0x0004620000000800 */
[----:B------:R-:W-:Y:S02]  /*1ac40*/  F2FP.PACK_AB R114, R210, R209 ;  /* 0x000000d1d272723e */ /* 0x000fe400000000ff */
[----:B------:R-:W-:Y:S01]  /*1ac50*/  MOV R213, R153 ;  /* 0x0000009900d57202 */ /* 0x000fe20000000f00 */
[--C-:B----4-:R-:W-:Y:S01]  /*1ac60*/  FFMA.FTZ R107, R251, c[0x0][0x2d0], -R176.reuse ;  /* 0x0000b400fb6b7a23 */ /* 0x110fe200000108b0 */
[----:B------:R-:W-:Y:S05]  /*1ac70*/  MOV R251, R181 ;  /* 0x000000b500fb7202 */ /* 0x000fea0000000f00 */
[----:B------:R-:W-:Y:S01]  /*1ac80*/  MUFU.EX2 R189, R107 ;  /* 0x0000006b00bd7308 */ /* 0x000fe20000000800 */
[----:B--2---:R-:W-:Y:S01]  /*1ac90*/  FFMA.FTZ R3, R218, c[0x0][0x2d0], -R176 ;  /* 0x0000b400da037a23 */ /* 0x004fe200000108b0 */
[----:B-1----:R-:W-:Y:S02]  /*1aca0*/  F2FP.PACK_AB R115, R207, R208 ;  /* 0x000000d0cf73723e */ /* 0x002fe400000000ff */
[----:B------:R-:W-:Y:S06]  /*1acb0*/  MOV R218, R149 ;  /* 0x0000009500da7202 */ /* 0x000fec0000000f00 */
[----:B------:R1:W2:Y:S01]  /*1acc0*/  MUFU.EX2 R206, R3 ;  /* 0x0000000300ce7308 */ /* 0x0002a20000000800 */
[----:B------:R-:W-:Y:S02]  /*1acd0*/  MOV R149, R144 ;  /* 0x0000009000957202 */ /* 0x000fe40000000f00 */
[----:B------:R-:W-:Y:S01]  /*1ace0*/  MOV R144, R138 ;  /* 0x0000008a00907202 */ /* 0x000fe20000000f00 */
[-C--:B------:R-:W-:Y:S03]  /*1acf0*/  HMMA.16816.F32 R4, R112, R124.reuse, R4 ;  /* 0x0000007c7004723c */ /* 0x080fe60000001804 */
[----:B------:R-:W-:Y:S02]  /*1ad00*/  MOV R138, R136 ;  /* 0x00000088008a7202 */ /* 0x000fe40000000f00 */
[----:B------:R-:W-:Y:S01]  /*1ad10*/  MOV R136, R185 ;  /* 0x000000b900887202 */ /* 0x000fe20000000f00 */
[--C-:B-1----:R-:W-:Y:S01]  /*1ad20*/  FFMA.FTZ R3, R221, c[0x0][0x2d0], -R2.reuse ;  /* 0x0000b400dd037a23 */ /* 0x102fe20000010802 */
[----:B--2---:R-:W-:Y:S02]  /*1ad30*/  F2FP.PACK_AB R116, R205, R206 ;  /* 0x000000cecd74723e */ /* 0x004fe400000000ff */
[----:B------:R-:W-:Y:S01]  /*1ad40*/  MOV R221, R151 ;  /* 0x0000009700dd7202 */ /* 0x000fe20000000f00 */
        /* <DEDUP_REMOVED lines=16> */
[----:B------:R-:W-:Y:S02]  /*1ae50*/  MOV R243, R140 ;  /* 0x0000008c00f37202 */ /* 0x000fe40000000f00 */
[----:B------:R-:W-:Y:S05]  /*1ae60*/  LDSM.16.MT88.4 R140, [R226+0xd00] ;  /* 0x000d0000e28c783b */ /* 0x000fea0000004200 */
[----:B------:R1:W2:Y:S02]  /*1ae70*/  MUFU.EX2 R199, R3 ;  /* 0x0000000300c77308 */ /* 0x0002a40000000800 */
[--C-:B-1----:R-:W-:Y:S01]  /*1ae80*/  FFMA.FTZ R3, R247, c[0x0][0x2d0], -R110.reuse ;  /* 0x0000b400f7037a23 */ /* 0x102fe2000001086e */
[----:B--2---:R-:W-:Y:S02]  /*1ae90*/  F2FP.PACK_AB R119, R199, R200 ;  /* 0x000000c8c777723e */ /* 0x004fe400000000ff */
[----:B------:R-:W-:Y:S05]  /*1aea0*/  MOV R247, R184 ;  /* 0x000000b800f77202 */ /* 0x000fea0000000f00 */
[----:B------:R1:W-:Y:S01]  /*1aeb0*/  MUFU.EX2 R198, R3 ;  /* 0x0000000300c67308 */ /* 0x0003e20000000800 */
[C---:B------:R-:W-:Y:S09]  /*1aec0*/  HMMA.16816.F32 R8, R116.reuse, R124, R8 ;  /* 0x0000007c7408723c */ /* 0x040ff20000001808 */
[----:B------:R-:W-:Y:S01]  /*1aed0*/  MUFU.EX2 R184, R108 ;  /* 0x0000006c00b87308 */ /* 0x000fe20000000800 */
        /* <DEDUP_REMOVED lines=42> */
[----:B------:R-:W-:Y:S02]  /*1b180*/  MOV R245, R132 ;  /* 0x0000008400f57202 */ /* 0x000fe40000000f00 */
[----:B------:R-:W-:Y:S01]  /*1b190*/  MOV R132, R180 ;  /* 0x000000b400847202 */ /* 0x000fe20000000f00 */
[----:B------:R1:W3:Y:S04]  /*1b1a0*/  MUFU.EX2 R191, R3 ;  /* 0x0000000300bf7308 */ /* 0x0002e80000000800 */
[----:B-1----:R-:W-:Y:S01]  /*1b1b0*/  FFMA.FTZ R3, R250, c[0x0][0x2d0], -R176 ;  /* 0x0000b400fa037a23 */ /* 0x002fe200000108b0 */
[----:B---3--:R-:W-:Y:S02]  /*1b1c0*/  F2FP.PACK_AB R111, R191, R192 ;  /* 0x000000c0bf6f723e */ /* 0x008fe400000000ff */
[----:B------:R-:W-:Y:S03]  /*1b1d0*/  MOV R250, R183 ;  /* 0x000000b700fa7202 */ /* 0x000fe60000000f00 */
[----:B------:R1:W-:Y:S02]  /*1b1e0*/  MUFU.EX2 R190, R3 ;  /* 0x0000000300be7308 */ /* 0x0003e40000000800 */
[--C-:B-1----:R-:W-:Y:S08]  /*1b1f0*/  FFMA.FTZ R3, R188, c[0x0][0x2d0], -R2.reuse ;  /* 0x0000b400bc037a23 */ /* 0x102ff00000010802 */
        /* <DEDUP_REMOVED lines=58> */
[----:B--2---:R-:W-:Y:S01]  /*1b5a0*/  FFMA.FTZ R103, R103, R18, R17 ;  /* 0x0000001267677223 */ /* 0x004fe20000010011 */
[----:B------:R-:W-:Y:S01]  /*1b5b0*/  MOV R18, R12 ;  /* 0x0000000c00127202 */ /* 0x000fe20000000f00 */
[----:B------:R-:W2:Y:S02]  /*1b5c0*/  LDL.LU R17, [R1+0x38] ;  /* 0x0000380001117983 */ /* 0x000ea40000300800 */
[----:B------:R-:W-:Y:S02]  /*1b5d0*/  FADD.FTZ R3, R3, R103 ;  /* 0x0000006703037221 */ /* 0x000fe40000010000 */
[----:B------:R-:W3:Y:S02]  /*1b5e0*/  LDL.LU R16, [R1+0x3c] ;  /* 0x00003c0001107983 */ /* 0x000ee40000300800 */
[----:B------:R-:W-:Y:S02]  /*1b5f0*/  FADD.FTZ R3, R14, R3 ;  /* 0x000000030e037221 */ /* 0x000fe40000010000 */
[----:B------:R-:W4:Y:S02]  /*1b600*/  LDL.LU R12, [R1+0x40] ;  /* 0x00004000010c7983 */ /* 0x000f240000300800 */
[----:B------:R-:W-:Y:S04]  /*1b610*/  FADD.FTZ R3, R11, R3 ;  /* 0x000000030b037221 */ /* 0x000fe80000010000 */
[----:B------:R-:W-:Y:S04]  /*1b620*/  FADD.FTZ R3, R245, R3 ;  /* 0x00000003f5037221 */ /* 0x000fe80000010000 */
[----:B------:R-:W-:Y:S02]  /*1b630*/  FADD.FTZ R3, R247, R3 ;  /* 0x00000003f7037221 */ /* 0x000fe40000010000 */
[----:B--2---:R-:W-:Y:S02]  /*1b640*/  FFMA.FTZ R101, R101, R17, R23 ;  /* 0x0000001165657223 */ /* 0x004fe40000010017 */
[----:B---3--:R-:W-:Y:S02]  /*1b650*/  FFMA.FTZ R100, R100, R16, R18 ;  /* 0x0000001064647223 */ /* 0x008fe40000010012 */
[----:B------:R-:W-:Y:S02]  /*1b660*/  FADD.FTZ R2, R2, R101 ;  /* 0x0000006502027221 */ /* 0x000fe40000010000 */
[----:B----4-:R-:W-:Y:S02]  /*1b670*/  FFMA.FTZ R0, R0, R12, R19 ;  /* 0x0000000c00007223 */ /* 0x010fe40000010013 */
        /* <DEDUP_REMOVED lines=65> */
.L_x_833:
        /* <DEDUP_REMOVED lines=153> */
.L_x_777:
        /* <DEDUP_REMOVED lines=164> */
.L_x_838:
        /* <DEDUP_REMOVED lines=159> */
.L_x_840:
[----:B---3--:R-:W-:Y:S05]  /*1d850*/  BSYNC B0 ;  /* 0x0000000000007941 */ /* 0x008fea0003800000 */
.L_x_839:
        /* <DEDUP_REMOVED lines=23> */
.L_x_842:
[----:B------:R-:W-:Y:S05]  /*1d9d0*/  BSYNC B0 ;  /* 0x0000000000007941 */ /* 0x000fea0003800000 */
.L_x_841:
        /* <DEDUP_REMOVED lines=23> */
.L_x_844:
[----:B------:R-:W-:Y:S05]  /*1db50*/  BSYNC B0 ;  /* 0x0000000000007941 */ /* 0x000fea0003800000 */
.L_x_843:
        /* <DEDUP_REMOVED lines=24> */
.L_x_837:
        /* <DEDUP_REMOVED lines=31> */
.L_x_845:
        /* <DEDUP_REMOVED lines=43> */
.L_x_847:
[----:B------:R-:W-:Y:S05]  /*1e180*/  BSYNC B0 ;  /* 0x0000000000007941 */ /* 0x000fea0003800000 */
.L_x_846:
        /* <DEDUP_REMOVED lines=70> */
.L_x_849:
[----:B------:R-:W-:Y:S05]  /*1e5f0*/  BSYNC B0 ;  /* 0x0000000000007941 */ /* 0x000fea0003800000 */
.L_x_848:
        /* <DEDUP_REMOVED lines=21> */
.L_x_851:
[----:B------:R-:W-:Y:S05]  /*1e750*/  BSYNC B0 ;  /* 0x0000000000007941 */ /* 0x000fea0003800000 */
.L_x_850:
        /* <DEDUP_REMOVED lines=21> */
.L_x_853:
[----:B------:R-:W-:Y:S05]  /*1e8b0*/  BSYNC B0 ;  /* 0x0000000000007941 */ /* 0x000fea0003800000 */
.L_x_852:
        /* <DEDUP_REMOVED lines=22> */
.L_x_854:
        /* <DEDUP_REMOVED lines=14> */
.L_x_1723:


//--------------------- .text._ZN7cutlass13device_kernelIN5flash19enable_sm80_to_sm89INS1_16FlashAttnFwdSm80INS1_25CollectiveMainloopFwdSm80ILi4ELi1ELb0EN4cute5tupleIJNS5_1CILi128EEENS7_ILi64EEENS7_ILi96EEEEEELi96ENS_6half_tEfNS_4arch4Sm80ELb0ELb0ELb0ELb0ELb1ELb0ELb1ELb0EEENS1_21CollectiveEpilogueFwdINS6_IJS8_SA_S9_EEENS6_IJNS7_ILi1EEESI_SI_EEESC_SE_Li128ELb0ELb1ELb0ELb0EEENS1_19SingleTileSchedulerILb0ELb0ELb1ELi128EEEEEEEEEvNT_6ParamsE --------------------------
	.section	.text._ZN7cutlass13device_kernelIN5flash19enable_sm80_to_sm89INS1_16FlashAttnFwdSm80INS1_25CollectiveMainloopFwdSm80ILi4ELi1ELb0EN4cute5tupleIJNS5_1CILi128EEENS7_ILi64EEENS7_ILi96EEEEEELi96ENS_6half_tEfNS_4arch4Sm80ELb0ELb0ELb0ELb0ELb1ELb0ELb1ELb0EEENS1_21CollectiveEpilogueFwdINS6_IJS8_SA_S9_EEENS6_IJNS7_ILi1EEESI_SI_EEESC_SE_Li128ELb0ELb1ELb0ELb0EEENS1_19SingleTileSchedulerILb0ELb0ELb1ELi128EEEEEEEEEvNT_6ParamsE,"ax",@progbits
	.sectioninfo	@"SHI_REGISTERS=255"
	.align	128
.text._ZN7cutlass13device_kernelIN5flash19enable_sm80_to_sm89INS1_16FlashAttnFwdSm80INS1_25CollectiveMainloopFwdSm80ILi4ELi1ELb0EN4cute5tupleIJNS5_1CILi128EEENS7_ILi64EEENS7_ILi96EEEEEELi96ENS_6half_tEfNS_4arch4Sm80ELb0ELb0ELb0ELb0ELb1ELb0ELb1ELb0EEENS1_21CollectiveEpilogueFwdINS6_IJS8_SA_S9_EEENS6_IJNS7_ILi1EEESI_SI_EEESC_SE_Li128ELb0ELb1ELb0ELb0EEENS1_19SingleTileSchedulerILb0ELb0ELb1ELi128EEEEEEEEEvNT_6ParamsE:
        .type           _ZN7cutlass13device_kernelIN5flash19enable_sm80_to_sm89INS1_16FlashAttnFwdSm80INS1_25CollectiveMainloopFwdSm80ILi4ELi1ELb0EN4cute5tupleIJNS5_1CILi128EEENS7_ILi64EEENS7_ILi96EEEEEELi96ENS_6half_tEfNS_4arch4Sm80ELb0ELb0ELb0ELb0ELb1ELb0ELb1ELb0EEENS1_21CollectiveEpilogueFwdINS6_IJS8_SA_S9_EEENS6_IJNS7_ILi1EEESI_SI_EEESC_SE_Li128ELb0ELb1ELb0ELb0EEENS1_19SingleTileSchedulerILb0ELb0ELb1ELi128EEEEEEEEEvNT_6ParamsE,@function
        .size           _ZN7cutlass13device_kernelIN5flash19enable_sm80_to_sm89INS1_16FlashAttnFwdSm80INS1_25CollectiveMainloopFwdSm80ILi4ELi1ELb0EN4cute5tupleIJNS5_1CILi128EEENS7_ILi64EEENS7_ILi96EEEEEELi96ENS_6half_tEfNS_4arch4Sm80ELb0ELb0ELb0ELb0ELb1ELb0ELb1ELb0EEENS1_21CollectiveEpilogueFwdINS6_IJS8_SA_S9_EEENS6_IJNS7_ILi1EEESI_SI_EEESC_SE_Li128ELb0ELb1ELb0ELb0EEENS1_19SingleTileSchedulerILb0ELb0ELb1ELi128EEEEEEEEEvNT_6ParamsE,(.L_x_1724 - _ZN7cutlass13device_kernelIN5flash19enable_sm80_to_sm89INS1_16FlashAttnFwdSm80INS1_25CollectiveMainloopFwdSm80ILi4ELi1ELb0EN4cute5tupleIJNS5_1CILi128EEENS7_ILi64EEENS7_ILi96EEEEEELi96ENS_6half_tEfNS_4arch4Sm80ELb0ELb0ELb0ELb0ELb1ELb0ELb1ELb0EEENS1_21CollectiveEpilogueFwdINS6_IJS8_SA_S9_EEENS6_IJNS7_ILi1EEESI_SI_EEESC_SE_Li128ELb0ELb1ELb0ELb0EEENS1_19SingleTileSchedulerILb0ELb0ELb1ELi128EEEEEEEEEvNT_6ParamsE)
        .other          _ZN7cutlass13device_kernelIN5flash19enable_sm80_to_sm89INS1_16FlashAttnFwdSm80INS1_25CollectiveMainloopFwdSm80ILi4ELi1ELb0EN4cute5tupleIJNS5_1CILi128EEENS7_ILi64EEENS7_ILi96EEEEEELi96ENS_6half_tEfNS_4arch4Sm80ELb0ELb0ELb0ELb0ELb1ELb0ELb1ELb0EEENS1_21CollectiveEpilogueFwdINS6_IJS8_SA_S9_EEENS6_IJNS7_ILi1EEESI_SI_EEESC_SE_Li128ELb0ELb1ELb0ELb0EEENS1_19SingleTileSchedulerILb0ELb0ELb1ELi128EEEEEEEEEvNT_6ParamsE,@"STO_CUDA_ENTRY STV_DEFAULT"
_ZN7cutlass13device_kernelIN5flash19enable_sm80_to_sm89INS1_16FlashAttnFwdSm80INS1_25CollectiveMainloopFwdSm80ILi4ELi1ELb0EN4cute5tupleIJNS5_1CILi128EEENS7_ILi64EEENS7_ILi96EEEEEELi96ENS_6half_tEfNS_4arch4Sm80ELb0ELb0ELb0ELb0ELb1ELb0ELb1ELb0EEENS1_21CollectiveEpilogueFwdINS6_IJS8_SA_S9_EEENS6_IJNS7_ILi1EEESI_SI_EEESC_SE_Li128ELb0ELb1ELb0ELb0EEENS1_19SingleTileSchedulerILb0ELb0ELb1ELi128EEEEEEEEEvNT_6ParamsE:
        /* <DEDUP_REMOVED lines=11> */
[----:B------:R-:W-:-:S05]  /*00b0*/  PLOP3.LUT P1, PT, PT, PT, UP0, 0x80, 0x0 ;  /* 0x000000000000781c */ /* 0x000fca0003f2f008 */
[----:B------:R-:W-:Y:S02]  /*00c0*/  @UP0 UMOV UR6, 0x4 ;  /* 0x0000000400060882 */ /* 0x000fe40000000000 */
[----:B------:R-:W-:Y:S02]  /*00d0*/  @UP0 UIMAD.WIDE UR6, UR11, UR6, UR8 ;  /* 0x000000060b0602a5 */ /* 0x000fe4000f8e0208 */
[----:B------:R-:W-:-:S04]  /*00e0*/  UISETP.NE.U32.AND UP0, UPT, URZ, UR4, UPT ;  /* 0x000000043f00728c */ /* 0x000fc8000bf05070 */
[----:B------:R-:W-:Y:S01]  /*00f0*/  UISETP.NE.AND.EX UP0, UPT, URZ, UR5, UPT, UP0 ;  /* 0x000000053f00728c */ /* 0x000fe2000bf05300 */
[----:B------:R-:W-:Y:S02]  /*0100*/  IMAD.U32 R2, RZ, RZ, UR6 ;  /* 0x00000006ff027e24 */ /* 0x000fe4000f8e00ff */
[----:B------:R-:W-:Y:S01]  /*0110*/  IMAD.U32 R3, RZ, RZ, UR7 ;  /* 0x00000007ff037e24 */ /* 0x000fe2000f8e00ff */
[----:B------:R-:W-:Y:S02]  /*0120*/  ULDC.64 UR6, c[0x0][0x340] ;  /* 0x0000d00000067ab9 */ /* 0x000fe40000000a00 */
[----:B------:R-:W-:Y:S02]  /*0130*/  PLOP3.LUT P6, PT, PT, PT, UP0, 0x80, 0x0 ;  /* 0x000000000000781c */ /* 0x000fe40003fcf008 */
[----:B------:R1:W2:Y:S03]  /*0140*/  @P1 LDG.E R5, [R2.64] ;  /* 0x0000000c02051981 */ /* 0x0002a6000c1e1900 */
[----:B------:R-:W-:-:S02]  /*0150*/  @UP0 UMOV UR4, 0x4 ;  /* 0x0000000400040882 */ /* 0x000fc40000000000 */
[----:B------:R-:W-:-:S06]  /*0160*/  @UP0 UIMAD.WIDE UR4, UR11, UR4, UR6 ;  /* 0x000000040b0402a5 */ /* 0x000fcc000f8e0206 */
[----:B------:R-:W-:Y:S02]  /*0170*/  IMAD.U32 R14, RZ, RZ, UR4 ;  /* 0x00000004ff0e7e24 */ /* 0x000fe4000f8e00ff */
[----:B------:R-:W-:Y:S01]  /*0180*/  IMAD.U32 R15, RZ, RZ, UR5 ;  /* 0x00000005ff0f7e24 */ /* 0x000fe2000f8e00ff */
[----:B------:R-:W3:Y:S01]  /*0190*/  S2UR UR8, SR_CTAID.Y ;  /* 0x00000000000879c3 */ /* 0x000ee20000002600 */
[----:B------:R-:W4:Y:S01]  /*01a0*/  S2R R232, SR_CTAID.X ;  /* 0x0000000000e87919 */ /* 0x000f220000002500 */
[----:B------:R-:W-:Y:S01]  /*01b0*/  IMAD.MOV.U32 R6, RZ, RZ, c[0x0][0x2c4] ;  /* 0x0000b100ff067624 */ /* 0x000fe200078e00ff */
[----:B------:R-:W-:Y:S02]  /*01c0*/  ULDC.64 UR4, c[0x0][0x1b8] ;  /* 0x00006e0000047ab9 */ /* 0x000fe40000000a00 */
[----:B------:R5:W2:Y:S01]  /*01d0*/  @P6 LDG.E R14, [R14.64] ;  /* 0x0000000c0e0e6981 */ /* 0x000aa2000c1e1900 */
[----:B------:R-:W-:Y:S01]  /*01e0*/  USHF.R.S32.HI UR9, URZ, 0x1f, UR11 ;  /* 0x0000001f3f097899 */ /* 0x000fe2000801140b */
[C---:B------:R-:W-:Y:S01]  /*01f0*/  ISETP.NE.AND P0, PT, R6.reuse, 0x1, PT ;  /* 0x000000010600780c */ /* 0x040fe20003f05270 */
[----:B------:R-:W-:Y:S01]  /*0200*/  IMAD R6, R6, c[0x0][0x168], RZ ;  /* 0x00005a0006067a24 */ /* 0x000fe200078e02ff */
[----:B------:R-:W-:Y:S01]  /*0210*/  UMOV UR10, URZ ;  /* 0x0000003f000a7c82 */ /* 0x000fe20008000000 */
[----:B------:R-:W-:Y:S01]  /*0220*/  IMAD.MOV.U32 R229, RZ, RZ, c[0x0][0x2b8] ;  /* 0x0000ae00ffe57624 */ /* 0x000fe200078e00ff */
[----:B-1----:R-:W1:Y:S01]  /*0230*/  S2R R3, SR_TID.X ;  /* 0x0000000000037919 */ /* 0x002e620000002100 */
[----:B------:R-:W-:Y:S01]  /*0240*/  LOP3.LUT R36, R36, 0xfffffffb, RZ, 0xc0, !PT ;  /* 0xfffffffb24247812 */ /* 0x000fe200078ec0ff */
[----:B------:R-:W-:-:S02]  /*0250*/  IMAD.MOV.U32 R230, RZ, RZ, RZ ;  /* 0x000000ffffe67224 */ /* 0x000fc400078e00ff */
[----:B------:R-:W-:Y:S01]  /*0260*/  ISETP.NE.AND P3, PT, R229, 0x1, PT ;  /* 0x00000001e500780c */ /* 0x000fe20003f65270 */
[----:B---3--:R-:W-:Y:S02]  /*0270*/  USHF.R.S32.HI UR6, URZ, 0x1f, UR8 ;  /* 0x0000001f3f067899 */ /* 0x008fe40008011408 */
[----:B------:R-:W-:Y:S02]  /*0280*/  UIMAD.WIDE.U32 UR14, UR8, UR4, URZ ;  /* 0x00000004080e72a5 */ /* 0x000fe4000f8e003f */
[----:B------:R-:W-:-:S08]  /*0290*/  UIMAD UR7, UR6, UR4, URZ ;  /* 0x00000004060772a4 */ /* 0x000fd0000f8e023f */
[----:B------:R-:W-:Y:S01]  /*02a0*/  @P3 LOP3.LUT R36, R36, 0x4, RZ, 0xfc, !PT ;  /* 0x0000000424243812 */ /* 0x000fe200078efcff */
[----:B------:R-:W-:Y:S01]  /*02b0*/  UIMAD UR7, UR8, UR5, UR7 ;  /* 0x00000005080772a4 */ /* 0x000fe2000f8e0207 */
[----:B-1----:R-:W-:Y:S02]  /*02c0*/  SHF.R.S32.HI R8, RZ, 0x1f, R3 ;  /* 0x0000001fff087819 */ /* 0x002fe40000011403 */
[----:B------:R-:W-:Y:S02]  /*02d0*/  ULDC.64 UR4, c[0x0][0x1c0] ;  /* 0x0000700000047ab9 */ /* 0x000fe40000000a00 */
[----:B------:R-:W-:Y:S01]  /*02e0*/  UIADD3 UR15, UR15, UR7, URZ ;  /* 0x000000070f0f7290 */ /* 0x000fe2000fffe03f */
[CC--:B------:R-:W-:Y:S01]  /*02f0*/  LEA.HI R4, R8.reuse, R3.reuse, RZ, 0x2 ;  /* 0x0000000308047211 */ /* 0x0c0fe200078f10ff */
[----:B------:R-:W-:Y:S01]  /*0300*/  UIMAD UR9, UR9, UR4, URZ ;  /* 0x00000004090972a4 */ /* 0x000fe2000f8e023f */
[----:B------:R-:W-:Y:S01]  /*0310*/  LEA.HI R7, R8, R3, RZ, 0x5 ;  /* 0x0000000308077211 */ /* 0x000fe200078f28ff */
[----:B------:R-:W-:Y:S01]  /*0320*/  UIMAD.WIDE.U32 UR14, UR11, UR4, UR14 ;  /* 0x000000040b0e72a5 */ /* 0x000fe2000f8e000e */
[----:B------:R-:W-:Y:S01]  /*0330*/  LOP3.LUT R37, R4, 0xfffffffc, RZ, 0xc0, !PT ;  /* 0xfffffffc04257812 */ /* 0x000fe200078ec0ff */
[----:B------:R-:W-:Y:S01]  /*0340*/  UIMAD UR5, UR11, UR5, UR9 ;  /* 0x000000050b0572a4 */ /* 0x000fe2000f8e0209 */
[----:B------:R-:W-:Y:S01]  /*0350*/  SHF.R.S32.HI R4, RZ, 0x2, R4 ;  /* 0x00000002ff047819 */ /* 0x000fe20000011404 */
[----:B------:R-:W-:-:S02]  /*0360*/  ULDC UR4, c[0x0][0x2ac] ;  /* 0x0000ab0000047ab9 */ /* 0x000fc40000000800 */
[----:B------:R-:W-:Y:S01]  /*0370*/  IMAD.IADD R37, R3, 0x1, -R37 ;  /* 0x0000000103257824 */ /* 0x000fe200078e0a25 */
[----:B------:R-:W-:Y:S01]  /*0380*/  UIADD3 UR5, UR15, UR5, URZ ;  /* 0x000000050f057290 */ /* 0x000fe2000fffe03f */
[----:B------:R-:W-:Y:S01]  /*0390*/  IMAD.U32 R13, RZ, RZ, UR15 ;  /* 0x0000000fff0d7e24 */ /* 0x000fe2000f8e00ff */
[----:B------:R-:W-:Y:S01]  /*03a0*/  LEA.HI R233, R4, R4, RZ, 0x1 ;  /* 0x0000000404e97211 */ /* 0x000fe200078f08ff */
[----:B------:R-:W-:Y:S01]  /*03b0*/  IMAD R235, R37, 0x20, R4 ;  /* 0x0000002025eb7824 */ /* 0x000fe200078e0204 */
[----:B------:R-:W-:Y:S01]  /*03c0*/  ULDC UR7, c[0x0][0x1d0] ;  /* 0x0000740000077ab9 */ /* 0x000fe20000000800 */
[----:B------:R-:W-:Y:S01]  /*03d0*/  IMAD.U32 R12, RZ, RZ, UR14 ;  /* 0x0000000eff0c7e24 */ /* 0x000fe2000f8e00ff */
[----:B------:R-:W-:Y:S01]  /*03e0*/  LOP3.LUT R233, R233, 0x7fffffe, RZ, 0xc0, !PT ;  /* 0x07fffffee9e97812 */ /* 0x000fe200078ec0ff */
[----:B----4-:R-:W-:Y:S01]  /*03f0*/  IMAD R234, R232, 0x80, R235 ;  /* 0x00000080e8ea7824 */ /* 0x010fe200078e02eb */
[----:B------:R-:W-:Y:S01]  /*0400*/  UIMAD UR7, UR4, UR7, 0x3f ;  /* 0x0000003f040774a4 */ /* 0x000fe2000f8e0207 */
[----:B------:R-:W-:Y:S01]  /*0410*/  IMAD.U32 R13, RZ, RZ, UR5 ;  /* 0x00000005ff0d7e24 */ /* 0x000fe2000f8e00ff */
[----:B------:R-:W-:Y:S01]  /*0420*/  ULDC UR9, c[0x0][0x1d0] ;  /* 0x0000740000097ab9 */ /* 0x000fe20000000800 */
[----:B------:R-:W-:Y:S01]  /*0430*/  @P0 IMAD.HI.U32 R0, R234, c[0x0][0x2c8], RZ ;  /* 0x0000b200ea000a27 */ /* 0x000fe200078e00ff */
[----:B------:R-:W-:-:S02]  /*0440*/  USHF.R.S32.HI UR5, URZ, 0x1f, UR7 ;  /* 0x0000001f3f057899 */ /* 0x000fc40008011407 */
[----:B------:R-:W-:Y:S01]  /*0450*/  UIMAD UR9, UR4, UR9, URZ ;  /* 0x00000009040972a4 */ /* 0x000fe2000f8e023f */
[----:B------:R-:W-:Y:S01]  /*0460*/  IMAD.MOV.U32 R2, RZ, RZ, R234 ;  /* 0x000000ffff027224 */ /* 0x000fe200078e00ea */
[----:B------:R-:W-:Y:S01]  /*0470*/  @P0 SHF.R.U32.HI R2, RZ, c[0x0][0x2cc], R0 ;  /* 0x0000b300ff020a19 */ /* 0x000fe20000011600 */
[----:B------:R-:W-:Y:S01]  /*0480*/  IMAD.SHL.U32 R37, R37, 0x8, RZ ;  /* 0x0000000825257824 */ /* 0x000fe200078e00ff */
[----:B------:R-:W-:Y:S01]  /*0490*/  ULEA.HI UR7, UR5, UR7, URZ, 0x6 ;  /* 0x0000000705077291 */ /* 0x000fe2000f8f303f */
[----:B------:R-:W-:Y:S01]  /*04a0*/  IMAD R232, R232, 0x80, R4 ;  /* 0x00000080e8e87824 */ /* 0x000fe200078e0204 */
[--C-:B------:R-:W-:Y:S01]  /*04b0*/  SHF.R.S32.HI R0, RZ, 0x1f, R2.reuse ;  /* 0x0000001fff007819 */ /* 0x100fe20000011402 */
[----:B------:R-:W-:Y:S01]  /*04c0*/  IMAD.MOV R16, RZ, RZ, -R2 ;  /* 0x000000ffff107224 */ /* 0x000fe200078e0a02 */
[C---:B------:R-:W-:Y:S01]  /*04d0*/  IADD3 R237, R37.reuse, 0x20, RZ ;  /* 0x0000002025ed7810 */ /* 0x040fe20007ffe0ff */
[----:B------:R-:W-:Y:S01]  /*04e0*/  IMAD.WIDE.U32 R12, R2, c[0x0][0x1b0], R12 ;  /* 0x00006c00020c7a25 */ /* 0x000fe200078e000c */
[----:B------:R-:W-:Y:S01]  /*04f0*/  IADD3 R9, R232, 0x20, RZ ;  /* 0x00000020e8097810 */ /* 0x000fe20007ffe0ff */
[----:B------:R-:W-:Y:S01]  /*0500*/  USHF.R.S32.HI UR7, URZ, 0x6, UR7 ;  /* 0x000000063f077899 */ /* 0x000fe20008011407 */
[----:B------:R-:W-:Y:S01]  /*0510*/  IADD3 R236, R37, 0x40, RZ ;  /* 0x0000004025ec7810 */ /* 0x000fe20007ffe0ff */
[----:B------:R-:W-:Y:S01]  /*0520*/  IMAD R16, R16, c[0x0][0x2c4], R234 ;  /* 0x0000b10010107a24 */ /* 0x000fe200078e02ea */
[----:B------:R-:W-:Y:S01]  /*0530*/  ISETP.GE.AND P2, PT, R9, R6, PT ;  /* 0x000000060900720c */ /* 0x000fe20003f46270 */
[----:B------:R-:W-:Y:S01]  /*0540*/  IMAD R0, R0, c[0x0][0x1b0], RZ ;  /* 0x00006c0000007a24 */ /* 0x000fe200078e02ff */
[----:B------:R-:W-:Y:S01]  /*0550*/  ISETP.GE.AND P5, PT, R37, c[0x0][0x198], PT ;  /* 0x0000660025007a0c */ /* 0x000fe20003fa6270 */
[----:B------:R-:W-:Y:S01]  /*0560*/  IMAD.IADD R233, R4, 0x1, -R233 ;  /* 0x0000000104e97824 */ /* 0x000fe200078e0ae9 */
[----:B------:R-:W-:Y:S01]  /*0570*/  SHF.R.S32.HI R11, RZ, 0x1f, R16 ;  /* 0x0000001fff0b7819 */ /* 0x000fe20000011410 */
[----:B------:R-:W-:Y:S01]  /*0580*/  IMAD R0, R2, c[0x0][0x1b4], R0 ;  /* 0x00006d0002007a24 */ /* 0x000fe200078e0200 */
[----:B------:R-:W-:Y:S01]  /*0590*/  LEA.HI R2, R8, R3, RZ, 0x3 ;  /* 0x0000000308027211 */ /* 0x000fe200078f18ff */
[----:B------:R-:W-:Y:S01]  /*05a0*/  ULDC.64 UR4, c[0x0][0x2b0] ;  /* 0x0000ac0000047ab9 */ /* 0x000fe20000000a00 */
[----:B------:R-:W-:Y:S01]  /*05b0*/  ISETP.GE.AND P4, PT, R237, c[0x0][0x198], PT ;  /* 0x00006600ed007a0c */ /* 0x000fe20003f86270 */
[----:B------:R-:W-:Y:S01]  /*05c0*/  IMAD R11, R11, c[0x0][0x1a8], RZ ;  /* 0x00006a000b0b7a24 */ /* 0x000fe200078e02ff */
[----:B------:R-:W-:Y:S01]  /*05d0*/  SHF.R.S32.HI R18, RZ, 0x3, R2 ;  /* 0x00000003ff127819 */ /* 0x000fe20000011402 */
[----:B------:R-:W-:Y:S01]  /*05e0*/  IMAD.IADD R13, R13, 0x1, R0 ;  /* 0x000000010d0d7824 */ /* 0x000fe200078e0200 */
[----:B------:R-:W-:Y:S01]  /*05f0*/  ISETP.GE.AND P3, PT, R236, c[0x0][0x198], PT ;  /* 0x00006600ec007a0c */ /* 0x000fe20003f66270 */
[----:B------:R-:W-:-:S02]  /*0600*/  IMAD R11, R16, c[0x0][0x1ac], R11 ;  /* 0x00006b00100b7a24 */ /* 0x000fc400078e020b */
[----:B------:R-:W-:Y:S02]  /*0610*/  IMAD.SHL.U32 R10, R18, 0x40, RZ ;  /* 0x00000040120a7824 */ /* 0x000fe400078e00ff */
[----:B------:R-:W-:-:S03]  /*0620*/  IMAD.WIDE.U32 R16, R16, c[0x0][0x1a8], R12 ;  /* 0x00006a0010107a25 */ /* 0x000fc600078e000c */
[----:B------:R-:W-:Y:S01]  /*0630*/  LOP3.LUT R10, R10, 0xc0, RZ, 0xc0, !PT ;  /* 0x000000c00a0a7812 */ /* 0x000fe200078ec0ff */
[----:B------:R-:W-:Y:S01]  /*0640*/  IMAD.IADD R11, R17, 0x1, R11 ;  /* 0x00000001110b7824 */ /* 0x000fe200078e020b */
[C---:B------:R-:W-:Y:S02]  /*0650*/  LEA R12, P0, R16.reuse, c[0x0][0x160], 0x1 ;  /* 0x00005800100c7a11 */ /* 0x040fe400078008ff */
[----:B------:R-:W-:Y:S02]  /*0660*/  SHF.R.U32.HI R0, RZ, 0x3, R10 ;  /* 0x00000003ff007819 */ /* 0x000fe4000001160a */
[----:B------:R-:W-:Y:S01]  /*0670*/  LEA.HI.X R11, R16, c[0x0][0x164], R11, 0x1, P0 ;  /* 0x00005900100b7a11 */ /* 0x000fe200000f0c0b */
[----:B------:R-:W-:Y:S01]  /*0680*/  SHFL.IDX PT, R24, R12, 0x1, 0x1c1f ;  /* 0x003c1f000c187f89 */ /* 0x000fe200000e0000 */
[----:B------:R-:W-:Y:S02]  /*0690*/  LOP3.LUT R10, R10, 0x18, R37, 0xf8, !PT ;  /* 0x000000180a0a7812 */ /* 0x000fe400078ef825 */
[----:B------:R-:W-:Y:S01]  /*06a0*/  ISETP.GE.AND P0, PT, R232, R6, PT ;  /* 0x00000006e800720c */ /* 0x000fe20003f06270 */
[----:B------:R-:W-:Y:S01]  /*06b0*/  SHFL.IDX PT, R16, R12, RZ, 0x1c1f ;  /* 0x001c1fff0c107589 */ /* 0x000fe200000e0000 */
[----:B------:R-:W-:-:S02]  /*06c0*/  LOP3.LUT R10, R10, R0, RZ, 0x3c, !PT ;  /* 0x000000000a0a7212 */ /* 0x000fc400078e3cff */
[----:B------:R-:W-:Y:S01]  /*06d0*/  SHF.R.S32.HI R0, RZ, 0x5, R7 ;  /* 0x00000005ff007819 */ /* 0x000fe20000011407 */
[----:B------:R-:W1:Y:S04]  /*06e0*/  SHFL.IDX PT, R17, R11, RZ, 0x1c1f ;  /* 0x001c1fff0b117589 */ /* 0x000e6800000e0000 */
[----:B------:R-:W-:Y:S01]  /*06f0*/  IMAD R233, R0, 0x8, R233 ;  /* 0x0000000800e97824 */ /* 0x000fe200078e02e9 */
[----:B------:R-:W3:Y:S03]  /*0700*/  SHFL.IDX PT, R25, R11, 0x1, 0x1c1f ;  /* 0x003c1f000b197f89 */ /* 0x000ee600000e0000 */
[----:B------:R-:W-:Y:S01]  /*0710*/  IMAD.U32 R233, R233, 0x20, R10 ;  /* 0x00000020e9e97824 */ /* 0x000fe200078e000a */
[----:B------:R-:W-:Y:S01]  /*0720*/  @!P0 SHF.R.S32.HI R10, RZ, 0x1f, R237 ;  /* 0x0000001fff0a8819 */ /* 0x000fe200000114ed */
[----:B-----5:R-:W-:Y:S01]  /*0730*/  SHFL.IDX PT, R15, R11, 0x2, 0x1c1f ;  /* 0x005c1f000b0f7f89 */ /* 0x020fe200000e0000 */
[----:B------:R-:W-:Y:S01]  /*0740*/  @!P0 SHF.R.S32.HI R9, RZ, 0x1f, R236 ;  /* 0x0000001fff098819 */ /* 0x000fe200000114ec */
[----:B------:R-:W-:Y:S01]  /*0750*/  @!P0 IMAD.SHL.U32 R13, R233, 0x2, RZ ;  /* 0x00000002e90d8824 */ /* 0x000fe200078e00ff */
[----:B------:R-:W-:Y:S01]  /*0760*/  @!P0 LEA.HI R10, R10, R237, RZ, 0x3 ;  /* 0x000000ed0a0a8211 */ /* 0x000fe200078f18ff */
[----:B------:R-:W-:Y:S01]  /*0770*/  SHFL.IDX PT, R11, R11, 0x3, 0x1c1f ;  /* 0x007c1f000b0b7f89 */ /* 0x000fe200000e0000 */
[----:B------:R-:W-:-:S02]  /*0780*/  @!P0 LEA.HI R9, R9, R236, RZ, 0x3 ;  /* 0x000000ec09098211 */ /* 0x000fc400078f18ff */
[----:B------:R-:W-:Y:S02]  /*0790*/  @!P0 LOP3.LUT R10, R10, 0xfffffff8, RZ, 0xc0, !PT ;  /* 0xfffffff80a0a8812 */ /* 0x000fe400078ec0ff */
[----:B------:R-:W-:-:S03]  /*07a0*/  @!P0 LOP3.LUT R9, R9, 0xfffffff8, RZ, 0xc0, !PT ;  /* 0xfffffff809098812 */ /* 0x000fc600078ec0ff */
[----:B-1----:R-:W-:-:S04]  /*07b0*/  @!P0 IMAD.WIDE R20, R10, 0x2, R16 ;  /* 0x000000020a148825 */ /* 0x002fc800078e0210 */
[----:B------:R-:W-:-:S04]  /*07c0*/  @!P0 IMAD.WIDE R22, R9, 0x2, R16 ;  /* 0x0000000209168825 */ /* 0x000fc800078e0210 */
[----:B------:R-:W-:-:S04]  /*07d0*/  @!P0 IMAD.WIDE R16, R37, 0x2, R16 ;  /* 0x0000000225108825 */ /* 0x000fc800078e0210 */
[----:B------:R-:W-:Y:S01]  /*07e0*/  @!P2 IMAD.SHL.U32 R10, R233, 0x2, RZ ;  /* 0x00000002e90aa824 */ /* 0x000fe200078e00ff */
[----:B------:R1:W-:Y:S04]  /*07f0*/  @!P0 LDGSTS.E.BYPASS.LTC128B.128 [R13+0x6100], [R16.64], !P5 ;  /* 0x06100000100d8fae */ /* 0x0003e8000e901d4c */
[----:B------:R4:W-:Y:S04]  /*0800*/  @!P0 LDGSTS.E.BYPASS.LTC128B.128 [R13+0x8100], [R20.64], !P4 ;  /* 0x08100000140d8fae */ /* 0x0009e8000e101d4c */
[----:B------:R5:W-:Y:S01]  /*0810*/  @!P0 LDGSTS.E.BYPASS.LTC128B.128 [R13+0xa100], [R22.64], !P3 ;  /* 0x0a100000160d8fae */ /* 0x000be2000d901d4c */
[----:B-1----:R-:W-:-:S02]  /*0820*/  @!P2 SHF.R.S32.HI R16, RZ, 0x1f, R236 ;  /* 0x0000001fff10a819 */ /* 0x002fc400000114ec */
[----:B----4-:R-:W-:Y:S02]  /*0830*/  @!P2 SHF.R.S32.HI R20, RZ, 0x1f, R237 ;  /* 0x0000001fff14a819 */ /* 0x010fe400000114ed */
[----:B------:R-:W-:Y:S02]  /*0840*/  @!P2 LEA.HI R16, R16, R236, RZ, 0x3 ;  /* 0x000000ec1010a211 */ /* 0x000fe400078f18ff */
[----:B------:R-:W-:Y:S01]  /*0850*/  @!P2 LEA.HI R20, R20, R237, RZ, 0x3 ;  /* 0x000000ed1414a211 */ /* 0x000fe200078f18ff */
[----:B-----5:R-:W-:Y:S01]  /*0860*/  IMAD.U32 R13, RZ, RZ, UR7 ;  /* 0x00000007ff0d7e24 */ /* 0x020fe2000f8e00ff */
[----:B------:R-:W-:Y:S01]  /*0870*/  @!P2 LOP3.LUT R16, R16, 0xfffffff8, RZ, 0xc0, !PT ;  /* 0xfffffff81010a812 */ /* 0x000fe200078ec0ff */
[----:B---3--:R-:W-:Y:S01]  /*0880*/  @!P2 IMAD.WIDE R22, R37, 0x2, R24 ;  /* 0x000000022516a825 */ /* 0x008fe200078e0218 */
[----:B------:R-:W-:-:S03]  /*0890*/  @!P2 LOP3.LUT R20, R20, 0xfffffff8, RZ, 0xc0, !PT ;  /* 0xfffffff81414a812 */ /* 0x000fc600078ec0ff */
[----:B------:R-:W-:Y:S01]  /*08a0*/  IMAD R13, R13, 0x40, R235 ;  /* 0x000000400d0d7824 */ /* 0x000fe200078e02eb */
[----:B------:R1:W-:Y:S01]  /*08b0*/  @!P2 LDGSTS.E.BYPASS.LTC128B.128 [R10+0x6900], [R22.64], !P5 ;  /* 0x06900000160aafae */ /* 0x0003e2000e901d4c */
[----:B------:R-:W-:-:S03]  /*08c0*/  @!P2 IMAD.WIDE R20, R20, 0x2, R24 ;  /* 0x000000021414a825 */ /* 0x000fc600078e0218 */
[----:B------:R-:W-:Y:S01]  /*08d0*/  IADD3 R13, R13, -0x40, RZ ;  /* 0xffffffc00d0d7810 */ /* 0x000fe20007ffe0ff */
[----:B------:R-:W-:Y:S01]  /*08e0*/  @!P2 IMAD.WIDE R16, R16, 0x2, R24 ;  /* 0x000000021010a825 */ /* 0x000fe200078e0218 */
[----:B------:R1:W-:Y:S04]  /*08f0*/  @!P2 LDGSTS.E.BYPASS.LTC128B.128 [R10+0x8900], [R20.64], !P4 ;  /* 0x08900000140aafae */ /* 0x0003e8000e101d4c */
[----:B------:R1:W-:Y:S01]  /*0900*/  @!P2 LDGSTS.E.BYPASS.LTC128B.128 [R10+0xa900], [R16.64], !P3 ;  /* 0x0a900000100aafae */ /* 0x0003e2000d901d4c */
[----:B------:R-:W-:-:S04]  /*0910*/  ISETP.GE.AND P2, PT, R13, UR9, PT ;  /* 0x000000090d007c0c */ /* 0x000fc8000bf46270 */
[----:B------:R-:W-:Y:S01]  /*0920*/  ISETP.GT.OR P2, PT, R235, 0x3f, P2 ;  /* 0x0000003feb00780c */ /* 0x000fe20001744670 */
[----:B-1----:R-:W1:Y:S01]  /*0930*/  SHFL.IDX PT, R10, R12, 0x3, 0x1c1f ;  /* 0x007c1f000c0a7f89 */ /* 0x002e6200000e0000 */
[----:B--2---:R2:W3:Y:S08]  /*0940*/  @P1 R2UR UR10, R5 ;  /* 0x00000000050a13c2 */ /* 0x0044f000000e0000 */
[----:B------:R4:W5:Y:S01]  /*0950*/  @P6 R2UR UR16, R14 ;  /* 0x000000000e1063c2 */ /* 0x00096200000e0000 */
[----:B------:R-:W-:Y:S01]  /*0960*/  ISETP.NE.AND P6, PT, R229, 0x1, PT ;  /* 0x00000001e500780c */ /* 0x000fe20003fc5270 */
[----:B-----5:R-:W-:Y:S01]  /*0970*/  @!UP0 UMOV UR16, UR11 ;  /* 0x0000000b00108c82 */ /* 0x020fe20008000000 */
[C---:B--2---:R-:W-:Y:S01]  /*0980*/  IADD3 R5, R232.reuse, 0x40, RZ ;  /* 0x00000040e8057810 */ /* 0x044fe20007ffe0ff */
[----:B------:R-:W-:Y:S01]  /*0990*/  USHF.R.S32.HI UR11, URZ, 0x1f, UR16 ;  /* 0x0000001f3f0b7899 */ /* 0x000fe20008011410 */
[----:B---3--:R-:W-:Y:S01]  /*09a0*/  IADD3 R13, R13, UR10, RZ ;  /* 0x0000000a0d0d7c10 */ /* 0x008fe2000fffe0ff */
[----:B------:R-:W-:Y:S01]  /*09b0*/  UIMAD.WIDE.U32 UR14, UR16, UR4, URZ ;  /* 0x00000004100e72a5 */ /* 0x000fe2000f8e003f */
[----:B------:R-:W-:Y:S01]  /*09c0*/  ISETP.GE.AND P1, PT, R5, R6, PT ;  /* 0x000000060500720c */ /* 0x000fe20003f26270 */
[----:B------:R-:W-:Y:S01]  /*09d0*/  UIMAD UR11, UR11, UR4, URZ ;  /* 0x000000040b0b72a4 */ /* 0x000fe2000f8e023f */
[----:B------:R-:W-:-:S03]  /*09e0*/  IADD3 R5, R232, 0x60, RZ ;  /* 0x00000060e8057810 */ /* 0x000fc60007ffe0ff */
[----:B------:R-:W-:Y:S01]  /*09f0*/  UIMAD UR11, UR16, UR5, UR11 ;  /* 0x00000005100b72a4 */ /* 0x000fe2000f8e020b */
[----:B------:R-:W-:Y:S02]  /*0a00*/  ISETP.GE.AND P0, PT, R5, R6, PT ;  /* 0x000000060500720c */ /* 0x000fe40003f06270 */
[----:B------:R-:W-:Y:S02]  /*0a10*/  ULDC.64 UR4, c[0x0][0x1e8] ;  /* 0x00007a0000047ab9 */ /* 0x000fe40000000a00 */
[----:B------:R-:W-:-:S03]  /*0a20*/  UIADD3 UR11, UR15, UR11, URZ ;  /* 0x0000000b0f0b7290 */ /* 0x000fc6000fffe03f */
[----:B------:R-:W-:Y:S01]  /*0a30*/  @!P1 SHF.R.S32.HI R6, RZ, 0x1f, R237 ;  /* 0x0000001fff069819 */ /* 0x000fe200000114ed */
[----:B------:R-:W-:Y:S01]  /*0a40*/  @!P1 IMAD.SHL.U32 R9, R233, 0x2, RZ ;  /* 0x00000002e9099824 */ /* 0x000fe200078e00ff */
[----:B----4-:R2:W3:Y:S01]  /*0a50*/  SHFL.IDX PT, R14, R12, 0x2, 0x1c1f ;  /* 0x005c1f000c0e7f89 */ /* 0x0104e200000e0000 */
[----:B------:R-:W-:Y:S02]  /*0a60*/  @!P1 SHF.R.S32.HI R5, RZ, 0x1f, R236 ;  /* 0x0000001fff059819 */ /* 0x000fe400000114ec */
[----:B------:R-:W-:Y:S01]  /*0a70*/  @!P1 LEA.HI R6, R6, R237, RZ, 0x3 ;  /* 0x000000ed06069211 */ /* 0x000fe200078f18ff */
[----:B-1----:R-:W-:Y:S01]  /*0a80*/  @!P0 IMAD.WIDE R20, R37, 0x2, R10 ;  /* 0x0000000225148825 */ /* 0x002fe200078e020a */
[----:B------:R-:W-:Y:S02]  /*0a90*/  @!P1 LEA.HI R5, R5, R236, RZ, 0x3 ;  /* 0x000000ec05059211 */ /* 0x000fe400078f18ff */
[----:B------:R-:W-:Y:S02]  /*0aa0*/  @!P1 LOP3.LUT R6, R6, 0xfffffff8, RZ, 0xc0, !PT ;  /* 0xfffffff806069812 */ /* 0x000fe400078ec0ff */
[----:B------:R-:W-:-:S02]  /*0ab0*/  @!P1 LOP3.LUT R5, R5, 0xfffffff8, RZ, 0xc0, !PT ;  /* 0xfffffff805059812 */ /* 0x000fc400078ec0ff */
[----:B--2---:R-:W-:Y:S01]  /*0ac0*/  @!P0 SHF.R.S32.HI R12, RZ, 0x1f, R237 ;  /* 0x0000001fff0c8819 */ /* 0x004fe200000114ed */
[----:B---3--:R-:W-:Y:S01]  /*0ad0*/  @!P1 IMAD.WIDE R22, R6, 0x2, R14 ;  /* 0x0000000206169825 */ /* 0x008fe200078e020e */
[----:B------:R-:W-:Y:S02]  /*0ae0*/  @!P0 SHF.R.S32.HI R6, RZ, 0x1f, R236 ;  /* 0x0000001fff068819 */ /* 0x000fe400000114ec */
[----:B------:R-:W-:Y:S01]  /*0af0*/  @!P0 LEA.HI R12, R12, R237, RZ, 0x3 ;  /* 0x000000ed0c0c8211 */ /* 0x000fe200078f18ff */
[--C-:B------:R-:W-:Y:S01]  /*0b00*/  @!P1 IMAD.WIDE R24, R5, 0x2, R14.reuse ;  /* 0x0000000205189825 */ /* 0x100fe200078e020e */
[----:B------:R-:W-:Y:S02]  /*0b10*/  @!P0 LEA.HI R6, R6, R236, RZ, 0x3 ;  /* 0x000000ec06068211 */ /* 0x000fe400078f18ff */
[----:B------:R-:W-:Y:S01]  /*0b20*/  @!P0 LOP3.LUT R12, R12, 0xfffffff8, RZ, 0xc0, !PT ;  /* 0xfffffff80c0c8812 */ /* 0x000fe200078ec0ff */
[----:B------:R-:W-:-:S04]  /*0b30*/  @!P1 IMAD.WIDE R14, R37, 0x2, R14 ;  /* 0x00000002250e9825 */ /* 0x000fc800078e020e */
[----:B------:R-:W-:Y:S01]  /*0b40*/  IMAD.MOV.U32 R5, RZ, RZ, R13 ;  /* 0x000000ffff057224 */ /* 0x000fe200078e000d */
[----:B------:R1:W-:Y:S04]  /*0b50*/  @!P1 LDGSTS.E.BYPASS.LTC128B.128 [R9+0x7100], [R14.64], !P5 ;  /* 0x071000000e099fae */ /* 0x0003e8000e901d4c */
[----:B------:R2:W-:Y:S04]  /*0b60*/  @!P1 LDGSTS.E.BYPASS.LTC128B.128 [R9+0x9100], [R22.64], !P4 ;  /* 0x0910000016099fae */ /* 0x0005e8000e101d4c */
[----:B------:R3:W-:Y:S01]  /*0b70*/  @!P1 LDGSTS.E.BYPASS.LTC128B.128 [R9+0xb100], [R24.64], !P3 ;  /* 0x0b10000018099fae */ /* 0x0007e2000d901d4c */
[----:B-1----:R-:W-:-:S04]  /*0b80*/  @P6 IMAD.HI.U32 R14, R13, c[0x0][0x2bc], RZ ;  /* 0x0000af000d0e6a27 */ /* 0x002fc800078e00ff */
[----:B--2---:R-:W-:Y:S01]  /*0b90*/  @!P0 IMAD.WIDE R22, R12, 0x2, R10 ;  /* 0x000000020c168825 */ /* 0x004fe200078e020a */
[----:B------:R-:W-:Y:S02]  /*0ba0*/  @P6 SHF.R.U32.HI R5, RZ, c[0x0][0x2c0], R14 ;  /* 0x0000b000ff056a19 */ /* 0x000fe4000001160e */
[----:B------:R-:W-:Y:S01]  /*0bb0*/  @!P0 LOP3.LUT R14, R6, 0xfffffff8, RZ, 0xc0, !PT ;  /* 0xfffffff8060e8812 */ /* 0x000fe200078ec0ff */
[----:B------:R-:W-:Y:S01]  /*0bc0*/  @!P0 IMAD.SHL.U32 R6, R233, 0x2, RZ ;  /* 0x00000002e9068824 */ /* 0x000fe200078e00ff */
[----:B---3--:R-:W-:-:S04]  /*0bd0*/  @!P2 IADD3 R9, P1, R5, UR14, RZ ;  /* 0x0000000e0509ac10 */ /* 0x008fc8000ff3e0ff */
[----:B------:R-:W-:Y:S01]  /*0be0*/  @!P2 LEA.HI.X.SX32 R15, R5, UR11, 0x1, P1 ;  /* 0x0000000b050fac11 */ /* 0x000fe200088f0eff */
[----:B------:R1:W-:Y:S01]  /*0bf0*/  @!P0 LDGSTS.E.BYPASS.LTC128B.128 [R6+0x7900], [R20.64], !P5 ;  /* 0x0790000014068fae */ /* 0x0003e2000e901d4c */
[----:B------:R-:W-:-:S03]  /*0c00*/  @!P2 LEA R16, P1, R9, c[0x0][0x2a0], 0x2 ;  /* 0x0000a8000910aa11 */ /* 0x000fc600078210ff */
[----:B------:R1:W-:Y:S01]  /*0c10*/  @!P0 LDGSTS.E.BYPASS.LTC128B.128 [R6+0x9900], [R22.64], !P4 ;  /* 0x0990000016068fae */ /* 0x0003e2000e101d4c */
[----:B------:R-:W-:Y:S01]  /*0c20*/  @!P2 LEA.HI.X R17, R9, c[0x0][0x2a4], R15, 0x2, P1 ;  /* 0x0000a9000911aa11 */ /* 0x000fe200008f140f */
[----:B------:R-:W-:-:S05]  /*0c30*/  @!P0 IMAD.WIDE R14, R14, 0x2, R10 ;  /* 0x000000020e0e8825 */ /* 0x000fca00078e020a */
[----:B------:R1:W-:Y:S04]  /*0c40*/  @!P0 LDGSTS.E.BYPASS.LTC128B.128 [R6+0xb900], [R14.64], !P3 ;  /* 0x0b9000000e068fae */ /* 0x0003e8000d901d4c */
[----:B------:R-:W0:Y:S04]  /*0c50*/  LDGDEPBAR ;  /* 0x00000000000079af */ /* 0x000e280000000000 */
[----:B------:R-:W-:Y:S06]  /*0c60*/  BAR.SYNC.DEFER_BLOCKING 0x0 ;  /* 0x0000000000007b1d */ /* 0x000fec0000010000 */
[----:B------:R2:W3:Y:S01]  /*0c70*/  @!P2 LDG.E R230, [R16.64] ;  /* 0x0000000c10e6a981 */ /* 0x0004e2000c1e1900 */
        /* <DEDUP_REMOVED lines=8> */
[----:B------:R-:W-:Y:S01]  /*0d00*/  IMAD.WIDE.U32 R10, R231, c[0x0][0x1e0], RZ ;  /* 0x00007800e70a7a25 */ /* 0x000fe200078e00ff */
[----:B-1----:R-:W-:Y:S01]  /*0d10*/  SHF.R.S32.HI R6, RZ, 0x1f, R231 ;  /* 0x0000001fff067819 */ /* 0x002fe200000114e7 */
[----:B------:R-:W-:Y:S01]  /*0d20*/  UIADD3 UR16, UR19, UR16, URZ ;  /* 0x0000001013107290 */ /* 0x000fe2000fffe03f */
[----:B------:R-:W-:Y:S01]  /*0d30*/  ISETP.GE.AND P5, PT, R236, c[0x0][0x1d4], PT ;  /* 0x00007500ec007a0c */ /* 0x000fe20003fa6270 */
[----:B------:R-:W-:Y:S01]  /*0d40*/  UIADD3 UR17, UR9, -UR17, URZ ;  /* 0x8000001109117290 */ /* 0x000fe2000fffe03f */
[----:B------:R-:W-:Y:S01]  /*0d50*/  IMAD.SHL.U32 R18, R18, 0x8, RZ ;  /* 0x0000000812127824 */ /* 0x000fe200078e00ff */
[----:B------:R-:W-:Y:S01]  /*0d60*/  UISETP.GE.AND UP0, UPT, UR9, 0x1, UPT ;  /* 0x000000010900788c */ /* 0x000fe2000bf06270 */
[----:B------:R-:W-:Y:S01]  /*0d70*/  IMAD R12, R6, c[0x0][0x1e0], RZ ;  /* 0x00007800060c7a24 */ /* 0x000fe200078e02ff */
[----:B------:R-:W-:Y:S01]  /*0d80*/  ULDC.64 UR4, c[0x0][0x210] ;  /* 0x0000840000047ab9 */ /* 0x000fe20000000a00 */
[----:B------:R-:W-:Y:S01]  /*0d90*/  LOP3.LUT R7, R7, 0xffffffe0, RZ, 0xc0, !PT ;  /* 0xffffffe007077812 */ /* 0x000fe200078ec0ff */
[----:B------:R-:W-:Y:S01]  /*0da0*/  UIMAD UR6, UR6, UR4, URZ ;  /* 0x00000004060672a4 */ /* 0x000fe2000f8e023f */
[----:B------:R-:W-:Y:S01]  /*0db0*/  IMAD R12, R231, c[0x0][0x1e4], R12 ;  /* 0x00007900e70c7a24 */ /* 0x000fe200078e020c */
[----:B------:R-:W-:Y:S01]  /*0dc0*/  IADD3 R4, -R4, UR17, RZ ;  /* 0x0000001104047c10 */ /* 0x000fe2000fffe1ff */
[----:B------:R-:W-:Y:S01]  /*0dd0*/  UIMAD.WIDE.U32 UR20, UR8, UR4, URZ ;  /* 0x00000004081472a5 */ /* 0x000fe2000f8e003f */
[----:B------:R-:W-:Y:S01]  /*0de0*/  ISETP.GT.AND P2, PT, R235, 0x3f, PT ;  /* 0x0000003feb00780c */ /* 0x000fe20003f44270 */
[----:B------:R-:W-:Y:S01]  /*0df0*/  IMAD.IADD R13, R11, 0x1, R12 ;  /* 0x000000010b0d7824 */ /* 0x000fe200078e020c */
[----:B--2---:R-:W-:Y:S01]  /*0e00*/  LEA.HI R17, R8, R3, RZ, 0x4 ;  /* 0x0000000308117211 */ /* 0x004fe200078f20ff */
[----:B------:R-:W-:Y:S01]  /*0e10*/  IMAD.MOV.U32 R12, RZ, RZ, R10 ;  /* 0x000000ffff0c7224 */ /* 0x000fe200078e000a */
[----:B------:R-:W-:Y:S01]  /*0e20*/  LOP3.LUT R8, R2, 0xfffffff8, RZ, 0xc0, !PT ;  /* 0xfffffff802087812 */ /* 0x000fe200078ec0ff */
[----:B------:R-:W-:Y:S01]  /*0e30*/  UIMAD UR5, UR8, UR5, UR6 ;  /* 0x00000005080572a4 */ /* 0x000fe2000f8e0206 */
[----:B------:R-:W-:-:S02]  /*0e40*/  LOP3.LUT R10, R17, 0xfffffff0, RZ, 0xc0, !PT ;  /* 0xfffffff0110a7812 */ /* 0x000fc400078ec0ff */
[----:B------:R-:W-:Y:S01]  /*0e50*/  SHF.R.S32.HI R11, RZ, 0x4, R17 ;  /* 0x00000004ff0b7819 */ /* 0x000fe20000011411 */
[C---:B------:R-:W-:Y:S01]  /*0e60*/  IMAD.IADD R8, R3.reuse, 0x1, -R8 ;  /* 0x0000000103087824 */ /* 0x040fe200078e0a08 */
[----:B------:R-:W-:Y:S01]  /*0e70*/  ISETP.GE.AND P1, PT, R4, 0x1, PT ;  /* 0x000000010400780c */ /* 0x000fe20003f26270 */
[----:B------:R-:W-:Y:S01]  /*0e80*/  IMAD.IADD R10, R3, 0x1, -R10 ;  /* 0x00000001030a7824 */ /* 0x000fe200078e0a0a */
[----:B------:R-:W-:Y:S01]  /*0e90*/  LEA.HI R17, R17, R11, RZ, 0x1 ;  /* 0x0000000b11117211 */ /* 0x000fe200078f08ff */
[----:B------:R-:W-:Y:S01]  /*0ea0*/  UIADD3 UR5, UR21, UR5, URZ ;  /* 0x0000000515057290 */ /* 0x000fe2000fffe03f */
[----:B------:R-:W-:Y:S01]  /*0eb0*/  LEA.HI R15, R8, R8, RZ, 0x1 ;  /* 0x00000008080f7211 */ /* 0x000fe200078f08ff */
[----:B------:R-:W-:Y:S01]  /*0ec0*/  IMAD.IADD R3, R3, 0x1, -R7 ;  /* 0x0000000103037824 */ /* 0x000fe200078e0a07 */
[----:B------:R-:W-:Y:S02]  /*0ed0*/  LEA.HI R120, R10, R10, RZ, 0x1 ;  /* 0x0000000a0a787211 */ /* 0x000fe400078f08ff */
[----:B------:R-:W-:-:S02]  /*0ee0*/  LOP3.LUT R14, R15, 0x3fffffe, RZ, 0xc0, !PT ;  /* 0x03fffffe0f0e7812 */ /* 0x000fc400078ec0ff */
[----:B------:R-:W-:Y:S02]  /*0ef0*/  LOP3.LUT R17, R17, 0xfffffffe, RZ, 0xc0, !PT ;  /* 0xfffffffe11117812 */ /* 0x000fe400078ec0ff */
[----:B------:R-:W-:Y:S01]  /*0f00*/  SHF.R.S32.HI R16, RZ, 0x1f, R10 ;  /* 0x0000001fff107819 */ /* 0x000fe2000001140a */
[----:B------:R-:W-:Y:S01]  /*0f10*/  IMAD.IADD R14, R8, 0x1, -R14 ;  /* 0x00000001080e7824 */ /* 0x000fe200078e0a0e */
[----:B------:R-:W-:Y:S01]  /*0f20*/  SHF.R.S32.HI R8, RZ, 0x1, R120 ;  /* 0x00000001ff087819 */ /* 0x000fe20000011478 */
[----:B------:R-:W-:Y:S01]  /*0f30*/  IMAD.IADD R17, R11, 0x1, -R17 ;  /* 0x000000010b117824 */ /* 0x000fe200078e0a11 */
[----:B------:R-:W-:Y:S02]  /*0f40*/  @P1 SHF.R.S32.HI R11, RZ, 0x1f, R236 ;  /* 0x0000001fff0b1819 */ /* 0x000fe400000114ec */
[----:B------:R-:W-:Y:S01]  /*0f50*/  LEA.HI R16, R16, R10, RZ, 0x3 ;  /* 0x0000000a10107211 */ /* 0x000fe200078f18ff */
[----:B------:R-:W-:Y:S01]  /*0f60*/  IMAD R14, R17, 0x8, R14 ;  /* 0x00000008110e7824 */ /* 0x000fe200078e020e */
[----:B------:R-:W-:Y:S01]  /*0f70*/  @P1 LEA.HI R11, R11, R236, RZ, 0x3 ;  /* 0x000000ec0b0b1211 */ /* 0x000fe200078f18ff */
[----:B------:R-:W-:Y:S01]  /*0f80*/  IMAD.SHL.U32 R17, R17, 0x8, RZ ;  /* 0x0000000811117824 */ /* 0x000fe200078e00ff */
[----:B------:R-:W-:Y:S01]  /*0f90*/  SHF.R.S32.HI R15, RZ, 0x1, R15 ;  /* 0x00000001ff0f7819 */ /* 0x000fe2000001140f */
[----:B------:R-:W-:Y:S01]  /*0fa0*/  IMAD.SHL.U32 R16, R16, 0x20, RZ ;  /* 0x0000002010107824 */ /* 0x000fe200078e00ff */
[----:B------:R-:W-:-:S02]  /*0fb0*/  @P1 LOP3.LUT R11, R11, 0xfffffff8, RZ, 0xc0, !PT ;  /* 0xfffffff80b0b1812 */ /* 0x000fc400078ec0ff */
[----:B------:R-:W-:Y:S02]  /*0fc0*/  SEL R38, RZ, 0x10, P5 ;  /* 0x00000010ff267807 */ /* 0x000fe40002800000 */
[----:B------:R-:W-:-:S05]  /*0fd0*/  LOP3.LUT R39, R16, 0xffffff00, RZ, 0xc0, !PT ;  /* 0xffffff0010277812 */ /* 0x000fca00078ec0ff */
[----:B------:R-:W-:Y:S01]  /*0fe0*/  IMAD R0, R0, 0x200, R39 ;  /* 0x0000020000007824 */ /* 0x000fe200078e0227 */
[----:B---3--:R-:W-:Y:S01]  /*0ff0*/  SHF.R.S32.HI R5, RZ, 0x1f, R230 ;  /* 0x0000001fff057819 */ /* 0x008fe200000114e6 */
[----:B------:R-:W-:-:S04]  /*1000*/  IMAD.WIDE.U32 R12, R230, c[0x0][0x1f0], R12 ;  /* 0x00007c00e60c7a25 */ /* 0x000fc800078e000c */
[----:B------:R-:W-:Y:S01]  /*1010*/  IMAD R9, R5, c[0x0][0x1f0], RZ ;  /* 0x00007c0005097a24 */ /* 0x000fe200078e02ff */
[----:B------:R-:W-:Y:S02]  /*1020*/  IADD3 R2, P0, R12, UR18, RZ ;  /* 0x000000120c027c10 */ /* 0x000fe4000ff1e0ff */
[----:B------:R-:W-:Y:S01]  /*1030*/  @P1 SHF.R.S32.HI R12, RZ, 0x1f, R237 ;  /* 0x0000001fff0c1819 */ /* 0x000fe200000114ed */
[----:B------:R-:W-:-:S03]  /*1040*/  IMAD R9, R230, c[0x0][0x1f4], R9 ;  /* 0x00007d00e6097a24 */ /* 0x000fc600078e0209 */
[----:B------:R-:W-:Y:S02]  /*1050*/  @P1 LEA.HI R12, R12, R237, RZ, 0x3 ;  /* 0x000000ed0c0c1211 */ /* 0x000fe400078f18ff */
[----:B------:R-:W-:Y:S01]  /*1060*/  IADD3.X R9, R13, UR16, R9, P0, !PT ;  /* 0x000000100d097c10 */ /* 0x000fe200087fe409 */
[----:B------:R-:W-:Y:S01]  /*1070*/  @P1 IMAD.SHL.U32 R13, R233, 0x2, RZ ;  /* 0x00000002e90d1824 */ /* 0x000fe200078e00ff */
[----:B------:R-:W-:Y:S02]  /*1080*/  LEA R20, P0, R2, c[0x0][0x1c8], 0x1 ;  /* 0x0000720002147a11 */ /* 0x000fe400078008ff */
[----:B------:R-:W-:Y:S02]  /*1090*/  @P1 LOP3.LUT R12, R12, 0xfffffff8, RZ, 0xc0, !PT ;  /* 0xfffffff80c0c1812 */ /* 0x000fe400078ec0ff */
[----:B------:R-:W-:Y:S01]  /*10a0*/  LEA.HI.X R9, R2, c[0x0][0x1cc], R9, 0x1, P0 ;  /* 0x0000730002097a11 */ /* 0x000fe200000f0c09 */
[----:B------:R-:W-:Y:S01]  /*10b0*/  SHFL.IDX PT, R22, R20, RZ, 0x1c1f ;  /* 0x001c1fff14167589 */ /* 0x000fe200000e0000 */
[----:B------:R-:W-:-:S02]  /*10c0*/  SHF.R.S32.HI R2, RZ, 0x1f, R120 ;  /* 0x0000001fff027819 */ /* 0x000fc40000011478 */
[----:B------:R-:W-:Y:S01]  /*10d0*/  ISETP.GE.AND P0, PT, R4, 0x21, PT ;  /* 0x000000210400780c */ /* 0x000fe20003f06270 */
[----:B------:R-:W1:Y:S01]  /*10e0*/  SHFL.IDX PT, R23, R9, RZ, 0x1c1f ;  /* 0x001c1fff09177589 */ /* 0x000e6200000e0000 */
[----:B------:R-:W-:Y:S02]  /*10f0*/  LEA.HI R2, R2, R8, RZ, 0x2 ;  /* 0x0000000802027211 */ /* 0x000fe400078f10ff */
[----:B------:R-:W-:Y:S01]  /*1100*/  LOP3.LUT R120, R120, 0x7fffffe, RZ, 0xc0, !PT ;  /* 0x07fffffe78787812 */ /* 0x000fe200078ec0ff */
[----:B------:R-:W-:Y:S01]  /*1110*/  SHFL.IDX PT, R20, R20, 0x1, 0x1c1f ;  /* 0x003c1f0014147f89 */ /* 0x000fe200000e0000 */
[----:B------:R-:W-:-:S03]  /*1120*/  LOP3.LUT R2, R2, 0xfffffffc, RZ, 0xc0, !PT ;  /* 0xfffffffc02027812 */ /* 0x000fc600078ec0ff */
[----:B------:R2:W3:Y:S01]  /*1130*/  SHFL.IDX PT, R21, R9, 0x1, 0x1c1f ;  /* 0x003c1f0009157f89 */ /* 0x0004e200000e0000 */
[----:B------:R-:W-:Y:S02]  /*1140*/  IMAD.IADD R120, R10, 0x1, -R120 ;  /* 0x000000010a787824 */ /* 0x000fe400078e0a78 */
[----:B------:R-:W-:Y:S01]  /*1150*/  IMAD.IADD R2, R8, 0x1, -R2 ;  /* 0x0000000108027824 */ /* 0x000fe200078e0a02 */
[----:B------:R-:W-:Y:S01]  /*1160*/  @P0 SHF.R.S32.HI R8, RZ, 0x1f, R236 ;  /* 0x0000001fff080819 */ /* 0x000fe200000114ec */
[----:B------:R-:W-:Y:S02]  /*1170*/  @P0 IMAD.SHL.U32 R10, R233, 0x2, RZ ;  /* 0x00000002e90a0824 */ /* 0x000fe400078e00ff */
[----:B------:R-:W-:Y:S01]  /*1180*/  IMAD R228, R120, 0x20, R0 ;  /* 0x0000002078e47824 */ /* 0x000fe200078e0200 */
[----:B------:R-:W-:Y:S01]  /*1190*/  @P0 LEA.HI R8, R8, R236, RZ, 0x3 ;  /* 0x000000ec08080211 */ /* 0x000fe200078f18ff */
[----:B------:R-:W-:-:S03]  /*11a0*/  IMAD.MOV.U32 R0, RZ, RZ, 0x10 ;  /* 0x00000010ff007424 */ /* 0x000fc600078e00ff */
[----:B------:R-:W-:Y:S01]  /*11b0*/  @P0 LOP3.LUT R8, R8, 0xfffffff8, RZ, 0xc0, !PT ;  /* 0xfffffff808080812 */ /* 0x000fe200078ec0ff */
[----:B-1----:R-:W-:-:S04]  /*11c0*/  @P1 IMAD.WIDE R24, R12, 0x2, R22 ;  /* 0x000000020c181825 */ /* 0x002fc800078e0216 */
[----:B------:R-:W-:Y:S01]  /*11d0*/  @P1 IMAD.WIDE R26, R11, 0x2, R22 ;  /* 0x000000020b1a1825 */ /* 0x000fe200078e0216 */
[----:B--2---:R-:W-:-:S03]  /*11e0*/  @P0 SHF.R.S32.HI R9, RZ, 0x1f, R237 ;  /* 0x0000001fff090819 */ /* 0x004fc600000114ed */
[----:B------:R-:W-:Y:S01]  /*11f0*/  @P1 IMAD.WIDE R22, R37, 0x2, R22 ;  /* 0x0000000225161825 */ /* 0x000fe200078e0216 */
[----:B------:R-:W-:-:S04]  /*1200*/  @P0 LEA.HI R9, R9, R237, RZ, 0x3 ;  /* 0x000000ed09090211 */ /* 0x000fc800078f18ff */
[----:B------:R1:W-:Y:S01]  /*1210*/  @P1 LDGSTS.E.BYPASS.LTC128B.128 [R13+0x3100], [R22.64], !P3 ;  /* 0x03100000160d1fae */ /* 0x0003e2000d901d4c */
[----:B------:R-:W-:-:S03]  /*1220*/  @P0 LOP3.LUT R9, R9, 0xfffffff8, RZ, 0xc0, !PT ;  /* 0xfffffff809090812 */ /* 0x000fc600078ec0ff */
[----:B------:R1:W-:Y:S02]  /*1230*/  @P1 LDGSTS.E.BYPASS.LTC128B.128 [R13+0x4100], [R24.64], !P4 ;  /* 0x04100000180d1fae */ /* 0x0003e4000e101d4c */
[--C-:B---3--:R-:W-:Y:S02]  /*1240*/  @P0 IMAD.WIDE R28, R9, 0x2, R20.reuse ;  /* 0x00000002091c0825 */ /* 0x108fe400078e0214 */
[----:B------:R1:W-:Y:S01]  /*1250*/  @P1 LDGSTS.E.BYPASS.LTC128B.128 [R13+0x5100], [R26.64], !P5 ;  /* 0x051000001a0d1fae */ /* 0x0003e2000e901d4c */
[----:B------:R-:W-:Y:S01]  /*1260*/  LOP3.LUT P1, RZ, R15, 0x2, RZ, 0xc0, !PT ;  /* 0x000000020fff7812 */ /* 0x000fe2000782c0ff */
[----:B------:R-:W-:-:S04]  /*1270*/  @P0 IMAD.WIDE R8, R8, 0x2, R20 ;  /* 0x0000000208080825 */ /* 0x000fc800078e0214 */
[----:B------:R-:W-:-:S04]  /*1280*/  @P0 IMAD.WIDE R20, R37, 0x2, R20 ;  /* 0x0000000225140825 */ /* 0x000fc800078e0214 */
[----:B------:R-:W-:Y:S01]  /*1290*/  IMAD.SHL.U32 R15, R15, 0x40, RZ ;  /* 0x000000400f0f7824 */ /* 0x000fe200078e00ff */
[----:B------:R1:W-:Y:S04]  /*12a0*/  @P0 LDGSTS.E.BYPASS.LTC128B.128 [R10+0x3900], [R20.64], !P3 ;  /* 0x03900000140a0fae */ /* 0x0003e8000d901d4c */
[----:B------:R1:W-:Y:S01]  /*12b0*/  @P0 LDGSTS.E.BYPASS.LTC128B.128 [R10+0x4900], [R28.64], !P4 ;  /* 0x049000001c0a0fae */ /* 0x0003e2000e101d4c */
[----:B------:R-:W-:-:S03]  /*12c0*/  LOP3.LUT R15, R15, 0xc0, RZ, 0xc0, !PT ;  /* 0x000000c00f0f7812 */ /* 0x000fc600078ec0ff */
[----:B------:R2:W-:Y:S01]  /*12d0*/  @P0 LDGSTS.E.BYPASS.LTC128B.128 [R10+0x5900], [R8.64], !P5 ;  /* 0x05900000080a0fae */ /* 0x0005e2000e901d4c */
[----:B------:R-:W-:Y:S02]  /*12e0*/  LOP3.LUT R18, R15, 0x8, R18, 0xf8, !PT ;  /* 0x000000080f127812 */ /* 0x000fe400078ef812 */
[----:B------:R-:W-:Y:S01]  /*12f0*/  SHF.R.U32.HI R15, RZ, 0x3, R15 ;  /* 0x00000003ff0f7819 */ /* 0x000fe2000001160f */
[----:B------:R-:W0:Y:S01]  /*1300*/  LDGDEPBAR ;  /* 0x00000000000079af */ /* 0x000e220000000000 */
[----:B------:R-:W-:Y:S02]  /*1310*/  LOP3.LUT P0, RZ, R2, 0x2, RZ, 0xc0, !PT ;  /* 0x0000000202ff7812 */ /* 0x000fe4000780c0ff */
[----:B------:R-:W-:Y:S02]  /*1320*/  LOP3.LUT R15, R18, R15, RZ, 0x3c, !PT ;  /* 0x0000000f120f7212 */ /* 0x000fe400078e3cff */
[----:B------:R-:W-:Y:S02]  /*1330*/  SEL R0, R0, 0xfffffff0, !P0 ;  /* 0xfffffff000007807 */ /* 0x000fe40004000000 */
[----:B------:R-:W-:Y:S01]  /*1340*/  PLOP3.LUT P0, PT, PT, PT, UP0, 0x80, 0x0 ;  /* 0x000000000000781c */ /* 0x000fe20003f0f008 */
[----:B------:R-:W-:-:S04]  /*1350*/  IMAD.U32 R227, R14, 0x20, R15 ;  /* 0x000000200ee37824 */ /* 0x000fc800078e000f */
[----:B------:R-:W-:-:S05]  /*1360*/  IMAD.SHL.U32 R227, R227, 0x2, RZ ;  /* 0x00000002e3e37824 */ /* 0x000fca00078e00ff */
[----:B------:R-:W-:Y:S01]  /*1370*/  IADD3 R226, R227, 0x3120, RZ ;  /* 0x00003120e3e27810 */ /* 0x000fe20007ffe0ff */
[----:B--2---:R-:W-:Y:S01]  /*1380*/  IMAD.SHL.U32 R8, R2, 0x40, RZ ;  /* 0x0000004002087824 */ /* 0x004fe200078e00ff */
[----:B------:R-:W-:-:S04]  /*1390*/  DEPBAR.LE SB0, 0x1 ;  /* 0x000080400000791a */ /* 0x000fc80000000000 */
[----:B------:R-:W-:Y:S01]  /*13a0*/  LOP3.LUT R8, R8, 0xc0, RZ, 0xc0, !PT ;  /* 0x000000c008087812 */ /* 0x000fe200078ec0ff */
[----:B------:R-:W-:-:S04]  /*13b0*/  DEPBAR.LE SB0, 0x0 ;  /* 0x000080000000791a */ /* 0x000fc80000000000 */
[----:B------:R-:W-:Y:S01]  /*13c0*/  BAR.SYNC.DEFER_BLOCKING 0x0 ;  /* 0x0000000000007b1d */ /* 0x000fe20000010000 */
[----:B------:R-:W-:Y:S02]  /*13d0*/  LOP3.LUT R17, R8, 0x8, R17, 0xf8, !PT ;  /* 0x0000000808117812 */ /* 0x000fe400078ef811 */
[----:B------:R-:W-:-:S04]  /*13e0*/  SHF.R.U32.HI R8, RZ, 0x3, R8 ;  /* 0x00000003ff087819 */ /* 0x000fc80000011608 */
[----:B------:R-:W-:Y:S02]  /*13f0*/  LOP3.LUT R2, R17, R8, RZ, 0x3c, !PT ;  /* 0x0000000811027212 */ /* 0x000fe400078e3cff */
[----:B------:R-:W-:-:S03]  /*1400*/  IADD3 R8, R227, 0x3100, RZ ;  /* 0x00003100e3087810 */ /* 0x000fc60007ffe0ff */
[----:B------:R-:W-:Y:S01]  /*1410*/  IMAD.IADD R228, R2, 0x1, R228 ;  /* 0x0000000102e47824 */ /* 0x000fe200078e02e4 */
[----:B------:R-:W-:-:S03]  /*1420*/  @P1 IADD3 R226, R8, -0x20, RZ ;  /* 0xffffffe008e21810 */ /* 0x000fc60007ffe0ff */
[----:B------:R-:W-:Y:S01]  /*1430*/  IMAD.SHL.U32 R228, R228, 0x2, RZ ;  /* 0x00000002e4e47824 */ /* 0x000fe200078e00ff */
[C---:B------:R-:W-:Y:S02]  /*1440*/  IADD3 R222, R226.reuse, 0x400, RZ ;  /* 0x00000400e2de7810 */ /* 0x040fe40007ffe0ff */
[----:B------:R-:W-:Y:S01]  /*1450*/  IADD3 R221, R226, 0x800, RZ ;  /* 0x00000800e2dd7810 */ /* 0x000fe20007ffe0ff */
[----:B------:R-:W-:Y:S01]  /*1460*/  IMAD R224, R0, 0x2, R228 ;  /* 0x0000000200e07824 */ /* 0x000fe200078e02e4 */
[----:B------:R-:W-:Y:S01]  /*1470*/  IADD3 R220, R226, 0xc00, RZ ;  /* 0x00000c00e2dc7810 */ /* 0x000fe20007ffe0ff */
[----:B------:R1:W2:Y:S04]  /*1480*/  LDSM.16.M88.4 R60, [R228+0x6100] ;  /* 0x00610000e43c783b */ /* 0x0002a80000000200 */
        /* <DEDUP_REMOVED lines=12> */
[----:B--23--:R-:W-:Y:S01]  /*1550*/  IMAD R6, R6, c[0x0][0x208], RZ ;  /* 0x0000820006067a24 */ /* 0x00cfe200078e02ff */
[----:B------:R-:W-:Y:S01]  /*1560*/  ISETP.GE.AND P1, PT, R37, c[0x0][0x1d4], PT ;  /* 0x0000750025007a0c */ /* 0x000fe20003f26270 */
[----:B------:R-:W-:-:S04]  /*1570*/  IMAD.WIDE.U32 R8, R231, c[0x0][0x208], RZ ;  /* 0x00008200e7087a25 */ /* 0x000fc800078e00ff */
[----:B------:R-:W-:Y:S02]  /*1580*/  IMAD R6, R231, c[0x0][0x20c], R6 ;  /* 0x00008300e7067a24 */ /* 0x000fe400078e0206 */
[----:B------:R-:W-:Y:S02]  /*1590*/  IMAD R5, R5, c[0x0][0x218], RZ ;  /* 0x0000860005057a24 */ /* 0x000fe400078e02ff */
[----:B------:R-:W-:Y:S02]  /*15a0*/  IMAD.IADD R7, R9, 0x1, R6 ;  /* 0x0000000109077824 */ /* 0x000fe400078e0206 */
[----:B------:R-:W-:Y:S02]  /*15b0*/  IMAD.MOV.U32 R6, RZ, RZ, R8 ;  /* 0x000000ffff067224 */ /* 0x000fe400078e0008 */
[C---:B------:R-:W-:Y:S02]  /*15c0*/  IMAD R5, R230.reuse, c[0x0][0x21c], R5 ;  /* 0x00008700e6057a24 */ /* 0x040fe400078e0205 */
[----:B------:R-:W-:-:S04]  /*15d0*/  IMAD.WIDE.U32 R6, R230, c[0x0][0x218], R6 ;  /* 0x00008600e6067a25 */ /* 0x000fc800078e0006 */
[----:B------:R-:W-:Y:S01]  /*15e0*/  IMAD.WIDE R14, R37, 0x2, RZ ;  /* 0x00000002250e7825 */ /* 0x000fe200078e02ff */
[----:B------:R-:W-:Y:S02]  /*15f0*/  IADD3 R9, P0, R6, UR20, RZ ;  /* 0x0000001406097c10 */ /* 0x000fe4000ff1e0ff */
[----:B------:R-:W-:Y:S02]  /*1600*/  SHF.R.S32.HI R6, RZ, 0x1f, R237 ;  /* 0x0000001fff067819 */ /* 0x000fe400000114ed */
[----:B------:R-:W-:Y:S01]  /*1610*/  IADD3.X R5, R7, UR5, R5, P0, !PT ;  /* 0x0000000507057c10 */ /* 0x000fe200087fe405 */
[----:B------:R-:W-:Y:S01]  /*1620*/  IMAD.SHL.U32 R7, R233, 0x2, RZ ;  /* 0x00000002e9077824 */ /* 0x000fe200078e00ff */
[C---:B------:R-:W-:Y:S02]  /*1630*/  LEA R8, P0, R9.reuse, c[0x0][0x1f8], 0x1 ;  /* 0x00007e0009087a11 */ /* 0x040fe400078008ff */
[----:B------:R-:W-:Y:S02]  /*1640*/  LEA.HI R6, R6, R237, RZ, 0x3 ;  /* 0x000000ed06067211 */ /* 0x000fe400078f18ff */
[----:B------:R-:W-:Y:S01]  /*1650*/  LEA.HI.X R9, R9, c[0x0][0x1fc], R5, 0x1, P0 ;  /* 0x00007f0009097a11 */ /* 0x000fe200000f0c05 */
[----:B-1----:R-:W1:Y:S01]  /*1660*/  SHFL.IDX PT, R10, R8, RZ, 0x1c1f ;  /* 0x001c1fff080a7589 */ /* 0x002e6200000e0000 */
[----:B------:R-:W-:-:S02]  /*1670*/  LOP3.LUT R6, R6, 0xfffffff8, RZ, 0xc0, !PT ;  /* 0xfffffff806067812 */ /* 0x000fc400078ec0ff */
[----:B------:R-:W-:Y:S01]  /*1680*/  SHF.R.S32.HI R5, RZ, 0x1f, R236 ;  /* 0x0000001fff057819 */ /* 0x000fe200000114ec */
[----:B------:R-:W2:Y:S02]  /*1690*/  SHFL.IDX PT, R11, R9, RZ, 0x1c1f ;  /* 0x001c1fff090b7589 */ /* 0x000ea400000e0000 */
[----:B------:R-:W-:Y:S01]  /*16a0*/  IMAD.WIDE R16, R6, 0x2, RZ ;  /* 0x0000000206107825 */ /* 0x000fe200078e02ff */
[----:B------:R-:W-:Y:S01]  /*16b0*/  LEA.HI R5, R5, R236, RZ, 0x3 ;  /* 0x000000ec05057211 */ /* 0x000fe200078f18ff */
[----:B------:R-:W3:Y:S03]  /*16c0*/  SHFL.IDX PT, R8, R8, 0x1, 0x1c1f ;  /* 0x003c1f0008087f89 */ /* 0x000ee600000e0000 */
[----:B------:R-:W-:Y:S01]  /*16d0*/  LOP3.LUT R5, R5, 0xfffffff8, RZ, 0xc0, !PT ;  /* 0xfffffff805057812 */ /* 0x000fe200078ec0ff */
[----:B------:R-:W5:Y:S04]  /*16e0*/  SHFL.IDX PT, R9, R9, 0x1, 0x1c1f ;  /* 0x003c1f0009097f89 */ /* 0x000f6800000e0000 */
[----:B------:R-:W-:Y:S01]  /*16f0*/  IMAD.WIDE R18, R5, 0x2, RZ ;  /* 0x0000000205127825 */ /* 0x000fe200078e02ff */
[----:B-1----:R-:W-:-:S05]  /*1700*/  IADD3 R12, P0, R10, R14, RZ ;  /* 0x0000000e0a0c7210 */ /* 0x002fca0007f1e0ff */
[----:B--2---:R-:W-:Y:S01]  /*1710*/  IMAD.X R13, R11, 0x1, R15, P0 ;  /* 0x000000010b0d7824 */ /* 0x004fe200000e060f */
[----:B------:R-:W-:Y:S02]  /*1720*/  ISETP.LT.OR P0, PT, R4, 0x1, P1 ;  /* 0x000000010400780c */ /* 0x000fe40000f01670 */
[----:B------:R-:W-:-:S11]  /*1730*/  ISETP.GE.AND P1, PT, R237, c[0x0][0x1d4], PT ;  /* 0x00007500ed007a0c */ /* 0x000fd60003f26270 */
[----:B------:R1:W-:Y:S02]  /*1740*/  LDGSTS.E.BYPASS.LTC128B.128 [R7+0x100], [R12.64], !P0 ;  /* 0x001000000c077fae */ /* 0x0003e4000c101d4c */
[----:B-1----:R-:W-:-:S05]  /*1750*/  IADD3 R12, P0, R10, R16, RZ ;  /* 0x000000100a0c7210 */ /* 0x002fca0007f1e0ff */
[----:B------:R-:W-:Y:S01]  /*1760*/  IMAD.X R13, R11, 0x1, R17, P0 ;  /* 0x000000010b0d7824 */ /* 0x000fe200000e0611 */
[----:B---3--:R-:W-:-:S05]  /*1770*/  IADD3 R14, P0, R14, R8, RZ ;  /* 0x000000080e0e7210 */ /* 0x008fca0007f1e0ff */
[----:B-----5:R-:W-:Y:S01]  /*1780*/  IMAD.X R15, R15, 0x1, R9, P0 ;  /* 0x000000010f0f7824 */ /* 0x020fe200000e0609 */
[----:B------:R-:W-:-:S05]  /*1790*/  IADD3 R10, P0, R10, R18, RZ ;  /* 0x000000120a0a7210 */ /* 0x000fca0007f1e0ff */
[----:B------:R-:W-:Y:S01]  /*17a0*/  IMAD.X R11, R11, 0x1, R19, P0 ;  /* 0x000000010b0b7824 */ /* 0x000fe200000e0613 */
[----:B------:R-:W-:-:S05]  /*17b0*/  IADD3 R16, P0, R16, R8, RZ ;  /* 0x0000000810107210 */ /* 0x000fca0007f1e0ff */
[----:B------:R-:W-:Y:S01]  /*17c0*/  IMAD.X R17, R17, 0x1, R9, P0 ;  /* 0x0000000111117824 */ /* 0x000fe200000e0609 */
[----:B------:R-:W-:-:S05]  /*17d0*/  IADD3 R8, P0, R18, R8, RZ ;  /* 0x0000000812087210 */ /* 0x000fca0007f1e0ff */
[----:B------:R-:W-:Y:S01]  /*17e0*/  IMAD.X R9, R19, 0x1, R9, P0 ;  /* 0x0000000113097824 */ /* 0x000fe200000e0609 */
[C---:B------:R-:W-:Y:S02]  /*17f0*/  ISETP.LT.OR P0, PT, R4.reuse, 0x1, P1 ;  /* 0x000000010400780c */ /* 0x040fe40000f01670 */
[----:B------:R-:W-:-:S11]  /*1800*/  ISETP.LT.OR P1, PT, R4, 0x21, P1 ;  /* 0x000000210400780c */ /* 0x000fd60000f21670 */
[----:B------:R1:W-:Y:S01]  /*1810*/  LDGSTS.E.BYPASS.LTC128B.128 [R7+0x1100], [R12.64], !P0 ;  /* 0x011000000c077fae */ /* 0x0003e2000c101d4c */
[----:B------:R-:W-:-:S04]  /*1820*/  ISETP.GE.AND P0, PT, R236, c[0x0][0x1d4], PT ;  /* 0x00007500ec007a0c */ /* 0x000fc80003f06270 */
[C---:B------:R-:W-:Y:S02]  /*1830*/  ISETP.LT.OR P6, PT, R4.reuse, 0x1, P0 ;  /* 0x000000010400780c */ /* 0x040fe400007c1670 */
[----:B------:R-:W-:-:S11]  /*1840*/  ISETP.LT.OR P0, PT, R4, 0x21, P0 ;  /* 0x000000210400780c */ /* 0x000fd60000701670 */
[----:B------:R1:W-:Y:S01]  /*1850*/  LDGSTS.E.BYPASS.LTC128B.128 [R7+0x2100], [R10.64], !P6 ;  /* 0x021000000a077fae */ /* 0x0003e2000f101d4c */
[----:B------:R-:W-:-:S04]  /*1860*/  ISETP.GE.AND P6, PT, R37, c[0x0][0x1d4], PT ;  /* 0x0000750025007a0c */ /* 0x000fc80003fc6270 */
[----:B------:R-:W-:-:S13]  /*1870*/  ISETP.LT.OR P6, PT, R4, 0x21, P6 ;  /* 0x000000210400780c */ /* 0x000fda00037c1670 */
[----:B------:R1:W-:Y:S04]  /*1880*/  LDGSTS.E.BYPASS.LTC128B.128 [R7+0x900], [R14.64], !P6 ;  /* 0x009000000e077fae */ /* 0x0003e8000f101d4c */
[----:B------:R1:W-:Y:S04]  /*1890*/  LDGSTS.E.BYPASS.LTC128B.128 [R7+0x1900], [R16.64], !P1 ;  /* 0x0190000010077fae */ /* 0x0003e8000c901d4c */
[----:B------:R1:W-:Y:S02]  /*18a0*/  LDGSTS.E.BYPASS.LTC128B.128 [R7+0x2900], [R8.64], !P0 ;  /* 0x0290000008077fae */ /* 0x0003e4000c101d4c */
.L_x_855:
[C---:B-1234-:R-:W-:Y:S01]  /*18b0*/  HMMA.16816.F32 R28, R64.reuse, R88, RZ ;  /* 0x00000058401c723c */ /* 0x05efe200000018ff */
[----:B------:R-:W-:Y:S01]  /*18c0*/  LDSM.16.M88.4 R116, [R228+0x9100] ;  /* 0x00910000e474783b */ /* 0x000fe20000000200 */
[----:B------:R-:W-:Y:S01]  /*18d0*/  UISETP.GE.AND UP0, UPT, UR9, 0x41, UPT ;  /* 0x000000410900788c */ /* 0x000fe2000bf06270 */
[----:B------:R-:W-:Y:S01]  /*18e0*/  IMAD R39, R120, 0x20, R39 ;  /* 0x0000002078277824 */ /* 0x000fe200078e0227 */
[C---:B------:R-:W-:Y:S01]  /*18f0*/  IADD3 R219, R226.reuse, 0x1000, RZ ;  /* 0x00001000e2db7810 */ /* 0x040fe20007ffe0ff */
[----:B------:R-:W1:Y:S01]  /*1900*/  LDSM.16.M88.4 R112, [R227+0x4100] ;  /* 0x00410000e370783b */ /* 0x000e620000000200 */
[----:B------:R-:W-:Y:S01]  /*1910*/  IADD3 R218, R226, 0x1400, RZ ;  /* 0x00001400e2da7810 */ /* 0x000fe20007ffe0ff */
[----:B------:R-:W-:Y:S01]  /*1920*/  IMAD.IADD R2, R2, 0x1, R39 ;  /* 0x0000000102027824 */ /* 0x000fe200078e0227 */
[----:B------:R-:W-:Y:S01]  /*1930*/  HMMA.16816.F32 R20, R64, R80, RZ ;  /* 0x000000504014723c */ /* 0x000fe200000018ff */
[----:B------:R-:W2:Y:S01]  /*1940*/  LDSM.16.M88.4 R108, [R227+0x4500] ;  /* 0x00450000e36c783b */ /* 0x000ea20000000200 */
[----:B------:R-:W-:-:S02]  /*1950*/  PLOP3.LUT P0, PT, PT, PT, UP0, 0x40, 0x0 ;  /* 0x000000000000781c */ /* 0x000fc40003f0e808 */
[C---:B------:R-:W-:Y:S01]  /*1960*/  IADD3 R217, R226.reuse, 0x1800, RZ ;  /* 0x00001800e2d97810 */ /* 0x040fe20007ffe0ff */
[----:B------:R-:W3:Y:S01]  /*1970*/  LDSM.16.M88.4 R104, [R227+0x4900] ;  /* 0x00490000e368783b */ /* 0x000ee20000000200 */
[C---:B------:R-:W-:Y:S02]  /*1980*/  IADD3 R216, R226.reuse, 0x1c00, RZ ;  /* 0x00001c00e2d87810 */ /* 0x040fe40007ffe0ff */
[----:B------:R-:W-:Y:S01]  /*1990*/  HMMA.16816.F32 R12, R64, R72, RZ ;  /* 0x00000048400c723c */ /* 0x000fe200000018ff */
[----:B------:R-:W4:Y:S01]  /*19a0*/  LDSM.16.M88.4 R100, [R227+0x4d00] ;  /* 0x004d0000e364783b */ /* 0x000f220000000200 */
[C---:B------:R-:W-:Y:S02]  /*19b0*/  IADD3 R215, R226.reuse, 0x2000, RZ ;  /* 0x00002000e2d77810 */ /* 0x040fe40007ffe0ff */
[C---:B------:R-:W-:Y:S01]  /*19c0*/  IADD3 R214, R226.reuse, 0x2400, RZ ;  /* 0x00002400e2d67810 */ /* 0x040fe20007ffe0ff */
[----:B------:R-:W0:Y:S01]  /*19d0*/  LDGDEPBAR ;  /* 0x00000000000079af */ /* 0x000e220000000000 */
[----:B------:R-:W-:-:S02]  /*19e0*/  IADD3 R213, R226, 0x2800, RZ ;  /* 0x00002800e2d57810 */ /* 0x000fc40007ffe0ff */
[----:B------:R-:W-:Y:S01]  /*19f0*/  HMMA.16816.F32 R24, R64, R90, RZ ;  /* 0x0000005a4018723c */ /* 0x000fe200000018ff */
[----:B------:R-:W-:-:S07]  /*1a00*/  IADD3 R212, R226, 0x2c00, RZ ;  /* 0x00002c00e2d47810 */ /* 0x000fce0007ffe0ff */
[C---:B------:R-:W-:Y:S08]  /*1a10*/  HMMA.16816.F32 R16, R64.reuse, R82, RZ ;  /* 0x000000524010723c */ /* 0x040ff000000018ff */
[----:B------:R-:W-:Y:S08]  /*1a20*/  HMMA.16816.F32 R8, R64, R74, RZ ;  /* 0x0000004a4008723c */ /* 0x000ff000000018ff */
[C---:B------:R-:W-:Y:S08]  /*1a30*/  HMMA.16816.F32 R92, R60.reuse, R88, RZ ;  /* 0x000000583c5c723c */ /* 0x040ff000000018ff */
[C---:B------:R-:W-:Y:S08]  /*1a40*/  HMMA.16816.F32 R84, R60.reuse, R80, RZ ;  /* 0x000000503c54723c */ /* 0x040ff000000018ff */
[----:B------:R-:W-:Y:S08]  /*1a50*/  HMMA.16816.F32 R76, R60, R72, RZ ;  /* 0x000000483c4c723c */ /* 0x000ff000000018ff */
[-C--:B------:R-:W-:Y:S08]  /*1a60*/  HMMA.16816.F32 R4, R64, R96.reuse, RZ ;  /* 0x000000604004723c */ /* 0x080ff000000018ff */
[C---:B------:R-:W-:Y:S08]  /*1a70*/  HMMA.16816.F32 R68, R60.reuse, R96, RZ ;  /* 0x000000603c44723c */ /* 0x040ff000000018ff */
[C---:B------:R-:W-:Y:S08]  /*1a80*/  HMMA.16816.F32 R88, R60.reuse, R90, RZ ;  /* 0x0000005a3c58723c */ /* 0x040ff000000018ff */
[C---:B------:R-:W-:Y:S08]  /*1a90*/  HMMA.16816.F32 R80, R60.reuse, R82, RZ ;  /* 0x000000523c50723c */ /* 0x040ff000000018ff */
[----:B------:R-:W-:Y:S08]  /*1aa0*/  HMMA.16816.F32 R72, R60, R74, RZ ;  /* 0x0000004a3c48723c */ /* 0x000ff000000018ff */
[-C--:B------:R-:W-:Y:S08]  /*1ab0*/  HMMA.16816.F32 R64, R64, R98.reuse, RZ ;  /* 0x000000624040723c */ /* 0x080ff000000018ff */
[----:B------:R-:W-:Y:S01]  /*1ac0*/  HMMA.16816.F32 R60, R60, R98, RZ ;  /* 0x000000623c3c723c */ /* 0x000fe200000018ff */
[----:B------:R-:W5:Y:S07]  /*1ad0*/  LDSM.16.M88.4 R96, [R228+0x8100] ;  /* 0x00810000e460783b */ /* 0x000f6e0000000200 */
        /* <DEDUP_REMOVED lines=8> */
[----:B------:R-:W-:Y:S07]  /*1b60*/  LDSM.16.M88.4 R56, [R224+0x9100] ;  /* 0x00910000e038783b */ /* 0x000fee0000000200 */
[C---:B------:R-:W-:Y:S08]  /*1b70*/  HMMA.16816.F32 R92, R32.reuse, R52, R92 ;  /* 0x00000034205c723c */ /* 0x040ff0000000185c */
[C---:B------:R-:W-:Y:S08]  /*1b80*/  HMMA.16816.F32 R84, R32.reuse, R48, R84 ;  /* 0x000000302054723c */ /* 0x040ff00000001854 */
[C---:B------:R-:W-:Y:S08]  /*1b90*/  HMMA.16816.F32 R76, R32.reuse, R44, R76 ;  /* 0x0000002c204c723c */ /* 0x040ff0000000184c */
[C---:B------:R-:W-:Y:S08]  /*1ba0*/  HMMA.16816.F32 R68, R32.reuse, R40, R68 ;  /* 0x000000282044723c */ /* 0x040ff00000001844 */
[C---:B------:R-:W-:Y:S01]  /*1bb0*/  HMMA.16816.F32 R88, R32.reuse, R54, R88 ;  /* 0x000000362058723c */ /* 0x040fe20000001858 */
[----:B------:R-:W3:Y:S07]  /*1bc0*/  LDSM.16.M88.4 R52, [R226+0x1000] ;  /* 0x00100000e234783b */ /* 0x000eee0000000200 */
[C---:B------:R-:W-:Y:S01]  /*1bd0*/  HMMA.16816.F32 R80, R32.reuse, R50, R80 ;  /* 0x000000322050723c */ /* 0x040fe20000001850 */
[----:B------:R-:W3:Y:S07]  /*1be0*/  LDSM.16.M88.4 R48, [R226+0x1400] ;  /* 0x00140000e230783b */ /* 0x000eee0000000200 */
[C---:B------:R-:W-:Y:S01]  /*1bf0*/  HMMA.16816.F32 R72, R32.reuse, R46, R72 ;  /* 0x0000002e2048723c */ /* 0x040fe20000001848 */
[----:B------:R-:W3:Y:S07]  /*1c00*/  LDSM.16.M88.4 R44, [R226+0x1800] ;  /* 0x00180000e22c783b */ /* 0x000eee0000000200 */
[----:B------:R-:W-:Y:S01]  /*1c10*/  HMMA.16816.F32 R60, R32, R42, R60 ;  /* 0x0000002a203c723c */ /* 0x000fe2000000183c */
[----:B------:R-:W4:Y:S04]  /*1c20*/  LDSM.16.M88.4 R40, [R226+0x1c00] ;  /* 0x001c0000e228783b */ /* 0x000f280000000200 */
[----:B------:R-:W4:Y:S03]  /*1c30*/  LDSM.16.M88.4 R32, [R224+0x8100] ;  /* 0x00810000e020783b */ /* 0x000f260000000200 */
[C---:B-1----:R-:W-:Y:S08]  /*1c40*/  HMMA.16816.F32 R28, R116.reuse, R112, R28 ;  /* 0x00000070741c723c */ /* 0x042ff0000000181c */
[C---:B--2---:R-:W-:Y:S08]  /*1c50*/  HMMA.16816.F32 R20, R116.reuse, R108, R20 ;  /* 0x0000006c7414723c */ /* 0x044ff00000001814 */
[C---:B------:R-:W-:Y:S08]  /*1c60*/  HMMA.16816.F32 R24, R116.reuse, R114, R24 ;  /* 0x000000727418723c */ /* 0x040ff00000001818 */
[C---:B------:R-:W-:Y:S08]  /*1c70*/  HMMA.16816.F32 R16, R116.reuse, R110, R16 ;  /* 0x0000006e7410723c */ /* 0x040ff00000001810 */
[C---:B---3--:R-:W-:Y:S08]  /*1c80*/  HMMA.16816.F32 R12, R116.reuse, R104, R12 ;  /* 0x00000068740c723c */ /* 0x048ff0000000180c */
[C---:B----4-:R-:W-:Y:S08]  /*1c90*/  HMMA.16816.F32 R4, R116.reuse, R100, R4 ;  /* 0x000000647404723c */ /* 0x050ff00000001804 */
[C---:B------:R-:W-:Y:S08]  /*1ca0*/  HMMA.16816.F32 R8, R116.reuse, R106, R8 ;  /* 0x0000006a7408723c */ /* 0x040ff00000001808 */
[----:B------:R-:W-:Y:S01]  /*1cb0*/  HMMA.16816.F32 R64, R116, R102, R64 ;  /* 0x000000667440723c */ /* 0x000fe20000001840 */
[----:B------:R-:W-:Y:S07]  /*1cc0*/  LDSM.16.M88.4 R116, [R228+0xa100] ;  /* 0x00a10000e474783b */ /* 0x000fee0000000200 */
[C---:B-----5:R-:W-:Y:S08]  /*1cd0*/  HMMA.16816.F32 R92, R96.reuse, R112, R92 ;  /* 0x00000070605c723c */ /* 0x060ff0000000185c */
[C---:B------:R-:W-:Y:S01]  /*1ce0*/  HMMA.16816.F32 R88, R96.reuse, R114, R88 ;  /* 0x000000726058723c */ /* 0x040fe20000001858 */
[----:B------:R-:W-:Y:S07]  /*1cf0*/  LDSM.16.M88.4 R112, [R228+0xb100] ;  /* 0x00b10000e470783b */ /* 0x000fee0000000200 */
[C---:B------:R-:W-:Y:S08]  /*1d00*/  HMMA.16816.F32 R84, R96.reuse, R108, R84 ;  /* 0x0000006c6054723c */ /* 0x040ff00000001854 */
[C---:B------:R-:W-:Y:S01]  /*1d10*/  HMMA.16816.F32 R80, R96.reuse, R110, R80 ;  /* 0x0000006e6050723c */ /* 0x040fe20000001850 */
[----:B------:R-:W1:Y:S07]  /*1d20*/  LDSM.16.M88.4 R108, [R227+0x5100] ;  /* 0x00510000e36c783b */ /* 0x000e6e0000000200 */
[C---:B------:R-:W-:Y:S08]  /*1d30*/  HMMA.16816.F32 R76, R96.reuse, R104, R76 ;  /* 0x00000068604c723c */ /* 0x040ff0000000184c */
[C---:B------:R-:W-:Y:S01]  /*1d40*/  HMMA.16816.F32 R72, R96.reuse, R106, R72 ;  /* 0x0000006a6048723c */ /* 0x040fe20000001848 */
[----:B------:R-:W2:Y:S07]  /*1d50*/  LDSM.16.M88.4 R104, [R227+0x5500] ;  /* 0x00550000e368783b */ /* 0x000eae0000000200 */
[C---:B------:R-:W-:Y:S08]  /*1d60*/  HMMA.16816.F32 R68, R96.reuse, R100, R68 ;  /* 0x000000646044723c */ /* 0x040ff00000001844 */
[----:B------:R-:W-:Y:S01]  /*1d70*/  HMMA.16816.F32 R60, R96, R102, R60 ;  /* 0x00000066603c723c */ /* 0x000fe2000000183c */
[----:B------:R-:W3:Y:S04]  /*1d80*/  LDSM.16.M88.4 R100, [R227+0x5900] ;  /* 0x00590000e364783b */ /* 0x000ee80000000200 */
[----:B------:R-:W4:Y:S03]  /*1d90*/  LDSM.16.M88.4 R96, [R227+0x5d00] ;  /* 0x005d0000e360783b */ /* 0x000f260000000200 */
        /* <DEDUP_REMOVED lines=10> */
[C---:B------:R-:W-:Y:S01]  /*1e40*/  HMMA.16816.F32 R88, R32.reuse, R54, R88 ;  /* 0x000000362058723c */ /* 0x040fe20000001858 */
[----:B------:R-:W-:Y:S07]  /*1e50*/  LDSM.16.M88.4 R52, [R224+0xb100] ;  /* 0x00b10000e034783b */ /* 0x000fee0000000200 */
[C---:B------:R-:W-:Y:S08]  /*1e60*/  HMMA.16816.F32 R84, R32.reuse, R48, R84 ;  /* 0x000000302054723c */ /* 0x040ff00000001854 */
[C---:B------:R-:W-:Y:S01]  /*1e70*/  HMMA.16816.F32 R80, R32.reuse, R50, R80 ;  /* 0x000000322050723c */ /* 0x040fe20000001850 */
[----:B------:R-:W5:Y:S07]  /*1e80*/  LDSM.16.M88.4 R48, [R226+0x2000] ;  /* 0x00200000e230783b */ /* 0x000f6e0000000200 */
[C---:B------:R-:W-:Y:S08]  /*1e90*/  HMMA.16816.F32 R76, R32.reuse, R44, R76 ;  /* 0x0000002c204c723c */ /* 0x040ff0000000184c */
[C---:B------:R-:W-:Y:S01]  /*1ea0*/  HMMA.16816.F32 R72, R32.reuse, R46, R72 ;  /* 0x0000002e2048723c */ /* 0x040fe20000001848 */
[----:B------:R-:W2:Y:S07]  /*1eb0*/  LDSM.16.M88.4 R44, [R226+0x2400] ;  /* 0x00240000e22c783b */ /* 0x000eae0000000200 */
[C---:B------:R-:W-:Y:S08]  /*1ec0*/  HMMA.16816.F32 R68, R32.reuse, R40, R68 ;  /* 0x000000282044723c */ /* 0x040ff00000001844 */
[----:B------:R-:W-:Y:S01]  /*1ed0*/  HMMA.16816.F32 R60, R32, R42, R60 ;  /* 0x0000002a203c723c */ /* 0x000fe2000000183c */
[----:B------:R-:W3:Y:S04]  /*1ee0*/  LDSM.16.M88.4 R40, [R226+0x2800] ;  /* 0x00280000e228783b */ /* 0x000ee80000000200 */
[----:B------:R-:W4:Y:S01]  /*1ef0*/  LDSM.16.M88.4 R32, [R226+0x2c00] ;  /* 0x002c0000e220783b */ /* 0x000f220000000200 */
[----:B------:R-:W-:-:S04]  /*1f00*/  DEPBAR.LE SB0, 0x0 ;  /* 0x000080000000791a */ /* 0x000fc80000000000 */
[C---:B-1----:R-:W-:Y:S08]  /*1f10*/  HMMA.16816.F32 R28, R112.reuse, R108, R28 ;  /* 0x0000006c701c723c */ /* 0x042ff0000000181c */
[C---:B------:R-:W-:Y:S08]  /*1f20*/  HMMA.16816.F32 R24, R112.reuse, R110, R24 ;  /* 0x0000006e7018723c */ /* 0x040ff00000001818 */
[C---:B--2---:R-:W-:Y:S08]  /*1f30*/  HMMA.16816.F32 R20, R112.reuse, R104, R20 ;  /* 0x000000687014723c */ /* 0x044ff00000001814 */
[C---:B------:R-:W-:Y:S08]  /*1f40*/  HMMA.16816.F32 R16, R112.reuse, R106, R16 ;  /* 0x0000006a7010723c */ /* 0x040ff00000001810 */
[C---:B---3--:R-:W-:Y:S08]  /*1f50*/  HMMA.16816.F32 R12, R112.reuse, R100, R12 ;  /* 0x00000064700c723c */ /* 0x048ff0000000180c */
[C---:B------:R-:W-:Y:S08]  /*1f60*/  HMMA.16816.F32 R8, R112.reuse, R102, R8 ;  /* 0x000000667008723c */ /* 0x040ff00000001808 */
[C---:B----4-:R-:W-:Y:S08]  /*1f70*/  HMMA.16816.F32 R4, R112.reuse, R96, R4 ;  /* 0x000000607004723c */ /* 0x050ff00000001804 */
        /* <DEDUP_REMOVED lines=9> */
[C---:B-----5:R-:W-:Y:S08]  /*2010*/  HMMA.16816.F32 R28, R52.reuse, R48, R28 ;  /* 0x00000030341c723c */ /* 0x060ff0000000181c */
[C---:B------:R-:W-:Y:S08]  /*2020*/  HMMA.16816.F32 R24, R52.reuse, R50, R24 ;  /* 0x000000323418723c */ /* 0x040ff00000001818 */
[C---:B------:R-:W-:Y:S08]  /*2030*/  HMMA.16816.F32 R20, R52.reuse, R44, R20 ;  /* 0x0000002c3414723c */ /* 0x040ff00000001814 */
        /* <DEDUP_REMOVED lines=13> */
[----:B------:R-:W-:Y:S06]  /*2110*/  BAR.SYNC.DEFER_BLOCKING 0x0 ;  /* 0x0000000000007b1d */ /* 0x000fec0000010000 */
[----:B------:R-:W-:Y:S05]  /*2120*/  @P0 BRA `(.L_x_856) ;  /* 0x0000047000000947 */ /* 0x000fea0003800000 */
        /* <DEDUP_REMOVED lines=14> */
[----:B------:R-:W-:Y:S01]  /*2210*/  SHF.R.S32.HI R44, RZ, 0x1f, R237 ;  /* 0x0000001fff2c7819 */ /* 0x000fe200000114ed */
[----:B------:R-:W-:Y:S01]  /*2220*/  IMAD.WIDE R46, R37, 0x2, RZ ;  /* 0x00000002252e7825 */ /* 0x000fe200078e02ff */
[----:B------:R-:W-:Y:S02]  /*2230*/  SEL R41, RZ, 0x10, P3 ;  /* 0x00000010ff297807 */ /* 0x000fe40001800000 */
[----:B------:R-:W-:Y:S01]  /*2240*/  LEA.HI R44, R44, R237, RZ, 0x3 ;  /* 0x000000ed2c2c7211 */ /* 0x000fe200078f18ff */
[----:B------:R-:W-:Y:S01]  /*2250*/  IMAD R231, R32, c[0x0][0x2b8], R231 ;  /* 0x0000ae0020e77a24 */ /* 0x000fe200078e02e7 */
[----:B------:R-:W-:Y:S02]  /*2260*/  IADD3 R48, -R41, 0x10, RZ ;  /* 0x0000001029307810 */ /* 0x000fe40007ffe1ff */
[----:B------:R-:W-:-:S02]  /*2270*/  SEL R40, RZ, 0x10, P4 ;  /* 0x00000010ff287807 */ /* 0x000fc40002000000 */
[----:B------:R-:W-:Y:S02]  /*2280*/  SHF.R.S32.HI R32, RZ, 0x1f, R231 ;  /* 0x0000001fff207819 */ /* 0x000fe400000114e7 */
[----:B------:R-:W-:Y:S02]  /*2290*/  LOP3.LUT R44, R44, 0xfffffff8, RZ, 0xc0, !PT ;  /* 0xfffffff82c2c7812 */ /* 0x000fe400078ec0ff */
[----:B------:R-:W-:Y:S01]  /*22a0*/  LOP3.LUT R48, R48, 0xf, RZ, 0xc0, !PT ;  /* 0x0000000f30307812 */ /* 0x000fe200078ec0ff */
[----:B------:R-:W-:Y:S01]  /*22b0*/  IMAD R32, R32, c[0x0][0x1e0], RZ ;  /* 0x0000780020207a24 */ /* 0x000fe200078e02ff */
[----:B------:R-:W-:Y:S01]  /*22c0*/  IADD3 R33, -R38, 0x10, RZ ;  /* 0x0000001026217810 */ /* 0x000fe20007ffe1ff */
[----:B------:R-:W-:Y:S01]  /*22d0*/  IMAD.WIDE R44, R44, 0x2, RZ ;  /* 0x000000022c2c7825 */ /* 0x000fe200078e02ff */
[----:B------:R-:W-:Y:S02]  /*22e0*/  ISETP.NE.U32.AND P6, PT, R41, RZ, PT ;  /* 0x000000ff2900720c */ /* 0x000fe40003fc5070 */
[----:B------:R-:W-:Y:S01]  /*22f0*/  LOP3.LUT R33, R33, 0xf, RZ, 0xc0, !PT ;  /* 0x0000000f21217812 */ /* 0x000fe200078ec0ff */
[----:B------:R-:W-:-:S02]  /*2300*/  IMAD R32, R231, c[0x0][0x1e4], R32 ;  /* 0x00007900e7207a24 */ /* 0x000fc400078e0220 */
[----:B-1----:R-:W-:-:S04]  /*2310*/  IMAD.WIDE.U32 R34, R231, c[0x0][0x1e0], RZ ;  /* 0x00007800e7227a25 */ /* 0x002fc800078e00ff */
[----:B------:R-:W-:Y:S01]  /*2320*/  IMAD.IADD R35, R35, 0x1, R32 ;  /* 0x0000000123237824 */ /* 0x000fe200078e0220 */
[----:B--2---:R-:W-:-:S03]  /*2330*/  SHF.R.S32.HI R32, RZ, 0x1f, R230 ;  /* 0x0000001fff207819 */ /* 0x004fc600000114e6 */
[----:B------:R-:W-:-:S04]  /*2340*/  IMAD.WIDE.U32 R34, R230, c[0x0][0x1f0], R34 ;  /* 0x00007c00e6227a25 */ /* 0x000fc800078e0022 */
[----:B------:R-:W-:Y:S01]  /*2350*/  IMAD R32, R32, c[0x0][0x1f0], RZ ;  /* 0x00007c0020207a24 */ /* 0x000fe200078e02ff */
[----:B------:R-:W-:Y:S02]  /*2360*/  IADD3 R43, P0, R34, UR18, RZ ;  /* 0x00000012222b7c10 */ /* 0x000fe4000ff1e0ff */
[----:B------:R-:W-:Y:S01]  /*2370*/  IADD3 R34, -R40, 0x10, RZ ;  /* 0x0000001028227810 */ /* 0x000fe20007ffe1ff */
[----:B------:R-:W-:-:S03]  /*2380*/  IMAD R32, R230, c[0x0][0x1f4], R32 ;  /* 0x00007d00e6207a24 */ /* 0x000fc600078e0220 */
[----:B------:R-:W-:Y:S02]  /*2390*/  LOP3.LUT R34, R34, 0xf, RZ, 0xc0, !PT ;  /* 0x0000000f22227812 */ /* 0x000fe400078ec0ff */
[----:B------:R-:W-:Y:S02]  /*23a0*/  IADD3.X R32, R35, UR16, R32, P0, !PT ;  /* 0x0000001023207c10 */ /* 0x000fe400087fe420 */
[----:B------:R-:W-:-:S04]  /*23b0*/  LEA R42, P0, R43, c[0x0][0x1c8], 0x1 ;  /* 0x000072002b2a7a11 */ /* 0x000fc800078008ff */
[----:B------:R-:W-:Y:S01]  /*23c0*/  LEA.HI.X R43, R43, c[0x0][0x1cc], R32, 0x1, P0 ;  /* 0x000073002b2b7a11 */ /* 0x000fe200000f0c20 */
[----:B------:R-:W1:Y:S01]  /*23d0*/  SHFL.IDX PT, R35, R42, 0x1, 0x1c1f ;  /* 0x003c1f002a237f89 */ /* 0x000e6200000e0000 */
[----:B------:R-:W-:-:S03]  /*23e0*/  SHF.R.S32.HI R32, RZ, 0x1f, R236 ;  /* 0x0000001fff207819 */ /* 0x000fc600000114ec */
[----:B------:R-:W2:Y:S01]  /*23f0*/  SHFL.IDX PT, R39, R43, 0x1, 0x1c1f ;  /* 0x003c1f002b277f89 */ /* 0x000ea200000e0000 */
[----:B------:R-:W-:-:S03]  /*2400*/  LEA.HI R32, R32, R236, RZ, 0x3 ;  /* 0x000000ec20207211 */ /* 0x000fc600078f18ff */
[----:B------:R-:W3:Y:S01]  /*2410*/  SHFL.IDX PT, R42, R42, RZ, 0x1c1f ;  /* 0x001c1fff2a2a7589 */ /* 0x000ee200000e0000 */
[----:B------:R-:W-:-:S03]  /*2420*/  LOP3.LUT R32, R32, 0xfffffff8, RZ, 0xc0, !PT ;  /* 0xfffffff820207812 */ /* 0x000fc600078ec0ff */
[----:B------:R-:W4:Y:S02]  /*2430*/  SHFL.IDX PT, R43, R43, RZ, 0x1c1f ;  /* 0x001c1fff2b2b7589 */ /* 0x000f2400000e0000 */
[----:B------:R-:W-:Y:S01]  /*2440*/  IMAD.WIDE R50, R32, 0x2, RZ ;  /* 0x0000000220327825 */ /* 0x000fe200078e02ff */
[----:B-1----:R-:W-:-:S04]  /*2450*/  IADD3 R48, P1, P0, R48, R35, R46 ;  /* 0x0000002330307210 */ /* 0x002fc8000783e02e */
[----:B--2---:R-:W-:Y:S02]  /*2460*/  IADD3.X R49, RZ, R39, R47, P1, P0 ;  /* 0x00000027ff317210 */ /* 0x004fe40000fe042f */
[----:B------:R-:W-:Y:S01]  /*2470*/  IADD3 R52, P1, P0, R34, R35, R44 ;  /* 0x0000002322347210 */ /* 0x000fe2000783e02c */
[----:B------:R-:W-:-:S03]  /*2480*/  IMAD.SHL.U32 R34, R233, 0x2, RZ ;  /* 0x00000002e9227824 */ /* 0x000fc600078e00ff */
[----:B------:R-:W-:Y:S02]  /*2490*/  IADD3.X R53, RZ, R39, R45, P1, P0 ;  /* 0x00000027ff357210 */ /* 0x000fe40000fe042d */
[----:B------:R-:W-:-:S04]  /*24a0*/  IADD3 R32, P1, P0, R33, R35, R50 ;  /* 0x0000002321207210 */ /* 0x000fc8000783e032 */
[----:B------:R-:W-:Y:S02]  /*24b0*/  IADD3.X R33, RZ, R39, R51, P1, P0 ;  /* 0x00000027ff217210 */ /* 0x000fe40000fe0433 */
[-C--:B---3--:R-:W-:Y:S02]  /*24c0*/  IADD3 R44, P0, R44, R42.reuse, RZ ;  /* 0x0000002a2c2c7210 */ /* 0x088fe40007f1e0ff */
[----:B------:R-:W-:-:S03]  /*24d0*/  IADD3 R46, P1, R46, R42, RZ ;  /* 0x0000002a2e2e7210 */ /* 0x000fc60007f3e0ff */
[--C-:B----4-:R-:W-:Y:S01]  /*24e0*/  IMAD.X R45, R45, 0x1, R43.reuse, P0 ;  /* 0x000000012d2d7824 */ /* 0x110fe200000e062b */
        /* <DEDUP_REMOVED lines=11> */
.L_x_856:
[----:B------:R-:W-:Y:S01]  /*25a0*/  SHF.R.S32.HI R238, RZ, 0x1f, R3 ;  /* 0x0000001fffee7819 */ /* 0x000fe20000011403 */
[----:B-1----:R-:W-:Y:S01]  /*25b0*/  IMAD.U32 R45, RZ, RZ, UR17 ;  /* 0x00000011ff2d7e24 */ /* 0x002fe2000f8e00ff */
[----:B------:R-:W0:Y:S01]  /*25c0*/  LDGDEPBAR ;  /* 0x00000000000079af */ /* 0x000e220000000000 */
[----:B------:R-:W-:Y:S01]  /*25d0*/  IMAD.SHL.U32 R225, R2, 0x2, RZ ;  /* 0x0000000202e17824 */ /* 0x000fe200078e00ff */
[----:B------:R-:W-:-:S03]  /*25e0*/  LEA.HI R238, R238, R3, RZ, 0x2 ;  /* 0x00000003eeee7211 */ /* 0x000fc600078f10ff */
[----:B------:R-:W-:Y:S01]  /*25f0*/  IMAD R223, R0, 0x2, R225 ;  /* 0x0000000200df7824 */ /* 0x000fe200078e02e1 */
[----:B------:R-:W-:Y:S01]  /*2600*/  LOP3.LUT R32, R238, 0x7ffffffc, RZ, 0xc0, !PT ;  /* 0x7ffffffcee207812 */ /* 0x000fe200078ec0ff */
[----:B------:R-:W-:Y:S04]  /*2610*/  LDSM.16.MT88.4 R148, [R225+0x100] ;  /* 0x00010000e194783b */ /* 0x000fe80000004200 */
[----:B------:R-:W-:Y:S01]  /*2620*/  IMAD.IADD R32, R3, 0x1, -R32 ;  /* 0x0000000103207824 */ /* 0x000fe200078e0a20 */
[----:B------:R-:W-:Y:S03]  /*2630*/  LDSM.16.MT88.4 R104, [R223+0x1100] ;  /* 0x00110000df68783b */ /* 0x000fe60000004200 */
[----:B------:R-:W-:Y:S01]  /*2640*/  IMAD R45, R32, -0x2, R45 ;  /* 0xfffffffe202d7824 */ /* 0x000fe200078e022d */
[----:B------:R-:W-:Y:S04]  /*2650*/  LDSM.16.MT88.4 R116, [R225+0x2100] ;  /* 0x00210000e174783b */ /* 0x000fe80000004200 */
[----:B------:R-:W-:-:S02]  /*2660*/  ISETP.GT.AND P0, PT, R45, RZ, PT ;  /* 0x000000ff2d00720c */ /* 0x000fc40003f04270 */
[C---:B------:R-:W-:Y:S02]  /*2670*/  ISETP.GT.AND P1, PT, R45.reuse, 0x1, PT ;  /* 0x000000012d00780c */ /* 0x040fe40003f24270 */
[----:B------:R-:W-:Y:S02]  /*2680*/  FSEL R42, R30, -INF , P0 ;  /* 0xff8000001e2a7808 */ /* 0x000fe40000000000 */
[----:B------:R-:W-:Y:S02]  /*2690*/  FSEL R40, R28, -INF , P0 ;  /* 0xff8000001c287808 */ /* 0x000fe40000000000 */
[----:B------:R-:W-:Y:S02]  /*26a0*/  FSEL R35, R94, -INF , P0 ;  /* 0xff8000005e237808 */ /* 0x000fe40000000000 */
[----:B------:R-:W-:Y:S02]  /*26b0*/  FSEL R39, R92, -INF , P0 ;  /* 0xff8000005c277808 */ /* 0x000fe40000000000 */
[----:B------:R-:W-:-:S02]  /*26c0*/  ISETP.GT.AND P0, PT, R45, 0x8, PT ;  /* 0x000000082d00780c */ /* 0x000fc40003f04270 */
[----:B------:R-:W-:Y:S02]  /*26d0*/  FSEL R41, R31, -INF , P1 ;  /* 0xff8000001f297808 */ /* 0x000fe40000800000 */
        /* <DEDUP_REMOVED lines=13> */
[----:B------:R-:W-:Y:S01]  /*27b0*/  ISETP.GT.AND P1, PT, R45, 0x9, PT ;  /* 0x000000092d00780c */ /* 0x000fe20003f24270 */
[----:B------:R-:W-:Y:S01]  /*27c0*/  LDSM.16.MT88.4 R92, [R225+0x1100] ;  /* 0x00110000e15c783b */ /* 0x000fe20000004200 */
[----:B------:R-:W-:Y:S02]  /*27d0*/  FSEL R18, R18, -INF , P0 ;  /* 0xff80000012127808 */ /* 0x000fe40000000000 */
[----:B------:R-:W-:Y:S02]  /*27e0*/  FSEL R16, R16, -INF , P0 ;  /* 0xff80000010107808 */ /* 0x000fe40000000000 */
[----:B------:R-:W-:-:S02]  /*27f0*/  FSEL R201, R82, -INF , P0 ;  /* 0xff80000052c97808 */ /* 0x000fc40000000000 */
[----:B------:R-:W-:Y:S02]  /*2800*/  FSEL R204, R80, -INF , P0 ;  /* 0xff80000050cc7808 */ /* 0x000fe40000000000 */
[----:B------:R-:W-:Y:S02]  /*2810*/  ISETP.GT.AND P0, PT, R45, 0x20, PT ;  /* 0x000000202d00780c */ /* 0x000fe40003f04270 */
[----:B------:R-:W-:Y:S02]  /*2820*/  FSEL R27, R27, -INF , P1 ;  /* 0xff8000001b1b7808 */ /* 0x000fe40000800000 */
[----:B------:R-:W-:Y:S02]  /*2830*/  FSEL R25, R25, -INF , P1 ;  /* 0xff80000019197808 */ /* 0x000fe40000800000 */
[----:B------:R-:W-:Y:S02]  /*2840*/  FSEL R3, R91, -INF , P1 ;  /* 0xff8000005b037808 */ /* 0x000fe40000800000 */
[----:B------:R-:W-:-:S02]  /*2850*/  FSEL R89, R89, -INF , P1 ;  /* 0xff80000059597808 */ /* 0x000fc40000800000 */
[----:B------:R-:W-:Y:S02]  /*2860*/  ISETP.GT.AND P1, PT, R45, 0x11, PT ;  /* 0x000000112d00780c */ /* 0x000fe40003f24270 */
[----:B------:R-:W-:Y:S02]  /*2870*/  FSEL R175, R12, -INF , P0 ;  /* 0xff8000000caf7808 */ /* 0x000fe40000000000 */
[----:B------:R-:W-:Y:S02]  /*2880*/  FMNMX.FTZ R12, R40, R43, !PT ;  /* 0x0000002b280c7209 */ /* 0x000fe40007810000 */
[----:B------:R-:W-:Y:S02]  /*2890*/  FSEL R23, R23, -INF , P1 ;  /* 0xff80000017177808 */ /* 0x000fe40000800000 */
[----:B------:R-:W-:Y:S02]  /*28a0*/  FSEL R21, R21, -INF , P1 ;  /* 0xff80000015157808 */ /* 0x000fe40000800000 */
[----:B------:R-:W-:-:S02]  /*28b0*/  FSEL R185, R87, -INF , P1 ;  /* 0xff80000057b97808 */ /* 0x000fc40000800000 */
[----:B------:R-:W-:Y:S02]  /*28c0*/  FSEL R205, R85, -INF , P1 ;  /* 0xff80000055cd7808 */ /* 0x000fe40000800000 */
[----:B------:R-:W-:Y:S02]  /*28d0*/  ISETP.GT.AND P1, PT, R45, 0x19, PT ;  /* 0x000000192d00780c */ /* 0x000fe40003f24270 */
[----:B------:R-:W-:Y:S02]  /*28e0*/  FMNMX.FTZ R12, R44, R12, !PT ;  /* 0x0000000c2c0c7209 */ /* 0x000fe40007810000 */
[----:B------:R-:W-:Y:S02]  /*28f0*/  FSEL R33, R19, -INF , P1 ;  /* 0xff80000013217808 */ /* 0x000fe40000800000 */
[----:B------:R-:W-:Y:S02]  /*2900*/  FSEL R17, R17, -INF , P1 ;  /* 0xff80000011117808 */ /* 0x000fe40000800000 */
[----:B------:R-:W-:-:S02]  /*2910*/  FSEL R176, R83, -INF , P1 ;  /* 0xff80000053b07808 */ /* 0x000fc40000800000 */
[----:B------:R-:W-:Y:S02]  /*2920*/  FSEL R203, R81, -INF , P1 ;  /* 0xff80000051cb7808 */ /* 0x000fe40000800000 */
[----:B------:R-:W-:Y:S01]  /*2930*/  ISETP.GT.AND P1, PT, R45, 0x28, PT ;  /* 0x000000282d00780c */ /* 0x000fe20003f24270 */
[----:B------:R-:W-:Y:S01]  /*2940*/  LDSM.16.MT88.4 R80, [R223+0x100] ;  /* 0x00010000df50783b */ /* 0x000fe20000004200 */
[----:B------:R-:W-:Y:S02]  /*2950*/  FMNMX.FTZ R12, R25, R12, !PT ;  /* 0x0000000c190c7209 */ /* 0x000fe40007810000 */
[----:B------:R-:W-:Y:S02]  /*2960*/  FSEL R187, R10, -INF , P1 ;  /* 0xff8000000abb7808 */ /* 0x000fe40000800000 */
[----:B------:R-:W-:Y:S02]  /*2970*/  FMNMX.FTZ R10, R20, R12, !PT ;  /* 0x0000000c140a7209 */ /* 0x000fe40007810000 */
[----:B------:R-:W-:-:S02]  /*2980*/  FSEL R182, R8, -INF , P1 ;  /* 0xff80000008b67808 */ /* 0x000fc40000800000 */
[----:B------:R-:W-:Y:S02]  /*2990*/  FMNMX.FTZ R8, R21, R10, !PT ;  /* 0x0000000a15087209 */ /* 0x000fe40007810000 */
[----:B------:R-:W-:Y:S02]  /*29a0*/  FSEL R29, R14, -INF , P0 ;  /* 0xff8000000e1d7808 */ /* 0x000fe40000000000 */
[----:B------:R-:W-:Y:S02]  /*29b0*/  FSEL R195, R78, -INF , P0 ;  /* 0xff8000004ec37808 */ /* 0x000fe40000000000 */
[----:B------:R-:W-:Y:S02]  /*29c0*/  FSEL R191, R76, -INF , P0 ;  /* 0xff8000004cbf7808 */ /* 0x000fe40000000000 */
[----:B------:R-:W-:Y:S02]  /*29d0*/  ISETP.GT.AND P0, PT, R45, 0x29, PT ;  /* 0x000000292d00780c */ /* 0x000fe40003f04270 */
[----:B------:R-:W-:-:S02]  /*29e0*/  FMNMX.FTZ R8, R16, R8, !PT ;  /* 0x0000000810087209 */ /* 0x000fc40007810000 */
[----:B------:R-:W-:Y:S02]  /*29f0*/  FSEL R197, R74, -INF , P1 ;  /* 0xff8000004ac57808 */ /* 0x000fe40000800000 */
[----:B------:R-:W-:Y:S02]  /*2a00*/  FSEL R199, R72, -INF , P1 ;  /* 0xff80000048c77808 */ /* 0x000fe40000800000 */
[----:B------:R-:W-:Y:S02]  /*2a10*/  ISETP.GT.AND P6, PT, R45, 0x21, PT ;  /* 0x000000212d00780c */ /* 0x000fe40003fc4270 */
[----:B------:R-:W-:Y:S02]  /*2a20*/  FSEL R30, R9, -INF , P0 ;  /* 0xff800000091e7808 */ /* 0x000fe40000000000 */
[----:B------:R-:W-:Y:S02]  /*2a30*/  ISETP.GT.AND P1, PT, R45, 0x30, PT ;  /* 0x000000302d00780c */ /* 0x000fe40003f24270 */
[----:B------:R-:W-:-:S02]  /*2a40*/  FMNMX.FTZ R8, R17, R8, !PT ;  /* 0x0000000811087209 */ /* 0x000fc40007810000 */
[----:B------:R-:W-:Y:S02]  /*2a50*/  FMNMX.FTZ R9, R42, R41, !PT ;  /* 0x000000292a097209 */ /* 0x000fe40007810000 */
[----:B------:R-:W-:Y:S02]  /*2a60*/  FSEL R31, R13, -INF , P6 ;  /* 0xff8000000d1f7808 */ /* 0x000fe40003000000 */
[----:B------:R-:W-:Y:S02]  /*2a70*/  FSEL R184, R6, -INF , P1 ;  /* 0xff80000006b87808 */ /* 0x000fe40000800000 */
[----:B------:R-:W-:Y:S02]  /*2a80*/  FMNMX.FTZ R8, R175, R8, !PT ;  /* 0x00000008af087209 */ /* 0x000fe40007810000 */
        /* <DEDUP_REMOVED lines=26> */
[----:B------:R-:W-:Y:S02]  /*2c30*/  FMNMX.FTZ R4, R190, R4, !PT ;  /* 0x00000004be047209 */ /* 0x000fe40007810000 */
[----:B------:R-:W-:Y:S02]  /*2c40*/  FSEL R28, R15, -INF , P6 ;  /* 0xff8000000f1c7808 */ /* 0x000fe40003000000 */
[----:B------:R-:W-:Y:S01]  /*2c50*/  FMNMX.FTZ R7, R29, R5, !PT ;  /* 0x000000051d077209 */ /* 0x000fe20007810000 */
[----:B------:R-:W-:Y:S01]  /*2c60*/  LDSM.16.MT88.4 R12, [R223+0x1500] ;  /* 0x00150000df0c783b */ /* 0x000fe20000004200 */
[----:B------:R-:W-:Y:S02]  /*2c70*/  FMNMX.FTZ R6, R39, R38, !PT ;  /* 0x0000002627067209 */ /* 0x000fe40007810000 */
[----:B------:R-:W-:Y:S02]  /*2c80*/  FMNMX.FTZ R4, R188, R4, !PT ;  /* 0x00000004bc047209 */ /* 0x000fe40007810000 */
[----:B------:R-:W-:-:S02]  /*2c90*/  FMNMX.FTZ R7, R28, R7, !PT ;  /* 0x000000071c077209 */ /* 0x000fc40007810000 */
[----:B------:R-:W-:Y:S02]  /*2ca0*/  FMNMX.FTZ R5, R88, R6, !PT ;  /* 0x0000000658057209 */ /* 0x000fe40007810000 */
[----:B------:R-:W-:Y:S01]  /*2cb0*/  FMNMX.FTZ R7, R187, R7, !PT ;  /* 0x00000007bb077209 */ /* 0x000fe20007810000 */
[----:B------:R-:W1:Y:S01]  /*2cc0*/  SHFL.BFLY PT, R6, R4, 0x2, 0x1f ;  /* 0x0c401f0004067f89 */ /* 0x000e6200000e0000 */
[----:B------:R-:W-:Y:S02]  /*2cd0*/  FMNMX.FTZ R5, R89, R5, !PT ;  /* 0x0000000559057209 */ /* 0x000fe40007810000 */
[----:B------:R-:W-:Y:S02]  /*2ce0*/  FMNMX.FTZ R7, R186, R7, !PT ;  /* 0x00000007ba077209 */ /* 0x000fe40007810000 */
[----:B------:R-:W-:Y:S02]  /*2cf0*/  FMNMX.FTZ R5, R32, R5, !PT ;  /* 0x0000000520057209 */ /* 0x000fe40007810000 */
        /* <DEDUP_REMOVED lines=8> */
[----:B------:R-:W-:Y:S02]  /*2d80*/  FMNMX.FTZ R8, R35, R34, !PT ;  /* 0x0000002223087209 */ /* 0x000fe40007810000 */
[----:B------:R-:W-:Y:S02]  /*2d90*/  FMNMX.FTZ R7, R180, R7, !PT ;  /* 0x00000007b4077209 */ /* 0x000fe40007810000 */
[----:B------:R-:W-:Y:S02]  /*2da0*/  FSEL R200, R77, -INF , P6 ;  /* 0xff8000004dc87808 */ /* 0x000fe40003000000 */
[----:B------:R-:W-:Y:S02]  /*2db0*/  FMNMX.FTZ R5, R191, R5, !PT ;  /* 0x00000005bf057209 */ /* 0x000fe40007810000 */
[----:B------:R-:W-:-:S02]  /*2dc0*/  FMNMX.FTZ R8, R24, R8, !PT ;  /* 0x0000000818087209 */ /* 0x000fc40007810000 */
[----:B-1----:R-:W-:Y:S02]  /*2dd0*/  FMNMX.FTZ R6, R4, R6, !PT ;  /* 0x0000000604067209 */ /* 0x002fe40007810000 */
[----:B------:R-:W-:Y:S01]  /*2de0*/  FMNMX.FTZ R5, R200, R5, !PT ;  /* 0x00000005c8057209 */ /* 0x000fe20007810000 */
[----:B------:R-:W1:Y:S01]  /*2df0*/  SHFL.BFLY PT, R4, R7, 0x2, 0x1f ;  /* 0x0c401f0007047f89 */ /* 0x000e6200000e0000 */
[----:B------:R-:W-:Y:S02]  /*2e00*/  FMNMX.FTZ R8, R3, R8, !PT ;  /* 0x0000000803087209 */ /* 0x000fe40007810000 */
[----:B------:R-:W-:Y:S01]  /*2e10*/  FMNMX.FTZ R5, R199, R5, !PT ;  /* 0x00000005c7057209 */ /* 0x000fe20007810000 */
[----:B------:R-:W2:Y:S01]  /*2e20*/  SHFL.BFLY PT, R166, R6, 0x1, 0x1f ;  /* 0x0c201f0006a67f89 */ /* 0x000ea200000e0000 */
        /* <DEDUP_REMOVED lines=8> */
[----:B------:R-:W-:Y:S02]  /*2eb0*/  FSEL R172, R61, -INF , P0 ;  /* 0xff8000003dac7808 */ /* 0x000fe40000000000 */
[----:B------:R-:W-:Y:S02]  /*2ec0*/  FMNMX.FTZ R5, R174, R5, !PT ;  /* 0x00000005ae057209 */ /* 0x000fe40007810000 */
[----:B------:R-:W-:Y:S02]  /*2ed0*/  FSEL R196, R79, -INF , P6 ;  /* 0xff8000004fc47808 */ /* 0x000fe40003000000 */
[----:B------:R-:W-:Y:S02]  /*2ee0*/  FMNMX.FTZ R8, R195, R8, !PT ;  /* 0x00000008c3087209 */ /* 0x000fe40007810000 */
[----:B------:R-:W-:Y:S02]  /*2ef0*/  FMNMX.FTZ R5, R172, R5, !PT ;  /* 0x00000005ac057209 */ /* 0x000fe40007810000 */
[----:B-1----:R-:W-:-:S02]  /*2f00*/  FMNMX.FTZ R4, R7, R4, !PT ;  /* 0x0000000407047209 */ /* 0x002fc40007810000 */
[----:B------:R-:W-:Y:S01]  /*2f10*/  FMNMX.FTZ R7, R196, R8, !PT ;  /* 0x00000008c4077209 */ /* 0x000fe20007810000 */
[----:B------:R-:W1:Y:S01]  /*2f20*/  SHFL.BFLY PT, R168, R5, 0x2, 0x1f ;  /* 0x0c401f0005a87f89 */ /* 0x000e6200000e0000 */
[----:B--2---:R-:W-:Y:S02]  /*2f30*/  FMNMX.FTZ R166, R6, R166, !PT ;  /* 0x000000a606a67209 */ /* 0x004fe40007810000 */
[----:B------:R-:W-:Y:S01]  /*2f40*/  FMNMX.FTZ R6, R197, R7, !PT ;  /* 0x00000007c5067209 */ /* 0x000fe20007810000 */
[----:B------:R-:W2:Y:S01]  /*2f50*/  SHFL.BFLY PT, R165, R4, 0x1, 0x1f ;  /* 0x0c201f0004a57f89 */ /* 0x000ea200000e0000 */
[----:B------:R-:W-:Y:S01]  /*2f60*/  FSEL R169, R62, -INF , P1 ;  /* 0xff8000003ea97808 */ /* 0x000fe20000800000 */
[----:B------:R-:W-:Y:S01]  /*2f70*/  FMUL.FTZ R189, R166, c[0x0][0x2d0] ;  /* 0x0000b400a6bd7a20 */ /* 0x000fe20000410000 */
[----:B------:R-:W-:Y:S01]  /*2f80*/  FMNMX.FTZ R6, R198, R6, !PT ;  /* 0x00000006c6067209 */ /* 0x000fe20007810000 */
[----:B------:R-:W-:Y:S01]  /*2f90*/  LDSM.16.MT88.4 R8, [R225+0x2500] ;  /* 0x00250000e108783b */ /* 0x000fe20000004200 */
[----:B------:R-:W-:-:S02]  /*2fa0*/  FSEL R67, R63, -INF , P0 ;  /* 0xff8000003f437808 */ /* 0x000fc40000000000 */
[----:B------:R-:W-:Y:S02]  /*2fb0*/  FMNMX.FTZ R6, R171, R6, !PT ;  /* 0x00000006ab067209 */ /* 0x000fe40007810000 */
[----:B------:R-:W-:Y:S02]  /*2fc0*/  FSETP.NEU.FTZ.AND P1, PT, R166, -INF , PT ;  /* 0xff800000a600780b */ /* 0x000fe40003f3d000 */
[----:B------:R-:W-:Y:S02]  /*2fd0*/  FMNMX.FTZ R6, R170, R6, !PT ;  /* 0x00000006aa067209 */ /* 0x000fe40007810000 */
[----:B------:R-:W-:Y:S02]  /*2fe0*/  FSEL R189, R189, RZ, P1 ;  /* 0x000000ffbdbd7208 */ /* 0x000fe40000800000 */
[----:B------:R-:W-:-:S03]  /*2ff0*/  FMNMX.FTZ R6, R169, R6, !PT ;  /* 0x00000006a9067209 */ /* 0x000fc60007810000 */
[--C-:B------:R-:W-:Y:S01]  /*3000*/  FFMA.FTZ R48, R40, c[0x0][0x2d0], -R189.reuse ;  /* 0x0000b40028307a23 */ /* 0x100fe200000108bd */
[----:B------:R-:W-:Y:S01]  /*3010*/  FMNMX.FTZ R167, R67, R6, !PT ;  /* 0x0000000643a77209 */ /* 0x000fe20007810000 */
[--C-:B------:R-:W-:Y:S01]  /*3020*/  FFMA.FTZ R47, R43, c[0x0][0x2d0], -R189.reuse ;  /* 0x0000b4002b2f7a23 */ /* 0x100fe200000108bd */
[----:B-1----:R-:W-:Y:S01]  /*3030*/  FMNMX.FTZ R168, R5, R168, !PT ;  /* 0x000000a805a87209 */ /* 0x002fe20007810000 */
[--C-:B------:R-:W-:Y:S02]  /*3040*/  FFMA.FTZ R46, R44, c[0x0][0x2d0], -R189.reuse ;  /* 0x0000b4002c2e7a23 */ /* 0x100fe400000108bd */
[----:B------:R-:W1:Y:S01]  /*3050*/  SHFL.BFLY PT, R5, R167, 0x2, 0x1f ;  /* 0x0c401f00a7057f89 */ /* 0x000e6200000e0000 */
[----:B--2---:R-:W-:Y:S01]  /*3060*/  FMNMX.FTZ R165, R4, R165, !PT ;  /* 0x000000a504a57209 */ /* 0x004fe20007810000 */
[----:B------:R-:W-:Y:S01]  /*3070*/  FFMA.FTZ R40, R25, c[0x0][0x2d0], -R189 ;  /* 0x0000b40019287a23 */ /* 0x000fe200000108bd */
[----:B------:R-:W-:Y:S01]  /*3080*/  MUFU.EX2 R48, R48 ;  /* 0x0000003000307308 */ /* 0x000fe20000000800 */
[----:B------:R-:W2:Y:S01]  /*3090*/  SHFL.BFLY PT, R4, R168, 0x1, 0x1f ;  /* 0x0c201f00a8047f89 */ /* 0x000ea200000e0000 */
[C---:B------:R-:W-:Y:S01]  /*30a0*/  FSETP.NEU.FTZ.AND P0, PT, R165.reuse, -INF , PT ;  /* 0xff800000a500780b */ /* 0x040fe20003f1d000 */
[----:B------:R-:W-:-:S02]  /*30b0*/  FMUL.FTZ R179, R165, c[0x0][0x2d0] ;  /* 0x0000b400a5b37a20 */ /* 0x000fc40000410000 */
[--C-:B------:R-:W-:Y:S02]  /*30c0*/  FFMA.FTZ R43, R20, c[0x0][0x2d0], -R189.reuse ;  /* 0x0000b400142b7a23 */ /* 0x100fe400000108bd */
[--C-:B------:R-:W-:Y:S01]  /*30d0*/  FFMA.FTZ R2, R17, c[0x0][0x2d0], -R189.reuse ;  /* 0x0000b40011027a23 */ /* 0x100fe200000108bd */
[----:B------:R-:W-:Y:S01]  /*30e0*/  FSEL R179, R179, RZ, P0 ;  /* 0x000000ffb3b37208 */ /* 0x000fe20000000000 */
[----:B------:R-:W3:Y:S01]  /*30f0*/  MUFU.EX2 R47, R47 ;  /* 0x0000002f002f7308 */ /* 0x000ee20000000800 */
[--C-:B------:R-:W-:Y:S02]  /*3100*/  FFMA.FTZ R175, R175, c[0x0][0x2d0], -R189.reuse ;  /* 0x0000b400afaf7a23 */ /* 0x100fe400000108bd */
[----:B------:R-:W-:Y:S02]  /*3110*/  FFMA.FTZ R193, R193, c[0x0][0x2d0], -R189 ;  /* 0x0000b400c1c17a23 */ /* 0x000fe400000108bd */
[--C-:B------:R-:W-:Y:S02]  /*3120*/  FFMA.FTZ R45, R42, c[0x0][0x2d0], -R179.reuse ;  /* 0x0000b4002a2d7a23 */ /* 0x100fe400000108b3 */
[--C-:B------:R-:W-:Y:S01]  /*3130*/  FFMA.FTZ R51, R41, c[0x0][0x2d0], -R179.reuse ;  /* 0x0000b40029337a23 */ /* 0x100fe200000108b3 */
[----:B------:R-:W-:Y:S01]  /*3140*/  MUFU.EX2 R46, R46 ;  /* 0x0000002e002e7308 */ /* 0x000fe20000000800 */
[----:B------:R-:W-:-:S02]  /*3150*/  FFMA.FTZ R50, R26, c[0x0][0x2d0], -R179 ;  /* 0x0000b4001a327a23 */ /* 0x000fc400000108b3 */
[--C-:B------:R-:W-:Y:S01]  /*3160*/  FFMA.FTZ R42, R27, c[0x0][0x2d0], -R179.reuse ;  /* 0x0000b4001b2a7a23 */ /* 0x100fe200000108b3 */
[----:B-1----:R-:W-:Y:S01]  /*3170*/  FMNMX.FTZ R167, R167, R5, !PT ;  /* 0x00000005a7a77209 */ /* 0x002fe20007810000 */
[--C-:B------:R-:W-:Y:S02]  /*3180*/  FFMA.FTZ R41, R22, c[0x0][0x2d0], -R179.reuse ;  /* 0x0000b40016297a23 */ /* 0x100fe400000108b3 */
[--C-:B------:R-:W-:Y:S01]  /*3190*/  FFMA.FTZ R49, R33, c[0x0][0x2d0], -R179.reuse ;  /* 0x0000b40021317a23 */ /* 0x100fe200000108b3 */
[----:B--2---:R-:W-:Y:S01]  /*31a0*/  FMNMX.FTZ R168, R168, R4, !PT ;  /* 0x00000004a8a87209 */ /* 0x004fe20007810000 */
[----:B------:R-:W1:Y:S01]  /*31b0*/  SHFL.BFLY PT, R0, R167, 0x1, 0x1f ;  /* 0x0c201f00a7007f89 */ /* 0x000e6200000e0000 */
[----:B------:R-:W2:Y:S01]  /*31c0*/  MUFU.EX2 R40, R40 ;  /* 0x0000002800287308 */ /* 0x000ea20000000800 */
[----:B---3--:R-:W-:Y:S01]  /*31d0*/  F2FP.PACK_AB R128, R47, R48 ;  /* 0x000000302f80723e */ /* 0x008fe200000000ff */
[--C-:B------:R-:W-:Y:S01]  /*31e0*/  FFMA.FTZ R187, R187, c[0x0][0x2d0], -R179.reuse ;  /* 0x0000b400bbbb7a23 */ /* 0x100fe200000108b3 */
[----:B------:R-:W3:Y:S01]  /*31f0*/  LDSM.16.MT88.4 R4, [R223+0x2100] ;  /* 0x00210000df04783b */ /* 0x000ee20000004200 */
[C---:B------:R-:W-:Y:S01]  /*3200*/  FMUL.FTZ R173, R168.reuse, c[0x0][0x2d0] ;  /* 0x0000b400a8ad7a20 */ /* 0x040fe20000410000 */
[----:B------:R-:W-:Y:S01]  /*3210*/  FSETP.NEU.FTZ.AND P0, PT, R168, -INF , PT ;  /* 0xff800000a800780b */ /* 0x000fe20003f1d000 */
[----:B------:R-:W-:-:S02]  /*3220*/  FFMA.FTZ R186, R186, c[0x0][0x2d0], -R179 ;  /* 0x0000b400baba7a23 */ /* 0x000fc400000108b3 */
[----:B------:R-:W-:Y:S01]  /*3230*/  MUFU.EX2 R45, R45 ;  /* 0x0000002d002d7308 */ /* 0x000fe20000000800 */
[----:B------:R-:W-:Y:S01]  /*3240*/  FSEL R173, R173, RZ, P0 ;  /* 0x000000ffadad7208 */ /* 0x000fe20000000000 */
[----:B------:R-:W-:Y:S02]  /*3250*/  FADD.FTZ R47, R48, R47 ;  /* 0x0000002f302f7221 */ /* 0x000fe40000010000 */
[----:B------:R-:W-:Y:S02]  /*3260*/  FFMA.FTZ R192, R192, c[0x0][0x2d0], -R189 ;  /* 0x0000b400c0c07a23 */ /* 0x000fe400000108bd */
[--C-:B------:R-:W-:Y:S02]  /*3270*/  FFMA.FTZ R58, R39, c[0x0][0x2d0], -R173.reuse ;  /* 0x0000b400273a7a23 */ /* 0x100fe400000108ad */
[----:B------:R-:W4:Y:S01]  /*3280*/  MUFU.EX2 R51, R51 ;  /* 0x0000003300337308 */ /* 0x000f220000000800 */
[--C-:B------:R-:W-:Y:S01]  /*3290*/  FFMA.FTZ R57, R38, c[0x0][0x2d0], -R173.reuse ;  /* 0x0000b40026397a23 */ /* 0x100fe200000108ad */
[----:B--2---:R-:W-:Y:S01]  /*32a0*/  F2FP.PACK_AB R130, R40, R46 ;  /* 0x0000002e2882723e */ /* 0x004fe200000000ff */
[----:B------:R-:W-:-:S02]  /*32b0*/  FFMA.FTZ R54, R88, c[0x0][0x2d0], -R173 ;  /* 0x0000b40058367a23 */ /* 0x000fc400000108ad */
[----:B------:R-:W-:Y:S01]  /*32c0*/  FFMA.FTZ R53, R89, c[0x0][0x2d0], -R173 ;  /* 0x0000b40059357a23 */ /* 0x000fe200000108ad */
[----:B-1----:R-:W-:Y:S02]  /*32d0*/  FMNMX.FTZ R167, R167, R0, !PT ;  /* 0x00000000a7a77209 */ /* 0x002fe40007810000 */
[----:B------:R-:W-:Y:S01]  /*32e0*/  MUFU.EX2 R50, R50 ;  /* 0x0000003200327308 */ /* 0x000fe20000000800 */
[----:B------:R-:W-:Y:S01]  /*32f0*/  FFMA.FTZ R38, R21, c[0x0][0x2d0], -R189 ;  /* 0x0000b40015267a23 */ /* 0x000fe200000108bd */
[C---:B------:R-:W-:Y:S01]  /*3300*/  FSETP.NEU.FTZ.AND P0, PT, R167.reuse, -INF , PT ;  /* 0xff800000a700780b */ /* 0x040fe20003f1d000 */
[----:B------:R-:W-:Y:S02]  /*3310*/  FMUL.FTZ R164, R167, c[0x0][0x2d0] ;  /* 0x0000b400a7a47a20 */ /* 0x000fe40000410000 */
[----:B------:R-:W-:-:S03]  /*3320*/  FFMA.FTZ R0, R23, c[0x0][0x2d0], -R179 ;  /* 0x0000b40017007a23 */ /* 0x000fc600000108b3 */
[----:B------:R-:W1:Y:S01]  /*3330*/  MUFU.EX2 R42, R42 ;  /* 0x0000002a002a7308 */ /* 0x000e620000000800 */
[----:B------:R-:W-:Y:S01]  /*3340*/  FSEL R164, R164, RZ, P0 ;  /* 0x000000ffa4a47208 */ /* 0x000fe20000000000 */
[----:B------:R-:W-:Y:S01]  /*3350*/  FFMA.FTZ R39, R18, c[0x0][0x2d0], -R179 ;  /* 0x0000b40012277a23 */ /* 0x000fe200000108b3 */
[----:B------:R-:W-:Y:S01]  /*3360*/  LDSM.16.MT88.4 R20, [R223+0x500] ;  /* 0x00050000df14783b */ /* 0x000fe20000004200 */
[----:B------:R-:W-:Y:S01]  /*3370*/  FFMA.FTZ R59, R32, c[0x0][0x2d0], -R173 ;  /* 0x0000b400203b7a23 */ /* 0x000fe200000108ad */
[----:B----4-:R-:W-:Y:S01]  /*3380*/  F2FP.PACK_AB R129, R51, R45 ;  /* 0x0000002d3381723e */ /* 0x010fe200000000ff */
[--C-:B------:R-:W-:Y:S01]  /*3390*/  FFMA.FTZ R56, R35, c[0x0][0x2d0], -R164.reuse ;  /* 0x0000b40023387a23 */ /* 0x100fe200000108a4 */
[----:B------:R-:W-:Y:S01]  /*33a0*/  PLOP3.LUT P0, PT, PT, PT, UP0, 0x40, 0x0 ;  /* 0x000000000000781c */ /* 0x000fe20003f0e808 */
[--C-:B------:R-:W-:Y:S01]  /*33b0*/  FFMA.FTZ R55, R34, c[0x0][0x2d0], -R164.reuse ;  /* 0x0000b40022377a23 */ /* 0x100fe200000108a4 */
[----:B------:R-:W-:Y:S01]  /*33c0*/  MUFU.EX2 R58, R58 ;  /* 0x0000003a003a7308 */ /* 0x000fe20000000800 */
[--C-:B------:R-:W-:Y:S01]  /*33d0*/  FFMA.FTZ R52, R24, c[0x0][0x2d0], -R164.reuse ;  /* 0x0000b40018347a23 */ /* 0x100fe200000108a4 */
[----:B------:R-:W-:Y:S01]  /*33e0*/  LDSM.16.MT88.4 R32, [R223+0x2500] ;  /* 0x00250000df20783b */ /* 0x000fe20000004200 */
[----:B------:R-:W-:-:S02]  /*33f0*/  FFMA.FTZ R44, R3, c[0x0][0x2d0], -R164 ;  /* 0x0000b400032c7a23 */ /* 0x000fc400000108a4 */
[----:B------:R-:W-:Y:S01]  /*3400*/  FFMA.FTZ R3, R16, c[0x0][0x2d0], -R189 ;  /* 0x0000b40010037a23 */ /* 0x000fe200000108bd */
[----:B------:R-:W2:Y:S01]  /*3410*/  LDSM.16.MT88.4 R24, [R225+0x500] ;  /* 0x00050000e118783b */ /* 0x000ea20000004200 */
[----:B-1----:R-:W-:Y:S01]  /*3420*/  F2FP.PACK_AB R131, R42, R50 ;  /* 0x000000322a83723e */ /* 0x002fe200000000ff */
[----:B------:R-:W1:Y:S01]  /*3430*/  MUFU.EX2 R57, R57 ;  /* 0x0000003900397308 */ /* 0x000e620000000800 */
[--C-:B------:R-:W-:Y:S01]  /*3440*/  FFMA.FTZ R60, R205, c[0x0][0x2d0], -R173.reuse ;  /* 0x0000b400cd3c7a23 */ /* 0x100fe200000108ad */
[----:B------:R-:W4:Y:S01]  /*3450*/  LDSM.16.MT88.4 R16, [R225+0x1500] ;  /* 0x00150000e110783b */ /* 0x000f220000004200 */
[--C-:B------:R-:W-:Y:S02]  /*3460*/  FFMA.FTZ R61, R204, c[0x0][0x2d0], -R173.reuse ;  /* 0x0000b400cc3d7a23 */ /* 0x100fe400000108ad */
[----:B------:R-:W-:Y:S01]  /*3470*/  FFMA.FTZ R62, R203, c[0x0][0x2d0], -R173 ;  /* 0x0000b400cb3e7a23 */ /* 0x000fe200000108ad */
[----:B------:R-:W-:Y:S01]  /*3480*/  HMMA.16816.F32 R156, R128, R148, RZ ;  /* 0x00000094809c723c */ /* 0x000fe200000018ff */
[--C-:B------:R-:W-:Y:S01]  /*3490*/  FFMA.FTZ R64, R202, c[0x0][0x2d0], -R164.reuse ;  /* 0x0000b400ca407a23 */ /* 0x100fe200000108a4 */
[----:B------:R-:W-:Y:S01]  /*34a0*/  MUFU.EX2 R54, R54 ;  /* 0x0000003600367308 */ /* 0x000fe20000000800 */
[----:B------:R-:W-:-:S02]  /*34b0*/  FFMA.FTZ R63, R185, c[0x0][0x2d0], -R164 ;  /* 0x0000b400b93f7a23 */ /* 0x000fc400000108a4 */
[--C-:B------:R-:W-:Y:S02]  /*34c0*/  FFMA.FTZ R65, R201, c[0x0][0x2d0], -R164.reuse ;  /* 0x0000b400c9417a23 */ /* 0x100fe400000108a4 */
[----:B------:R-:W-:Y:S01]  /*34d0*/  FFMA.FTZ R66, R176, c[0x0][0x2d0], -R164 ;  /* 0x0000b400b0427a23 */ /* 0x000fe200000108a4 */
[C---:B------:R-:W-:Y:S01]  /*34e0*/  HMMA.16816.F32 R72, R128.reuse, R80, RZ ;  /* 0x000000508048723c */ /* 0x040fe200000018ff */
[----:B------:R-:W-:Y:S01]  /*34f0*/  FFMA.FTZ R176, R31, c[0x0][0x2d0], -R189 ;  /* 0x0000b4001fb07a23 */ /* 0x000fe200000108bd */
[----:B------:R-:W5:Y:S01]  /*3500*/  MUFU.EX2 R53, R53 ;  /* 0x0000003500357308 */ /* 0x000f620000000800 */
[----:B-1----:R-:W-:Y:S01]  /*3510*/  F2FP.PACK_AB R132, R57, R58 ;  /* 0x0000003a3984723e */ /* 0x002fe200000000ff */
[----:B------:R-:W-:Y:S02]  /*3520*/  FFMA.FTZ R185, R28, c[0x0][0x2d0], -R179 ;  /* 0x0000b4001cb97a23 */ /* 0x000fe400000108b3 */
[----:B------:R-:W-:Y:S02]  /*3530*/  FADD.FTZ R57, R58, R57 ;  /* 0x000000393a397221 */ /* 0x000fe40000010000 */
[----:B------:R-:W-:Y:S01]  /*3540*/  HMMA.16816.F32 R88, R128, R92, RZ ;  /* 0x0000005c8058723c */ /* 0x000fe200000018ff */
[--C-:B------:R-:W-:Y:S01]  /*3550*/  FFMA.FTZ R191, R191, c[0x0][0x2d0], -R173.reuse ;  /* 0x0000b400bfbf7a23 */ /* 0x100fe200000108ad */
[----:B------:R-:W-:Y:S01]  /*3560*/  MUFU.EX2 R56, R56 ;  /* 0x0000003800387308 */ /* 0x000fe20000000800 */
[----:B------:R-:W-:-:S02]  /*3570*/  FFMA.FTZ R194, R194, c[0x0][0x2d0], -R173 ;  /* 0x0000b400c2c27a23 */ /* 0x000fc400000108ad */
[--C-:B------:R-:W-:Y:S02]  /*3580*/  FFMA.FTZ R195, R195, c[0x0][0x2d0], -R164.reuse ;  /* 0x0000b400c3c37a23 */ /* 0x100fe400000108a4 */
[--C-:B------:R-:W-:Y:S01]  /*3590*/  FFMA.FTZ R196, R196, c[0x0][0x2d0], -R164.reuse ;  /* 0x0000b400c4c47a23 */ /* 0x100fe200000108a4 */
[C---:B------:R-:W-:Y:S01]  /*35a0*/  HMMA.16816.F32 R100, R128.reuse, R104, RZ ;  /* 0x000000688064723c */ /* 0x040fe200000018ff */
[--C-:B------:R-:W-:Y:S01]  /*35b0*/  FFMA.FTZ R197, R197, c[0x0][0x2d0], -R164.reuse ;  /* 0x0000b400c5c57a23 */ /* 0x100fe200000108a4 */
[----:B------:R-:W1:Y:S01]  /*35c0*/  MUFU.EX2 R55, R55 ;  /* 0x0000003700377308 */ /* 0x000e620000000800 */
[----:B-----5:R-:W-:Y:S01]  /*35d0*/  F2FP.PACK_AB R134, R53, R54 ;  /* 0x000000363586723e */ /* 0x020fe200000000ff */
[----:B------:R-:W-:Y:S02]  /*35e0*/  FFMA.FTZ R198, R198, c[0x0][0x2d0], -R164 ;  /* 0x0000b400c6c67a23 */ /* 0x000fe400000108a4 */
[----:B------:R-:W-:Y:S02]  /*35f0*/  FFMA.FTZ R200, R200, c[0x0][0x2d0], -R173 ;  /* 0x0000b400c8c87a23 */ /* 0x000fe400000108ad */
[----:B------:R-:W-:Y:S01]  /*3600*/  HMMA.16816.F32 R112, R128, R116, RZ ;  /* 0x000000748070723c */ /* 0x000fe200000018ff */
[----:B------:R-:W-:Y:S01]  /*3610*/  FADD.FTZ R57, R54, R57 ;  /* 0x0000003936397221 */ /* 0x000fe20000010000 */
[----:B------:R-:W5:Y:S01]  /*3620*/  MUFU.EX2 R52, R52 ;  /* 0x0000003400347308 */ /* 0x000f620000000800 */
[----:B------:R-:W-:-:S02]  /*3630*/  FFMA.FTZ R178, R178, c[0x0][0x2d0], -R173 ;  /* 0x0000b400b2b27a23 */ /* 0x000fc400000108ad */
[----:B------:R-:W-:Y:S02]  /*3640*/  FADD.FTZ R57, R53, R57 ;  /* 0x0000003935397221 */ /* 0x000fe40000010000 */
[--C-:B------:R-:W-:Y:S01]  /*3650*/  FFMA.FTZ R171, R171, c[0x0][0x2d0], -R164.reuse ;  /* 0x0000b400abab7a23 */ /* 0x100fe200000108a4 */
[C---:B---3--:R-:W-:Y:S01]  /*3660*/  HMMA.16816.F32 R124, R128.reuse, R4, RZ ;  /* 0x00000004807c723c */ /* 0x048fe200000018ff */
[----:B------:R-:W-:Y:S01]  /*3670*/  FFMA.FTZ R177, R177, c[0x0][0x2d0], -R173 ;  /* 0x0000b400b1b17a23 */ /* 0x000fe200000108ad */
[----:B------:R-:W3:Y:S01]  /*3680*/  MUFU.EX2 R44, R44 ;  /* 0x0000002c002c7308 */ /* 0x000ee20000000800 */
[----:B-1----:R-:W-:Y:S01]  /*3690*/  F2FP.PACK_AB R133, R55, R56 ;  /* 0x000000383785723e */ /* 0x002fe200000000ff */
[----:B------:R-:W-:Y:S02]  /*36a0*/  FADD.FTZ R55, R56, R55 ;  /* 0x0000003738377221 */ /* 0x000fe40000010000 */
[----:B------:R-:W-:Y:S02]  /*36b0*/  FADD.FTZ R45, R45, R51 ;  /* 0x000000332d2d7221 */ /* 0x000fe40000010000 */
[----:B------:R-:W-:Y:S01]  /*36c0*/  HMMA.16816.F32 R152, R128, R150, RZ ;  /* 0x000000968098723c */ /* 0x000fe200000018ff */
[----:B------:R-:W-:Y:S01]  /*36d0*/  FFMA.FTZ R170, R170, c[0x0][0x2d0], -R164 ;  /* 0x0000b400aaaa7a23 */ /* 0x000fe200000108a4 */
[----:B------:R-:W1:Y:S01]  /*36e0*/  MUFU.EX2 R43, R43 ;  /* 0x0000002b002b7308 */ /* 0x000e620000000800 */
[----:B-----5:R-:W-:-:S02]  /*36f0*/  FADD.FTZ R55, R52, R55 ;  /* 0x0000003734377221 */ /* 0x020fc40000010000 */
[----:B------:R-:W-:Y:S02]  /*3700*/  FFMA.FTZ R174, R174, c[0x0][0x2d0], -R173 ;  /* 0x0000b400aeae7a23 */ /* 0x000fe400000108ad */
[----:B------:R-:W-:Y:S01]  /*3710*/  FADD.FTZ R47, R46, R47 ;  /* 0x0000002f2e2f7221 */ /* 0x000fe20000010000 */
[C---:B------:R-:W-:Y:S01]  /*3720*/  HMMA.16816.F32 R76, R128.reuse, R82, RZ ;  /* 0x00000052804c723c */ /* 0x040fe200000018ff */
[----:B------:R-:W-:Y:S01]  /*3730*/  FADD.FTZ R45, R50, R45 ;  /* 0x0000002d322d7221 */ /* 0x000fe20000010000 */
[C---:B---3--:R-:W-:Y:S01]  /*3740*/  F2FP.PACK_AB R135, R44.reuse, R52 ;  /* 0x000000342c87723e */ /* 0x048fe200000000ff */
[----:B------:R-:W3:Y:S01]  /*3750*/  MUFU.EX2 R38, R38 ;  /* 0x0000002600267308 */ /* 0x000ee20000000800 */
[----:B------:R-:W-:Y:S02]  /*3760*/  FADD.FTZ R55, R44, R55 ;  /* 0x000000372c377221 */ /* 0x000fe40000010000 */
[----:B------:R-:W-:Y:S02]  /*3770*/  FFMA.FTZ R169, R169, c[0x0][0x2d0], -R164 ;  /* 0x0000b400a9a97a23 */ /* 0x000fe400000108a4 */
[----:B------:R-:W-:Y:S01]  /*3780*/  HMMA.16816.F32 R144, R128, R94, RZ ;  /* 0x0000005e8090723c */ /* 0x000fe200000018ff */
[----:B------:R-:W-:-:S02]  /*3790*/  FFMA.FTZ R172, R172, c[0x0][0x2d0], -R173 ;  /* 0x0000b400acac7a23 */ /* 0x000fc400000108ad */
[----:B------:R-:W5:Y:S01]  /*37a0*/  MUFU.EX2 R3, R3 ;  /* 0x0000000300037308 */ /* 0x000f620000000800 */
[----:B------:R-:W-:Y:S02]  /*37b0*/  FADD.FTZ R47, R40, R47 ;  /* 0x0000002f282f7221 */ /* 0x000fe40000010000 */
[----:B------:R-:W-:Y:S02]  /*37c0*/  FADD.FTZ R45, R42, R45 ;  /* 0x0000002d2a2d7221 */ /* 0x000fe40000010000 */
[----:B------:R-:W-:Y:S01]  /*37d0*/  HMMA.16816.F32 R140, R128, R106, RZ ;  /* 0x0000006a808c723c */ /* 0x000fe200000018ff */
[----:B------:R-:W-:Y:S02]  /*37e0*/  FFMA.FTZ R67, R67, c[0x0][0x2d0], -R164 ;  /* 0x0000b40043437a23 */ /* 0x000fe400000108a4 */
[----:B------:R-:W-:Y:S01]  /*37f0*/  MUFU.EX2 R2, R2 ;  /* 0x0000000200027308 */ /* 0x000fe20000000800 */
[----:B-1----:R-:W-:Y:S02]  /*3800*/  FADD.FTZ R47, R43, R47 ;  /* 0x0000002f2b2f7221 */ /* 0x002fe40000010000 */
[----:B------:R-:W-:-:S02]  /*3810*/  FFMA.FTZ R190, R190, c[0x0][0x2d0], -R189 ;  /* 0x0000b400bebe7a23 */ /* 0x000fc400000108bd */
[C---:B------:R-:W-:Y:S01]  /*3820*/  HMMA.16816.F32 R136, R128.reuse, R118, RZ ;  /* 0x000000768088723c */ /* 0x040fe200000018ff */
[----:B------:R-:W-:Y:S02]  /*3830*/  FFMA.FTZ R252, R188, c[0x0][0x2d0], -R189 ;  /* 0x0000b400bcfc7a23 */ /* 0x000fe400000108bd */
[----:B------:R-:W1:Y:S01]  /*3840*/  MUFU.EX2 R41, R41 ;  /* 0x0000002900297308 */ /* 0x000e620000000800 */
[--C-:B------:R-:W-:Y:S02]  /*3850*/  FFMA.FTZ R184, R184, c[0x0][0x2d0], -R179.reuse ;  /* 0x0000b400b8b87a23 */ /* 0x100fe400000108b3 */
[--C-:B------:R-:W-:Y:S02]  /*3860*/  FFMA.FTZ R181, R181, c[0x0][0x2d0], -R179.reuse ;  /* 0x0000b400b5b57a23 */ /* 0x100fe400000108b3 */
[----:B------:R-:W-:Y:S01]  /*3870*/  HMMA.16816.F32 R128, R128, R6, RZ ;  /* 0x000000068080723c */ /* 0x000fe200000018ff */
[--C-:B------:R-:W-:Y:S02]  /*3880*/  FFMA.FTZ R183, R183, c[0x0][0x2d0], -R179.reuse ;  /* 0x0000b400b7b77a23 */ /* 0x100fe400000108b3 */
[----:B------:R-:W2:Y:S01]  /*3890*/  MUFU.EX2 R0, R0 ;  /* 0x0000000000007308 */ /* 0x000ea20000000800 */
[----:B------:R-:W-:-:S02]  /*38a0*/  FFMA.FTZ R249, R180, c[0x0][0x2d0], -R179 ;  /* 0x0000b400b4f97a23 */ /* 0x000fc400000108b3 */
[----:B---3--:R-:W-:Y:S02]  /*38b0*/  FADD.FTZ R47, R38, R47 ;  /* 0x0000002f262f7221 */ /* 0x008fe40000010000 */
[C---:B------:R-:W-:Y:S02]  /*38c0*/  HMMA.16816.F32 R120, R132.reuse, R4, RZ ;  /* 0x000000048478723c */ /* 0x040fe400000018ff */
[----:B-----5:R-:W-:Y:S01]  /*38d0*/  FADD.FTZ R47, R3, R47 ;  /* 0x0000002f032f7221 */ /* 0x020fe20000010000 */
[----:B------:R-:W3:Y:S01]  /*38e0*/  MUFU.EX2 R39, R39 ;  /* 0x0000002700277308 */ /* 0x000ee20000000800 */
[----:B-1----:R-:W-:Y:S02]  /*38f0*/  FADD.FTZ R45, R41, R45 ;  /* 0x0000002d292d7221 */ /* 0x002fe40000010000 */
[----:B------:R-:W-:Y:S01]  /*3900*/  FADD.FTZ R47, R2, R47 ;  /* 0x0000002f022f7221 */ /* 0x000fe20000010000 */
[----:B------:R-:W-:Y:S01]  /*3910*/  F2FP.PACK_AB R4, R38, R43 ;  /* 0x0000002b2604723e */ /* 0x000fe200000000ff */
[----:B------:R-:W-:Y:S03]  /*3920*/  HMMA.16816.F32 R160, R132, R148, RZ ;  /* 0x0000009484a0723c */ /* 0x000fe600000018ff */
[----:B------:R-:W1:Y:S01]  /*3930*/  MUFU.EX2 R49, R49 ;  /* 0x0000003100317308 */ /* 0x000e620000000800 */
[C---:B--2---:R-:W-:Y:S01]  /*3940*/  F2FP.PACK_AB R5, R0.reuse, R41 ;  /* 0x000000290005723e */ /* 0x044fe200000000ff */
[----:B------:R-:W-:-:S03]  /*3950*/  FADD.FTZ R45, R0, R45 ;  /* 0x0000002d002d7221 */ /* 0x000fc60000010000 */
[----:B------:R-:W-:Y:S03]  /*3960*/  HMMA.16816.F32 R68, R132, R80, RZ ;  /* 0x000000508444723c */ /* 0x000fe600000018ff */
[----:B------:R-:W2:Y:S01]  /*3970*/  MUFU.EX2 R59, R59 ;  /* 0x0000003b003b7308 */ /* 0x000ea20000000800 */
[----:B---3--:R-:W-:-:S04]  /*3980*/  FADD.FTZ R45, R39, R45 ;  /* 0x0000002d272d7221 */ /* 0x008fc80000010000 */
[----:B------:R-:W-:Y:S03]  /*3990*/  HMMA.16816.F32 R84, R132, R92, RZ ;  /* 0x0000005c8454723c */ /* 0x000fe600000018ff */
[----:B------:R-:W3:Y:S01]  /*39a0*/  MUFU.EX2 R60, R60 ;  /* 0x0000003c003c7308 */ /* 0x000ee20000000800 */
[----:B-1----:R-:W-:-:S04]  /*39b0*/  FADD.FTZ R45, R49, R45 ;  /* 0x0000002d312d7221 */ /* 0x002fc80000010000 */
[----:B------:R-:W-:Y:S03]  /*39c0*/  HMMA.16816.F32 R96, R132, R104, RZ ;  /* 0x000000688460723c */ /* 0x000fe600000018ff */
[----:B------:R-:W1:Y:S01]  /*39d0*/  MUFU.EX2 R61, R61 ;  /* 0x0000003d003d7308 */ /* 0x000e620000000800 */
[----:B--2---:R-:W-:-:S04]  /*39e0*/  FADD.FTZ R57, R59, R57 ;  /* 0x000000393b397221 */ /* 0x004fc80000010000 */
        /* <DEDUP_REMOVED lines=20> */
[----:B---3--:R-:W-:-:S03]  /*3b30*/  FADD.FTZ R55, R66, R55 ;  /* 0x0000003742377221 */ /* 0x008fc60000010000 */
[----:B------:R-:W-:Y:S02]  /*3b40*/  F2FP.PACK_AB R6, R2, R3 ;  /* 0x000000030206723e */ /* 0x000fe400000000ff */
[----:B------:R-:W-:Y:S02]  /*3b50*/  F2FP.PACK_AB R7, R49, R39 ;  /* 0x000000273107723e */ /* 0x000fe400000000ff */
[----:B------:R-:W-:Y:S01]  /*3b60*/  MUFU.EX2 R185, R185 ;  /* 0x000000b900b97308 */ /* 0x000fe20000000800 */
[----:B-1----:R-:W-:-:S04]  /*3b70*/  FADD.FTZ R47, R175, R47 ;  /* 0x0000002faf2f7221 */ /* 0x002fc80000010000 */
[----:B------:R-:W-:Y:S03]  /*3b80*/  HMMA.16816.F32 R156, R4, R24, R156 ;  /* 0x00000018049c723c */ /* 0x000fe6000000189c */
[----:B------:R-:W-:Y:S01]  /*3b90*/  MUFU.EX2 R187, R187 ;  /* 0x000000bb00bb7308 */ /* 0x000fe20000000800 */
[----:B--2---:R-:W-:-:S04]  /*3ba0*/  FADD.FTZ R47, R176, R47 ;  /* 0x0000002fb02f7221 */ /* 0x004fc80000010000 */
[C---:B------:R-:W-:Y:S03]  /*3bb0*/  HMMA.16816.F32 R72, R4.reuse, R20, R72 ;  /* 0x000000140448723c */ /* 0x040fe60000001848 */
[----:B------:R-:W-:Y:S05]  /*3bc0*/  MUFU.EX2 R186, R186 ;  /* 0x000000ba00ba7308 */ /* 0x000fea0000000800 */
[C---:B----4-:R-:W-:Y:S03]  /*3bd0*/  HMMA.16816.F32 R88, R4.reuse, R16, R88 ;  /* 0x000000100458723c */ /* 0x050fe60000001858 */
[----:B------:R-:W1:Y:S05]  /*3be0*/  MUFU.EX2 R191, R191 ;  /* 0x000000bf00bf7308 */ /* 0x000e6a0000000800 */
[C---:B------:R-:W-:Y:S03]  /*3bf0*/  HMMA.16816.F32 R100, R4.reuse, R12, R100 ;  /* 0x0000000c0464723c */ /* 0x040fe60000001864 */
[----:B------:R-:W-:Y:S05]  /*3c00*/  MUFU.EX2 R194, R194 ;  /* 0x000000c200c27308 */ /* 0x000fea0000000800 */
[----:B------:R-:W-:Y:S03]  /*3c10*/  HMMA.16816.F32 R112, R4, R8, R112 ;  /* 0x000000080470723c */ /* 0x000fe60000001870 */
[----:B------:R-:W2:Y:S01]  /*3c20*/  MUFU.EX2 R195, R195 ;  /* 0x000000c300c37308 */ /* 0x000ea20000000800 */
[----:B-1----:R-:W-:-:S04]  /*3c30*/  FADD.FTZ R57, R191, R57 ;  /* 0x00000039bf397221 */ /* 0x002fc80000010000 */
[C---:B------:R-:W-:Y:S03]  /*3c40*/  HMMA.16816.F32 R124, R4.reuse, R32, R124 ;  /* 0x00000020047c723c */ /* 0x040fe6000000187c */
[----:B------:R-:W1:Y:S05]  /*3c50*/  MUFU.EX2 R196, R196 ;  /* 0x000000c400c47308 */ /* 0x000e6a0000000800 */
[----:B------:R-:W-:Y:S03]  /*3c60*/  HMMA.16816.F32 R152, R4, R26, R152 ;  /* 0x0000001a0498723c */ /* 0x000fe60000001898 */
[----:B------:R-:W3:Y:S01]  /*3c70*/  MUFU.EX2 R197, R197 ;  /* 0x000000c500c57308 */ /* 0x000ee20000000800 */
[----:B--2---:R-:W-:-:S04]  /*3c80*/  FADD.FTZ R55, R195, R55 ;  /* 0x00000037c3377221 */ /* 0x004fc80000010000 */
[----:B------:R-:W-:Y:S03]  /*3c90*/  HMMA.16816.F32 R76, R4, R22, R76 ;  /* 0x00000016044c723c */ /* 0x000fe6000000184c */
[----:B------:R-:W2:Y:S01]  /*3ca0*/  MUFU.EX2 R198, R198 ;  /* 0x000000c600c67308 */ /* 0x000ea20000000800 */
[----:B-1----:R-:W-:-:S04]  /*3cb0*/  FADD.FTZ R55, R196, R55 ;  /* 0x00000037c4377221 */ /* 0x002fc80000010000 */
[----:B------:R-:W-:Y:S03]  /*3cc0*/  HMMA.16816.F32 R144, R4, R18, R144 ;  /* 0x000000120490723c */ /* 0x000fe60000001890 */
[----:B------:R-:W-:Y:S01]  /*3cd0*/  MUFU.EX2 R178, R178 ;  /* 0x000000b200b27308 */ /* 0x000fe20000000800 */
[----:B---3--:R-:W-:-:S04]  /*3ce0*/  FADD.FTZ R55, R197, R55 ;  /* 0x00000037c5377221 */ /* 0x008fc80000010000 */
[----:B------:R-:W-:Y:S03]  /*3cf0*/  HMMA.16816.F32 R140, R4, R14, R140 ;  /* 0x0000000e048c723c */ /* 0x000fe6000000188c */
[----:B------:R-:W1:Y:S01]  /*3d00*/  MUFU.EX2 R171, R171 ;  /* 0x000000ab00ab7308 */ /* 0x000e620000000800 */
[----:B--2---:R-:W-:-:S04]  /*3d10*/  FADD.FTZ R55, R198, R55 ;  /* 0x00000037c6377221 */ /* 0x004fc80000010000 */
[C---:B------:R-:W-:Y:S03]  /*3d20*/  HMMA.16816.F32 R136, R4.reuse, R10, R136 ;  /* 0x0000000a0488723c */ /* 0x040fe60000001888 */
[----:B------:R-:W-:Y:S05]  /*3d30*/  MUFU.EX2 R177, R177 ;  /* 0x000000b100b17308 */ /* 0x000fea0000000800 */
[----:B------:R-:W-:Y:S03]  /*3d40*/  HMMA.16816.F32 R128, R4, R34, R128 ;  /* 0x000000220480723c */ /* 0x000fe60000001880 */
[----:B------:R-:W2:Y:S01]  /*3d50*/  MUFU.EX2 R170, R170 ;  /* 0x000000aa00aa7308 */ /* 0x000ea20000000800 */
[----:B-1----:R-:W-:-:S03]  /*3d60*/  FADD.FTZ R55, R171, R55 ;  /* 0x00000037ab377221 */ /* 0x002fc60000010000 */
[----:B------:R-:W-:Y:S02]  /*3d70*/  F2FP.PACK_AB R4, R60, R59 ;  /* 0x0000003b3c04723e */ /* 0x000fe400000000ff */
[----:B------:R-:W-:Y:S02]  /*3d80*/  F2FP.PACK_AB R5, R63, R64 ;  /* 0x000000403f05723e */ /* 0x000fe400000000ff */
[----:B------:R-:W-:Y:S01]  /*3d90*/  F2FP.PACK_AB R6, R62, R61 ;  /* 0x0000003d3e06723e */ /* 0x000fe200000000ff */
[----:B------:R-:W-:Y:S01]  /*3da0*/  MUFU.EX2 R174, R174 ;  /* 0x000000ae00ae7308 */ /* 0x000fe20000000800 */
[----:B------:R-:W-:Y:S01]  /*3db0*/  F2FP.PACK_AB R7, R66, R65 ;  /* 0x000000414207723e */ /* 0x000fe200000000ff */
[----:B--2---:R-:W-:-:S06]  /*3dc0*/  FADD.FTZ R55, R170, R55 ;  /* 0x00000037aa377221 */ /* 0x004fcc0000010000 */
[C---:B------:R-:W-:Y:S01]  /*3dd0*/  HMMA.16816.F32 R120, R4.reuse, R32, R120 ;  /* 0x000000200478723c */ /* 0x040fe20000001878 */
[----:B------:R-:W1:Y:S06]  /*3de0*/  MUFU.EX2 R169, R169 ;  /* 0x000000a900a97308 */ /* 0x000e6c0000000800 */
[--C-:B------:R-:W-:Y:S01]  /*3df0*/  FFMA.FTZ R32, R182, c[0x0][0x2d0], -R189.reuse ;  /* 0x0000b400b6207a23 */ /* 0x100fe200000108bd */
[----:B------:R-:W-:Y:S01]  /*3e00*/  HMMA.16816.F32 R160, R4, R24, R160 ;  /* 0x0000001804a0723c */ /* 0x000fe200000018a0 */
[----:B------:R-:W-:Y:S01]  /*3e10*/  FFMA.FTZ R33, R30, c[0x0][0x2d0], -R189 ;  /* 0x0000b4001e217a23 */ /* 0x000fe200000108bd */
[----:B------:R-:W-:Y:S01]  /*3e20*/  MUFU.EX2 R172, R172 ;  /* 0x000000ac00ac7308 */ /* 0x000fe20000000800 */
[----:B------:R-:W-:-:S02]  /*3e30*/  FFMA.FTZ R182, R29, c[0x0][0x2d0], -R179 ;  /* 0x0000b4001db67a23 */ /* 0x000fc400000108b3 */
[----:B------:R-:W2:Y:S03]  /*3e40*/  LDSM.16.MT88.4 R28, [R225+0x900] ;  /* 0x00090000e11c783b */ /* 0x000ea60000004200 */
[C---:B------:R-:W-:Y:S01]  /*3e50*/  HMMA.16816.F32 R68, R4.reuse, R20, R68 ;  /* 0x000000140444723c */ /* 0x040fe20000001844 */
[----:B-1----:R-:W-:Y:S01]  /*3e60*/  FADD.FTZ R55, R169, R55 ;  /* 0x00000037a9377221 */ /* 0x002fe20000010000 */
[----:B------:R-:W1:Y:S06]  /*3e70*/  MUFU.EX2 R32, R32 ;  /* 0x0000002000207308 */ /* 0x000e6c0000000800 */
[C---:B------:R-:W-:Y:S02]  /*3e80*/  HMMA.16816.F32 R84, R4.reuse, R16, R84 ;  /* 0x000000100454723c */ /* 0x040fe40000001854 */
[----:B------:R-:W3:Y:S06]  /*3e90*/  MUFU.EX2 R33, R33 ;  /* 0x0000002100217308 */ /* 0x000eec0000000800 */
[----:B------:R-:W-:Y:S02]  /*3ea0*/  HMMA.16816.F32 R96, R4, R12, R96 ;  /* 0x0000000c0460723c */ /* 0x000fe40000001860 */
[----:B------:R-:W4:Y:S01]  /*3eb0*/  MUFU.EX2 R182, R182 ;  /* 0x000000b600b67308 */ /* 0x000f220000000800 */
[----:B-1----:R-:W-:-:S05]  /*3ec0*/  FADD.FTZ R47, R32, R47 ;  /* 0x0000002f202f7221 */ /* 0x002fca0000010000 */
[----:B------:R-:W-:Y:S02]  /*3ed0*/  HMMA.16816.F32 R108, R4, R8, R108 ;  /* 0x00000008046c723c */ /* 0x000fe4000000186c */
[----:B------:R-:W1:Y:S01]  /*3ee0*/  MUFU.EX2 R67, R67 ;  /* 0x0000004300437308 */ /* 0x000e620000000800 */
[----:B---3--:R-:W-:-:S05]  /*3ef0*/  FADD.FTZ R47, R33, R47 ;  /* 0x0000002f212f7221 */ /* 0x008fca0000010000 */
[----:B------:R-:W-:Y:S01]  /*3f00*/  HMMA.16816.F32 R148, R4, R26, R148 ;  /* 0x0000001a0494723c */ /* 0x000fe20000001894 */
[----:B------:R-:W3:Y:S01]  /*3f10*/  LDSM.16.MT88.4 R24, [R223+0x900] ;  /* 0x00090000df18783b */ /* 0x000ee20000004200 */
[----:B------:R-:W5:Y:S01]  /*3f20*/  MUFU.EX2 R193, R193 ;  /* 0x000000c100c17308 */ /* 0x000f620000000800 */
[----:B----4-:R-:W-:-:S04]  /*3f30*/  FADD.FTZ R45, R182, R45 ;  /* 0x0000002db62d7221 */ /* 0x010fc80000010000 */
[----:B------:R-:W-:Y:S01]  /*3f40*/  FADD.FTZ R45, R185, R45 ;  /* 0x0000002db92d7221 */ /* 0x000fe20000010000 */
[----:B------:R-:W-:Y:S01]  /*3f50*/  HMMA.16816.F32 R80, R4, R22, R80 ;  /* 0x000000160450723c */ /* 0x000fe20000001850 */
[----:B------:R-:W4:Y:S01]  /*3f60*/  LDSM.16.MT88.4 R20, [R225+0x1900] ;  /* 0x00190000e114783b */ /* 0x000f220000004200 */
[----:B------:R-:W2:Y:S01]  /*3f70*/  MUFU.EX2 R192, R192 ;  /* 0x000000c000c07308 */ /* 0x000ea20000000800 */
[----:B-1----:R-:W-:Y:S02]  /*3f80*/  FADD.FTZ R0, R67, R55 ;  /* 0x0000003743007221 */ /* 0x002fe40000010000 */
[----:B------:R-:W-:-:S03]  /*3f90*/  FADD.FTZ R45, R187, R45 ;  /* 0x0000002dbb2d7221 */ /* 0x000fc60000010000 */
[----:B------:R-:W-:Y:S01]  /*3fa0*/  HMMA.16816.F32 R92, R4, R18, R92 ;  /* 0x00000012045c723c */ /* 0x000fe2000000185c */
[----:B------:R-:W1:Y:S01]  /*3fb0*/  LDSM.16.MT88.4 R16, [R223+0x1900] ;  /* 0x00190000df10783b */ /* 0x000e620000004200 */
[----:B------:R-:W3:Y:S01]  /*3fc0*/  MUFU.EX2 R190, R190 ;  /* 0x000000be00be7308 */ /* 0x000ee20000000800 */
[----:B------:R-:W-:Y:S02]  /*3fd0*/  FADD.FTZ R45, R186, R45 ;  /* 0x0000002dba2d7221 */ /* 0x000fe40000010000 */
[----:B-----5:R-:W-:-:S03]  /*3fe0*/  FADD.FTZ R47, R193, R47 ;  /* 0x0000002fc12f7221 */ /* 0x020fc60000010000 */
[----:B------:R-:W-:Y:S01]  /*3ff0*/  HMMA.16816.F32 R104, R4, R14, R104 ;  /* 0x0000000e0468723c */ /* 0x000fe20000001868 */
[----:B------:R-:W5:Y:S01]  /*4000*/  LDSM.16.MT88.4 R12, [R225+0x2900] ;  /* 0x00290000e10c783b */ /* 0x000f620000004200 */
[----:B------:R-:W-:Y:S01]  /*4010*/  MUFU.EX2 R252, R252 ;  /* 0x000000fc00fc7308 */ /* 0x000fe20000000800 */
[----:B--2---:R-:W-:-:S05]  /*4020*/  FADD.FTZ R47, R192, R47 ;  /* 0x0000002fc02f7221 */ /* 0x004fca0000010000 */
[----:B------:R-:W-:Y:S01]  /*4030*/  HMMA.16816.F32 R116, R4, R10, R116 ;  /* 0x0000000a0474723c */ /* 0x000fe20000001874 */
[----:B------:R-:W2:Y:S01]  /*4040*/  LDSM.16.MT88.4 R8, [R223+0x2900] ;  /* 0x00290000df08783b */ /* 0x000ea20000004200 */
[----:B------:R-:W4:Y:S01]  /*4050*/  MUFU.EX2 R184, R184 ;  /* 0x000000b800b87308 */ /* 0x000f220000000800 */
[----:B---3--:R-:W-:-:S05]  /*4060*/  FADD.FTZ R47, R190, R47 ;  /* 0x0000002fbe2f7221 */ /* 0x008fca0000010000 */
[----:B------:R-:W-:Y:S02]  /*4070*/  HMMA.16816.F32 R132, R4, R34, R132 ;  /* 0x000000220484723c */ /* 0x000fe40000001884 */
[----:B------:R-:W3:Y:S05]  /*4080*/  MUFU.EX2 R34, R200 ;  /* 0x000000c800227308 */ /* 0x000eea0000000800 */
[----:B------:R-:W-:Y:S01]  /*4090*/  FFMA.FTZ R35, R199, c[0x0][0x2d0], -R173 ;  /* 0x0000b400c7237a23 */ /* 0x000fe200000108ad */
[----:B------:R-:W-:Y:S02]  /*40a0*/  F2FP.PACK_AB R4, R176, R175 ;  /* 0x000000afb004723e */ /* 0x000fe400000000ff */
[----:B------:R-:W-:Y:S01]  /*40b0*/  F2FP.PACK_AB R5, R185, R182 ;  /* 0x000000b6b905723e */ /* 0x000fe200000000ff */
[----:B------:R-:W1:Y:S01]  /*40c0*/  MUFU.EX2 R181, R181 ;  /* 0x000000b500b57308 */ /* 0x000e620000000800 */
[----:B------:R-:W-:Y:S01]  /*40d0*/  F2FP.PACK_AB R6, R33, R32 ;  /* 0x000000202106723e */ /* 0x000fe200000000ff */
[----:B----4-:R-:W-:Y:S01]  /*40e0*/  FADD.FTZ R45, R184, R45 ;  /* 0x0000002db82d7221 */ /* 0x010fe20000010000 */
[----:B------:R-:W-:Y:S01]  /*40f0*/  F2FP.PACK_AB R7, R186, R187 ;  /* 0x000000bbba07723e */ /* 0x000fe200000000ff */
[----:B---3--:R-:W-:-:S04]  /*4100*/  FADD.FTZ R57, R34, R57 ;  /* 0x0000003922397221 */ /* 0x008fc80000010000 */
[----:B------:R-:W3:Y:S02]  /*4110*/  MUFU.EX2 R35, R35 ;  /* 0x0000002300237308 */ /* 0x000ee40000000800 */
[C---:B------:R-:W-:Y:S06]  /*4120*/  HMMA.16816.F32 R156, R4.reuse, R28, R156 ;  /* 0x0000001c049c723c */ /* 0x040fec000000189c */
[----:B------:R-:W4:Y:S01]  /*4130*/  MUFU.EX2 R183, R183 ;  /* 0x000000b700b77308 */ /* 0x000f220000000800 */
[----:B-1----:R-:W-:Y:S01]  /*4140*/  FADD.FTZ R45, R181, R45 ;  /* 0x0000002db52d7221 */ /* 0x002fe20000010000 */
[----:B------:R-:W-:Y:S01]  /*4150*/  HMMA.16816.F32 R72, R4, R24, R72 ;  /* 0x000000180448723c */ /* 0x000fe20000001848 */
[----:B---3--:R-:W-:-:S05]  /*4160*/  FADD.FTZ R57, R35, R57 ;  /* 0x0000003923397221 */ /* 0x008fca0000010000 */
[----:B------:R-:W1:Y:S02]  /*4170*/  MUFU.EX2 R249, R249 ;  /* 0x000000f900f97308 */ /* 0x000e640000000800 */
[----:B------:R-:W-:Y:S01]  /*4180*/  HMMA.16816.F32 R88, R4, R20, R88 ;  /* 0x000000140458723c */ /* 0x000fe20000001858 */
[----:B------:R-:W-:-:S04]  /*4190*/  FADD.FTZ R57, R194, R57 ;  /* 0x00000039c2397221 */ /* 0x000fc80000010000 */
[----:B------:R-:W-:-:S03]  /*41a0*/  FADD.FTZ R57, R178, R57 ;  /* 0x00000039b2397221 */ /* 0x000fc60000010000 */
[----:B------:R-:W-:Y:S01]  /*41b0*/  HMMA.16816.F32 R100, R4, R16, R100 ;  /* 0x000000100464723c */ /* 0x000fe20000001864 */
[----:B----4-:R-:W-:Y:S02]  /*41c0*/  FADD.FTZ R45, R183, R45 ;  /* 0x0000002db72d7221 */ /* 0x010fe40000010000 */
[----:B------:R-:W-:-:S04]  /*41d0*/  FADD.FTZ R57, R177, R57 ;  /* 0x00000039b1397221 */ /* 0x000fc80000010000 */
[----:B------:R-:W-:Y:S01]  /*41e0*/  FADD.FTZ R57, R174, R57 ;  /* 0x00000039ae397221 */ /* 0x000fe20000010000 */
[----:B-----5:R-:W-:Y:S03]  /*41f0*/  HMMA.16816.F32 R112, R4, R12, R112 ;  /* 0x0000000c0470723c */ /* 0x020fe60000001870 */
[----:B------:R-:W-:-:S05]  /*4200*/  FADD.FTZ R2, R172, R57 ;  /* 0x00000039ac027221 */ /* 0x000fca0000010000 */
[C---:B--2---:R-:W-:Y:S01]  /*4210*/  HMMA.16816.F32 R124, R4.reuse, R8, R124 ;  /* 0x00000008047c723c */ /* 0x044fe2000000187c */
[----:B------:R-:W-:Y:S04]  /*4220*/  STL [R1+0x4], R2 ;  /* 0x0000040201007387 */ /* 0x000fe80000100800 */
[----:B------:R-:W-:Y:S03]  /*4230*/  STL [R1], R0 ;  /* 0x0000000001007387 */ /* 0x000fe60000100800 */
        /* <DEDUP_REMOVED lines=10> */
[C---:B------:R-:W-:Y:S08]  /*42e0*/  HMMA.16816.F32 R160, R4.reuse, R28, R160 ;  /* 0x0000001c04a0723c */ /* 0x040ff000000018a0 */
[C---:B------:R-:W-:Y:S01]  /*42f0*/  HMMA.16816.F32 R148, R4.reuse, R30, R148 ;  /* 0x0000001e0494723c */ /* 0x040fe20000001894 */
[----:B------:R-:W2:Y:S07]  /*4300*/  LDSM.16.MT88.4 R28, [R225+0xd00] ;  /* 0x000d0000e11c783b */ /* 0x000eae0000004200 */
[C---:B------:R-:W-:Y:S08]  /*4310*/  HMMA.16816.F32 R68, R4.reuse, R24, R68 ;  /* 0x000000180444723c */ /* 0x040ff00000001844 */
[C---:B------:R-:W-:Y:S01]  /*4320*/  HMMA.16816.F32 R80, R4.reuse, R26, R80 ;  /* 0x0000001a0450723c */ /* 0x040fe20000001850 */
[----:B------:R-:W3:Y:S07]  /*4330*/  LDSM.16.MT88.4 R24, [R223+0xd00] ;  /* 0x000d0000df18783b */ /* 0x000eee0000004200 */
[C---:B------:R-:W-:Y:S08]  /*4340*/  HMMA.16816.F32 R84, R4.reuse, R20, R84 ;  /* 0x000000140454723c */ /* 0x040ff00000001854 */
[C---:B------:R-:W-:Y:S01]  /*4350*/  HMMA.16816.F32 R92, R4.reuse, R22, R92 ;  /* 0x00000016045c723c */ /* 0x040fe2000000185c */
[----:B------:R-:W4:Y:S07]  /*4360*/  LDSM.16.MT88.4 R20, [R225+0x1d00] ;  /* 0x001d0000e114783b */ /* 0x000f2e0000004200 */
[C---:B------:R-:W-:Y:S08]  /*4370*/  HMMA.16816.F32 R96, R4.reuse, R16, R96 ;  /* 0x000000100460723c */ /* 0x040ff00000001860 */
[C---:B------:R-:W-:Y:S01]  /*4380*/  HMMA.16816.F32 R104, R4.reuse, R18, R104 ;  /* 0x000000120468723c */ /* 0x040fe20000001868 */
[----:B------:R-:W5:Y:S07]  /*4390*/  LDSM.16.MT88.4 R16, [R223+0x1d00] ;  /* 0x001d0000df10783b */ /* 0x000f6e0000004200 */
[C---:B------:R-:W-:Y:S08]  /*43a0*/  HMMA.16816.F32 R108, R4.reuse, R12, R108 ;  /* 0x0000000c046c723c */ /* 0x040ff0000000186c */
[C---:B------:R-:W-:Y:S01]  /*43b0*/  HMMA.16816.F32 R116, R4.reuse, R14, R116 ;  /* 0x0000000e0474723c */ /* 0x040fe20000001874 */
[----:B------:R-:W3:Y:S07]  /*43c0*/  LDSM.16.MT88.4 R12, [R225+0x2d00] ;  /* 0x002d0000e10c783b */ /* 0x000eee0000004200 */
[C---:B------:R-:W-:Y:S08]  /*43d0*/  HMMA.16816.F32 R120, R4.reuse, R8, R120 ;  /* 0x000000080478723c */ /* 0x040ff00000001878 */
[----:B------:R-:W-:Y:S01]  /*43e0*/  HMMA.16816.F32 R132, R4, R10, R132 ;  /* 0x0000000a0484723c */ /* 0x000fe20000001884 */
[----:B------:R-:W4:Y:S06]  /*43f0*/  LDSM.16.MT88.4 R8, [R223+0x2d00] ;  /* 0x002d0000df08783b */ /* 0x000f2c0000004200 */
[----:B------:R-:W-:-:S02]  /*4400*/  F2FP.PACK_AB R4, R192, R193 ;  /* 0x000000c1c004723e */ /* 0x000fc400000000ff */
[----:B------:R-:W-:Y:S02]  /*4410*/  F2FP.PACK_AB R5, R181, R184 ;  /* 0x000000b8b505723e */ /* 0x000fe400000000ff */
[C---:B------:R-:W-:Y:S01]  /*4420*/  F2FP.PACK_AB R6, R252.reuse, R190 ;  /* 0x000000befc06723e */ /* 0x040fe200000000ff */
[----:B------:R-:W-:Y:S01]  /*4430*/  FADD.FTZ R252, R252, R47 ;  /* 0x0000002ffcfc7221 */ /* 0x000fe20000010000 */
[C---:B-1----:R-:W-:Y:S01]  /*4440*/  F2FP.PACK_AB R7, R249.reuse, R183 ;  /* 0x000000b7f907723e */ /* 0x042fe200000000ff */
[----:B------:R-:W-:-:S06]  /*4450*/  FADD.FTZ R249, R249, R45 ;  /* 0x0000002df9f97221 */ /* 0x000fcc0000010000 */
[C---:B--2---:R-:W-:Y:S08]  /*4460*/  HMMA.16816.F32 R156, R4.reuse, R28, R156 ;  /* 0x0000001c049c723c */ /* 0x044ff0000000189c */
[C---:B------:R-:W-:Y:S08]  /*4470*/  HMMA.16816.F32 R152, R4.reuse, R30, R152 ;  /* 0x0000001e0498723c */ /* 0x040ff00000001898 */
[C---:B---3--:R-:W-:Y:S08]  /*4480*/  HMMA.16816.F32 R72, R4.reuse, R24, R72 ;  /* 0x000000180448723c */ /* 0x048ff00000001848 */
[C---:B------:R-:W-:Y:S08]  /*4490*/  HMMA.16816.F32 R76, R4.reuse, R26, R76 ;  /* 0x0000001a044c723c */ /* 0x040ff0000000184c */
[C---:B----4-:R-:W-:Y:S08]  /*44a0*/  HMMA.16816.F32 R88, R4.reuse, R20, R88 ;  /* 0x000000140458723c */ /* 0x050ff00000001858 */
[C---:B------:R-:W-:Y:S08]  /*44b0*/  HMMA.16816.F32 R144, R4.reuse, R22, R144 ;  /* 0x000000160490723c */ /* 0x040ff00000001890 */
[C---:B-----5:R-:W-:Y:S08]  /*44c0*/  HMMA.16816.F32 R100, R4.reuse, R16, R100 ;  /* 0x000000100464723c */ /* 0x060ff00000001864 */
        /* <DEDUP_REMOVED lines=21> */
[----:B------:R-:W-:Y:S07]  /*4620*/  @P0 BRA `(.L_x_857) ;  /* 0x0000343000000947 */ /* 0x000fee0003800000 */
[----:B------:R-:W-:Y:S01]  /*4630*/  SHF.R.S32.HI R246, RZ, 0x1f, R237 ;  /* 0x0000001ffff67819 */ /* 0x000fe200000114ed */
[----:B------:R-:W-:Y:S01]  /*4640*/  IMAD.MOV.U32 R3, RZ, RZ, R167 ;  /* 0x000000ffff037224 */ /* 0x000fe200078e00a7 */
[----:B------:R-:W-:Y:S01]  /*4650*/  SHF.R.S32.HI R248, RZ, 0x1f, R236 ;  /* 0x0000001ffff87819 */ /* 0x000fe200000114ec */
[----:B------:R-:W-:Y:S01]  /*4660*/  IMAD.MOV.U32 R164, RZ, RZ, R168 ;  /* 0x000000ffffa47224 */ /* 0x000fe200078e00a8 */
[----:B------:R-:W-:Y:S01]  /*4670*/  LEA.HI R246, R246, R237, RZ, 0x3 ;  /* 0x000000edf6f67211 */ /* 0x000fe200078f18ff */
[----:B------:R-:W-:Y:S01]  /*4680*/  IMAD.MOV.U32 R0, RZ, RZ, R165 ;  /* 0x000000ffff007224 */ /* 0x000fe200078e00a5 */
[----:B------:R-:W-:Y:S01]  /*4690*/  LEA.HI R248, R248, R236, RZ, 0x3 ;  /* 0x000000ecf8f87211 */ /* 0x000fe200078f18ff */
[----:B------:R-:W-:Y:S01]  /*46a0*/  IMAD.MOV.U32 R2, RZ, RZ, R166 ;  /* 0x000000ffff027224 */ /* 0x000fe200078e00a6 */
[----:B------:R-:W-:Y:S01]  /*46b0*/  LOP3.LUT R246, R246, 0xfffffff8, RZ, 0xc0, !PT ;  /* 0xfffffff8f6f67812 */ /* 0x000fe200078ec0ff */
[----:B------:R-:W-:Y:S01]  /*46c0*/  IMAD.WIDE R250, R37, 0x2, RZ ;  /* 0x0000000225fa7825 */ /* 0x000fe200078e02ff */
[----:B------:R-:W-:Y:S01]  /*46d0*/  LOP3.LUT R248, R248, 0xfffffff8, RZ, 0xc0, !PT ;  /* 0xfffffff8f8f87812 */ /* 0x000fe200078ec0ff */
[----:B------:R-:W-:Y:S01]  /*46e0*/  UIADD3 UR7, UR7, -0x2, URZ ;  /* 0xfffffffe07077890 */ /* 0x000fe2000fffe03f */
[----:B------:R-:W-:-:S02]  /*46f0*/  SHF.R.S32.HI R245, RZ, 0x1f, R246 ;  /* 0x0000001ffff57819 */ /* 0x000fc400000114f6 */
[----:B------:R-:W-:Y:S02]  /*4700*/  SHF.R.S32.HI R247, RZ, 0x1f, R248 ;  /* 0x0000001ffff77819 */ /* 0x000fe400000114f8 */
[----:B------:R-:W-:Y:S01]  /*4710*/  SEL R243, RZ, 0x10, P3 ;  /* 0x00000010fff37807 */ /* 0x000fe20001800000 */
[----:B------:R-:W-:Y:S01]  /*4720*/  IMAD.SHL.U32 R244, R233, 0x2, RZ ;  /* 0x00000002e9f47824 */ /* 0x000fe200078e00ff */
[----:B------:R-:W-:Y:S02]  /*4730*/  SEL R242, RZ, 0x10, P4 ;  /* 0x00000010fff27807 */ /* 0x000fe40002000000 */
[----:B------:R-:W-:Y:S02]  /*4740*/  SEL R4, RZ, 0x10, P5 ;  /* 0x00000010ff047807 */ /* 0x000fe40002800000 */
[----:B------:R-:W-:Y:S02]  /*4750*/  IADD3 R241, -R243, 0x10, RZ ;  /* 0x00000010f3f17810 */ /* 0x000fe40007ffe1ff */
[----:B------:R-:W-:Y:S02]  /*4760*/  IADD3 R240, -R242, 0x10, RZ ;  /* 0x00000010f2f07810 */ /* 0x000fe40007ffe1ff */
[----:B------:R-:W-:-:S02]  /*4770*/  IADD3 R239, -R4, 0x10, RZ ;  /* 0x0000001004ef7810 */ /* 0x000fc40007ffe1ff */
[C---:B------:R-:W-:Y:S01]  /*4780*/  SHF.L.U64.HI R245, R246.reuse, 0x1, R245 ;  /* 0x00000001f6f57819 */ /* 0x040fe200000102f5 */
[----:B------:R-:W-:Y:S01]  /*4790*/  IMAD.SHL.U32 R246, R246, 0x2, RZ ;  /* 0x00000002f6f67824 */ /* 0x000fe200078e00ff */
[C---:B------:R-:W-:Y:S01]  /*47a0*/  SHF.L.U64.HI R247, R248.reuse, 0x1, R247 ;  /* 0x00000001f8f77819 */ /* 0x040fe200000102f7 */
[----:B------:R-:W-:Y:S01]  /*47b0*/  IMAD.SHL.U32 R248, R248, 0x2, RZ ;  /* 0x00000002f8f87824 */ /* 0x000fe200078e00ff */
[----:B------:R-:W-:Y:S02]  /*47c0*/  ISETP.NE.U32.AND P1, PT, R243, RZ, PT ;  /* 0x000000fff300720c */ /* 0x000fe40003f25070 */
[----:B------:R-:W-:Y:S02]  /*47d0*/  ISETP.NE.U32.AND P0, PT, R242, RZ, PT ;  /* 0x000000fff200720c */ /* 0x000fe40003f05070 */
[----:B------:R-:W-:Y:S02]  /*47e0*/  LOP3.LUT R241, R241, 0xf, RZ, 0xc0, !PT ;  /* 0x0000000ff1f17812 */ /* 0x000fe400078ec0ff */
[----:B------:R-:W-:-:S02]  /*47f0*/  LOP3.LUT R240, R240, 0xf, RZ, 0xc0, !PT ;  /* 0x0000000ff0f07812 */ /* 0x000fc400078ec0ff */
[----:B------:R-:W-:Y:S02]  /*4800*/  LOP3.LUT R239, R239, 0xf, RZ, 0xc0, !PT ;  /* 0x0000000fefef7812 */ /* 0x000fe400078ec0ff */
[----:B------:R-:W-:Y:S01]  /*4810*/  ISETP.NE.U32.AND P6, PT, R4, RZ, PT ;  /* 0x000000ff0400720c */ /* 0x000fe20003fc5070 */
[----:B------:R-:W-:Y:S05]  /*4820*/  BRA `(.L_x_858) ;  /* 0x0000033000007947 */ /* 0x000fea0003800000 */
.L_x_860:
[----:B------:R-:W-:Y:S01]  /*4830*/  ULEA UR4, UR7, UR10, 0x6 ;  /* 0x0000000a07047291 */ /* 0x000fe2000f8e303f */
[----:B------:R-:W-:Y:S01]  /*4840*/  ISETP.NE.AND P1, PT, R229, 0x1, PT ;  /* 0x00000001e500780c */ /* 0x000fe20003f25270 */
[----:B------:R-:W-:Y:S04]  /*4850*/  IMAD.MOV.U32 R230, RZ, RZ, RZ ;  /* 0x000000ffffe67224 */ /* 0x000fe800078e00ff */
[----:B------:R-:W-:Y:S05]  /*4860*/  IMAD.U32 R231, RZ, RZ, UR4 ;  /* 0x00000004ffe77e24 */ /* 0x000fea000f8e00ff */
[----:B------:R-:W-:Y:S05]  /*4870*/  IADD3 R231, R231, -0x40, R235 ;  /* 0xffffffc0e7e77810 */ /* 0x000fea0007ffe0eb */
[----:B------:R-:W-:Y:S04]  /*4880*/  @P1 IMAD.HI.U32 R166, R231, c[0x0][0x2bc], RZ ;  /* 0x0000af00e7a61a27 */ /* 0x000fe800078e00ff */
[----:B------:R-:W-:Y:S01]  /*4890*/  IMAD.MOV.U32 R165, RZ, RZ, R231 ;  /* 0x000000ffffa57224 */ /* 0x000fe200078e00e7 */
[----:B------:R-:W-:Y:S04]  /*48a0*/  @P1 SHF.R.U32.HI R165, RZ, c[0x0][0x2c0], R166 ;  /* 0x0000b000ffa51a19 */ /* 0x000fe800000116a6 */
[C---:B------:R-:W-:Y:S04]  /*48b0*/  @!P2 IADD3 R167, P0, R165.reuse, UR14, RZ ;  /* 0x0000000ea5a7ac10 */ /* 0x040fe8000ff1e0ff */
[----:B------:R-:W-:Y:S01]  /*48c0*/  @!P2 LEA.HI.X.SX32 R166, R165, UR11, 0x1, P0 ;  /* 0x0000000ba5a6ac11 */ /* 0x000fe200080f0eff */
[----:B------:R-:W-:Y:S01]  /*48d0*/  IMAD.MOV R165, RZ, RZ, -R165 ;  /* 0x000000ffffa57224 */ /* 0x000fe200078e0aa5 */
[----:B------:R-:W-:Y:S03]  /*48e0*/  @!P2 LEA R168, P0, R167, c[0x0][0x2a0], 0x2 ;  /* 0x0000a800a7a8aa11 */ /* 0x000fe600078010ff */
        /* <DEDUP_REMOVED lines=17> */
[----:B------:R-:W2:Y:S04]  /*4a00*/  SHFL.IDX PT, R168, R165, RZ, 0x1c1f ;  /* 0x001c1fffa5a87589 */ /* 0x000ea800000e0000 */
[----:B------:R-:W3:Y:S04]  /*4a10*/  SHFL.IDX PT, R166, R166, 0x1, 0x1c1f ;  /* 0x003c1f00a6a67f89 */ /* 0x000ee800000e0000 */
[----:B------:R-:W4:Y:S01]  /*4a20*/  SHFL.IDX PT, R165, R165, 0x1, 0x1c1f ;  /* 0x003c1f00a5a57f89 */ /* 0x000f2200000e0000 */
[----:B-1----:R-:W-:Y:S05]  /*4a30*/  IADD3 R172, P0, R250, R167, RZ ;  /* 0x000000a7faac7210 */ /* 0x002fea0007f1e0ff */
[----:B--2---:R-:W-:Y:S01]  /*4a40*/  IMAD.X R173, R251, 0x1, R168, P0 ;  /* 0x00000001fbad7824 */ /* 0x004fe200000e06a8 */
[C---:B------:R-:W-:Y:S04]  /*4a50*/  IADD3 R170, P0, R167.reuse, R246, RZ ;  /* 0x000000f6a7aa7210 */ /* 0x040fe80007f1e0ff */
[----:B------:R1:W-:Y:S01]  /*4a60*/  LDGSTS.E.BYPASS.LTC128B.128 [R244+0x3100], [R172.64], !P3 ;  /* 0x03100000acf47fae */ /* 0x0003e2000d901d4c */
[C---:B------:R-:W-:Y:S01]  /*4a70*/  IMAD.X R171, R168.reuse, 0x1, R245, P0 ;  /* 0x00000001a8ab7824 */ /* 0x040fe200000e06f5 */
[----:B------:R-:W-:Y:S04]  /*4a80*/  IADD3 R174, P0, R167, R248, RZ ;  /* 0x000000f8a7ae7210 */ /* 0x000fe80007f1e0ff */
[----:B------:R1:W-:Y:S01]  /*4a90*/  LDGSTS.E.BYPASS.LTC128B.128 [R244+0x4100], [R170.64], !P4 ;  /* 0x04100000aaf47fae */ /* 0x0003e2000e101d4c */
[----:B------:R-:W-:Y:S01]  /*4aa0*/  IMAD.X R175, R168, 0x1, R247, P0 ;  /* 0x00000001a8af7824 */ /* 0x000fe200000e06f7 */
[----:B---3--:R-:W-:Y:S04]  /*4ab0*/  IADD3 R176, P0, R250, R166, RZ ;  /* 0x000000a6fab07210 */ /* 0x008fe80007f1e0ff */
[----:B------:R1:W-:Y:S01]  /*4ac0*/  LDGSTS.E.BYPASS.LTC128B.128 [R244+0x5100], [R174.64], !P5 ;  /* 0x05100000aef47fae */ /* 0x0003e2000e901d4c */
[----:B----4-:R-:W-:Y:S01]  /*4ad0*/  IMAD.X R177, R251, 0x1, R165, P0 ;  /* 0x00000001fbb17824 */ /* 0x010fe200000e06a5 */
[C---:B------:R-:W-:Y:S04]  /*4ae0*/  IADD3 R168, P0, R166.reuse, R246, RZ ;  /* 0x000000f6a6a87210 */ /* 0x040fe80007f1e0ff */
[----:B------:R1:W-:Y:S01]  /*4af0*/  LDGSTS.E.BYPASS.LTC128B.128 [R244+0x3900], [R176.64], !P3 ;  /* 0x03900000b0f47fae */ /* 0x0003e2000d901d4c */
[C---:B------:R-:W-:Y:S01]  /*4b00*/  IMAD.X R169, R165.reuse, 0x1, R245, P0 ;  /* 0x00000001a5a97824 */ /* 0x040fe200000e06f5 */
[----:B------:R-:W-:Y:S04]  /*4b10*/  IADD3 R166, P0, R166, R248, RZ ;  /* 0x000000f8a6a67210 */ /* 0x000fe80007f1e0ff */
[----:B------:R1:W-:Y:S01]  /*4b20*/  LDGSTS.E.BYPASS.LTC128B.128 [R244+0x4900], [R168.64], !P4 ;  /* 0x04900000a8f47fae */ /* 0x0003e2000e101d4c */
[----:B------:R-:W-:Y:S05]  /*4b30*/  IMAD.X R167, R165, 0x1, R247, P0 ;  /* 0x00000001a5a77824 */ /* 0x000fea00000e06f7 */
[----:B------:R1:W-:Y:S01]  /*4b40*/  LDGSTS.E.BYPASS.LTC128B.128 [R244+0x5900], [R166.64], !P5 ;  /* 0x05900000a6f47fae */ /* 0x0003e2000e901d4c */
[----:B------:R-:W-:-:S05]  /*4b50*/  BRA `(.L_x_859) ;  /* 0x00000b4000007947 */ /* 0x000fca0003800000 */
.L_x_858:
[----:B------:R-:W-:Y:S01]  /*4b60*/  SHF.R.S32.HI R4, RZ, 0x1f, R231 ;  /* 0x0000001fff047819 */ /* 0x000fe200000114e7 */
[----:B------:R-:W-:Y:S01]  /*4b70*/  IMAD.WIDE.U32 R6, R231, c[0x0][0x208], RZ ;  /* 0x00008200e7067a25 */ /* 0x000fe200078e00ff */
[----:B------:R-:W-:Y:S01]  /*4b80*/  SHF.R.S32.HI R5, RZ, 0x1f, R230 ;  /* 0x0000001fff057819 */ /* 0x000fe200000114e6 */
[----:B------:R-:W-:Y:S04]  /*4b90*/  DEPBAR.LE SB0, 0x0 ;  /* 0x000080000000791a */ /* 0x000fe80000000000 */
[----:B------:R-:W-:Y:S01]  /*4ba0*/  IMAD R4, R4, c[0x0][0x208], RZ ;  /* 0x0000820004047a24 */ /* 0x000fe200078e02ff */
[----:B------:R-:W-:Y:S01]  /*4bb0*/  BAR.SYNC.DEFER_BLOCKING 0x0 ;  /* 0x0000000000007b1d */ /* 0x000fe20000010000 */
[----:B------:R-:W-:Y:S01]  /*4bc0*/  IMAD R5, R5, c[0x0][0x218], RZ ;  /* 0x0000860005057a24 */ /* 0x000fe200078e02ff */
[----:B------:R-:W-:Y:S01]  /*4bd0*/  UISETP.GE.AND UP0, UPT, UR7, 0x1, UPT ;  /* 0x000000010700788c */ /* 0x000fe2000bf06270 */
[----:B------:R-:W-:Y:S02]  /*4be0*/  IMAD R4, R231, c[0x0][0x20c], R4 ;  /* 0x00008300e7047a24 */ /* 0x000fe400078e0204 */
[C---:B------:R-:W-:Y:S02]  /*4bf0*/  IMAD R5, R230.reuse, c[0x0][0x21c], R5 ;  /* 0x00008700e6057a24 */ /* 0x040fe400078e0205 */
[----:B------:R-:W-:Y:S04]  /*4c00*/  IMAD.IADD R7, R7, 0x1, R4 ;  /* 0x0000000107077824 */ /* 0x000fe800078e0204 */
[----:B------:R-:W-:Y:S05]  /*4c10*/  IMAD.WIDE.U32 R6, R230, c[0x0][0x218], R6 ;  /* 0x00008600e6067a25 */ /* 0x000fea00078e0006 */
[----:B------:R-:W-:Y:S04]  /*4c20*/  IADD3 R4, P0, R6, UR20, RZ ;  /* 0x0000001406047c10 */ /* 0x000fe8000ff1e0ff */
[----:B------:R-:W-:Y:S02]  /*4c30*/  IADD3.X R5, R7, UR5, R5, P0, !PT ;  /* 0x0000000507057c10 */ /* 0x000fe400087fe405 */
[C---:B------:R-:W-:Y:S01]  /*4c40*/  LEA R196, P0, R4.reuse, c[0x0][0x1f8], 0x1 ;  /* 0x00007e0004c47a11 */ /* 0x040fe200078008ff */
[----:B------:R-:W-:Y:S03]  /*4c50*/  LDSM.16.M88.4 R64, [R228+0x6100] ;  /* 0x00610000e440783b */ /* 0x000fe60000000200 */
[----:B------:R-:W-:Y:S04]  /*4c60*/  LEA.HI.X R4, R4, c[0x0][0x1fc], R5, 0x1, P0 ;  /* 0x00007f0004047a11 */ /* 0x000fe800000f0c05 */
[----:B------:R-:W1:Y:S07]  /*4c70*/  SHFL.IDX PT, R166, R196, 0x1, 0x1c1f ;  /* 0x003c1f00c4a67f89 */ /* 0x000e6e00000e0000 */
[----:B------:R-:W2:Y:S07]  /*4c80*/  SHFL.IDX PT, R5, R4, 0x1, 0x1c1f ;  /* 0x003c1f0004057f89 */ /* 0x000eae00000e0000 */
[----:B------:R-:W3:Y:S07]  /*4c90*/  SHFL.IDX PT, R196, R196, RZ, 0x1c1f ;  /* 0x001c1fffc4c47589 */ /* 0x000eee00000e0000 */
[----:B------:R-:W-:Y:S07]  /*4ca0*/  LDSM.16.M88.4 R16, [R227+0x3100] ;  /* 0x00310000e310783b */ /* 0x000fee0000000200 */
[----:B------:R-:W4:Y:S07]  /*4cb0*/  SHFL.IDX PT, R4, R4, RZ, 0x1c1f ;  /* 0x001c1fff04047589 */ /* 0x000f2e00000e0000 */
[----:B------:R-:W5:Y:S07]  /*4cc0*/  LDSM.16.M88.4 R60, [R228+0x7100] ;  /* 0x00710000e43c783b */ /* 0x000f6e0000000200 */
[----:B------:R-:W1:Y:S07]  /*4cd0*/  LDSM.16.M88.4 R32, [R227+0x3500] ;  /* 0x00350000e320783b */ /* 0x000e6e0000000200 */
[----:B------:R-:W1:Y:S07]  /*4ce0*/  LDSM.16.M88.4 R48, [R227+0x3900] ;  /* 0x00390000e330783b */ /* 0x000e6e0000000200 */
[----:B------:R-:W2:Y:S07]  /*4cf0*/  LDSM.16.M88.4 R168, [R227+0x3d00] ;  /* 0x003d0000e3a8783b */ /* 0x000eae0000000200 */
[----:B------:R-:W-:Y:S07]  /*4d00*/  LDSM.16.M88.4 R172, [R224+0x6100] ;  /* 0x00610000e0ac783b */ /* 0x000fee0000000200 */
[----:B------:R-:W3:Y:S07]  /*4d10*/  LDSM.16.M88.4 R176, [R226] ;  /* 0x00000000e2b0783b */ /* 0x000eee0000000200 */
[----:B------:R-:W5:Y:S07]  /*4d20*/  LDSM.16.M88.4 R180, [R224+0x7100] ;  /* 0x00710000e0b4783b */ /* 0x000f6e0000000200 */
[----:B------:R-:W-:Y:S07]  /*4d30*/  LDSM.16.M88.4 R184, [R221] ;  /* 0x00000000ddb8783b */ /* 0x000fee0000000200 */
[----:B------:R-:W-:Y:S01]  /*4d40*/  LDSM.16.M88.4 R188, [R220] ;  /* 0x00000000dcbc783b */ /* 0x000fe20000000200 */
[-C--:B-1----:R-:W-:Y:S04]  /*4d50*/  IADD3 R194, P1, P0, R241, R166.reuse, R250 ;  /* 0x000000a6f1c27210 */ /* 0x082fe8000783e0fa */
[-C--:B--2---:R-:W-:Y:S02]  /*4d60*/  IADD3.X R195, RZ, R5.reuse, R251, P1, P0 ;  /* 0x00000005ffc37210 */ /* 0x084fe40000fe04fb */
[-C--:B------:R-:W-:Y:S04]  /*4d70*/  IADD3 R192, P1, P0, R240, R166.reuse, R246 ;  /* 0x000000a6f0c07210 */ /* 0x080fe8000783e0f6 */
[-C--:B------:R-:W-:Y:S02]  /*4d80*/  IADD3.X R193, RZ, R5.reuse, R245, P1, P0 ;  /* 0x00000005ffc17210 */ /* 0x080fe40000fe04f5 */
[----:B------:R-:W-:Y:S04]  /*4d90*/  IADD3 R166, P1, P0, R239, R166, R248 ;  /* 0x000000a6efa67210 */ /* 0x000fe8000783e0f8 */
[----:B------:R-:W-:Y:S02]  /*4da0*/  IADD3.X R167, RZ, R5, R247, P1, P0 ;  /* 0x00000005ffa77210 */ /* 0x000fe40000fe04f7 */
[----:B---3--:R-:W-:Y:S02]  /*4db0*/  IADD3 R200, P0, R250, R196, RZ ;  /* 0x000000c4fac87210 */ /* 0x008fe40007f1e0ff */
[----:B------:R-:W-:Y:S03]  /*4dc0*/  ISETP.NE.U32.AND P1, PT, R242, RZ, PT ;  /* 0x000000fff200720c */ /* 0x000fe60003f25070 */
[----:B----4-:R-:W-:Y:S01]  /*4dd0*/  IMAD.X R201, R251, 0x1, R4, P0 ;  /* 0x00000001fbc97824 */ /* 0x010fe200000e0604 */
[----:B------:R-:W-:Y:S05]  /*4de0*/  IADD3 R198, P0, R196, R246, RZ ;  /* 0x000000f6c4c67210 */ /* 0x000fea0007f1e0ff */
[----:B------:R-:W-:Y:S01]  /*4df0*/  IMAD.X R199, R4, 0x1, R245, P0 ;  /* 0x0000000104c77824 */ /* 0x000fe200000e06f5 */
[----:B------:R-:W-:Y:S05]  /*4e00*/  IADD3 R196, P0, R196, R248, RZ ;  /* 0x000000f8c4c47210 */ /* 0x000fea0007f1e0ff */
[----:B------:R-:W-:Y:S01]  /*4e10*/  IMAD.X R197, R4, 0x1, R247, P0 ;  /* 0x0000000104c57824 */ /* 0x000fe200000e06f7 */
[----:B------:R-:W-:Y:S01]  /*4e20*/  ISETP.NE.U32.AND P0, PT, R243, RZ, PT ;  /* 0x000000fff300720c */ /* 0x000fe20003f05070 */
[-C--:B------:R-:W-:Y:S08]  /*4e30*/  HMMA.16816.F32 R4, R64, R16.reuse, RZ ;  /* 0x000000104004723c */ /* 0x080ff000000018ff */
[C---:B-----5:R-:W-:Y:S08]  /*4e40*/  HMMA.16816.F32 R8, R60.reuse, R16, RZ ;  /* 0x000000103c08723c */ /* 0x060ff000000018ff */
        /* <DEDUP_REMOVED lines=27> */
[----:B------:R4:W-:Y:S01]  /*5000*/  LDGSTS.E.BYPASS.LTC128B.128.ZFILL [R244+0x1900], [R192.64], P1 ;  /* 0x01900000c0f47fae */ /* 0x0009e20008941d4c */
[-C--:B-1----:R-:W-:Y:S06]  /*5010*/  HMMA.16816.F32 R20, R172, R168.reuse, R20 ;  /* 0x000000a8ac14723c */ /* 0x082fec0000001814 */
[----:B------:R1:W-:Y:S02]  /*5020*/  LDGSTS.E.BYPASS.LTC128B.128.ZFILL [R244+0x2900], [R166.64], P6 ;  /* 0x02900000a6f47fae */ /* 0x0003e4000b141d4c */
[C---:B------:R-:W-:Y:S05]  /*5030*/  HMMA.16816.F32 R24, R180.reuse, R168, R24 ;  /* 0x000000a8b418723c */ /* 0x040fea0000001818 */
[----:B---3--:R-:W-:Y:S03]  /*5040*/  LDSM.16.M88.4 R196, [R227+0x4100] ;  /* 0x00410000e3c4783b */ /* 0x008fe60000000200 */
[-C--:B------:R-:W-:Y:S04]  /*5050*/  HMMA.16816.F32 R28, R180, R170.reuse, R28 ;  /* 0x000000aab41c723c */ /* 0x080fe8000000181c */
[----:B------:R-:W0:Y:S04]  /*5060*/  LDGDEPBAR ;  /* 0x00000000000079af */ /* 0x000e280000000000 */
[C---:B------:R-:W-:Y:S03]  /*5070*/  HMMA.16816.F32 R32, R172.reuse, R170, R32 ;  /* 0x000000aaac20723c */ /* 0x040fe60000001820 */
[----:B----4-:R-:W3:Y:S05]  /*5080*/  LDSM.16.M88.4 R192, [R228+0x8100] ;  /* 0x00810000e4c0783b */ /* 0x010eea0000000200 */
[-C--:B------:R-:W-:Y:S02]  /*5090*/  HMMA.16816.F32 R36, R172, R184.reuse, R36 ;  /* 0x000000b8ac24723c */ /* 0x080fe40000001824 */
[----:B--2---:R-:W2:Y:S06]  /*50a0*/  LDSM.16.M88.4 R200, [R228+0x9100] ;  /* 0x00910000e4c8783b */ /* 0x004eac0000000200 */
[C---:B------:R-:W-:Y:S01]  /*50b0*/  HMMA.16816.F32 R40, R180.reuse, R184, R40 ;  /* 0x000000b8b428723c */ /* 0x040fe20000001828 */
[----:B------:R-:W4:Y:S07]  /*50c0*/  LDSM.16.M88.4 R176, [R227+0x4500] ;  /* 0x00450000e3b0783b */ /* 0x000f2e0000000200 */
[-C--:B------:R-:W-:Y:S01]  /*50d0*/  HMMA.16816.F32 R44, R180, R186.reuse, R44 ;  /* 0x000000bab42c723c */ /* 0x080fe2000000182c */
[----:B------:R-:W5:Y:S07]  /*50e0*/  LDSM.16.M88.4 R168, [R227+0x4900] ;  /* 0x00490000e3a8783b */ /* 0x000f6e0000000200 */
[C---:B------:R-:W-:Y:S01]  /*50f0*/  HMMA.16816.F32 R48, R172.reuse, R186, R48 ;  /* 0x000000baac30723c */ /* 0x040fe20000001830 */
[----:B------:R-:W-:Y:S07]  /*5100*/  LDSM.16.M88.4 R184, [R219] ;  /* 0x00000000dbb8783b */ /* 0x000fee0000000200 */
[-C--:B------:R-:W-:Y:S01]  /*5110*/  HMMA.16816.F32 R52, R172, R188.reuse, R52 ;  /* 0x000000bcac34723c */ /* 0x080fe20000001834 */
[----:B------:R-:W-:Y:S07]  /*5120*/  LDSM.16.M88.4 R204, [R217] ;  /* 0x00000000d9cc783b */ /* 0x000fee0000000200 */
[C---:B------:R-:W-:Y:S01]  /*5130*/  HMMA.16816.F32 R56, R180.reuse, R188, R56 ;  /* 0x000000bcb438723c */ /* 0x040fe20000001838 */
[----:B------:R-:W-:Y:S07]  /*5140*/  LDSM.16.M88.4 R208, [R216] ;  /* 0x00000000d8d0783b */ /* 0x000fee0000000200 */
[-C--:B------:R-:W-:Y:S01]  /*5150*/  HMMA.16816.F32 R60, R180, R190.reuse, R60 ;  /* 0x000000beb43c723c */ /* 0x080fe2000000183c */
[----:B------:R-:W1:Y:S07]  /*5160*/  LDSM.16.M88.4 R180, [R227+0x4d00] ;  /* 0x004d0000e3b4783b */ /* 0x000e6e0000000200 */
[----:B------:R-:W-:Y:S01]  /*5170*/  HMMA.16816.F32 R64, R172, R190, R64 ;  /* 0x000000beac40723c */ /* 0x000fe20000001840 */
[----:B------:R-:W1:Y:S07]  /*5180*/  LDSM.16.M88.4 R172, [R224+0x8100] ;  /* 0x00810000e0ac783b */ /* 0x000e6e0000000200 */
[-C--:B---3--:R-:W-:Y:S01]  /*5190*/  HMMA.16816.F32 R4, R192, R196.reuse, R4 ;  /* 0x000000c4c004723c */ /* 0x088fe20000001804 */
[----:B------:R-:W3:Y:S07]  /*51a0*/  LDSM.16.M88.4 R188, [R224+0x9100] ;  /* 0x00910000e0bc783b */ /* 0x000eee0000000200 */
[C---:B--2---:R-:W-:Y:S08]  /*51b0*/  HMMA.16816.F32 R8, R200.reuse, R196, R8 ;  /* 0x000000c4c808723c */ /* 0x044ff00000001808 */
[-C--:B------:R-:W-:Y:S08]  /*51c0*/  HMMA.16816.F32 R12, R200, R198.reuse, R12 ;  /* 0x000000c6c80c723c */ /* 0x080ff0000000180c */
[C---:B------:R-:W-:Y:S01]  /*51d0*/  HMMA.16816.F32 R16, R192.reuse, R198, R16 ;  /* 0x000000c6c010723c */ /* 0x040fe20000001810 */
[----:B------:R-:W2:Y:S07]  /*51e0*/  LDSM.16.M88.4 R196, [R218] ;  /* 0x00000000dac4783b */ /* 0x000eae0000000200 */
[-C--:B----4-:R-:W-:Y:S08]  /*51f0*/  HMMA.16816.F32 R20, R192, R176.reuse, R20 ;  /* 0x000000b0c014723c */ /* 0x090ff00000001814 */
[C---:B------:R-:W-:Y:S08]  /*5200*/  HMMA.16816.F32 R24, R200.reuse, R176, R24 ;  /* 0x000000b0c818723c */ /* 0x040ff00000001818 */
[-C--:B------:R-:W-:Y:S08]  /*5210*/  HMMA.16816.F32 R28, R200, R178.reuse, R28 ;  /* 0x000000b2c81c723c */ /* 0x080ff0000000181c */
[C---:B------:R-:W-:Y:S01]  /*5220*/  HMMA.16816.F32 R32, R192.reuse, R178, R32 ;  /* 0x000000b2c020723c */ /* 0x040fe20000001820 */
[----:B------:R-:W-:Y:S07]  /*5230*/  LDSM.16.M88.4 R176, [R227+0x5100] ;  /* 0x00510000e3b0783b */ /* 0x000fee0000000200 */
[-C--:B-----5:R-:W-:Y:S08]  /*5240*/  HMMA.16816.F32 R36, R192, R168.reuse, R36 ;  /* 0x000000a8c024723c */ /* 0x0a0ff00000001824 */
[C---:B------:R-:W-:Y:S08]  /*5250*/  HMMA.16816.F32 R40, R200.reuse, R168, R40 ;  /* 0x000000a8c828723c */ /* 0x040ff00000001828 */
[-C--:B------:R-:W-:Y:S08]  /*5260*/  HMMA.16816.F32 R44, R200, R170.reuse, R44 ;  /* 0x000000aac82c723c */ /* 0x080ff0000000182c */
[C---:B------:R-:W-:Y:S01]  /*5270*/  HMMA.16816.F32 R48, R192.reuse, R170, R48 ;  /* 0x000000aac030723c */ /* 0x040fe20000001830 */
[----:B------:R-:W4:Y:S07]  /*5280*/  LDSM.16.M88.4 R168, [R228+0xa100] ;  /* 0x00a10000e4a8783b */ /* 0x000f2e0000000200 */
[-C--:B-1----:R-:W-:Y:S08]  /*5290*/  HMMA.16816.F32 R52, R192, R180.reuse, R52 ;  /* 0x000000b4c034723c */ /* 0x082ff00000001834 */
[C---:B------:R-:W-:Y:S08]  /*52a0*/  HMMA.16816.F32 R56, R200.reuse, R180, R56 ;  /* 0x000000b4c838723c */ /* 0x040ff00000001838 */
[-C--:B------:R-:W-:Y:S01]  /*52b0*/  HMMA.16816.F32 R60, R200, R182.reuse, R60 ;  /* 0x000000b6c83c723c */ /* 0x080fe2000000183c */
[----:B------:R-:W-:Y:S07]  /*52c0*/  LDSM.16.M88.4 R200, [R224+0xb100] ;  /* 0x00b10000e0c8783b */ /* 0x000fee0000000200 */
[----:B------:R-:W-:Y:S01]  /*52d0*/  HMMA.16816.F32 R64, R192, R182, R64 ;  /* 0x000000b6c040723c */ /* 0x000fe20000001840 */
[----:B------:R-:W1:Y:S07]  /*52e0*/  LDSM.16.M88.4 R180, [R228+0xb100] ;  /* 0x00b10000e4b4783b */ /* 0x000e6e0000000200 */
[-C--:B------:R-:W-:Y:S01]  /*52f0*/  HMMA.16816.F32 R4, R172, R184.reuse, R4 ;  /* 0x000000b8ac04723c */ /* 0x080fe20000001804 */
[----:B------:R-:W-:Y:S07]  /*5300*/  LDSM.16.M88.4 R192, [R227+0x5d00] ;  /* 0x005d0000e3c0783b */ /* 0x000fee0000000200 */
[C---:B---3--:R-:W-:Y:S08]  /*5310*/  HMMA.16816.F32 R8, R188.reuse, R184, R8 ;  /* 0x000000b8bc08723c */ /* 0x048ff00000001808 */
[-C--:B------:R-:W-:Y:S08]  /*5320*/  HMMA.16816.F32 R12, R188, R186.reuse, R12 ;  /* 0x000000babc0c723c */ /* 0x080ff0000000180c */
[C---:B------:R-:W-:Y:S01]  /*5330*/  HMMA.16816.F32 R16, R172.reuse, R186, R16 ;  /* 0x000000baac10723c */ /* 0x040fe20000001810 */
[----:B------:R-:W3:Y:S07]  /*5340*/  LDSM.16.M88.4 R184, [R227+0x5500] ;  /* 0x00550000e3b8783b */ /* 0x000eee0000000200 */
[-C--:B--2---:R-:W-:Y:S08]  /*5350*/  HMMA.16816.F32 R20, R172, R196.reuse, R20 ;  /* 0x000000c4ac14723c */ /* 0x084ff00000001814 */
[C---:B------:R-:W-:Y:S08]  /*5360*/  HMMA.16816.F32 R24, R188.reuse, R196, R24 ;  /* 0x000000c4bc18723c */ /* 0x040ff00000001818 */
[-C--:B------:R-:W-:Y:S08]  /*5370*/  HMMA.16816.F32 R28, R188, R198.reuse, R28 ;  /* 0x000000c6bc1c723c */ /* 0x080ff0000000181c */
[C---:B------:R-:W-:Y:S01]  /*5380*/  HMMA.16816.F32 R32, R172.reuse, R198, R32 ;  /* 0x000000c6ac20723c */ /* 0x040fe20000001820 */
[----:B------:R-:W-:Y:S07]  /*5390*/  LDSM.16.M88.4 R196, [R215] ;  /* 0x00000000d7c4783b */ /* 0x000fee0000000200 */
        /* <DEDUP_REMOVED lines=8> */
[----:B------:R-:W2:Y:S07]  /*5420*/  LDSM.16.M88.4 R188, [R227+0x5900] ;  /* 0x00590000e3bc783b */ /* 0x000eae0000000200 */
[----:B------:R-:W-:Y:S01]  /*5430*/  HMMA.16816.F32 R64, R172, R210, R64 ;  /* 0x000000d2ac40723c */ /* 0x000fe20000001840 */
[----:B------:R-:W5:Y:S07]  /*5440*/  LDSM.16.M88.4 R172, [R224+0xa100] ;  /* 0x00a10000e0ac783b */ /* 0x000f6e0000000200 */
[-C--:B----4-:R-:W-:Y:S01]  /*5450*/  HMMA.16816.F32 R4, R168, R176.reuse, R4 ;  /* 0x000000b0a804723c */ /* 0x090fe20000001804 */
[----:B------:R-:W4:Y:S07]  /*5460*/  LDSM.16.M88.4 R208, [R213] ;  /* 0x00000000d5d0783b */ /* 0x000f2e0000000200 */
[C---:B-1----:R-:W-:Y:S08]  /*5470*/  HMMA.16816.F32 R8, R180.reuse, R176, R8 ;  /* 0x000000b0b408723c */ /* 0x042ff00000001808 */
[-C--:B------:R-:W-:Y:S08]  /*5480*/  HMMA.16816.F32 R12, R180, R178.reuse, R12 ;  /* 0x000000b2b40c723c */ /* 0x080ff0000000180c */
[C---:B------:R-:W-:Y:S01]  /*5490*/  HMMA.16816.F32 R16, R168.reuse, R178, R16 ;  /* 0x000000b2a810723c */ /* 0x040fe20000001810 */
[----:B------:R-:W1:Y:S01]  /*54a0*/  LDSM.16.M88.4 R176, [R212] ;  /* 0x00000000d4b0783b */ /* 0x000e620000000200 */
[----:B------:R-:W-:Y:S06]  /*54b0*/  DEPBAR.LE SB0, 0x0 ;  /* 0x000080000000791a */ /* 0x000fec0000000000 */
[-C--:B---3--:R-:W-:Y:S01]  /*54c0*/  HMMA.16816.F32 R20, R168, R184.reuse, R20 ;  /* 0x000000b8a814723c */ /* 0x088fe20000001814 */
[----:B------:R-:W-:Y:S07]  /*54d0*/  BAR.SYNC.DEFER_BLOCKING 0x0 ;  /* 0x0000000000007b1d */ /* 0x000fee0000010000 */
[C---:B------:R-:W-:Y:S08]  /*54e0*/  HMMA.16816.F32 R24, R180.reuse, R184, R24 ;  /* 0x000000b8b418723c */ /* 0x040ff00000001818 */
        /* <DEDUP_REMOVED lines=25> */
[----:B------:R-:W-:Y:S01]  /*5680*/  HMMA.16816.F32 R64, R172, R178, R64 ;  /* 0x000000b2ac40723c */ /* 0x000fe20000001840 */
[----:B------:R-:W-:-:S07]  /*5690*/  @P0 BRA `(.L_x_860) ;  /* 0xfffff19000000947 */ /* 0x000fce000383ffff */
.L_x_859:
[----:B-1----:R-:W-:Y:S01]  /*56a0*/  FMNMX.FTZ R169, R8, R2, !PT ;  /* 0x0000000208a97209 */ /* 0x002fe20007810000 */
        /* <DEDUP_REMOVED lines=70> */
[----:B-1----:R-:W-:Y:S02]  /*5b10*/  FMNMX.FTZ R166, R165, R166, !PT ;  /* 0x000000a6a5a67209 */ /* 0x002fe40007810000 */
[----:B------:R-:W-:Y:S02]  /*5b20*/  FMNMX.FTZ R169, R63, R169, !PT ;  /* 0x000000a93fa97209 */ /* 0x000fe40007810000 */
[----:B------:R-:W-:Y:S01]  /*5b30*/  ISETP.LT.AND P0, PT, RZ, UR7, PT ;  /* 0x00000007ff007c0c */ /* 0x000fe2000bf01270 */
[----:B------:R-:W1:Y:S01]  /*5b40*/  SHFL.BFLY PT, R171, R168, 0x2, 0x1f ;  /* 0x0c401f00a8ab7f89 */ /* 0x000e6200000e0000 */
[C---:B------:R-:W-:Y:S01]  /*5b50*/  FMUL.FTZ R194, R166.reuse, c[0x0][0x2d0] ;  /* 0x0000b400a6c27a20 */ /* 0x040fe20000410000 */
[----:B------:R-:W-:Y:S01]  /*5b60*/  UMOV UR7, UR4 ;  /* 0x0000000400077c82 */ /* 0x000fe20008000000 */
[----:B------:R-:W-:Y:S02]  /*5b70*/  FADD.FTZ R2, -R166, R2 ;  /* 0x00000002a6027221 */ /* 0x000fe40000010100 */
[--C-:B------:R-:W-:Y:S02]  /*5b80*/  FFMA.FTZ R186, R12, c[0x0][0x2d0], -R194.reuse ;  /* 0x0000b4000cba7a23 */ /* 0x100fe400000108c2 */
[--C-:B------:R-:W-:Y:S01]  /*5b90*/  FFMA.FTZ R187, R13, c[0x0][0x2d0], -R194.reuse ;  /* 0x0000b4000dbb7a23 */ /* 0x100fe200000108c2 */
[----:B------:R-:W3:Y:S01]  /*5ba0*/  SHFL.BFLY PT, R165, R169, 0x2, 0x1f ;  /* 0x0c401f00a9a57f89 */ /* 0x000ee200000e0000 */
[----:B------:R-:W-:Y:S02]  /*5bb0*/  FMUL.FTZ R2, R2, c[0x0][0x2d0] ;  /* 0x0000b40002027a20 */ /* 0x000fe40000410000 */
[--C-:B------:R-:W-:Y:S01]  /*5bc0*/  FFMA.FTZ R188, R8, c[0x0][0x2d0], -R194.reuse ;  /* 0x0000b40008bc7a23 */ /* 0x100fe200000108c2 */
[----:B------:R-:W-:Y:S01]  /*5bd0*/  MUFU.EX2 R186, R186 ;  /* 0x000000ba00ba7308 */ /* 0x000fe20000000800 */
[--C-:B------:R-:W-:Y:S02]  /*5be0*/  FFMA.FTZ R185, R9, c[0x0][0x2d0], -R194.reuse ;  /* 0x0000b40009b97a23 */ /* 0x100fe400000108c2 */
[--C-:B------:R-:W-:Y:S01]  /*5bf0*/  FFMA.FTZ R195, R24, c[0x0][0x2d0], -R194.reuse ;  /* 0x0000b40018c37a23 */ /* 0x100fe200000108c2 */
[----:B--2---:R-:W-:Y:S01]  /*5c00*/  FMNMX.FTZ R170, R167, R170, !PT ;  /* 0x000000aaa7aa7209 */ /* 0x004fe20007810000 */
[--C-:B------:R-:W-:Y:S02]  /*5c10*/  FFMA.FTZ R198, R25, c[0x0][0x2d0], -R194.reuse ;  /* 0x0000b40019c67a23 */ /* 0x100fe400000108c2 */
[--C-:B------:R-:W-:Y:S02]  /*5c20*/  FFMA.FTZ R201, R28, c[0x0][0x2d0], -R194.reuse ;  /* 0x0000b4001cc97a23 */ /* 0x100fe400000108c2 */
[----:B------:R-:W2:Y:S01]  /*5c30*/  SHFL.BFLY PT, R167, R170, 0x1, 0x1f ;  /* 0x0c201f00aaa77f89 */ /* 0x000ea200000e0000 */
[----:B------:R-:W4:Y:S01]  /*5c40*/  MUFU.EX2 R2, R2 ;  /* 0x0000000200027308 */ /* 0x000f220000000800 */
[--C-:B------:R-:W-:Y:S01]  /*5c50*/  FFMA.FTZ R202, R29, c[0x0][0x2d0], -R194.reuse ;  /* 0x0000b4001dca7a23 */ /* 0x100fe200000108c2 */
[----:B-1----:R-:W-:Y:S01]  /*5c60*/  FMNMX.FTZ R171, R168, R171, !PT ;  /* 0x000000aba8ab7209 */ /* 0x002fe20007810000 */
[--C-:B------:R-:W-:Y:S02]  /*5c70*/  FFMA.FTZ R40, R40, c[0x0][0x2d0], -R194.reuse ;  /* 0x0000b40028287a23 */ /* 0x100fe400000108c2 */
[--C-:B------:R-:W-:Y:S02]  /*5c80*/  FFMA.FTZ R41, R41, c[0x0][0x2d0], -R194.reuse ;  /* 0x0000b40029297a23 */ /* 0x100fe400000108c2 */
[----:B------:R-:W1:Y:S01]  /*5c90*/  SHFL.BFLY PT, R168, R171, 0x1, 0x1f ;  /* 0x0c201f00aba87f89 */ /* 0x000e6200000e0000 */
[--C-:B------:R-:W-:Y:S01]  /*5ca0*/  FFMA.FTZ R44, R44, c[0x0][0x2d0], -R194.reuse ;  /* 0x0000b4002c2c7a23 */ /* 0x100fe200000108c2 */
[----:B---3--:R-:W-:Y:S01]  /*5cb0*/  FMNMX.FTZ R169, R169, R165, !PT ;  /* 0x000000a5a9a97209 */ /* 0x008fe20007810000 */
[----:B------:R-:W-:Y:S01]  /*5cc0*/  MUFU.EX2 R188, R188 ;  /* 0x000000bc00bc7308 */ /* 0x000fe20000000800 */
[--C-:B------:R-:W-:Y:S02]  /*5cd0*/  FFMA.FTZ R45, R45, c[0x0][0x2d0], -R194.reuse ;  /* 0x0000b4002d2d7a23 */ /* 0x100fe400000108c2 */
[----:B------:R-:W-:Y:S02]  /*5ce0*/  FFMA.FTZ R60, R60, c[0x0][0x2d0], -R194 ;  /* 0x0000b4003c3c7a23 */ /* 0x000fe400000108c2 */
[----:B------:R-:W3:Y:S05]  /*5cf0*/  SHFL.BFLY PT, R165, R169, 0x1, 0x1f ;  /* 0x0c201f00a9a57f89 */ /* 0x000eea00000e0000 */
[----:B------:R-:W5:Y:S01]  /*5d00*/  MUFU.EX2 R185, R185 ;  /* 0x000000b900b97308 */ /* 0x000f620000000800 */
[----:B--2---:R-:W-:Y:S01]  /*5d10*/  FMNMX.FTZ R167, R170, R167, !PT ;  /* 0x000000a7aaa77209 */ /* 0x004fe20007810000 */
[C---:B----4-:R-:W-:Y:S02]  /*5d20*/  FMUL.FTZ R8, R2.reuse, R156 ;  /* 0x0000009c02087220 */ /* 0x050fe40000410000 */
[----:B------:R-:W-:Y:S02]  /*5d30*/  FMUL.FTZ R9, R2, R157 ;  /* 0x0000009d02097220 */ /* 0x000fe40000410000 */
[C---:B------:R-:W-:Y:S02]  /*5d40*/  FMUL.FTZ R196, R167.reuse, c[0x0][0x2d0] ;  /* 0x0000b400a7c47a20 */ /* 0x040fe40000410000 */
[----:B------:R-:W-:Y:S01]  /*5d50*/  FADD.FTZ R3, -R167, R3 ;  /* 0x00000003a7037221 */ /* 0x000fe20000010100 */
[----:B-1----:R-:W-:Y:S01]  /*5d60*/  FMNMX.FTZ R168, R171, R168, !PT ;  /* 0x000000a8aba87209 */ /* 0x002fe20007810000 */
[----:B------:R-:W-:Y:S01]  /*5d70*/  FFMA.FTZ R183, R18, c[0x0][0x2d0], -R196 ;  /* 0x0000b40012b77a23 */ /* 0x000fe200000108c4 */
[----:B------:R-:W-:Y:S01]  /*5d80*/  MUFU.EX2 R187, R187 ;  /* 0x000000bb00bb7308 */ /* 0x000fe20000000800 */
[----:B------:R-:W-:Y:S02]  /*5d90*/  FMUL.FTZ R3, R3, c[0x0][0x2d0] ;  /* 0x0000b40003037a20 */ /* 0x000fe40000410000 */
[C---:B------:R-:W-:Y:S02]  /*5da0*/  FMUL.FTZ R197, R168.reuse, c[0x0][0x2d0] ;  /* 0x0000b400a8c57a20 */ /* 0x040fe40000410000 */
[----:B------:R-:W-:Y:S01]  /*5db0*/  FADD.FTZ R164, -R168, R164 ;  /* 0x000000a4a8a47221 */ /* 0x000fe20000010100 */
[----:B---3--:R-:W-:Y:S01]  /*5dc0*/  FMNMX.FTZ R165, R169, R165, !PT ;  /* 0x000000a5a9a57209 */ /* 0x008fe20007810000 */
[--C-:B------:R-:W-:Y:S02]  /*5dd0*/  FFMA.FTZ R171, R16, c[0x0][0x2d0], -R197.reuse ;  /* 0x0000b40010ab7a23 */ /* 0x100fe400000108c5 */
[--C-:B------:R-:W-:Y:S01]  /*5de0*/  FFMA.FTZ R181, R17, c[0x0][0x2d0], -R197.reuse ;  /* 0x0000b40011b57a23 */ /* 0x100fe200000108c5 */
[----:B------:R-:W1:Y:S01]  /*5df0*/  MUFU.EX2 R3, R3 ;  /* 0x0000000300037308 */ /* 0x000e620000000800 */
[--C-:B------:R-:W-:Y:S01]  /*5e00*/  FFMA.FTZ R169, R19, c[0x0][0x2d0], -R196.reuse ;  /* 0x0000b40013a97a23 */ /* 0x100fe200000108c4 */
[----:B-----5:R-:W-:Y:S01]  /*5e10*/  F2FP.PACK_AB R156, R185, R188 ;  /* 0x000000bcb99c723e */ /* 0x020fe200000000ff */
[----:B------:R-:W-:Y:S02]  /*5e20*/  FMUL.FTZ R164, R164, c[0x0][0x2d0] ;  /* 0x0000b400a4a47a20 */ /* 0x000fe40000410000 */
[--C-:B------:R-:W-:Y:S02]  /*5e30*/  FFMA.FTZ R184, R6, c[0x0][0x2d0], -R196.reuse ;  /* 0x0000b40006b87a23 */ /* 0x100fe400000108c4 */
[----:B------:R-:W-:Y:S02]  /*5e40*/  FFMA.FTZ R182, R7, c[0x0][0x2d0], -R196 ;  /* 0x0000b40007b67a23 */ /* 0x000fe400000108c4 */
[--C-:B------:R-:W-:Y:S01]  /*5e50*/  FFMA.FTZ R180, R4, c[0x0][0x2d0], -R197.reuse ;  /* 0x0000b40004b47a23 */ /* 0x100fe200000108c5 */
[----:B------:R-:W2:Y:S01]  /*5e60*/  MUFU.EX2 R164, R164 ;  /* 0x000000a400a47308 */ /* 0x000ea20000000800 */
[----:B------:R-:W-:Y:S02]  /*5e70*/  FFMA.FTZ R170, R5, c[0x0][0x2d0], -R197 ;  /* 0x0000b40005aa7a23 */ /* 0x000fe400000108c5 */
[C---:B------:R-:W-:Y:S02]  /*5e80*/  FMUL.FTZ R193, R165.reuse, c[0x0][0x2d0] ;  /* 0x0000b400a5c17a20 */ /* 0x040fe40000410000 */
[----:B------:R-:W-:Y:S02]  /*5e90*/  FADD.FTZ R0, -R165, R0 ;  /* 0x00000000a5007221 */ /* 0x000fe40000010100 */
[--C-:B------:R-:W-:Y:S02]  /*5ea0*/  FFMA.FTZ R190, R14, c[0x0][0x2d0], -R193.reuse ;  /* 0x0000b4000ebe7a23 */ /* 0x100fe400000108c1 */
[--C-:B------:R-:W-:Y:S01]  /*5eb0*/  FFMA.FTZ R191, R15, c[0x0][0x2d0], -R193.reuse ;  /* 0x0000b4000fbf7a23 */ /* 0x100fe200000108c1 */
[----:B------:R-:W-:Y:S01]  /*5ec0*/  MUFU.EX2 R180, R180 ;  /* 0x000000b400b47308 */ /* 0x000fe20000000800 */
[----:B------:R-:W-:Y:S02]  /*5ed0*/  FMUL.FTZ R0, R0, c[0x0][0x2d0] ;  /* 0x0000b40000007a20 */ /* 0x000fe40000410000 */
[--C-:B------:R-:W-:Y:S02]  /*5ee0*/  FFMA.FTZ R192, R10, c[0x0][0x2d0], -R193.reuse ;  /* 0x0000b4000ac07a23 */ /* 0x100fe400000108c1 */
[----:B------:R-:W-:Y:S02]  /*5ef0*/  FFMA.FTZ R189, R11, c[0x0][0x2d0], -R193 ;  /* 0x0000b4000bbd7a23 */ /* 0x000fe400000108c1 */
[C---:B-1----:R-:W-:Y:S02]  /*5f00*/  FMUL.FTZ R6, R3.reuse, R162 ;  /* 0x000000a203067220 */ /* 0x042fe40000410000 */
[C---:B------:R-:W-:Y:S01]  /*5f10*/  FMUL.FTZ R7, R3.reuse, R163 ;  /* 0x000000a303077220 */ /* 0x040fe20000410000 */
[----:B------:R-:W1:Y:S01]  /*5f20*/  MUFU.EX2 R170, R170 ;  /* 0x000000aa00aa7308 */ /* 0x000e620000000800 */
[C---:B------:R-:W-:Y:S02]  /*5f30*/  FMUL.FTZ R12, R2.reuse, R152 ;  /* 0x00000098020c7220 */ /* 0x040fe40000410000 */
[----:B------:R-:W-:Y:S02]  /*5f40*/  FMUL.FTZ R13, R2, R153 ;  /* 0x00000099020d7220 */ /* 0x000fe40000410000 */
[C---:B--2---:R-:W-:Y:S02]  /*5f50*/  FMUL.FTZ R4, R164.reuse, R160 ;  /* 0x000000a0a4047220 */ /* 0x044fe40000410000 */
[C---:B------:R-:W-:Y:S02]  /*5f60*/  FMUL.FTZ R5, R164.reuse, R161 ;  /* 0x000000a1a4057220 */ /* 0x040fe40000410000 */
[C---:B------:R-:W-:Y:S01]  /*5f70*/  FMUL.FTZ R16, R164.reuse, R148 ;  /* 0x00000094a4107220 */ /* 0x040fe20000410000 */
[----:B------:R-:W-:Y:S01]  /*5f80*/  MUFU.EX2 R171, R171 ;  /* 0x000000ab00ab7308 */ /* 0x000fe20000000800 */
[C---:B------:R-:W-:Y:S02]  /*5f90*/  FMUL.FTZ R17, R164.reuse, R149 ;  /* 0x00000095a4117220 */ /* 0x040fe40000410000 */
[C---:B------:R-:W-:Y:S02]  /*5fa0*/  FMUL.FTZ R18, R3.reuse, R150 ;  /* 0x0000009603127220 */ /* 0x040fe40000410000 */
[C---:B------:R-:W-:Y:S02]  /*5fb0*/  FMUL.FTZ R19, R3.reuse, R151 ;  /* 0x0000009703137220 */ /* 0x040fe40000410000 */
[----:B------:R-:W2:Y:S01]  /*5fc0*/  LDSM.16.MT88.4 R148, [R225+0x1100] ;  /* 0x00110000e194783b */ /* 0x000ea20000004200 */
[C---:B------:R-:W-:Y:S02]  /*5fd0*/  FMUL.FTZ R68, R164.reuse, R68 ;  /* 0x00000044a4447220 */ /* 0x040fe40000410000 */
[----:B------:R-:W3:Y:S01]  /*5fe0*/  MUFU.EX2 R181, R181 ;  /* 0x000000b500b57308 */ /* 0x000ee20000000800 */
[----:B------:R-:W-:Y:S02]  /*5ff0*/  FMUL.FTZ R69, R164, R69 ;  /* 0x00000045a4457220 */ /* 0x000fe40000410000 */
[C---:B------:R-:W-:Y:S01]  /*6000*/  FMUL.FTZ R70, R3.reuse, R70 ;  /* 0x0000004603467220 */ /* 0x040fe20000410000 */
[----:B-1----:R-:W-:Y:S01]  /*6010*/  F2FP.PACK_AB R160, R170, R180 ;  /* 0x000000b4aaa0723e */ /* 0x002fe200000000ff */
[C---:B------:R-:W-:Y:S02]  /*6020*/  FMUL.FTZ R71, R3.reuse, R71 ;  /* 0x0000004703477220 */ /* 0x040fe40000410000 */
[C---:B------:R-:W-:Y:S02]  /*6030*/  FMUL.FTZ R72, R2.reuse, R72 ;  /* 0x0000004802487220 */ /* 0x040fe40000410000 */
[C---:B------:R-:W-:Y:S01]  /*6040*/  FMUL.FTZ R73, R2.reuse, R73 ;  /* 0x0000004902497220 */ /* 0x040fe20000410000 */
[----:B------:R-:W-:Y:S01]  /*6050*/  MUFU.EX2 R184, R184 ;  /* 0x000000b800b87308 */ /* 0x000fe20000000800 */
[C---:B------:R-:W-:Y:S02]  /*6060*/  FMUL.FTZ R76, R2.reuse, R76 ;  /* 0x0000004c024c7220 */ /* 0x040fe40000410000 */
[----:B------:R-:W-:Y:S02]  /*6070*/  FMUL.FTZ R77, R2, R77 ;  /* 0x0000004d024d7220 */ /* 0x000fe40000410000 */
[C---:B------:R-:W-:Y:S02]  /*6080*/  FMUL.FTZ R80, R164.reuse, R80 ;  /* 0x00000050a4507220 */ /* 0x040fe40000410000 */
[C---:B------:R-:W-:Y:S02]  /*6090*/  FMUL.FTZ R81, R164.reuse, R81 ;  /* 0x00000051a4517220 */ /* 0x040fe40000410000 */
[C---:B------:R-:W-:Y:S01]  /*60a0*/  FMUL.FTZ R82, R3.reuse, R82 ;  /* 0x0000005203527220 */ /* 0x040fe20000410000 */
[----:B------:R-:W1:Y:S01]  /*60b0*/  MUFU.EX2 R182, R182 ;  /* 0x000000b600b67308 */ /* 0x000e620000000800 */
[----:B------:R-:W-:Y:S02]  /*60c0*/  FMUL.FTZ R83, R3, R83 ;  /* 0x0000005303537220 */ /* 0x000fe40000410000 */
[C---:B------:R-:W-:Y:S01]  /*60d0*/  FMUL.FTZ R84, R164.reuse, R84 ;  /* 0x00000054a4547220 */ /* 0x040fe20000410000 */
[----:B---3--:R-:W-:Y:S01]  /*60e0*/  F2FP.PACK_AB R162, R181, R171 ;  /* 0x000000abb5a2723e */ /* 0x008fe200000000ff */
[----:B------:R-:W-:Y:S02]  /*60f0*/  FMUL.FTZ R85, R164, R85 ;  /* 0x00000055a4557220 */ /* 0x000fe40000410000 */
        /* <DEDUP_REMOVED lines=8> */
[----:B------:R-:W3:Y:S01]  /*6180*/  MUFU.EX2 R169, R169 ;  /* 0x000000a900a97308 */ /* 0x000ee20000000800 */
[C---:B------:R-:W-:Y:S02]  /*6190*/  FMUL.FTZ R95, R3.reuse, R95 ;  /* 0x0000005f035f7220 */ /* 0x040fe40000410000 */
[----:B------:R-:W-:Y:S01]  /*61a0*/  FMUL.FTZ R96, R164, R96 ;  /* 0x00000060a4607220 */ /* 0x000fe20000410000 */
[----:B-1----:R-:W-:Y:S01]  /*61b0*/  F2FP.PACK_AB R161, R182, R184 ;  /* 0x000000b8b6a1723e */ /* 0x002fe200000000ff */
[----:B------:R-:W-:Y:S02]  /*61c0*/  FMUL.FTZ R97, R164, R97 ;  /* 0x00000061a4617220 */ /* 0x000fe40000410000 */
[C---:B------:R-:W-:Y:S02]  /*61d0*/  FMUL.FTZ R98, R3.reuse, R98 ;  /* 0x0000006203627220 */ /* 0x040fe40000410000 */
[C---:B------:R-:W-:Y:S01]  /*61e0*/  FMUL.FTZ R99, R3.reuse, R99 ;  /* 0x0000006303637220 */ /* 0x040fe20000410000 */
[----:B------:R-:W1:Y:S01]  /*61f0*/  MUFU.EX2 R0, R0 ;  /* 0x0000000000007308 */ /* 0x000e620000000800 */
[C---:B------:R-:W-:Y:S02]  /*6200*/  FMUL.FTZ R100, R2.reuse, R100 ;  /* 0x0000006402647220 */ /* 0x040fe40000410000 */
[----:B------:R-:W-:Y:S02]  /*6210*/  FMUL.FTZ R101, R2, R101 ;  /* 0x0000006502657220 */ /* 0x000fe40000410000 */
[C---:B------:R-:W-:Y:S02]  /*6220*/  FMUL.FTZ R104, R164.reuse, R104 ;  /* 0x00000068a4687220 */ /* 0x040fe40000410000 */
[C---:B------:R-:W-:Y:S02]  /*6230*/  FMUL.FTZ R105, R164.reuse, R105 ;  /* 0x00000069a4697220 */ /* 0x040fe40000410000 */
[C---:B------:R-:W-:Y:S01]  /*6240*/  FMUL.FTZ R106, R3.reuse, R106 ;  /* 0x0000006a036a7220 */ /* 0x040fe20000410000 */
[----:B------:R-:W-:Y:S01]  /*6250*/  MUFU.EX2 R192, R192 ;  /* 0x000000c000c07308 */ /* 0x000fe20000000800 */
[----:B------:R-:W-:Y:S02]  /*6260*/  FMUL.FTZ R107, R3, R107 ;  /* 0x0000006b036b7220 */ /* 0x000fe40000410000 */
[----:B------:R-:W-:Y:S01]  /*6270*/  FMUL.FTZ R108, R164, R108 ;  /* 0x0000006ca46c7220 */ /* 0x000fe20000410000 */
[----:B---3--:R-:W-:Y:S01]  /*6280*/  F2FP.PACK_AB R163, R169, R183 ;  /* 0x000000b7a9a3723e */ /* 0x008fe200000000ff */
[C---:B------:R-:W-:Y:S02]  /*6290*/  FMUL.FTZ R24, R2.reuse, R136 ;  /* 0x0000008802187220 */ /* 0x040fe40000410000 */
[----:B------:R-:W-:Y:S02]  /*62a0*/  FMUL.FTZ R25, R2, R137 ;  /* 0x0000008902197220 */ /* 0x000fe40000410000 */
[--C-:B------:R-:W-:Y:S01]  /*62b0*/  FFMA.FTZ R205, R36, c[0x0][0x2d0], -R197.reuse ;  /* 0x0000b40024cd7a23 */ /* 0x100fe200000108c5 */
[----:B------:R-:W3:Y:S01]  /*62c0*/  MUFU.EX2 R189, R189 ;  /* 0x000000bd00bd7308 */ /* 0x000ee20000000800 */
[-C--:B------:R-:W-:Y:S05]  /*62d0*/  HMMA.16816.F32 R4, R160, R172.reuse, R4 ;  /* 0x000000aca004723c */ /* 0x080fea0000001804 */
[C---:B-1----:R-:W-:Y:S01]  /*62e0*/  FMUL.FTZ R10, R0.reuse, R158 ;  /* 0x0000009e000a7220 */ /* 0x042fe20000410000 */
[----:B------:R-:W-:Y:S01]  /*62f0*/  F2FP.PACK_AB R158, R187, R186 ;  /* 0x000000babb9e723e */ /* 0x000fe200000000ff */
[C---:B------:R-:W-:Y:S02]  /*6300*/  FMUL.FTZ R11, R0.reuse, R159 ;  /* 0x0000009f000b7220 */ /* 0x040fe40000410000 */
[----:B------:R-:W-:Y:S03]  /*6310*/  MUFU.EX2 R190, R190 ;  /* 0x000000be00be7308 */ /* 0x000fe60000000800 */
[C---:B------:R-:W-:Y:S02]  /*6320*/  FMUL.FTZ R14, R0.reuse, R154 ;  /* 0x0000009a000e7220 */ /* 0x040fe40000410000 */
[C---:B------:R-:W-:Y:S02]  /*6330*/  FMUL.FTZ R15, R0.reuse, R155 ;  /* 0x0000009b000f7220 */ /* 0x040fe40000410000 */
[C---:B------:R-:W-:Y:S01]  /*6340*/  FMUL.FTZ R74, R0.reuse, R74 ;  /* 0x0000004a004a7220 */ /* 0x040fe20000410000 */
[----:B------:R-:W1:Y:S01]  /*6350*/  LDSM.16.MT88.4 R152, [R223+0x1100] ;  /* 0x00110000df98783b */ /* 0x000e620000004200 */
[C---:B------:R-:W-:Y:S01]  /*6360*/  FMUL.FTZ R75, R0.reuse, R75 ;  /* 0x0000004b004b7220 */ /* 0x040fe20000410000 */
[----:B------:R-:W4:Y:S01]  /*6370*/  MUFU.EX2 R191, R191 ;  /* 0x000000bf00bf7308 */ /* 0x000f220000000800 */
[C---:B------:R-:W-:Y:S02]  /*6380*/  FMUL.FTZ R78, R0.reuse, R78 ;  /* 0x0000004e004e7220 */ /* 0x040fe40000410000 */
[C---:B------:R-:W-:Y:S01]  /*6390*/  FMUL.FTZ R79, R0.reuse, R79 ;  /* 0x0000004f004f7220 */ /* 0x040fe20000410000 */
[----:B---3--:R-:W-:Y:S01]  /*63a0*/  F2FP.PACK_AB R157, R189, R192 ;  /* 0x000000c0bd9d723e */ /* 0x008fe200000000ff */
[C---:B------:R-:W-:Y:S02]  /*63b0*/  FMUL.FTZ R90, R0.reuse, R90 ;  /* 0x0000005a005a7220 */ /* 0x040fe40000410000 */
[C---:B------:R-:W-:Y:S02]  /*63c0*/  FMUL.FTZ R91, R0.reuse, R91 ;  /* 0x0000005b005b7220 */ /* 0x040fe40000410000 */
[C---:B------:R-:W-:Y:S01]  /*63d0*/  FMUL.FTZ R102, R0.reuse, R102 ;  /* 0x0000006600667220 */ /* 0x040fe20000410000 */
[----:B------:R-:W-:Y:S01]  /*63e0*/  MUFU.EX2 R195, R195 ;  /* 0x000000c300c37308 */ /* 0x000fe20000000800 */
[----:B------:R-:W-:Y:S02]  /*63f0*/  FMUL.FTZ R103, R0, R103 ;  /* 0x0000006700677220 */ /* 0x000fe40000410000 */
[----:B------:R-:W-:Y:S02]  /*6400*/  FMUL.FTZ R109, R164, R109 ;  /* 0x0000006da46d7220 */ /* 0x000fe40000410000 */
[C---:B------:R-:W-:Y:S02]  /*6410*/  FMUL.FTZ R110, R3.reuse, R110 ;  /* 0x0000006e036e7220 */ /* 0x040fe40000410000 */
[----:B------:R-:W-:Y:S02]  /*6420*/  FMUL.FTZ R111, R3, R111 ;  /* 0x0000006f036f7220 */ /* 0x000fe40000410000 */
[C---:B------:R-:W-:Y:S01]  /*6430*/  FMUL.FTZ R112, R2.reuse, R112 ;  /* 0x0000007002707220 */ /* 0x040fe20000410000 */
[----:B------:R-:W3:Y:S01]  /*6440*/  MUFU.EX2 R198, R198 ;  /* 0x000000c600c67308 */ /* 0x000ee20000000800 */
[----:B------:R-:W-:Y:S02]  /*6450*/  FMUL.FTZ R113, R2, R113 ;  /* 0x0000007102717220 */ /* 0x000fe40000410000 */
[----:B------:R-:W-:Y:S01]  /*6460*/  FMUL.FTZ R114, R0, R114 ;  /* 0x0000007200727220 */ /* 0x000fe20000410000 */
[----:B----4-:R-:W-:Y:S01]  /*6470*/  F2FP.PACK_AB R159, R191, R190 ;  /* 0x000000bebf9f723e */ /* 0x010fe200000000ff */
[--C-:B------:R-:W-:Y:S02]  /*6480*/  FFMA.FTZ R206, R37, c[0x0][0x2d0], -R197.reuse ;  /* 0x0000b40025ce7a23 */ /* 0x100fe400000108c5 */
[--C-:B------:R-:W-:Y:S02]  /*6490*/  FFMA.FTZ R207, R38, c[0x0][0x2d0], -R196.reuse ;  /* 0x0000b40026cf7a23 */ /* 0x100fe400000108c4 */
[--C-:B------:R-:W-:Y:S01]  /*64a0*/  FFMA.FTZ R208, R39, c[0x0][0x2d0], -R196.reuse ;  /* 0x0000b40027d07a23 */ /* 0x100fe200000108c4 */
[----:B------:R-:W-:Y:S01]  /*64b0*/  MUFU.EX2 R201, R201 ;  /* 0x000000c900c97308 */ /* 0x000fe20000000800 */
[C---:B------:R-:W-:Y:S01]  /*64c0*/  HMMA.16816.F32 R8, R156.reuse, R172, R8 ;  /* 0x000000ac9c08723c */ /* 0x040fe20000001808 */
[----:B------:R-:W-:Y:S03]  /*64d0*/  LDSM.16.MT88.4 R36, [R225+0x2500] ;  /* 0x00250000e124783b */ /* 0x000fe60000004200 */
[--C-:B------:R-:W-:Y:S02]  /*64e0*/  FFMA.FTZ R51, R51, c[0x0][0x2d0], -R196.reuse ;  /* 0x0000b40033337a23 */ /* 0x100fe400000108c4 */
[--C-:B------:R-:W-:Y:S02]  /*64f0*/  FFMA.FTZ R209, R48, c[0x0][0x2d0], -R197.reuse ;  /* 0x0000b40030d17a23 */ /* 0x100fe400000108c5 */
[-C--:B------:R-:W-:Y:S01]  /*6500*/  HMMA.16816.F32 R12, R156, R174.reuse, R12 ;  /* 0x000000ae9c0c723c */ /* 0x080fe2000000180c */
[----:B------:R-:W-:Y:S03]  /*6510*/  MUFU.EX2 R202, R202 ;  /* 0x000000ca00ca7308 */ /* 0x000fe60000000800 */
[----:B------:R-:W-:Y:S02]  /*6520*/  FFMA.FTZ R210, R49, c[0x0][0x2d0], -R197 ;  /* 0x0000b40031d27a23 */ /* 0x000fe400000108c5 */
[--C-:B------:R-:W-:Y:S02]  /*6530*/  FFMA.FTZ R211, R50, c[0x0][0x2d0], -R196.reuse ;  /* 0x0000b40032d37a23 */ /* 0x100fe400000108c4 */
[C---:B------:R-:W-:Y:S03]  /*6540*/  HMMA.16816.F32 R16, R160.reuse, R174, R16 ;  /* 0x000000aea010723c */ /* 0x040fe60000001810 */
[----:B------:R-:W-:Y:S01]  /*6550*/  MUFU.EX2 R205, R205 ;  /* 0x000000cd00cd7308 */ /* 0x000fe20000000800 */
[--C-:B------:R-:W-:Y:S02]  /*6560*/  FFMA.FTZ R42, R42, c[0x0][0x2d0], -R193.reuse ;  /* 0x0000b4002a2a7a23 */ /* 0x100fe400000108c1 */
[----:B------:R-:W-:Y:S02]  /*6570*/  FFMA.FTZ R43, R43, c[0x0][0x2d0], -R193 ;  /* 0x0000b4002b2b7a23 */ /* 0x000fe400000108c1 */
[-C--:B------:R-:W-:Y:S04]  /*6580*/  HMMA.16816.F32 R68, R160, R176.reuse, R68 ;  /* 0x000000b0a044723c */ /* 0x080fe80000001844 */
[--C-:B------:R-:W-:Y:S01]  /*6590*/  FFMA.FTZ R52, R52, c[0x0][0x2d0], -R197.reuse ;  /* 0x0000b40034347a23 */ /* 0x100fe200000108c5 */
[----:B------:R-:W-:Y:S01]  /*65a0*/  MUFU.EX2 R206, R206 ;  /* 0x000000ce00ce7308 */ /* 0x000fe20000000800 */
[----:B------:R-:W-:Y:S02]  /*65b0*/  FFMA.FTZ R53, R53, c[0x0][0x2d0], -R197 ;  /* 0x0000b40035357a23 */ /* 0x000fe400000108c5 */
[C---:B------:R-:W-:Y:S04]  /*65c0*/  HMMA.16816.F32 R72, R156.reuse, R176, R72 ;  /* 0x000000b09c48723c */ /* 0x040fe80000001848 */
[--C-:B------:R-:W-:Y:S02]  /*65d0*/  FFMA.FTZ R54, R54, c[0x0][0x2d0], -R196.reuse ;  /* 0x0000b40036367a23 */ /* 0x100fe400000108c4 */
[--C-:B------:R-:W-:Y:S01]  /*65e0*/  FFMA.FTZ R55, R55, c[0x0][0x2d0], -R196.reuse ;  /* 0x0000b40037377a23 */ /* 0x100fe200000108c4 */
[----:B------:R-:W-:Y:S01]  /*65f0*/  MUFU.EX2 R207, R207 ;  /* 0x000000cf00cf7308 */ /* 0x000fe20000000800 */
[-C--:B------:R-:W-:Y:S04]  /*6600*/  HMMA.16816.F32 R76, R156, R178.reuse, R76 ;  /* 0x000000b29c4c723c */ /* 0x080fe8000000184c */
[--C-:B------:R-:W-:Y:S02]  /*6610*/  FFMA.FTZ R58, R58, c[0x0][0x2d0], -R193.reuse ;  /* 0x0000b4003a3a7a23 */ /* 0x100fe400000108c1 */
[----:B------:R-:W-:Y:S02]  /*6620*/  FFMA.FTZ R59, R59, c[0x0][0x2d0], -R193 ;  /* 0x0000b4003b3b7a23 */ /* 0x000fe400000108c1 */
[C---:B------:R-:W-:Y:S01]  /*6630*/  HMMA.16816.F32 R80, R160.reuse, R178, R80 ;  /* 0x000000b2a050723c */ /* 0x040fe20000001850 */
[----:B------:R-:W-:Y:S03]  /*6640*/  MUFU.EX2 R208, R208 ;  /* 0x000000d000d07308 */ /* 0x000fe60000000800 */
[--C-:B------:R-:W-:Y:S02]  /*6650*/  FFMA.FTZ R172, R20, c[0x0][0x2d0], -R197.reuse ;  /* 0x0000b40014ac7a23 */ /* 0x100fe400000108c5 */
[C---:B------:R-:W-:Y:S02]  /*6660*/  FMUL.FTZ R20, R2.reuse, R144 ;  /* 0x0000009002147220 */ /* 0x040fe40000410000 */
[-C--:B--2---:R-:W-:Y:S03]  /*6670*/  HMMA.16816.F32 R84, R160, R148.reuse, R84 ;  /* 0x00000094a054723c */ /* 0x084fe60000001854 */
[----:B------:R-:W-:Y:S01]  /*6680*/  MUFU.EX2 R172, R172 ;  /* 0x000000ac00ac7308 */ /* 0x000fe20000000800 */
[--C-:B------:R-:W-:Y:S02]  /*6690*/  FFMA.FTZ R173, R21, c[0x0][0x2d0], -R197.reuse ;  /* 0x0000b40015ad7a23 */ /* 0x100fe400000108c5 */
[----:B------:R-:W-:Y:S02]  /*66a0*/  FMUL.FTZ R21, R2, R145 ;  /* 0x0000009102157220 */ /* 0x000fe40000410000 */
[C---:B------:R-:W-:Y:S04]  /*66b0*/  HMMA.16816.F32 R88, R156.reuse, R148, R88 ;  /* 0x000000949c58723c */ /* 0x040fe80000001858 */
[--C-:B------:R-:W-:Y:S01]  /*66c0*/  FFMA.FTZ R174, R22, c[0x0][0x2d0], -R196.reuse ;  /* 0x0000b40016ae7a23 */ /* 0x100fe200000108c4 */
[----:B------:R-:W2:Y:S01]  /*66d0*/  MUFU.EX2 R173, R173 ;  /* 0x000000ad00ad7308 */ /* 0x000ea20000000800 */
[C---:B------:R-:W-:Y:S02]  /*66e0*/  FMUL.FTZ R22, R0.reuse, R146 ;  /* 0x0000009200167220 */ /* 0x040fe40000410000 */
[--C-:B------:R-:W-:Y:S04]  /*66f0*/  FFMA.FTZ R175, R23, c[0x0][0x2d0], -R196.reuse ;  /* 0x0000b40017af7a23 */ /* 0x100fe800000108c4 */
[----:B------:R-:W-:Y:S02]  /*6700*/  FMUL.FTZ R23, R0, R147 ;  /* 0x0000009300177220 */ /* 0x000fe40000410000 */
[----:B------:R-:W4:Y:S01]  /*6710*/  LDSM.16.MT88.4 R144, [R225+0x2100] ;  /* 0x00210000e190783b */ /* 0x000f220000004200 */
[--C-:B------:R-:W-:Y:S01]  /*6720*/  FFMA.FTZ R176, R32, c[0x0][0x2d0], -R197.reuse ;  /* 0x0000b40020b07a23 */ /* 0x100fe200000108c5 */
[----:B------:R-:W-:Y:S01]  /*6730*/  MUFU.EX2 R174, R174 ;  /* 0x000000ae00ae7308 */ /* 0x000fe20000000800 */
[C---:B------:R-:W-:Y:S02]  /*6740*/  FMUL.FTZ R32, R2.reuse, R140 ;  /* 0x0000008c02207220 */ /* 0x040fe40000410000 */
[-C--:B------:R-:W-:Y:S03]  /*6750*/  HMMA.16816.F32 R20, R156, R150.reuse, R20 ;  /* 0x000000969c14723c */ /* 0x080fe60000001814 */
[----:B------:R-:W-:Y:S02]  /*6760*/  FFMA.FTZ R177, R33, c[0x0][0x2d0], -R197 ;  /* 0x0000b40021b17a23 */ /* 0x000fe400000108c5 */
[----:B------:R-:W-:Y:S02]  /*6770*/  FMUL.FTZ R33, R2, R141 ;  /* 0x0000008d02217220 */ /* 0x000fe40000410000 */
[--C-:B------:R-:W-:Y:S01]  /*6780*/  FFMA.FTZ R178, R34, c[0x0][0x2d0], -R196.reuse ;  /* 0x0000b40022b27a23 */ /* 0x100fe200000108c4 */
[C---:B------:R-:W-:Y:S01]  /*6790*/  HMMA.16816.F32 R92, R160.reuse, R150, R92 ;  /* 0x00000096a05c723c */ /* 0x040fe2000000185c */
[----:B------:R-:W-:Y:S01]  /*67a0*/  LDSM.16.MT88.4 R148, [R225+0x1500] ;  /* 0x00150000e194783b */ /* 0x000fe20000004200 */
[----:B------:R-:W5:Y:S02]  /*67b0*/  MUFU.EX2 R175, R175 ;  /* 0x000000af00af7308 */ /* 0x000f640000000800 */
[C---:B------:R-:W-:Y:S02]  /*67c0*/  FMUL.FTZ R34, R0.reuse, R142 ;  /* 0x0000008e00227220 */ /* 0x040fe40000410000 */
[----:B------:R-:W-:Y:S02]  /*67d0*/  FFMA.FTZ R179, R35, c[0x0][0x2d0], -R196 ;  /* 0x0000b40023b37a23 */ /* 0x000fe400000108c4 */
[-C--:B-1----:R-:W-:Y:S04]  /*67e0*/  HMMA.16816.F32 R96, R160, R152.reuse, R96 ;  /* 0x00000098a060723c */ /* 0x082fe80000001860 */
[C---:B------:R-:W-:Y:S01]  /*67f0*/  FMUL.FTZ R35, R0.reuse, R143 ;  /* 0x0000008f00237220 */ /* 0x040fe20000410000 */
[----:B------:R-:W-:Y:S01]  /*6800*/  MUFU.EX2 R176, R176 ;  /* 0x000000b000b07308 */ /* 0x000fe20000000800 */
[----:B------:R-:W1:Y:S01]  /*6810*/  LDSM.16.MT88.4 R140, [R223+0x2100] ;  /* 0x00210000df8c783b */ /* 0x000e620000004200 */
[----:B------:R-:W-:Y:S01]  /*6820*/  FMUL.FTZ R115, R0, R115 ;  /* 0x0000007300737220 */ /* 0x000fe20000410000 */
[C---:B------:R-:W-:Y:S04]  /*6830*/  HMMA.16816.F32 R100, R156.reuse, R152, R100 ;  /* 0x000000989c64723c */ /* 0x040fe80000001864 */
[--C-:B------:R-:W-:Y:S02]  /*6840*/  FFMA.FTZ R199, R26, c[0x0][0x2d0], -R193.reuse ;  /* 0x0000b4001ac77a23 */ /* 0x100fe400000108c1 */
[C---:B------:R-:W-:Y:S01]  /*6850*/  FMUL.FTZ R26, R0.reuse, R138 ;  /* 0x0000008a001a7220 */ /* 0x040fe20000410000 */
[----:B------:R-:W-:Y:S01]  /*6860*/  MUFU.EX2 R152, R44 ;  /* 0x0000002c00987308 */ /* 0x000fe20000000800 */
[-C--:B------:R-:W-:Y:S04]  /*6870*/  HMMA.16816.F32 R32, R156, R154.reuse, R32 ;  /* 0x0000009a9c20723c */ /* 0x080fe80000001820 */
[--C-:B------:R-:W-:Y:S02]  /*6880*/  FFMA.FTZ R200, R27, c[0x0][0x2d0], -R193.reuse ;  /* 0x0000b4001bc87a23 */ /* 0x100fe400000108c1 */
[----:B------:R-:W-:Y:S02]  /*6890*/  FMUL.FTZ R27, R0, R139 ;  /* 0x0000008b001b7220 */ /* 0x000fe40000410000 */
[C---:B------:R-:W-:Y:S01]  /*68a0*/  HMMA.16816.F32 R104, R160.reuse, R154, R104 ;  /* 0x0000009aa068723c */ /* 0x040fe20000001868 */
[----:B------:R-:W1:Y:S01]  /*68b0*/  LDSM.16.MT88.4 R136, [R225+0x500] ;  /* 0x00050000e188783b */ /* 0x000e620000004200 */
[----:B------:R2:W-:Y:S02]  /*68c0*/  MUFU.EX2 R154, R51 ;  /* 0x00000033009a7308 */ /* 0x0005e40000000800 */
[C---:B------:R-:W-:Y:S02]  /*68d0*/  FMUL.FTZ R116, R164.reuse, R116 ;  /* 0x00000074a4747220 */ /* 0x040fe40000410000 */
[----:B------:R-:W-:Y:S02]  /*68e0*/  FMUL.FTZ R117, R164, R117 ;  /* 0x00000075a4757220 */ /* 0x000fe40000410000 */
[-C--:B----4-:R-:W-:Y:S04]  /*68f0*/  HMMA.16816.F32 R108, R160, R144.reuse, R108 ;  /* 0x00000090a06c723c */ /* 0x090fe8000000186c */
[C---:B------:R-:W-:Y:S01]  /*6900*/  FMUL.FTZ R118, R3.reuse, R118 ;  /* 0x0000007603767220 */ /* 0x040fe20000410000 */
[----:B------:R-:W4:Y:S01]  /*6910*/  MUFU.EX2 R177, R177 ;  /* 0x000000b100b17308 */ /* 0x000f220000000800 */
[C---:B------:R-:W-:Y:S02]  /*6920*/  FMUL.FTZ R119, R3.reuse, R119 ;  /* 0x0000007703777220 */ /* 0x040fe40000410000 */
[C---:B------:R-:W-:Y:S04]  /*6930*/  HMMA.16816.F32 R112, R156.reuse, R144, R112 ;  /* 0x000000909c70723c */ /* 0x040fe80000001870 */
[C---:B------:R-:W-:Y:S02]  /*6940*/  FMUL.FTZ R124, R2.reuse, R124 ;  /* 0x0000007c027c7220 */ /* 0x040fe40000410000 */
[----:B------:R-:W-:Y:S01]  /*6950*/  FMUL.FTZ R125, R2, R125 ;  /* 0x0000007d027d7220 */ /* 0x000fe20000410000 */
[----:B------:R-:W-:Y:S01]  /*6960*/  MUFU.EX2 R178, R178 ;  /* 0x000000b200b27308 */ /* 0x000fe20000000800 */
[-C--:B------:R-:W-:Y:S01]  /*6970*/  HMMA.16816.F32 R24, R156, R146.reuse, R24 ;  /* 0x000000929c18723c */ /* 0x080fe20000001818 */
[----:B--2---:R-:W-:Y:S03]  /*6980*/  LDSM.16.MT88.4 R48, [R223+0x2500] ;  /* 0x00250000df30783b */ /* 0x004fe60000004200 */
[C---:B------:R-:W-:Y:S02]  /*6990*/  FMUL.FTZ R126, R0.reuse, R126 ;  /* 0x0000007e007e7220 */ /* 0x040fe40000410000 */
[----:B------:R-:W-:Y:S02]  /*69a0*/  FMUL.FTZ R127, R0, R127 ;  /* 0x0000007f007f7220 */ /* 0x000fe40000410000 */
[C---:B------:R-:W-:Y:S01]  /*69b0*/  HMMA.16816.F32 R116, R160.reuse, R146, R116 ;  /* 0x00000092a074723c */ /* 0x040fe20000001874 */
[----:B------:R-:W2:Y:S01]  /*69c0*/  MUFU.EX2 R179, R179 ;  /* 0x000000b300b37308 */ /* 0x000ea20000000800 */
[----:B------:R-:W2:Y:S02]  /*69d0*/  LDSM.16.MT88.4 R144, [R223+0x500] ;  /* 0x00050000df90783b */ /* 0x000ea40000004200 */
[C---:B------:R-:W-:Y:S02]  /*69e0*/  FMUL.FTZ R120, R164.reuse, R120 ;  /* 0x00000078a4787220 */ /* 0x040fe40000410000 */
[----:B------:R-:W-:Y:S02]  /*69f0*/  FMUL.FTZ R121, R164, R121 ;  /* 0x00000079a4797220 */ /* 0x000fe40000410000 */
[C---:B------:R-:W-:Y:S03]  /*6a00*/  FMUL.FTZ R122, R3.reuse, R122 ;  /* 0x0000007a037a7220 */ /* 0x040fe60000410000 */
[----:B------:R-:W-:Y:S01]  /*6a10*/  MUFU.EX2 R199, R199 ;  /* 0x000000c700c77308 */ /* 0x000fe20000000800 */
[----:B------:R-:W-:Y:S02]  /*6a20*/  FMUL.FTZ R123, R3, R123 ;  /* 0x0000007b037b7220 */ /* 0x000fe40000410000 */
[C---:B------:R-:W-:Y:S02]  /*6a30*/  FMUL.FTZ R128, R2.reuse, R128 ;  /* 0x0000008002807220 */ /* 0x040fe40000410000 */
[----:B------:R-:W-:Y:S02]  /*6a40*/  FMUL.FTZ R129, R2, R129 ;  /* 0x0000008102817220 */ /* 0x000fe40000410000 */
[----:B------:R-:W-:Y:S01]  /*6a50*/  FMUL.FTZ R130, R0, R130 ;  /* 0x0000008200827220 */ /* 0x000fe20000410000 */
[-C--:B-1----:R-:W-:Y:S02]  /*6a60*/  HMMA.16816.F32 R120, R160, R140.reuse, R120 ;  /* 0x0000008ca078723c */ /* 0x082fe40000001878 */
[----:B------:R-:W1:Y:S01]  /*6a70*/  MUFU.EX2 R200, R200 ;  /* 0x000000c800c87308 */ /* 0x000e620000000800 */
[--C-:B------:R-:W-:Y:S02]  /*6a80*/  FFMA.FTZ R203, R30, c[0x0][0x2d0], -R193.reuse ;  /* 0x0000b4001ecb7a23 */ /* 0x100fe400000108c1 */
[--C-:B------:R-:W-:Y:S02]  /*6a90*/  FFMA.FTZ R204, R31, c[0x0][0x2d0], -R193.reuse ;  /* 0x0000b4001fcc7a23 */ /* 0x100fe400000108c1 */
[----:B------:R-:W-:Y:S01]  /*6aa0*/  FMUL.FTZ R131, R0, R131 ;  /* 0x0000008300837220 */ /* 0x000fe20000410000 */
[C---:B------:R-:W-:Y:S04]  /*6ab0*/  HMMA.16816.F32 R124, R156.reuse, R140, R124 ;  /* 0x0000008c9c7c723c */ /* 0x040fe8000000187c */
[----:B------:R-:W-:Y:S01]  /*6ac0*/  MUFU.EX2 R203, R203 ;  /* 0x000000cb00cb7308 */ /* 0x000fe20000000800 */
[--C-:B------:R-:W-:Y:S02]  /*6ad0*/  FFMA.FTZ R46, R46, c[0x0][0x2d0], -R193.reuse ;  /* 0x0000b4002e2e7a23 */ /* 0x100fe400000108c1 */
[----:B---3--:R-:W-:Y:S01]  /*6ae0*/  F2FP.PACK_AB R140, R198, R195 ;  /* 0x000000c3c68c723e */ /* 0x008fe200000000ff */
[-C--:B------:R-:W-:Y:S04]  /*6af0*/  HMMA.16816.F32 R128, R156, R142.reuse, R128 ;  /* 0x0000008e9c80723c */ /* 0x080fe80000001880 */
[C---:B------:R-:W-:Y:S01]  /*6b00*/  FMUL.FTZ R28, R164.reuse, R132 ;  /* 0x00000084a41c7220 */ /* 0x040fe20000410000 */
[----:B------:R-:W-:Y:S01]  /*6b10*/  F2FP.PACK_AB R132, R173, R172 ;  /* 0x000000acad84723e */ /* 0x000fe200000000ff */
[----:B------:R-:W3:Y:S01]  /*6b20*/  MUFU.EX2 R204, R204 ;  /* 0x000000cc00cc7308 */ /* 0x000ee20000000800 */
[----:B------:R-:W-:Y:S01]  /*6b30*/  FMUL.FTZ R29, R164, R133 ;  /* 0x00000085a41d7220 */ /* 0x000fe20000410000 */
[----:B-----5:R-:W-:Y:S01]  /*6b40*/  F2FP.PACK_AB R133, R175, R174 ;  /* 0x000000aeaf85723e */ /* 0x020fe200000000ff */
[C---:B------:R-:W-:Y:S03]  /*6b50*/  FMUL.FTZ R30, R3.reuse, R134 ;  /* 0x00000086031e7220 */ /* 0x040fe60000410000 */
[----:B------:R-:W-:Y:S01]  /*6b60*/  FMUL.FTZ R31, R3, R135 ;  /* 0x00000087031f7220 */ /* 0x000fe20000410000 */
[----:B----4-:R-:W-:Y:S01]  /*6b70*/  F2FP.PACK_AB R134, R177, R176 ;  /* 0x000000b0b186723e */ /* 0x010fe200000000ff */
[----:B------:R-:W-:Y:S01]  /*6b80*/  FFMA.FTZ R47, R47, c[0x0][0x2d0], -R193 ;  /* 0x0000b4002f2f7a23 */ /* 0x000fe200000108c1 */
[----:B--2---:R-:W-:Y:S01]  /*6b90*/  F2FP.PACK_AB R135, R179, R178 ;  /* 0x000000b2b387723e */ /* 0x004fe200000000ff */
[----:B------:R-:W-:Y:S01]  /*6ba0*/  MUFU.EX2 R157, R41 ;  /* 0x00000029009d7308 */ /* 0x000fe20000000800 */
[----:B-1----:R-:W-:Y:S01]  /*6bb0*/  F2FP.PACK_AB R141, R200, R199 ;  /* 0x000000c7c88d723e */ /* 0x002fe200000000ff */
[----:B------:R-:W-:Y:S01]  /*6bc0*/  FFMA.FTZ R188, R2, R252, R188 ;  /* 0x000000fc02bc7223 */ /* 0x000fe200000100bc */
[----:B------:R-:W-:Y:S04]  /*6bd0*/  HMMA.16816.F32 R28, R160, R142, R28 ;  /* 0x0000008ea01c723c */ /* 0x000fe8000000181c */
[----:B------:R-:W-:Y:S02]  /*6be0*/  FFMA.FTZ R192, R0, R249, R192 ;  /* 0x000000f900c07223 */ /* 0x000fe400000100c0 */
[--C-:B------:R-:W-:Y:S01]  /*6bf0*/  FFMA.FTZ R64, R64, c[0x0][0x2d0], -R197.reuse ;  /* 0x0000b40040407a23 */ /* 0x100fe200000108c5 */
[----:B------:R-:W1:Y:S01]  /*6c00*/  MUFU.EX2 R163, R40 ;  /* 0x0000002800a37308 */ /* 0x000e620000000800 */
[-C--:B------:R-:W-:Y:S05]  /*6c10*/  HMMA.16816.F32 R4, R132, R136.reuse, R4 ;  /* 0x000000888404723c */ /* 0x080fea0000001804 */
[----:B------:R-:W-:Y:S01]  /*6c20*/  F2FP.PACK_AB R142, R202, R201 ;  /* 0x000000c9ca8e723e */ /* 0x000fe200000000ff */
[----:B------:R-:W-:Y:S01]  /*6c30*/  FFMA.FTZ R197, R65, c[0x0][0x2d0], -R197 ;  /* 0x0000b40041c57a23 */ /* 0x000fe200000108c5 */
[----:B---3--:R-:W-:Y:S01]  /*6c40*/  F2FP.PACK_AB R143, R204, R203 ;  /* 0x000000cbcc8f723e */ /* 0x008fe200000000ff */
[----:B------:R-:W-:Y:S01]  /*6c50*/  FFMA.FTZ R65, R66, c[0x0][0x2d0], -R196 ;  /* 0x0000b40042417a23 */ /* 0x000fe200000108c4 */
[----:B------:R-:W-:Y:S03]  /*6c60*/  MUFU.EX2 R156, R42 ;  /* 0x0000002a009c7308 */ /* 0x000fe60000000800 */
[----:B------:R-:W-:Y:S02]  /*6c70*/  FFMA.FTZ R66, R56, c[0x0][0x2d0], -R194 ;  /* 0x0000b40038427a23 */ /* 0x000fe400000108c2 */
[C---:B------:R-:W-:Y:S04]  /*6c80*/  HMMA.16816.F32 R8, R140.reuse, R136, R8 ;  /* 0x000000888c08723c */ /* 0x040fe80000001808 */
[----:B------:R-:W-:Y:S01]  /*6c90*/  FFMA.FTZ R196, R67, c[0x0][0x2d0], -R196 ;  /* 0x0000b40043c47a23 */ /* 0x000fe200000108c4 */
[----:B------:R2:W-:Y:S01]  /*6ca0*/  MUFU.EX2 R158, R43 ;  /* 0x0000002b009e7308 */ /* 0x0005e20000000800 */
[--C-:B------:R-:W-:Y:S02]  /*6cb0*/  FFMA.FTZ R67, R57, c[0x0][0x2d0], -R194.reuse ;  /* 0x0000b40039437a23 */ /* 0x100fe400000108c2 */
[-C--:B------:R-:W-:Y:S04]  /*6cc0*/  HMMA.16816.F32 R12, R140, R138.reuse, R12 ;  /* 0x0000008a8c0c723c */ /* 0x080fe8000000180c */
[----:B-1----:R-:W-:Y:S01]  /*6cd0*/  F2FP.PACK_AB R44, R157, R163 ;  /* 0x000000a39d2c723e */ /* 0x002fe200000000ff */
[----:B------:R-:W-:Y:S02]  /*6ce0*/  FFMA.FTZ R194, R61, c[0x0][0x2d0], -R194 ;  /* 0x0000b4003dc27a23 */ /* 0x000fe400000108c2 */
[----:B------:R-:W-:Y:S01]  /*6cf0*/  MUFU.EX2 R161, R52 ;  /* 0x0000003400a17308 */ /* 0x000fe20000000800 */
[C---:B------:R-:W-:Y:S01]  /*6d00*/  HMMA.16816.F32 R16, R132.reuse, R138, R16 ;  /* 0x0000008a8410723c */ /* 0x040fe20000001810 */
[----:B------:R-:W1:Y:S03]  /*6d10*/  LDSM.16.MT88.4 R136, [R223+0x1500] ;  /* 0x00150000df88783b */ /* 0x000e660000004200 */
[--C-:B------:R-:W-:Y:S02]  /*6d20*/  FFMA.FTZ R61, R62, c[0x0][0x2d0], -R193.reuse ;  /* 0x0000b4003e3d7a23 */ /* 0x100fe400000108c1 */
[----:B------:R-:W-:Y:S02]  /*6d30*/  FFMA.FTZ R193, R63, c[0x0][0x2d0], -R193 ;  /* 0x0000b4003fc17a23 */ /* 0x000fe400000108c1 */
[-C--:B------:R-:W-:Y:S01]  /*6d40*/  HMMA.16816.F32 R68, R132, R144.reuse, R68 ;  /* 0x000000908444723c */ /* 0x080fe20000001844 */
[----:B------:R-:W-:Y:S03]  /*6d50*/  MUFU.EX2 R160, R53 ;  /* 0x0000003500a07308 */ /* 0x000fe60000000800 */
[----:B------:R-:W-:Y:S01]  /*6d60*/  FADD.FTZ R188, R185, R188 ;  /* 0x000000bcb9bc7221 */ /* 0x000fe20000010000 */
[----:B--2---:R-:W2:Y:S01]  /*6d70*/  LDSM.16.MT88.4 R40, [R225+0x900] ;  /* 0x00090000e128783b */ /* 0x004ea20000004200 */
[----:B------:R-:W-:Y:S02]  /*6d80*/  FADD.FTZ R192, R189, R192 ;  /* 0x000000c0bdc07221 */ /* 0x000fe40000010000 */
[C---:B------:R-:W-:Y:S03]  /*6d90*/  HMMA.16816.F32 R72, R140.reuse, R144, R72 ;  /* 0x000000908c48723c */ /* 0x040fe60000001848 */
[----:B------:R-:W-:Y:S01]  /*6da0*/  MUFU.EX2 R162, R54 ;  /* 0x0000003600a27308 */ /* 0x000fe20000000800 */
[----:B------:R-:W-:Y:S02]  /*6db0*/  FADD.FTZ R188, R186, R188 ;  /* 0x000000bcbabc7221 */ /* 0x000fe40000010000 */
[----:B------:R-:W-:Y:S02]  /*6dc0*/  FADD.FTZ R192, R190, R192 ;  /* 0x000000c0bec07221 */ /* 0x000fe40000010000 */
[-C--:B------:R-:W-:Y:S04]  /*6dd0*/  HMMA.16816.F32 R76, R140, R146.reuse, R76 ;  /* 0x000000928c4c723c */ /* 0x080fe8000000184c */
[----:B------:R-:W-:Y:S01]  /*6de0*/  FADD.FTZ R188, R187, R188 ;  /* 0x000000bcbbbc7221 */ /* 0x000fe20000010000 */
[----:B------:R3:W4:Y:S01]  /*6df0*/  MUFU.EX2 R144, R55 ;  /* 0x0000003700907308 */ /* 0x0007220000000800 */
[----:B------:R-:W-:Y:S02]  /*6e00*/  FADD.FTZ R192, R191, R192 ;  /* 0x000000c0bfc07221 */ /* 0x000fe40000010000 */
[C---:B------:R-:W-:Y:S04]  /*6e10*/  HMMA.16816.F32 R80, R132.reuse, R146, R80 ;  /* 0x000000928450723c */ /* 0x040fe80000001850 */
[----:B------:R-:W-:Y:S02]  /*6e20*/  FADD.FTZ R188, R195, R188 ;  /* 0x000000bcc3bc7221 */ /* 0x000fe40000010000 */
[----:B------:R-:W-:Y:S01]  /*6e30*/  FADD.FTZ R192, R199, R192 ;  /* 0x000000c0c7c07221 */ /* 0x000fe20000010000 */
[----:B------:R-:W-:Y:S01]  /*6e40*/  MUFU.EX2 R145, R58 ;  /* 0x0000003a00917308 */ /* 0x000fe20000000800 */
[-C--:B------:R-:W-:Y:S04]  /*6e50*/  HMMA.16816.F32 R84, R132, R148.reuse, R84 ;  /* 0x000000948454723c */ /* 0x080fe80000001854 */
[----:B------:R-:W-:Y:S02]  /*6e60*/  FADD.FTZ R188, R198, R188 ;  /* 0x000000bcc6bc7221 */ /* 0x000fe40000010000 */
[----:B------:R-:W-:Y:S02]  /*6e70*/  FADD.FTZ R192, R200, R192 ;  /* 0x000000c0c8c07221 */ /* 0x000fe40000010000 */
[C---:B------:R-:W-:Y:S01]  /*6e80*/  HMMA.16816.F32 R88, R140.reuse, R148, R88 ;  /* 0x000000948c58723c */ /* 0x040fe20000001858 */
[----:B------:R5:W2:Y:S03]  /*6e90*/  MUFU.EX2 R147, R59 ;  /* 0x0000003b00937308 */ /* 0x000aa60000000800 */
[----:B------:R-:W-:Y:S01]  /*6ea0*/  FADD.FTZ R188, R201, R188 ;  /* 0x000000bcc9bc7221 */ /* 0x000fe20000010000 */
[----:B---3--:R-:W-:Y:S01]  /*6eb0*/  LDSM.16.MT88.4 R52, [R225+0x2900] ;  /* 0x00290000e134783b */ /* 0x008fe20000004200 */
[----:B----4-:R-:W-:Y:S01]  /*6ec0*/  MOV R63, R144 ;  /* 0x00000090003f7202 */ /* 0x010fe20000000f00 */
[----:B------:R-:W-:Y:S01]  /*6ed0*/  FADD.FTZ R192, R203, R192 ;  /* 0x000000c0cbc07221 */ /* 0x000fe20000010000 */
[-C--:B------:R-:W-:Y:S03]  /*6ee0*/  HMMA.16816.F32 R20, R140, R150.reuse, R20 ;  /* 0x000000968c14723c */ /* 0x080fe60000001814 */
[----:B------:R3:W4:Y:S01]  /*6ef0*/  MUFU.EX2 R159, R45 ;  /* 0x0000002d009f7308 */ /* 0x0007220000000800 */
[----:B------:R-:W-:Y:S02]  /*6f00*/  FADD.FTZ R188, R202, R188 ;  /* 0x000000bccabc7221 */ /* 0x000fe40000010000 */
[----:B------:R-:W-:Y:S02]  /*6f10*/  FADD.FTZ R192, R204, R192 ;  /* 0x000000c0ccc07221 */ /* 0x000fe40000010000 */
[C---:B------:R-:W-:Y:S01]  /*6f20*/  HMMA.16816.F32 R92, R132.reuse, R150, R92 ;  /* 0x00000096845c723c */ /* 0x040fe2000000185c */
[----:B------:R-:W-:Y:S04]  /*6f30*/  LDSM.16.MT88.4 R148, [R225+0xd00] ;  /* 0x000d0000e194783b */ /* 0x000fe80000004200 */
[----:B------:R4:W-:Y:S03]  /*6f40*/  MUFU.EX2 R155, R46 ;  /* 0x0000002e009b7308 */ /* 0x0009e60000000800 */
[-C--:B-1----:R-:W-:Y:S01]  /*6f50*/  HMMA.16816.F32 R96, R132, R136.reuse, R96 ;  /* 0x000000888460723c */ /* 0x082fe20000001860 */
[----:B-----5:R-:W-:Y:S03]  /*6f60*/  LDSM.16.MT88.4 R56, [R225+0x1d00] ;  /* 0x001d0000e138783b */ /* 0x020fe60000004200 */
[----:B--2---:R-:W-:Y:S03]  /*6f70*/  MOV R62, R147 ;  /* 0x00000093003e7202 */ /* 0x004fe60000000f00 */
[----:B------:R-:W1:Y:S01]  /*6f80*/  MUFU.EX2 R153, R47 ;  /* 0x0000002f00997308 */ /* 0x000e620000000800 */
[C---:B------:R-:W-:Y:S04]  /*6f90*/  HMMA.16816.F32 R100, R140.reuse, R136, R100 ;  /* 0x000000888c64723c */ /* 0x040fe80000001864 */
[----:B---3--:R-:W-:Y:S04]  /*6fa0*/  F2FP.PACK_AB R45, R158, R156 ;  /* 0x0000009c9e2d723e */ /* 0x008fe800000000ff */
[-C--:B------:R-:W-:Y:S01]  /*6fb0*/  HMMA.16816.F32 R32, R140, R138.reuse, R32 ;  /* 0x0000008a8c20723c */ /* 0x080fe20000001820 */
[----:B------:R-:W-:Y:S03]  /*6fc0*/  MUFU.EX2 R197, R197 ;  /* 0x000000c500c57308 */ /* 0x000fe60000000800 */
[----:B----4-:R-:W-:Y:S04]  /*6fd0*/  F2FP.PACK_AB R46, R159, R152 ;  /* 0x000000989f2e723e */ /* 0x010fe800000000ff */
[C---:B------:R-:W-:Y:S01]  /*6fe0*/  HMMA.16816.F32 R104, R132.reuse, R138, R104 ;  /* 0x0000008a8468723c */ /* 0x040fe20000001868 */
[----:B------:R-:W2:Y:S02]  /*6ff0*/  LDSM.16.MT88.4 R136, [R223+0x900] ;  /* 0x00090000df88783b */ /* 0x000ea40000004200 */
[----:B------:R-:W-:Y:S01]  /*7000*/  MUFU.EX2 R196, R196 ;  /* 0x000000c400c47308 */ /* 0x000fe20000000800 */
[----:B-1----:R-:W-:Y:S04]  /*7010*/  F2FP.PACK_AB R47, R153, R155 ;  /* 0x0000009b992f723e */ /* 0x002fe800000000ff */
[-C--:B------:R-:W-:Y:S05]  /*7020*/  HMMA.16816.F32 R108, R132, R36.reuse, R108 ;  /* 0x00000024846c723c */ /* 0x080fea000000186c */
[----:B------:R-:W-:Y:S03]  /*7030*/  MUFU.EX2 R209, R209 ;  /* 0x000000d100d17308 */ /* 0x000fe60000000800 */
[C---:B------:R-:W-:Y:S07]  /*7040*/  HMMA.16816.F32 R112, R140.reuse, R36, R112 ;  /* 0x000000248c70723c */ /* 0x040fee0000001870 */
[----:B------:R-:W-:Y:S01]  /*7050*/  F2FP.PACK_AB R36, R206, R205 ;  /* 0x000000cdce24723e */ /* 0x000fe200000000ff */
[-C--:B------:R-:W-:Y:S01]  /*7060*/  HMMA.16816.F32 R24, R140, R38.reuse, R24 ;  /* 0x000000268c18723c */ /* 0x080fe20000001818 */
[----:B------:R-:W1:Y:S03]  /*7070*/  MUFU.EX2 R210, R210 ;  /* 0x000000d200d27308 */ /* 0x000e660000000800 */
[----:B------:R-:W-:Y:S04]  /*7080*/  F2FP.PACK_AB R37, R208, R207 ;  /* 0x000000cfd025723e */ /* 0x000fe800000000ff */
[C---:B------:R-:W-:Y:S03]  /*7090*/  HMMA.16816.F32 R116, R132.reuse, R38, R116 ;  /* 0x000000268474723c */ /* 0x040fe60000001874 */
[----:B------:R-:W3:Y:S05]  /*70a0*/  MUFU.EX2 R211, R211 ;  /* 0x000000d300d37308 */ /* 0x000eea0000000800 */
[-C--:B------:R-:W-:Y:S05]  /*70b0*/  HMMA.16816.F32 R120, R132, R48.reuse, R120 ;  /* 0x000000308478723c */ /* 0x080fea0000001878 */
[----:B------:R-:W4:Y:S03]  /*70c0*/  MUFU.EX2 R64, R64 ;  /* 0x0000004000407308 */ /* 0x000f260000000800 */
[C---:B------:R-:W-:Y:S04]  /*70d0*/  HMMA.16816.F32 R124, R140.reuse, R48, R124 ;  /* 0x000000308c7c723c */ /* 0x040fe8000000187c */
[----:B-1----:R-:W-:Y:S03]  /*70e0*/  F2FP.PACK_AB R38, R210, R209 ;  /* 0x000000d1d226723e */ /* 0x002fe600000000ff */
[----:B------:R-:W1:Y:S01]  /*70f0*/  MUFU.EX2 R65, R65 ;  /* 0x0000004100417308 */ /* 0x000e620000000800 */
[-C--:B------:R-:W-:Y:S04]  /*7100*/  HMMA.16816.F32 R128, R140, R50.reuse, R128 ;  /* 0x000000328c80723c */ /* 0x080fe80000001880 */
[----:B---3--:R-:W-:Y:S04]  /*7110*/  F2FP.PACK_AB R39, R154, R211 ;  /* 0x000000d39a27723e */ /* 0x008fe800000000ff */
[----:B------:R-:W-:Y:S01]  /*7120*/  HMMA.16816.F32 R28, R132, R50, R28 ;  /* 0x00000032841c723c */ /* 0x000fe2000000181c */
[----:B------:R-:W3:Y:S01]  /*7130*/  LDSM.16.MT88.4 R48, [R225+0x1900] ;  /* 0x00190000e130783b */ /* 0x000ee20000004200 */
[----:B------:R-:W-:Y:S05]  /*7140*/  MUFU.EX2 R66, R66 ;  /* 0x0000004200427308 */ /* 0x000fea0000000800 */
[----:B----4-:R-:W-:Y:S01]  /*7150*/  F2FP.PACK_AB R134, R197, R64 ;  /* 0x00000040c586723e */ /* 0x010fe200000000ff */
[-C--:B------:R-:W-:Y:S04]  /*7160*/  HMMA.16816.F32 R4, R36, R40.reuse, R4 ;  /* 0x000000282404723c */ /* 0x080fe80000001804 */
[----:B------:R-:W4:Y:S01]  /*7170*/  MUFU.EX2 R67, R67 ;  /* 0x0000004300437308 */ /* 0x000f220000000800 */
[----:B-1----:R-:W-:Y:S03]  /*7180*/  F2FP.PACK_AB R135, R196, R65 ;  /* 0x00000041c487723e */ /* 0x002fe600000000ff */
[C---:B------:R-:W-:Y:S06]  /*7190*/  HMMA.16816.F32 R8, R44.reuse, R40, R8 ;  /* 0x000000282c08723c */ /* 0x040fec0000001808 */
[----:B------:R-:W-:Y:S02]  /*71a0*/  MUFU.EX2 R60, R60 ;  /* 0x0000003c003c7308 */ /* 0x000fe40000000800 */
[-C--:B------:R-:W-:Y:S08]  /*71b0*/  HMMA.16816.F32 R12, R44, R42.reuse, R12 ;  /* 0x0000002a2c0c723c */ /* 0x080ff0000000180c */
[C---:B------:R-:W-:Y:S01]  /*71c0*/  HMMA.16816.F32 R16, R36.reuse, R42, R16 ;  /* 0x0000002a2410723c */ /* 0x040fe20000001810 */
[----:B------:R-:W1:Y:S01]  /*71d0*/  LDSM.16.MT88.4 R40, [R223+0x1900] ;  /* 0x00190000df28783b */ /* 0x000e620000004200 */
[----:B------:R-:W5:Y:S06]  /*71e0*/  MUFU.EX2 R194, R194 ;  /* 0x000000c200c27308 */ /* 0x000f6c0000000800 */
[-C--:B--2---:R-:W-:Y:S04]  /*71f0*/  HMMA.16816.F32 R68, R36, R136.reuse, R68 ;  /* 0x000000882444723c */ /* 0x084fe80000001844 */
[----:B------:R-:W-:Y:S04]  /*7200*/  MUFU.EX2 R61, R61 ;  /* 0x0000003d003d7308 */ /* 0x000fe80000000800 */
[C---:B------:R-:W-:Y:S06]  /*7210*/  HMMA.16816.F32 R72, R44.reuse, R136, R72 ;  /* 0x000000882c48723c */ /* 0x040fec0000001848 */
[----:B------:R-:W2:Y:S01]  /*7220*/  MUFU.EX2 R193, R193 ;  /* 0x000000c100c17308 */ /* 0x000ea20000000800 */
[----:B------:R-:W-:Y:S01]  /*7230*/  MOV R136, R156 ;  /* 0x0000009c00887202 */ /* 0x000fe20000000f00 */
[-C--:B------:R-:W-:Y:S04]  /*7240*/  HMMA.16816.F32 R76, R44, R138.reuse, R76 ;  /* 0x0000008a2c4c723c */ /* 0x080fe8000000184c */
[----:B------:R-:W-:Y:S04]  /*7250*/  MOV R137, R163 ;  /* 0x000000a300897202 */ /* 0x000fe80000000f00 */
[C---:B------:R-:W-:Y:S07]  /*7260*/  HMMA.16816.F32 R80, R36.reuse, R138, R80 ;  /* 0x0000008a2450723c */ /* 0x040fee0000001850 */
[----:B------:R-:W-:Y:S01]  /*7270*/  MOV R139, R157 ;  /* 0x0000009d008b7202 */ /* 0x000fe20000000f00 */
[-C--:B---3--:R-:W-:Y:S04]  /*7280*/  HMMA.16816.F32 R84, R36, R48.reuse, R84 ;  /* 0x000000302454723c */ /* 0x088fe80000001854 */
[----:B------:R-:W-:Y:S04]  /*7290*/  MOV R138, R158 ;  /* 0x0000009e008a7202 */ /* 0x000fe80000000f00 */
[C---:B------:R-:W-:Y:S08]  /*72a0*/  HMMA.16816.F32 R88, R44.reuse, R48, R88 ;  /* 0x000000302c58723c */ /* 0x040ff00000001858 */
[-C--:B------:R-:W-:Y:S08]  /*72b0*/  HMMA.16816.F32 R20, R44, R50.reuse, R20 ;  /* 0x000000322c14723c */ /* 0x080ff00000001814 */
[C---:B------:R-:W-:Y:S01]  /*72c0*/  HMMA.16816.F32 R92, R36.reuse, R50, R92 ;  /* 0x00000032245c723c */ /* 0x040fe2000000185c */
[----:B------:R-:W3:Y:S07]  /*72d0*/  LDSM.16.MT88.4 R48, [R223+0x2900] ;  /* 0x00290000df30783b */ /* 0x000eee0000004200 */
[-C--:B-1----:R-:W-:Y:S08]  /*72e0*/  HMMA.16816.F32 R96, R36, R40.reuse, R96 ;  /* 0x000000282460723c */ /* 0x082ff00000001860 */
[C---:B------:R-:W-:Y:S08]  /*72f0*/  HMMA.16816.F32 R100, R44.reuse, R40, R100 ;  /* 0x000000282c64723c */ /* 0x040ff00000001864 */
[-C--:B------:R-:W-:Y:S08]  /*7300*/  HMMA.16816.F32 R32, R44, R42.reuse, R32 ;  /* 0x0000002a2c20723c */ /* 0x080ff00000001820 */
[C---:B------:R-:W-:Y:S01]  /*7310*/  HMMA.16816.F32 R104, R36.reuse, R42, R104 ;  /* 0x0000002a2468723c */ /* 0x040fe20000001868 */
[----:B------:R-:W1:Y:S07]  /*7320*/  LDSM.16.MT88.4 R40, [R223+0xd00] ;  /* 0x000d0000df28783b */ /* 0x000e6e0000004200 */
[-C--:B------:R-:W-:Y:S08]  /*7330*/  HMMA.16816.F32 R108, R36, R52.reuse, R108 ;  /* 0x00000034246c723c */ /* 0x080ff0000000186c */
[C---:B------:R-:W-:Y:S08]  /*7340*/  HMMA.16816.F32 R112, R44.reuse, R52, R112 ;  /* 0x000000342c70723c */ /* 0x040ff00000001870 */
[-C--:B------:R-:W-:Y:S08]  /*7350*/  HMMA.16816.F32 R24, R44, R54.reuse, R24 ;  /* 0x000000362c18723c */ /* 0x080ff00000001818 */
[C---:B------:R-:W-:Y:S01]  /*7360*/  HMMA.16816.F32 R116, R36.reuse, R54, R116 ;  /* 0x000000362474723c */ /* 0x040fe20000001874 */
[----:B------:R-:W1:Y:S07]  /*7370*/  LDSM.16.MT88.4 R52, [R223+0x1d00] ;  /* 0x001d0000df34783b */ /* 0x000e6e0000004200 */
[-C--:B---3--:R-:W-:Y:S08]  /*7380*/  HMMA.16816.F32 R120, R36, R48.reuse, R120 ;  /* 0x000000302478723c */ /* 0x088ff00000001878 */
[C---:B------:R-:W-:Y:S07]  /*7390*/  HMMA.16816.F32 R124, R44.reuse, R48, R124 ;  /* 0x000000302c7c723c */ /* 0x040fee000000187c */
[----:B------:R-:W-:Y:S01]  /*73a0*/  MOV R49, R160 ;  /* 0x000000a000317202 */ /* 0x000fe20000000f00 */
[-C--:B------:R-:W-:Y:S01]  /*73b0*/  HMMA.16816.F32 R128, R44, R50.reuse, R128 ;  /* 0x000000322c80723c */ /* 0x080fe20000001880 */
[----:B------:R-:W3:Y:S03]  /*73c0*/  LDSM.16.MT88.4 R44, [R225+0x2d00] ;  /* 0x002d0000e12c783b */ /* 0x000ee60000004200 */
[----:B------:R-:W-:Y:S04]  /*73d0*/  MOV R48, R145 ;  /* 0x0000009100307202 */ /* 0x000fe80000000f00 */
[----:B------:R-:W-:Y:S07]  /*73e0*/  HMMA.16816.F32 R28, R36, R50, R28 ;  /* 0x00000032241c723c */ /* 0x000fee000000181c */
[----:B------:R-:W-:Y:S02]  /*73f0*/  MOV R50, R161 ;  /* 0x000000a100327202 */ /* 0x000fe40000000f00 */
[----:B------:R-:W-:Y:S03]  /*7400*/  MOV R51, R162 ;  /* 0x000000a200337202 */ /* 0x000fe60000000f00 */
[----:B------:R-:W-:Y:S02]  /*7410*/  F2FP.PACK_AB R132, R49, R50 ;  /* 0x000000323184723e */ /* 0x000fe400000000ff */
[----:B------:R-:W-:Y:S02]  /*7420*/  F2FP.PACK_AB R133, R63, R51 ;  /* 0x000000333f85723e */ /* 0x000fe400000000ff */
[----:B----4-:R-:W-:Y:S02]  /*7430*/  F2FP.PACK_AB R36, R67, R66 ;  /* 0x000000424324723e */ /* 0x010fe400000000ff */
[----:B------:R-:W-:Y:S02]  /*7440*/  F2FP.PACK_AB R37, R62, R48 ;  /* 0x000000303e25723e */ /* 0x000fe400000000ff */
[----:B-----5:R-:W-:Y:S01]  /*7450*/  F2FP.PACK_AB R38, R194, R60 ;  /* 0x0000003cc226723e */ /* 0x020fe200000000ff */
[-C--:B------:R-:W-:Y:S05]  /*7460*/  HMMA.16816.F32 R160, R132, R148.reuse, R4 ;  /* 0x0000009484a0723c */ /* 0x080fea0000001804 */
[----:B--2---:R-:W-:Y:S02]  /*7470*/  F2FP.PACK_AB R39, R193, R61 ;  /* 0x0000003dc127723e */ /* 0x004fe400000000ff */
[----:B------:R-:W-:Y:S02]  /*7480*/  MOV R4, R159 ;  /* 0x0000009f00047202 */ /* 0x000fe40000000f00 */
[----:B------:R-:W-:Y:S03]  /*7490*/  MOV R5, R154 ;  /* 0x0000009a00057202 */ /* 0x000fe60000000f00 */
[C---:B------:R-:W-:Y:S01]  /*74a0*/  HMMA.16816.F32 R156, R36.reuse, R148, R8 ;  /* 0x00000094249c723c */ /* 0x040fe20000001808 */
[----:B------:R-:W2:Y:S03]  /*74b0*/  LDL.LU R9, [R1+0x4] ;  /* 0x0000040001097983 */ /* 0x000ea60000300800 */
[----:B------:R-:W-:Y:S01]  /*74c0*/  MOV R6, R155 ;  /* 0x0000009b00067202 */ /* 0x000fe20000000f00 */
[----:B------:R-:W4:Y:S01]  /*74d0*/  LDL.LU R10, [R1] ;  /* 0x00000000010a7983 */ /* 0x000f220000300800 */
[----:B------:R-:W-:Y:S02]  /*74e0*/  MOV R7, R152 ;  /* 0x0000009800077202 */ /* 0x000fe40000000f00 */
[----:B------:R-:W-:Y:S02]  /*74f0*/  MOV R11, R153 ;  /* 0x00000099000b7202 */ /* 0x000fe40000000f00 */
[-C--:B------:R-:W-:Y:S03]  /*7500*/  HMMA.16816.F32 R152, R36, R150.reuse, R12 ;  /* 0x000000962498723c */ /* 0x080fe6000000180c */
[----:B------:R-:W-:Y:S04]  /*7510*/  MOV R8, R6 ;  /* 0x0000000600087202 */ /* 0x000fe80000000f00 */
[----:B------:R-:W-:Y:S01]  /*7520*/  MOV R15, R7 ;  /* 0x00000007000f7202 */ /* 0x000fe20000000f00 */
[C---:B------:R-:W-:Y:S04]  /*7530*/  HMMA.16816.F32 R148, R132.reuse, R150, R16 ;  /* 0x000000968494723c */ /* 0x040fe80000001810 */
[----:B------:R-:W-:Y:S02]  /*7540*/  MOV R14, R138 ;  /* 0x0000008a000e7202 */ /* 0x000fe40000000f00 */
[----:B------:R-:W-:Y:S02]  /*7550*/  MOV R13, R139 ;  /* 0x0000008b000d7202 */ /* 0x000fe40000000f00 */
[-C--:B-1----:R-:W-:Y:S04]  /*7560*/  HMMA.16816.F32 R68, R132, R40.reuse, R68 ;  /* 0x000000288444723c */ /* 0x082fe80000001844 */
[----:B------:R-:W-:Y:S02]  /*7570*/  MOV R12, R136 ;  /* 0x00000088000c7202 */ /* 0x000fe40000000f00 */
[----:B------:R-:W-:Y:S02]  /*7580*/  MOV R19, R137 ;  /* 0x0000008900137202 */ /* 0x000fe40000000f00 */
        /* <DEDUP_REMOVED lines=22> */
[-C--:B---3--:R-:W-:Y:S08]  /*76f0*/  HMMA.16816.F32 R108, R132, R44.reuse, R108 ;  /* 0x0000002c846c723c */ /* 0x088ff0000000186c */
[C---:B------:R-:W-:Y:S08]  /*7700*/  HMMA.16816.F32 R112, R36.reuse, R44, R112 ;  /* 0x0000002c2470723c */ /* 0x040ff00000001870 */
[-C--:B------:R-:W-:Y:S08]  /*7710*/  HMMA.16816.F32 R136, R36, R46.reuse, R24 ;  /* 0x0000002e2488723c */ /* 0x080ff00000001818 */
[C---:B------:R-:W-:Y:S04]  /*7720*/  HMMA.16816.F32 R116, R132.reuse, R46, R116 ;  /* 0x0000002e8474723c */ /* 0x040fe80000001874 */
[----:B--2---:R-:W-:Y:S01]  /*7730*/  FFMA.FTZ R180, R164, R9, R180 ;  /* 0x00000009a4b47223 */ /* 0x004fe200000100b4 */
[----:B------:R-:W-:Y:S02]  /*7740*/  MOV R9, R5 ;  /* 0x0000000500097202 */ /* 0x000fe40000000f00 */
[----:B------:R-:W-:Y:S01]  /*7750*/  MOV R164, R168 ;  /* 0x000000a800a47202 */ /* 0x000fe20000000f00 */
[----:B----4-:R-:W-:Y:S01]  /*7760*/  FFMA.FTZ R184, R3, R10, R184 ;  /* 0x0000000a03b87223 */ /* 0x010fe200000100b8 */
[----:B------:R-:W-:Y:S03]  /*7770*/  MOV R10, R4 ;  /* 0x00000004000a7202 */ /* 0x000fe60000000f00 */
[----:B------:R-:W-:Y:S01]  /*7780*/  FADD.FTZ R180, R170, R180 ;  /* 0x000000b4aab47221 */ /* 0x000fe20000010000 */
[----:B------:R-:W1:Y:S01]  /*7790*/  LDSM.16.MT88.4 R4, [R223+0x2d00] ;  /* 0x002d0000df04783b */ /* 0x000e620000004200 */
        /* <DEDUP_REMOVED lines=21> */
[-C--:B-1----:R-:W-:Y:S03]  /*78f0*/  HMMA.16816.F32 R120, R132, R4.reuse, R120 ;  /* 0x000000048478723c */ /* 0x082fe60000001878 */
[----:B------:R-:W-:Y:S02]  /*7900*/  FADD.FTZ R184, R9, R184 ;  /* 0x000000b809b87221 */ /* 0x000fe40000010000 */
[----:B------:R-:W-:Y:S02]  /*7910*/  FADD.FTZ R180, R50, R180 ;  /* 0x000000b432b47221 */ /* 0x000fe40000010000 */
[----:B------:R-:W-:Y:S01]  /*7920*/  FADD.FTZ R184, R51, R184 ;  /* 0x000000b833b87221 */ /* 0x000fe20000010000 */
[C---:B------:R-:W-:Y:S04]  /*7930*/  HMMA.16816.F32 R124, R36.reuse, R4, R124 ;  /* 0x00000004247c723c */ /* 0x040fe8000000187c */
[----:B------:R-:W-:Y:S02]  /*7940*/  FADD.FTZ R180, R49, R180 ;  /* 0x000000b431b47221 */ /* 0x000fe40000010000 */
[----:B------:R-:W-:Y:S02]  /*7950*/  FADD.FTZ R184, R63, R184 ;  /* 0x000000b83fb87221 */ /* 0x000fe40000010000 */
[----:B------:R-:W-:Y:S01]  /*7960*/  FADD.FTZ R180, R64, R180 ;  /* 0x000000b440b47221 */ /* 0x000fe20000010000 */
[-C--:B------:R-:W-:Y:S03]  /*7970*/  HMMA.16816.F32 R128, R36, R6.reuse, R128 ;  /* 0x000000062480723c */ /* 0x080fe60000001880 */
[----:B------:R-:W-:Y:S02]  /*7980*/  FADD.FTZ R65, R65, R184 ;  /* 0x000000b841417221 */ /* 0x000fe40000010000 */
[----:B------:R-:W-:Y:S02]  /*7990*/  FADD.FTZ R2, R197, R180 ;  /* 0x000000b4c5027221 */ /* 0x000fe40000010000 */
[----:B------:R-:W-:Y:S01]  /*79a0*/  FADD.FTZ R0, R196, R65 ;  /* 0x00000041c4007221 */ /* 0x000fe20000010000 */
[----:B------:R-:W-:Y:S02]  /*79b0*/  HMMA.16816.F32 R132, R132, R6, R28 ;  /* 0x000000068484723c */ /* 0x000fe4000000181c */
[----:B------:R1:W-:Y:S02]  /*79c0*/  STL [R1+0x4], R2 ;  /* 0x0000040201007387 */ /* 0x0003e40000100800 */
[----:B------:R-:W-:Y:S02]  /*79d0*/  FADD.FTZ R188, R10, R188 ;  /* 0x000000bc0abc7221 */ /* 0x000fe40000010000 */
[----:B------:R2:W-:Y:S02]  /*79e0*/  STL [R1], R0 ;  /* 0x0000000001007387 */ /* 0x0005e40000100800 */
[----:B------:R-:W-:Y:S04]  /*79f0*/  FADD.FTZ R188, R66, R188 ;  /* 0x000000bc42bc7221 */ /* 0x000fe80000010000 */
[----:B------:R-:W-:Y:S04]  /*7a00*/  FADD.FTZ R188, R67, R188 ;  /* 0x000000bc43bc7221 */ /* 0x000fe80000010000 */
[----:B------:R-:W-:Y:S04]  /*7a10*/  FADD.FTZ R60, R60, R188 ;  /* 0x000000bc3c3c7221 */ /* 0x000fe80000010000 */
[----:B------:R-:W-:Y:S01]  /*7a20*/  FADD.FTZ R252, R194, R60 ;  /* 0x0000003cc2fc7221 */ /* 0x000fe20000010000 */
[----:B-1----:R-:W-:Y:S02]  /*7a30*/  MOV R2, R166 ;  /* 0x000000a600027202 */ /* 0x002fe40000000f00 */
[----:B--2---:R-:W-:Y:S01]  /*7a40*/  MOV R0, R165 ;  /* 0x000000a500007202 */ /* 0x004fe20000000f00 */
[----:B------:R-:W-:-:S05]  /*7a50*/  @P0 BRA `(.L_x_858) ;  /* 0xffffd10000000947 */ /* 0x000fca000383ffff */
.L_x_857:
[----:B------:R-:W2:Y:S04]  /*7a60*/  LDL.LU R4, [R1+0x4] ;  /* 0x0000040001047983 */ /* 0x000ea80000300800 */
[----:B------:R-:W1:Y:S04]  /*7a70*/  SHFL.BFLY PT, R5, R252, 0x2, 0x1f ;  /* 0x0c401f00fc057f89 */ /* 0x000e6800000e0000 */
[----:B------:R-:W3:Y:S01]  /*7a80*/  S2R R0, SR_TID.X ;  /* 0x0000000000007919 */ /* 0x000ee20000002100 */
[----:B------:R-:W-:Y:S01]  /*7a90*/  MOV R8, c[0x0][0x4e8] ;  /* 0x00013a0000087a02 */ /* 0x000fe20000000f00 */
[----:B------:R-:W4:Y:S01]  /*7aa0*/  S2UR UR7, SR_CTAID.Y ;  /* 0x00000000000779c3 */ /* 0x000f220000002600 */
[----:B------:R-:W-:Y:S01]  /*7ab0*/  MOV R9, R234 ;  /* 0x000000ea00097202 */ /* 0x000fe20000000f00 */
[----:B------:R-:W5:Y:S01]  /*7ac0*/  LDL.LU R6, [R1] ;  /* 0x0000000001067983 */ /* 0x000f620000300800 */
[C---:B------:R-:W-:Y:S01]  /*7ad0*/  ISETP.NE.AND P5, PT, R8.reuse, 0x1, PT ;  /* 0x000000010800780c */ /* 0x040fe20003fa5270 */
[----:B------:R-:W-:Y:S01]  /*7ae0*/  ULDC.64 UR4, c[0x0][0x490] ;  /* 0x0001240000047ab9 */ /* 0x000fe20000000a00 */
[----:B------:R-:W-:Y:S01]  /*7af0*/  MOV R11, RZ ;  /* 0x000000ff000b7202 */ /* 0x000fe20000000f00 */
[----:B------:R-:W-:Y:S01]  /*7b00*/  IMAD.MOV.U32 R22, RZ, RZ, -0x800000 ;  /* 0xff800000ff167424 */ /* 0x000fe200078e00ff */
[----:B------:R-:W-:Y:S01]  /*7b10*/  MOV R23, 0xff800000 ;  /* 0xff80000000177802 */ /* 0x000fe20000000f00 */
[----:B------:R-:W-:Y:S01]  /*7b20*/  IMAD R8, R8, c[0x0][0x388], RZ ;  /* 0x0000e20008087a24 */ /* 0x000fe200078e02ff */
[----:B------:R-:W-:Y:S01]  /*7b30*/  MOV R25, 0xff800000 ;  /* 0xff80000000197802 */ /* 0x000fe20000000f00 */
[----:B------:R-:W-:Y:S01]  /*7b40*/  BSSY B0, `(.L_x_861) ;  /* 0x0000199000007945 */ /* 0x000fe20003800000 */
[----:B------:R-:W-:-:S02]  /*7b50*/  MOV R24, 0xff800000 ;  /* 0xff80000000187802 */ /* 0x000fc40000000f00 */
[----:B------:R-:W-:-:S03]  /*7b60*/  SHF.R.S32.HI R238, RZ, 0x2, R238 ;  /* 0x00000002ffee7819 */ /* 0x000fc600000114ee */
[----:B------:R-:W-:-:S04]  /*7b70*/  @P5 IMAD.HI.U32 R10, R234, c[0x0][0x4ec], RZ ;  /* 0x00013b00ea0a5a27 */ /* 0x000fc800078e00ff */
[----:B-1----:R-:W-:Y:S01]  /*7b80*/  FADD.FTZ R5, R5, R252 ;  /* 0x000000fc05057221 */ /* 0x002fe20000010000 */
[----:B------:R-:W-:Y:S02]  /*7b90*/  @P5 SHF.R.U32.HI R9, RZ, c[0x0][0x4f0], R10 ;  /* 0x00013c00ff095a19 */ /* 0x000fe4000001160a */
[----:B------:R-:W-:Y:S01]  /*7ba0*/  MOV R10, RZ ;  /* 0x000000ff000a7202 */ /* 0x000fe20000000f00 */
[----:B----4-:R-:W-:Y:S01]  /*7bb0*/  USHF.R.S32.HI UR6, URZ, 0x1f, UR7 ;  /* 0x0000001f3f067899 */ /* 0x010fe20008011407 */
[----:B------:R-:W1:Y:S01]  /*7bc0*/  SHFL.BFLY PT, R13, R5, 0x1, 0x1f ;  /* 0x0c201f00050d7f89 */ /* 0x000e6200000e0000 */
[----:B------:R-:W-:Y:S02]  /*7bd0*/  UIMAD.WIDE.U32 UR10, UR7, UR4, URZ ;  /* 0x00000004070a72a5 */ /* 0x000fe4000f8e003f */
[----:B------:R-:W-:-:S04]  /*7be0*/  UIMAD UR8, UR6, UR4, URZ ;  /* 0x00000004060872a4 */ /* 0x000fc8000f8e023f */
[----:B------:R-:W-:Y:S01]  /*7bf0*/  UIMAD UR8, UR7, UR5, UR8 ;  /* 0x00000005070872a4 */ /* 0x000fe2000f8e0208 */
[----:B------:R-:W-:Y:S02]  /*7c00*/  MOV R16, UR10 ;  /* 0x0000000a00107c02 */ /* 0x000fe40008000f00 */
[----:B------:R-:W-:Y:S01]  /*7c10*/  ULDC.64 UR4, c[0x0][0x3e8] ;  /* 0x0000fa0000047ab9 */ /* 0x000fe20000000a00 */
[----:B------:R-:W-:Y:S01]  /*7c20*/  MOV R17, UR11 ;  /* 0x0000000b00117c02 */ /* 0x000fe20008000f00 */
[----:B------:R-:W-:Y:S02]  /*7c30*/  UIMAD.WIDE.U32 UR14, UR7, UR4, URZ ;  /* 0x00000004070e72a5 */ /* 0x000fe4000f8e003f */
[----:B------:R-:W-:Y:S02]  /*7c40*/  UIMAD UR6, UR6, UR4, URZ ;  /* 0x00000004060672a4 */ /* 0x000fe4000f8e023f */
[----:B------:R-:W-:Y:S02]  /*7c50*/  UIADD3 UR8, UR11, UR8, URZ ;  /* 0x000000080b087290 */ /* 0x000fe4000fffe03f */
[----:B------:R-:W-:Y:S01]  /*7c60*/  MOV R18, UR14 ;  /* 0x0000000e00127c02 */ /* 0x000fe20008000f00 */
[----:B------:R-:W-:Y:S01]  /*7c70*/  UIMAD UR5, UR7, UR5, UR6 ;  /* 0x00000005070572a4 */ /* 0x000fe2000f8e0206 */
[----:B------:R-:W-:-:S02]  /*7c80*/  MOV R19, UR15 ;  /* 0x0000000f00137c02 */ /* 0x000fc40008000f00 */
[----:B------:R-:W-:Y:S01]  /*7c90*/  IMAD.U32 R17, RZ, RZ, UR8 ;  /* 0x00000008ff117e24 */ /* 0x000fe2000f8e00ff */
[----:B------:R-:W-:Y:S01]  /*7ca0*/  UIADD3 UR5, UR15, UR5, URZ ;  /* 0x000000050f057290 */ /* 0x000fe2000fffe03f */
[----:B-1----:R-:W-:Y:S01]  /*7cb0*/  FADD.FTZ R5, R5, R13 ;  /* 0x0000000d05057221 */ /* 0x002fe20000010000 */
[----:B------:R-:W-:Y:S01]  /*7cc0*/  IADD3 R13, -R9, RZ, RZ ;  /* 0x000000ff090d7210 */ /* 0x000fe20007ffe1ff */
[----:B------:R-:W-:Y:S03]  /*7cd0*/  BAR.SYNC.DEFER_BLOCKING 0x1, 0x80 ;  /* 0x0042000000007b1d */ /* 0x000fe60000010000 */
[----:B------:R-:W-:Y:S02]  /*7ce0*/  FSETP.NE.FTZ.AND P1, PT, R5, RZ, PT ;  /* 0x000000ff0500720b */ /* 0x000fe40003f35000 */
[----:B------:R-:W-:Y:S01]  /*7cf0*/  MOV R15, UR5 ;  /* 0x00000005000f7c02 */ /* 0x000fe20008000f00 */
[----:B--2---:R-:W1:Y:S04]  /*7d00*/  SHFL.BFLY PT, R2, R4, 0x2, 0x1f ;  /* 0x0c401f0004027f89 */ /* 0x004e6800000e0000 */
[----:B-----5:R-:W2:Y:S01]  /*7d10*/  SHFL.BFLY PT, R3, R6, 0x2, 0x1f ;  /* 0x0c401f0006037f89 */ /* 0x020ea200000e0000 */
[----:B-1----:R-:W-:-:S03]  /*7d20*/  FADD.FTZ R2, R2, R4 ;  /* 0x0000000402027221 */ /* 0x002fc60000010000 */
[----:B------:R-:W1:Y:S04]  /*7d30*/  SHFL.BFLY PT, R4, R249, 0x2, 0x1f ;  /* 0x0c401f00f9047f89 */ /* 0x000e6800000e0000 */
[----:B------:R-:W4:Y:S01]  /*7d40*/  SHFL.BFLY PT, R7, R2, 0x1, 0x1f ;  /* 0x0c201f0002077f89 */ /* 0x000f2200000e0000 */
[----:B--2---:R-:W-:-:S05]  /*7d50*/  FADD.FTZ R3, R3, R6 ;  /* 0x0000000603037221 */ /* 0x004fca0000010000 */
[----:B------:R-:W2:Y:S01]  /*7d60*/  SHFL.BFLY PT, R6, R3, 0x1, 0x1f ;  /* 0x0c201f0003067f89 */ /* 0x000ea200000e0000 */
[----:B-1----:R-:W-:Y:S02]  /*7d70*/  FADD.FTZ R249, R4, R249 ;  /* 0x000000f904f97221 */ /* 0x002fe40000010000 */
[----:B----4-:R-:W-:-:S03]  /*7d80*/  FADD.FTZ R7, R2, R7 ;  /* 0x0000000702077221 */ /* 0x010fc60000010000 */
[----:B------:R-:W1:Y:S01]  /*7d90*/  SHFL.BFLY PT, R4, R249, 0x1, 0x1f ;  /* 0x0c201f00f9047f89 */ /* 0x000e6200000e0000 */
[----:B---3--:R-:W-:Y:S02]  /*7da0*/  SHF.R.S32.HI R2, RZ, 0x1f, R0 ;  /* 0x0000001fff027819 */ /* 0x008fe40000011400 */
[----:B------:R-:W-:Y:S01]  /*7db0*/  FSETP.NE.FTZ.AND P3, PT, R7, RZ, PT ;  /* 0x000000ff0700720b */ /* 0x000fe20003f75000 */
[----:B--2---:R-:W-:Y:S01]  /*7dc0*/  FADD.FTZ R6, R3, R6 ;  /* 0x0000000603067221 */ /* 0x004fe20000010000 */
[CC--:B------:R-:W-:Y:S02]  /*7dd0*/  LEA.HI R3, R2.reuse, R0.reuse, RZ, 0x5 ;  /* 0x0000000002037211 */ /* 0x0c0fe400078f28ff */
[----:B------:R-:W-:Y:S02]  /*7de0*/  LEA.HI R2, R2, R0, RZ, 0x2 ;  /* 0x0000000002027211 */ /* 0x000fe400078f10ff */
[----:B------:R-:W-:Y:S02]  /*7df0*/  LOP3.LUT R12, R3, 0xffffffe0, RZ, 0xc0, !PT ;  /* 0xffffffe0030c7812 */ /* 0x000fe400078ec0ff */
[----:B------:R-:W-:-:S05]  /*7e00*/  LOP3.LUT R14, R2, 0xfffffffc, RZ, 0xc0, !PT ;  /* 0xfffffffc020e7812 */ /* 0x000fca00078ec0ff */
[----:B------:R-:W2:Y:S01]  /*7e10*/  @P3 MUFU.RCP R11, R7 ;  /* 0x00000007000b3308 */ /* 0x000ea20000001000 */
[----:B------:R-:W-:Y:S01]  /*7e20*/  FSETP.NE.FTZ.AND P2, PT, R6, RZ, PT ;  /* 0x000000ff0600720b */ /* 0x000fe20003f55000 */
[----:B------:R-:W-:Y:S01]  /*7e30*/  IMAD.IADD R12, R0, 0x1, -R12 ;  /* 0x00000001000c7824 */ /* 0x000fe200078e0a0c */
[----:B------:R-:W-:Y:S02]  /*7e40*/  IADD3 R0, -R14, R0, RZ ;  /* 0x000000000e007210 */ /* 0x000fe40007ffe1ff */
[----:B------:R-:W-:Y:S01]  /*7e50*/  MOV R14, RZ ;  /* 0x000000ff000e7202 */ /* 0x000fe20000000f00 */
[----:B-1----:R-:W-:Y:S01]  /*7e60*/  FADD.FTZ R4, R249, R4 ;  /* 0x00000004f9047221 */ /* 0x002fe20000010000 */
[----:B------:R-:W-:Y:S01]  /*7e70*/  LOP3.LUT P4, RZ, R12, 0x3, RZ, 0xc0, !PT ;  /* 0x000000030cff7812 */ /* 0x000fe2000788c0ff */
[----:B------:R-:W-:Y:S01]  /*7e80*/  IMAD R12, R13, c[0x0][0x4e8], R234 ;  /* 0x00013a000d0c7a24 */ /* 0x000fe200078e02ea */
[----:B------:R-:W1:Y:S01]  /*7e90*/  @P3 MUFU.LG2 R7, R7 ;  /* 0x0000000700073308 */ /* 0x000e620000000c00 */
[----:B------:R-:W-:Y:S01]  /*7ea0*/  IMAD.MOV.U32 R13, RZ, RZ, RZ ;  /* 0x000000ffff0d7224 */ /* 0x000fe200078e00ff */
[----:B------:R-:W-:-:S02]  /*7eb0*/  FSETP.NE.FTZ.AND P0, PT, R4, RZ, PT ;  /* 0x000000ff0400720b */ /* 0x000fc40003f15000 */
[----:B------:R-:W-:Y:S02]  /*7ec0*/  SHF.R.S32.HI R2, RZ, 0x2, R2 ;  /* 0x00000002ff027819 */ /* 0x000fe40000011402 */
[----:B------:R-:W-:Y:S01]  /*7ed0*/  @P3 MOV R20, 0x3f317218 ;  /* 0x3f31721800143802 */ /* 0x000fe20000000f00 */
[C---:B--2---:R-:W-:Y:S01]  /*7ee0*/  FMUL.FTZ R161, R11.reuse, R161 ;  /* 0x000000a10ba17220 */ /* 0x044fe20000410000 */
[----:B------:R-:W2:Y:S01]  /*7ef0*/  @P1 MUFU.RCP R13, R5 ;  /* 0x00000005000d1308 */ /* 0x000ea20000001000 */
[----:B------:R-:W-:Y:S01]  /*7f00*/  @P2 MOV R19, 0x3f317218 ;  /* 0x3f31721800132802 */ /* 0x000fe20000000f00 */
[----:B------:R-:W-:Y:S01]  /*7f10*/  FMUL.FTZ R160, R11, R160 ;  /* 0x000000a00ba07220 */ /* 0x000fe20000410000 */
[----:B------:R-:W-:Y:S01]  /*7f20*/  SHF.R.S32.HI R3, RZ, 0x5, R3 ;  /* 0x00000005ff037819 */ /* 0x000fe20000011403 */
[----:B------:R-:W-:Y:S02]  /*7f30*/  @P3 FMUL.FTZ R20, R20, c[0x0][0x2d0] ;  /* 0x0000b40014143a20 */ /* 0x000fe40000410000 */
[----:B------:R-:W-:Y:S01]  /*7f40*/  @P2 FMUL.FTZ R19, R19, c[0x0][0x2d0] ;  /* 0x0000b40013132a20 */ /* 0x000fe20000410000 */
[----:B------:R-:W-:Y:S01]  /*7f50*/  F2FP.PACK_AB R160, R161, R160 ;  /* 0x000000a0a1a0723e */ /* 0x000fe200000000ff */
[----:B------:R-:W3:Y:S01]  /*7f60*/  @P0 MUFU.LG2 R21, R4 ;  /* 0x0000000400150308 */ /* 0x000ee20000000c00 */
[----:B-1----:R-:W-:-:S02]  /*7f70*/  @P3 FMUL.FTZ R7, R7, 0.69314718246459960938 ;  /* 0x3f31721807073820 */ /* 0x002fc40000410000 */
[C---:B------:R-:W-:Y:S02]  /*7f80*/  FMUL.FTZ R149, R11.reuse, R149 ;  /* 0x000000950b957220 */ /* 0x040fe40000410000 */
[----:B------:R-:W-:Y:S02]  /*7f90*/  @P3 FFMA.FTZ R25, R20, R168, R7 ;  /* 0x000000a814193223 */ /* 0x000fe40000010007 */
[----:B------:R-:W-:Y:S01]  /*7fa0*/  FMUL.FTZ R148, R11, R148 ;  /* 0x000000940b947220 */ /* 0x000fe20000410000 */
[----:B------:R1:W4:Y:S01]  /*7fb0*/  @P0 MUFU.RCP R14, R4 ;  /* 0x00000004000e0308 */ /* 0x0003220000001000 */
[C---:B--2---:R-:W-:Y:S02]  /*7fc0*/  FMUL.FTZ R157, R13.reuse, R157 ;  /* 0x0000009d0d9d7220 */ /* 0x044fe40000410000 */
[----:B------:R-:W-:Y:S01]  /*7fd0*/  FMUL.FTZ R156, R13, R156 ;  /* 0x0000009c0d9c7220 */ /* 0x000fe20000410000 */
[----:B------:R-:W-:Y:S01]  /*7fe0*/  F2FP.PACK_AB R148, R149, R148 ;  /* 0x000000949594723e */ /* 0x000fe200000000ff */
[----:B------:R-:W-:-:S02]  /*7ff0*/  FMUL.FTZ R153, R13, R153 ;  /* 0x000000990d997220 */ /* 0x000fc40000410000 */
[----:B------:R-:W-:Y:S01]  /*8000*/  FMUL.FTZ R152, R13, R152 ;  /* 0x000000980d987220 */ /* 0x000fe20000410000 */
[----:B------:R-:W2:Y:S01]  /*8010*/  @P1 MUFU.LG2 R5, R5 ;  /* 0x0000000500051308 */ /* 0x000ea20000000c00 */
[----:B---3--:R-:W-:Y:S01]  /*8020*/  @P0 FMUL.FTZ R21, R21, 0.69314718246459960938 ;  /* 0x3f31721815150820 */ /* 0x008fe20000410000 */
[----:B------:R-:W-:Y:S01]  /*8030*/  F2FP.PACK_AB R156, R157, R156 ;  /* 0x0000009c9d9c723e */ /* 0x000fe200000000ff */
[----:B------:R-:W-:Y:S01]  /*8040*/  FMUL.FTZ R69, R11, R69 ;  /* 0x000000450b457220 */ /* 0x000fe20000410000 */
[----:B------:R-:W-:Y:S01]  /*8050*/  F2FP.PACK_AB R152, R153, R152 ;  /* 0x000000989998723e */ /* 0x000fe200000000ff */
[C---:B------:R-:W-:Y:S02]  /*8060*/  FMUL.FTZ R68, R11.reuse, R68 ;  /* 0x000000440b447220 */ /* 0x040fe40000410000 */
[----:B------:R-:W-:Y:S01]  /*8070*/  FMUL.FTZ R81, R11, R81 ;  /* 0x000000510b517220 */ /* 0x000fe20000410000 */
[----:B------:R-:W-:Y:S01]  /*8080*/  @P2 MUFU.RCP R10, R6 ;  /* 0x00000006000a2308 */ /* 0x000fe20000001000 */
[----:B-1----:R-:W-:Y:S01]  /*8090*/  @P0 IMAD.MOV.U32 R4, RZ, RZ, 0x3f317218 ;  /* 0x3f317218ff040424 */ /* 0x002fe200078e00ff */
[----:B------:R-:W-:Y:S01]  /*80a0*/  F2FP.PACK_AB R68, R69, R68 ;  /* 0x000000444544723e */ /* 0x000fe200000000ff */
[----:B----4-:R-:W-:-:S02]  /*80b0*/  FMUL.FTZ R159, R14, R159 ;  /* 0x0000009f0e9f7220 */ /* 0x010fc40000410000 */
[----:B------:R-:W-:Y:S02]  /*80c0*/  @P0 FMUL.FTZ R4, R4, c[0x0][0x2d0] ;  /* 0x0000b40004040a20 */ /* 0x000fe40000410000 */
[C---:B------:R-:W-:Y:S01]  /*80d0*/  FMUL.FTZ R158, R14.reuse, R158 ;  /* 0x0000009e0e9e7220 */ /* 0x040fe20000410000 */
[----:B------:R-:W1:Y:S01]  /*80e0*/  @P2 MUFU.LG2 R6, R6 ;  /* 0x0000000600062308 */ /* 0x000e620000000c00 */
[C---:B------:R-:W-:Y:S02]  /*80f0*/  FMUL.FTZ R155, R14.reuse, R155 ;  /* 0x0000009b0e9b7220 */ /* 0x040fe40000410000 */
[C---:B------:R-:W-:Y:S01]  /*8100*/  FMUL.FTZ R154, R14.reuse, R154 ;  /* 0x0000009a0e9a7220 */ /* 0x040fe20000410000 */
[----:B------:R-:W-:Y:S01]  /*8110*/  F2FP.PACK_AB R158, R159, R158 ;  /* 0x0000009e9f9e723e */ /* 0x000fe200000000ff */
[C---:B------:R-:W-:Y:S02]  /*8120*/  FMUL.FTZ R75, R14.reuse, R75 ;  /* 0x0000004b0e4b7220 */ /* 0x040fe40000410000 */
[C---:B------:R-:W-:Y:S01]  /*8130*/  FMUL.FTZ R74, R14.reuse, R74 ;  /* 0x0000004a0e4a7220 */ /* 0x040fe20000410000 */
[----:B------:R-:W-:Y:S01]  /*8140*/  F2FP.PACK_AB R154, R155, R154 ;  /* 0x0000009a9b9a723e */ /* 0x000fe200000000ff */
[----:B------:R-:W-:-:S02]  /*8150*/  FMUL.FTZ R79, R14, R79 ;  /* 0x0000004f0e4f7220 */ /* 0x000fc40000410000 */
[C---:B------:R-:W-:Y:S01]  /*8160*/  FMUL.FTZ R78, R14.reuse, R78 ;  /* 0x0000004e0e4e7220 */ /* 0x040fe20000410000 */
[----:B------:R-:W-:Y:S01]  /*8170*/  F2FP.PACK_AB R74, R75, R74 ;  /* 0x0000004a4b4a723e */ /* 0x000fe200000000ff */
        /* <DEDUP_REMOVED lines=22> */
[----:B------:R-:W-:Y:S01]  /*82e0*/  FMUL.FTZ R130, R14, R130 ;  /* 0x000000820e827220 */ /* 0x000fe20000410000 */
[----:B------:R-:W-:Y:S01]  /*82f0*/  F2FP.PACK_AB R126, R127, R126 ;  /* 0x0000007e7f7e723e */ /* 0x000fe200000000ff */
[----:B------:R-:W-:Y:S01]  /*8300*/  IMAD.MOV.U32 R14, RZ, RZ, R18 ;  /* 0x000000ffff0e7224 */ /* 0x000fe200078e0012 */
[----:B------:R-:W-:Y:S01]  /*8310*/  @P1 MOV R18, 0x3f317218 ;  /* 0x3f31721800121802 */ /* 0x000fe20000000f00 */
[----:B------:R-:W-:Y:S01]  /*8320*/  @P0 FFMA.FTZ R22, R4, R165, R21 ;  /* 0x000000a504160223 */ /* 0x000fe20000010015 */
[----:B------:R-:W-:Y:S01]  /*8330*/  F2FP.PACK_AB R130, R131, R130 ;  /* 0x000000828382723e */ /* 0x000fe200000000ff */
[----:B------:R-:W3:Y:S01]  /*8340*/  S2R R4, SR_CTAID.Z ;  /* 0x0000000000047919 */ /* 0x000ee20000002700 */
[----:B--2---:R-:W-:-:S02]  /*8350*/  @P1 FMUL.FTZ R5, R5, 0.69314718246459960938 ;  /* 0x3f31721805051820 */ /* 0x004fc40000410000 */
[----:B------:R-:W-:Y:S02]  /*8360*/  @P1 FMUL.FTZ R18, R18, c[0x0][0x2d0] ;  /* 0x0000b40012121a20 */ /* 0x000fe40000410000 */
[----:B-1----:R-:W-:Y:S02]  /*8370*/  @P2 FMUL.FTZ R6, R6, 0.69314718246459960938 ;  /* 0x3f31721806062820 */ /* 0x002fe40000410000 */
[----:B------:R-:W-:Y:S01]  /*8380*/  @P1 FFMA.FTZ R23, R18, R166, R5 ;  /* 0x000000a612171223 */ /* 0x000fe20000010005 */
[----:B------:R-:W-:Y:S01]  /*8390*/  SHF.R.S32.HI R5, RZ, 0x1f, R2 ;  /* 0x0000001fff057819 */ /* 0x000fe20000011402 */
[----:B------:R-:W-:Y:S01]  /*83a0*/  @P2 FFMA.FTZ R24, R19, R167, R6 ;  /* 0x000000a713182223 */ /* 0x000fe20000010006 */
[----:B------:R-:W-:Y:S01]  /*83b0*/  SHF.R.S32.HI R19, RZ, 0x1f, R3 ;  /* 0x0000001fff137819 */ /* 0x000fe20000011403 */
[C---:B------:R-:W-:Y:S01]  /*83c0*/  FMUL.FTZ R163, R10.reuse, R163 ;  /* 0x000000a30aa37220 */ /* 0x040fe20000410000 */
[----:B------:R-:W-:Y:S01]  /*83d0*/  LEA.HI R5, R5, R2, RZ, 0x3 ;  /* 0x0000000205057211 */ /* 0x000fe200078f18ff */
[----:B------:R-:W-:Y:S01]  /*83e0*/  FMUL.FTZ R162, R10, R162 ;  /* 0x000000a20aa27220 */ /* 0x000fe20000410000 */
[----:B------:R-:W-:Y:S01]  /*83f0*/  LEA.HI R18, R0, R0, RZ, 0x1 ;  /* 0x0000000000127211 */ /* 0x000fe200078f08ff */
[C---:B------:R-:W-:Y:S01]  /*8400*/  FMUL.FTZ R151, R10.reuse, R151 ;  /* 0x000000970a977220 */ /* 0x040fe20000410000 */
[----:B------:R-:W-:Y:S01]  /*8410*/  LOP3.LUT R20, R5, 0xfffffff8, RZ, 0xc0, !PT ;  /* 0xfffffff805147812 */ /* 0x000fe200078ec0ff */
[C---:B------:R-:W-:Y:S01]  /*8420*/  FMUL.FTZ R150, R10.reuse, R150 ;  /* 0x000000960a967220 */ /* 0x040fe20000410000 */
[----:B------:R-:W-:Y:S01]  /*8430*/  LEA.HI R19, R19, R3, RZ, 0x2 ;  /* 0x0000000313137211 */ /* 0x000fe200078f10ff */
[----:B------:R-:W-:Y:S01]  /*8440*/  FMUL.FTZ R71, R10, R71 ;  /* 0x000000470a477220 */ /* 0x000fe20000410000 */
[----:B------:R-:W-:Y:S01]  /*8450*/  IADD3 R20, R2, -R20, RZ ;  /* 0x8000001402147210 */ /* 0x000fe20007ffe0ff */
[----:B------:R-:W-:Y:S01]  /*8460*/  FMUL.FTZ R70, R10, R70 ;  /* 0x000000460a467220 */ /* 0x000fe20000410000 */
[----:B------:R-:W1:Y:S01]  /*8470*/  S2R R2, SR_CTAID.X ;  /* 0x0000000000027919 */ /* 0x000e620000002500 */
[----:B------:R-:W-:Y:S01]  /*8480*/  LOP3.LUT R7, R18, 0x1ffffffe, RZ, 0xc0, !PT ;  /* 0x1ffffffe12077812 */ /* 0x000fe200078ec0ff */
[----:B---3--:R-:W-:Y:S01]  /*8490*/  IMAD.WIDE.U32 R14, R4, c[0x0][0x3f0], R14 ;  /* 0x0000fc00040e7a25 */ /* 0x008fe200078e000e */
[----:B------:R-:W-:-:S02]  /*84a0*/  SHF.R.S32.HI R5, RZ, 0x1f, R4 ;  /* 0x0000001fff057819 */ /* 0x000fc40000011404 */
[----:B------:R-:W-:Y:S01]  /*84b0*/  SHF.L.U32 R18, R18, 0x5, RZ ;  /* 0x0000000512127819 */ /* 0x000fe200000006ff */
[----:B------:R-:W-:Y:S01]  /*84c0*/  IMAD.IADD R7, R0, 0x1, -R7 ;  /* 0x0000000100077824 */ /* 0x000fe200078e0a07 */
[----:B------:R-:W-:Y:S01]  /*84d0*/  LOP3.LUT R19, R19, 0xffffffc, RZ, 0xc0, !PT ;  /* 0x0ffffffc13137812 */ /* 0x000fe200078ec0ff */
[C---:B------:R-:W-:Y:S01]  /*84e0*/  IMAD R6, R5.reuse, c[0x0][0x498], RZ ;  /* 0x0001260005067a24 */ /* 0x040fe200078e02ff */
[----:B------:R-:W-:Y:S01]  /*84f0*/  LOP3.LUT R18, R18, 0xffffffc0, RZ, 0xc0, !PT ;  /* 0xffffffc012127812 */ /* 0x000fe200078ec0ff */
[----:B------:R-:W-:Y:S01]  /*8500*/  IMAD R5, R5, c[0x0][0x3f0], RZ ;  /* 0x0000fc0005057a24 */ /* 0x000fe200078e02ff */
[C---:B------:R-:W-:Y:S01]  /*8510*/  IADD3 R19, R3.reuse, -R19, RZ ;  /* 0x8000001303137210 */ /* 0x040fe20007ffe0ff */
[C---:B------:R-:W-:Y:S01]  /*8520*/  IMAD R6, R4.reuse, c[0x0][0x49c], R6 ;  /* 0x0001270004067a24 */ /* 0x040fe200078e0206 */
[----:B------:R-:W-:Y:S01]  /*8530*/  LEA R3, R3, R0, 0x8 ;  /* 0x0000000003037211 */ /* 0x000fe200078e40ff */
[----:B------:R-:W-:Y:S01]  /*8540*/  IMAD R5, R4, c[0x0][0x3f4], R5 ;  /* 0x0000fd0004057a24 */ /* 0x000fe200078e0205 */
[----:B------:R-:W-:Y:S01]  /*8550*/  LEA R19, R19, R238, 0x4 ;  /* 0x000000ee13137211 */ /* 0x000fe200078e20ff */
[----:B------:R-:W-:Y:S01]  /*8560*/  IMAD R7, R7, 0x8, R18 ;  /* 0x0000000807077824 */ /* 0x000fe200078e0212 */
[----:B------:R-:W-:Y:S01]  /*8570*/  LEA.HI R0, R20, R20, RZ, 0x1 ;  /* 0x0000001414007211 */ /* 0x000fe200078f08ff */
[----:B------:R-:W-:Y:S01]  /*8580*/  IMAD.WIDE.U32 R16, R4, c[0x0][0x498], R16 ;  /* 0x0001260004107a25 */ /* 0x000fe200078e0010 */
[----:B------:R-:W-:-:S02]  /*8590*/  IADD3 R15, R15, R5, RZ ;  /* 0x000000050f0f7210 */ /* 0x000fc40007ffe0ff */
[----:B------:R-:W-:Y:S01]  /*85a0*/  SHF.R.S32.HI R5, RZ, 0x1f, R9 ;  /* 0x0000001fff057819 */ /* 0x000fe20000011409 */
[----:B------:R-:W-:Y:S01]  /*85b0*/  FMUL.FTZ R80, R11, R80 ;  /* 0x000000500b507220 */ /* 0x000fe20000410000 */
[----:B------:R-:W-:Y:S01]  /*85c0*/  IADD3 R7, R19, R7, RZ ;  /* 0x0000000713077210 */ /* 0x000fe20007ffe0ff */
[----:B------:R-:W-:Y:S01]  /*85d0*/  IMAD.WIDE.U32 R14, R9, c[0x0][0x3e0], R14 ;  /* 0x0000f800090e7a25 */ /* 0x000fe200078e000e */
[----:B------:R-:W-:Y:S02]  /*85e0*/  LOP3.LUT R4, R0, 0x3fffffe, RZ, 0xc0, !PT ;  /* 0x03fffffe00047812 */ /* 0x000fe400078ec0ff */
[----:B------:R-:W-:Y:S01]  /*85f0*/  SHF.R.S32.HI R0, RZ, 0x1, R0 ;  /* 0x00000001ff007819 */ /* 0x000fe20000011400 */
[----:B------:R-:W-:Y:S01]  /*8600*/  IMAD R5, R5, c[0x0][0x3e0], RZ ;  /* 0x0000f80005057a24 */ /* 0x000fe200078e02ff */
[----:B------:R-:W-:Y:S01]  /*8610*/  IADD3 R4, R20, -R4, RZ ;  /* 0x8000000414047210 */ /* 0x000fe20007ffe0ff */
[C---:B-1----:R-:W-:Y:S01]  /*8620*/  IMAD R7, R2.reuse, 0x80, R7 ;  /* 0x0000008002077824 */ /* 0x042fe200078e0207 */
[----:B------:R-:W-:Y:S01]  /*8630*/  LEA R19, R2, R19, 0x7 ;  /* 0x0000001302137211 */ /* 0x000fe200078e38ff */
[----:B------:R-:W-:Y:S01]  /*8640*/  IMAD R5, R9, c[0x0][0x3e4], R5 ;  /* 0x0000f90009057a24 */ /* 0x000fe200078e0205 */
[C---:B------:R-:W-:Y:S01]  /*8650*/  LOP3.LUT R2, R0.reuse, 0x1, RZ, 0xc0, !PT ;  /* 0x0000000100027812 */ /* 0x040fe200078ec0ff */
[----:B------:R-:W-:Y:S01]  /*8660*/  @P5 IMAD.HI.U32 R9, R7, c[0x0][0x4ec], RZ ;  /* 0x00013b0007095a27 */ /* 0x000fe200078e00ff */
[----:B------:R-:W-:-:S02]  /*8670*/  LOP3.LUT P1, RZ, R0, 0x2, RZ, 0xc0, !PT ;  /* 0x0000000200ff7812 */ /* 0x000fc4000782c0ff */
[----:B------:R-:W-:Y:S01]  /*8680*/  SHF.L.U32 R0, R0, 0x6, RZ ;  /* 0x0000000600007819 */ /* 0x000fe200000006ff */
[----:B------:R-:W-:Y:S01]  /*8690*/  IMAD.IADD R15, R15, 0x1, R5 ;  /* 0x000000010f0f7824 */ /* 0x000fe200078e0205 */
[----:B------:R-:W-:Y:S01]  /*86a0*/  LEA R3, R4, R3, 0x4 ;  /* 0x0000000304037211 */ /* 0x000fe200078e20ff */
[C---:B------:R-:W-:Y:S01]  /*86b0*/  FMUL.FTZ R83, R10.reuse, R83 ;  /* 0x000000530a537220 */ /* 0x040fe20000410000 */
[----:B------:R-:W-:Y:S01]  /*86c0*/  IADD3 R4, R19, 0x8, RZ ;  /* 0x0000000813047810 */ /* 0x000fe20007ffe0ff */
[----:B------:R-:W-:Y:S01]  /*86d0*/  FMUL.FTZ R82, R10, R82 ;  /* 0x000000520a527220 */ /* 0x000fe20000410000 */
[----:B------:R-:W-:Y:S01]  /*86e0*/  LOP3.LUT R0, R0, 0xc0, RZ, 0xc0, !PT ;  /* 0x000000c000007812 */ /* 0x000fe200078ec0ff */
[C---:B------:R-:W-:Y:S01]  /*86f0*/  FMUL.FTZ R73, R13.reuse, R73 ;  /* 0x000000490d497220 */ /* 0x040fe20000410000 */
[----:B------:R-:W-:Y:S01]  /*8700*/  MOV R18, R7 ;  /* 0x0000000700127202 */ /* 0x000fe20000000f00 */
[C---:B------:R-:W-:Y:S01]  /*8710*/  FMUL.FTZ R72, R13.reuse, R72 ;  /* 0x000000480d487220 */ /* 0x040fe20000410000 */
[----:B------:R-:W-:Y:S01]  /*8720*/  @P5 SHF.R.U32.HI R18, RZ, c[0x0][0x4f0], R9 ;  /* 0x00013c00ff125a19 */ /* 0x000fe20000011609 */
[C---:B------:R-:W-:Y:S01]  /*8730*/  FMUL.FTZ R77, R13.reuse, R77 ;  /* 0x0000004d0d4d7220 */ /* 0x040fe20000410000 */
[----:B------:R-:W-:Y:S01]  /*8740*/  ISETP.GE.OR P0, PT, R4, R8, P4 ;  /* 0x000000080400720c */ /* 0x000fe20002706670 */
[----:B------:R-:W-:Y:S01]  /*8750*/  FMUL.FTZ R76, R13, R76 ;  /* 0x0000004c0d4c7220 */ /* 0x000fe20000410000 */
[----:B------:R-:W-:Y:S01]  /*8760*/  ISETP.NE.U32.AND P2, PT, R2, 0x1, PT ;  /* 0x000000010200780c */ /* 0x000fe20003f45070 */
[C---:B------:R-:W-:Y:S01]  /*8770*/  FMUL.FTZ R85, R11.reuse, R85 ;  /* 0x000000550b557220 */ /* 0x040fe20000410000 */
[----:B------:R-:W-:Y:S01]  /*8780*/  LEA.HI R4, R0, R0, RZ, 0x1d ;  /* 0x0000000000047211 */ /* 0x000fe200078fe8ff */
[----:B------:R-:W-:Y:S01]  /*8790*/  FMUL.FTZ R84, R11, R84 ;  /* 0x000000540b547220 */ /* 0x000fe20000410000 */
[----:B------:R-:W-:Y:S01]  /*87a0*/  IADD3 R2, R19, 0x40, RZ ;  /* 0x0000004013027810 */ /* 0x000fe20007ffe0ff */
[----:B------:R-:W-:Y:S01]  /*87b0*/  FMUL.FTZ R87, R10, R87 ;  /* 0x000000570a577220 */ /* 0x000fe20000410000 */
[----:B------:R-:W-:Y:S01]  /*87c0*/  IADD3 R0, -R18, RZ, RZ ;  /* 0x000000ff12007210 */ /* 0x000fe20007ffe1ff */
[----:B------:R-:W-:Y:S01]  /*87d0*/  FMUL.FTZ R86, R10, R86 ;  /* 0x000000560a567220 */ /* 0x000fe20000410000 */
[----:B------:R-:W-:Y:S01]  /*87e0*/  LEA R3, R3, R4, 0x1 ;  /* 0x0000000403037211 */ /* 0x000fe200078e08ff */
[----:B------:R-:W-:Y:S01]  /*87f0*/  FMUL.FTZ R93, R11, R93 ;  /* 0x0000005d0b5d7220 */ /* 0x000fe20000410000 */
[-C--:B------:R-:W-:Y:S01]  /*8800*/  ISETP.GE.OR P6, PT, R2, R8.reuse, P4 ;  /* 0x000000080200720c */ /* 0x080fe200027c6670 */
[----:B------:R-:W-:Y:S01]  /*8810*/  IMAD R0, R0, c[0x0][0x4e8], R7 ;  /* 0x00013a0000007a24 */ /* 0x000fe200078e0207 */
[----:B------:R-:W-:Y:S01]  /*8820*/  ISETP.GE.OR P3, PT, R19, R8, P4 ;  /* 0x000000081300720c */ /* 0x000fe20002766670 */
[----:B------:R-:W-:Y:S01]  /*8830*/  FMUL.FTZ R92, R11, R92 ;  /* 0x0000005c0b5c7220 */ /* 0x000fe20000410000 */
[----:B------:R-:W-:Y:S01]  /*8840*/  P2R R2, PR, RZ, 0x1 ;  /* 0x00000001ff027803 */ /* 0x000fe20000000000 */
[C---:B------:R-:W-:Y:S01]  /*8850*/  FMUL.FTZ R95, R10.reuse, R95 ;  /* 0x0000005f0a5f7220 */ /* 0x040fe20000410000 */
[----:B------:R-:W-:Y:S01]  /*8860*/  IADD3 R19, R19, 0x48, RZ ;  /* 0x0000004813137810 */ /* 0x000fe20007ffe0ff */
[----:B------:R-:W-:Y:S01]  /*8870*/  FMUL.FTZ R94, R10, R94 ;  /* 0x0000005e0a5e7220 */ /* 0x000fe20000410000 */
[----:B------:R-:W-:Y:S01]  /*8880*/  SHF.R.S32.HI R4, RZ, 0x1f, R18 ;  /* 0x0000001fff047819 */ /* 0x000fe20000011412 */
[C---:B------:R-:W-:Y:S01]  /*8890*/  FMUL.FTZ R89, R13.reuse, R89 ;  /* 0x000000590d597220 */ /* 0x040fe20000410000 */
[----:B------:R-:W-:Y:S01]  /*88a0*/  IADD3 R18, P0, R18, R16, RZ ;  /* 0x0000001012127210 */ /* 0x000fe20007f1e0ff */
[----:B------:R-:W-:Y:S01]  /*88b0*/  FMUL.FTZ R88, R13, R88 ;  /* 0x000000580d587220 */ /* 0x000fe20000410000 */
[----:B------:R-:W-:Y:S01]  /*88c0*/  SHF.L.U32 R3, R3, 0x1, RZ ;  /* 0x0000000103037819 */ /* 0x000fe200000006ff */
[----:B------:R-:W-:Y:S01]  /*88d0*/  FMUL.FTZ R145, R13, R145 ;  /* 0x000000910d917220 */ /* 0x000fe20000410000 */
[----:B------:R-:W-:Y:S01]  /*88e0*/  ISETP.GE.OR P4, PT, R19, R8, P4 ;  /* 0x000000081300720c */ /* 0x000fe20002786670 */
[----:B------:R-:W-:Y:S01]  /*88f0*/  FMUL.FTZ R144, R13, R144 ;  /* 0x000000900d907220 */ /* 0x000fe20000410000 */
[----:B------:R-:W-:Y:S01]  /*8900*/  IADD3.X R19, R4, R17, R6, P0, !PT ;  /* 0x0000001104137210 */ /* 0x000fe200007fe406 */
[----:B------:R-:W-:Y:S01]  /*8910*/  STS [R3+0x80], R160 ;  /* 0x000080a003007388 */ /* 0x000fe20000000800 */
[----:B------:R-:W-:Y:S01]  /*8920*/  IADD3 R6, R3, 0x80, RZ ;  /* 0x0000008003067810 */ /* 0x000fe20007ffe0ff */
[C---:B------:R-:W-:Y:S01]  /*8930*/  FMUL.FTZ R97, R11.reuse, R97 ;  /* 0x000000610b617220 */ /* 0x040fe20000410000 */
[----:B------:R-:W-:Y:S01]  /*8940*/  SHF.R.S32.HI R4, RZ, 0x1f, R0 ;  /* 0x0000001fff047819 */ /* 0x000fe20000011400 */
[----:B------:R-:W-:Y:S01]  /*8950*/  FMUL.FTZ R96, R11, R96 ;  /* 0x000000600b607220 */ /* 0x000fe20000410000 */
[----:B------:R-:W-:Y:S01]  /*8960*/  IADD3 R5, R3, 0x70, RZ ;  /* 0x0000007003057810 */ /* 0x000fe20007ffe0ff */
[----:B------:R-:W-:Y:S01]  /*8970*/  FMUL.FTZ R99, R10, R99 ;  /* 0x000000630a637220 */ /* 0x000fe20000410000 */
[----:B------:R-:W-:Y:S01]  /*8980*/  @P2 IADD3 R5, R6, 0x10, RZ ;  /* 0x0000001006052810 */ /* 0x000fe20007ffe0ff */
[----:B------:R-:W-:Y:S01]  /*8990*/  IMAD R6, R4, c[0x0][0x488], RZ ;  /* 0x0001220004067a24 */ /* 0x000fe200078e02ff */
[----:B------:R-:W-:Y:S01]  /*89a0*/  F2FP.PACK_AB R162, R163, R162 ;  /* 0x000000a2a3a2723e */ /* 0x000fe200000000ff */
[----:B------:R-:W-:Y:S01]  /*89b0*/  IMAD.MOV.U32 R4, RZ, RZ, 0x20 ;  /* 0x00000020ff047424 */ /* 0x000fe200078e00ff */
[----:B------:R-:W-:Y:S01]  /*89c0*/  F2FP.PACK_AB R150, R151, R150 ;  /* 0x000000969796723e */ /* 0x000fe200000000ff */
[----:B------:R-:W-:Y:S01]  /*89d0*/  FMUL.FTZ R98, R10, R98 ;  /* 0x000000620a627220 */ /* 0x000fe20000410000 */
[----:B------:R-:W-:Y:S01]  /*89e0*/  F2FP.PACK_AB R70, R71, R70 ;  /* 0x000000464746723e */ /* 0x000fe200000000ff */
[----:B------:R-:W-:Y:S01]  /*89f0*/  STS [R3+0x280], R162 ;  /* 0x000280a203007388 */ /* 0x000fe20000000800 */
[----:B------:R-:W-:Y:S01]  /*8a00*/  SEL R4, R4, 0xffffffe0, !P1 ;  /* 0xffffffe004047807 */ /* 0x000fe20004800000 */
[----:B------:R-:W-:Y:S01]  /*8a10*/  FMUL.FTZ R105, R11, R105 ;  /* 0x000000690b697220 */ /* 0x000fe20000410000 */
[----:B------:R-:W-:Y:S01]  /*8a20*/  F2FP.PACK_AB R80, R81, R80 ;  /* 0x000000505150723e */ /* 0x000fe200000000ff */
[----:B------:R-:W-:Y:S01]  /*8a30*/  STS [R5], R148 ;  /* 0x0000009405007388 */ /* 0x000fe20000000800 */
[----:B------:R-:W-:Y:S01]  /*8a40*/  IADD3 R7, R3, R4, RZ ;  /* 0x0000000403077210 */ /* 0x000fe20007ffe0ff */
[----:B------:R-:W-:Y:S01]  /*8a50*/  FMUL.FTZ R104, R11, R104 ;  /* 0x000000680b687220 */ /* 0x000fe20000410000 */
[----:B------:R-:W-:Y:S01]  /*8a60*/  F2FP.PACK_AB R82, R83, R82 ;  /* 0x000000525352723e */ /* 0x000fe200000000ff */
[----:B------:R-:W-:Y:S01]  /*8a70*/  STS [R5+0x200], R150 ;  /* 0x0002009605007388 */ /* 0x000fe20000000800 */
[----:B------:R-:W-:Y:S01]  /*8a80*/  IADD3 R4, R4, R5, RZ ;  /* 0x0000000504047210 */ /* 0x000fe20007ffe0ff */
[C---:B------:R-:W-:Y:S01]  /*8a90*/  FMUL.FTZ R107, R10.reuse, R107 ;  /* 0x0000006b0a6b7220 */ /* 0x040fe20000410000 */
[----:B------:R-:W-:Y:S01]  /*8aa0*/  F2FP.PACK_AB R72, R73, R72 ;  /* 0x000000484948723e */ /* 0x000fe200000000ff */
[----:B------:R-:W-:Y:S01]  /*8ab0*/  STS [R3+0x1080], R156 ;  /* 0x0010809c03007388 */ /* 0x000fe20000000800 */
[----:B------:R-:W-:Y:S01]  /*8ac0*/  F2FP.PACK_AB R76, R77, R76 ;  /* 0x0000004c4d4c723e */ /* 0x000fe200000000ff */
[C---:B------:R-:W-:Y:S01]  /*8ad0*/  FMUL.FTZ R106, R10.reuse, R106 ;  /* 0x0000006a0a6a7220 */ /* 0x040fe20000410000 */
[----:B------:R-:W-:Y:S01]  /*8ae0*/  F2FP.PACK_AB R84, R85, R84 ;  /* 0x000000545554723e */ /* 0x000fe200000000ff */
[----:B------:R-:W-:Y:S01]  /*8af0*/  STS [R3+0x1280], R158 ;  /* 0x0012809e03007388 */ /* 0x000fe20000000800 */
[----:B------:R-:W-:Y:S01]  /*8b00*/  F2FP.PACK_AB R86, R87, R86 ;  /* 0x000000565756723e */ /* 0x000fe200000000ff */
[----:B------:R-:W-:Y:S01]  /*8b10*/  FMUL.FTZ R101, R13, R101 ;  /* 0x000000650d657220 */ /* 0x000fe20000410000 */
[----:B------:R-:W-:Y:S01]  /*8b20*/  F2FP.PACK_AB R92, R93, R92 ;  /* 0x0000005c5d5c723e */ /* 0x000fe200000000ff */
[----:B------:R-:W-:Y:S01]  /*8b30*/  STS [R5+0x1000], R152 ;  /* 0x0010009805007388 */ /* 0x000fe20000000800 */
[----:B------:R-:W-:Y:S01]  /*8b40*/  FMUL.FTZ R100, R13, R100 ;  /* 0x000000640d647220 */ /* 0x000fe20000410000 */
[----:B------:R-:W-:Y:S01]  /*8b50*/  F2FP.PACK_AB R94, R95, R94 ;  /* 0x0000005e5f5e723e */ /* 0x000fe200000000ff */
[C---:B------:R-:W-:Y:S01]  /*8b60*/  FMUL.FTZ R141, R13.reuse, R141 ;  /* 0x0000008d0d8d7220 */ /* 0x040fe20000410000 */
        /* <DEDUP_REMOVED lines=9> */
[C---:B------:R-:W-:Y:S01]  /*8c00*/  FMUL.FTZ R110, R10.reuse, R110 ;  /* 0x0000006e0a6e7220 */ /* 0x040fe20000410000 */
[----:B------:R-:W-:Y:S01]  /*8c10*/  F2FP.PACK_AB R96, R97, R96 ;  /* 0x000000606160723e */ /* 0x000fe200000000ff */
[C---:B------:R-:W-:Y:S01]  /*8c20*/  FMUL.FTZ R117, R11.reuse, R117 ;  /* 0x000000750b757220 */ /* 0x040fe20000410000 */
[----:B------:R-:W-:Y:S01]  /*8c30*/  STS [R4], R80 ;  /* 0x0000005004007388 */ /* 0x000fe20000000800 */
[----:B------:R-:W-:Y:S01]  /*8c40*/  FMUL.FTZ R116, R11, R116 ;  /* 0x000000740b747220 */ /* 0x000fe20000410000 */
[----:B------:R-:W-:Y:S01]  /*8c50*/  F2FP.PACK_AB R98, R99, R98 ;  /* 0x000000626362723e */ /* 0x000fe200000000ff */
[C---:B------:R-:W-:Y:S01]  /*8c60*/  FMUL.FTZ R119, R10.reuse, R119 ;  /* 0x000000770a777220 */ /* 0x040fe20000410000 */
[----:B------:R-:W-:Y:S01]  /*8c70*/  STS [R4+0x200], R82 ;  /* 0x0002005204007388 */ /* 0x000fe20000000800 */
[C---:B------:R-:W-:Y:S01]  /*8c80*/  FMUL.FTZ R118, R10.reuse, R118 ;  /* 0x000000760a767220 */ /* 0x040fe20000410000 */
        /* <DEDUP_REMOVED lines=13> */
[----:B------:R-:W-:Y:S01]  /*8d60*/  FMUL.FTZ R133, R11, R133 ;  /* 0x000000850b857220 */ /* 0x000fe20000410000 */
[----:B------:R-:W-:Y:S01]  /*8d70*/  STS [R4+0x1200], R78 ;  /* 0x0012004e04007388 */ /* 0x000fe20000000800 */
[C---:B------:R-:W-:Y:S01]  /*8d80*/  FMUL.FTZ R123, R10.reuse, R123 ;  /* 0x0000007b0a7b7220 */ /* 0x040fe20000410000 */
[----:B------:R-:W-:Y:S01]  /*8d90*/  F2FP.PACK_AB R108, R109, R108 ;  /* 0x0000006c6d6c723e */ /* 0x000fe200000000ff */
[C---:B------:R-:W-:Y:S01]  /*8da0*/  FMUL.FTZ R122, R10.reuse, R122 ;  /* 0x0000007a0a7a7220 */ /* 0x040fe20000410000 */
[----:B------:R-:W-:Y:S01]  /*8db0*/  STS [R3+0x2080], R84 ;  /* 0x0020805403007388 */ /* 0x000fe20000000800 */
[----:B------:R-:W-:Y:S01]  /*8dc0*/  FMUL.FTZ R135, R10, R135 ;  /* 0x000000870a877220 */ /* 0x000fe20000410000 */
[----:B------:R-:W-:Y:S01]  /*8dd0*/  F2FP.PACK_AB R110, R111, R110 ;  /* 0x0000006e6f6e723e */ /* 0x000fe200000000ff */
[----:B------:R-:W-:Y:S01]  /*8de0*/  IMAD.WIDE.U32 R18, R0, c[0x0][0x488], R18 ;  /* 0x0001220000127a25 */ /* 0x000fe200078e0012 */
[----:B------:R-:W-:Y:S01]  /*8df0*/  STS [R3+0x2280], R86 ;  /* 0x0022805603007388 */ /* 0x000fe20000000800 */
[----:B------:R-:W-:-:S02]  /*8e00*/  F2FP.PACK_AB R116, R117, R116 ;  /* 0x000000747574723e */ /* 0x000fc400000000ff */
[----:B------:R-:W-:Y:S01]  /*8e10*/  IMAD R6, R0, c[0x0][0x48c], R6 ;  /* 0x0001230000067a24 */ /* 0x000fe200078e0206 */
[----:B------:R-:W-:Y:S01]  /*8e20*/  STS [R5+0x2000], R92 ;  /* 0x0020005c05007388 */ /* 0x000fe20000000800 */
[----:B------:R-:W-:Y:S01]  /*8e30*/  FMUL.FTZ R11, R11, R132 ;  /* 0x000000840b0b7220 */ /* 0x000fe20000410000 */
[----:B------:R-:W-:Y:S01]  /*8e40*/  F2FP.PACK_AB R118, R119, R118 ;  /* 0x000000767776723e */ /* 0x000fe200000000ff */
[----:B------:R-:W-:Y:S01]  /*8e50*/  FMUL.FTZ R10, R10, R134 ;  /* 0x000000860a0a7220 */ /* 0x000fe20000410000 */
        /* <DEDUP_REMOVED lines=9> */
[----:B------:R-:W-:Y:S01]  /*8ef0*/  F2FP.PACK_AB R120, R121, R120 ;  /* 0x000000787978723e */ /* 0x000fe200000000ff */
[----:B------:R-:W-:Y:S01]  /*8f00*/  IMAD.WIDE.U32 R14, R12, c[0x0][0x3d8], R14 ;  /* 0x0000f6000c0e7a25 */ /* 0x000fe200078e000e */
[----:B------:R-:W-:Y:S01]  /*8f10*/  F2FP.PACK_AB R122, R123, R122 ;  /* 0x0000007a7b7a723e */ /* 0x000fe200000000ff */
[----:B------:R-:W-:Y:S01]  /*8f20*/  STS [R5+0x3000], R144 ;  /* 0x0030009005007388 */ /* 0x000fe20000000800 */
[----:B------:R-:W-:-:S02]  /*8f30*/  LEA R0, P0, R18, c[0x0][0x450], 0x2 ;  /* 0x0001140012007a11 */ /* 0x000fc400078010ff */
[----:B------:R-:W-:Y:S01]  /*8f40*/  IADD3 R6, R19, R6, RZ ;  /* 0x0000000613067210 */ /* 0x000fe20007ffe0ff */
[----:B------:R-:W-:Y:S01]  /*8f50*/  STS [R5+0x3200], R146 ;  /* 0x0032009205007388 */ /* 0x000fe20000000800 */
[----:B------:R-:W-:Y:S02]  /*8f60*/  F2FP.PACK_AB R11, R133, R11 ;  /* 0x0000000b850b723e */ /* 0x000fe400000000ff */
[----:B------:R-:W-:Y:S01]  /*8f70*/  F2FP.PACK_AB R10, R135, R10 ;  /* 0x0000000a870a723e */ /* 0x000fe200000000ff */
[----:B------:R-:W-:Y:S01]  /*8f80*/  STS [R7+0x2080], R96 ;  /* 0x0020806007007388 */ /* 0x000fe20000000800 */
[----:B------:R-:W-:Y:S02]  /*8f90*/  F2FP.PACK_AB R124, R125, R124 ;  /* 0x0000007c7d7c723e */ /* 0x000fe400000000ff */
[----:B------:R-:W-:Y:S01]  /*8fa0*/  F2FP.PACK_AB R13, R129, R13 ;  /* 0x0000000d810d723e */ /* 0x000fe200000000ff */
[----:B------:R-:W-:Y:S01]  /*8fb0*/  STS [R7+0x2280], R98 ;  /* 0x0022806207007388 */ /* 0x000fe20000000800 */
[----:B------:R-:W-:-:S02]  /*8fc0*/  LEA.HI.X R6, R18, c[0x0][0x454], R6, 0x2, P0 ;  /* 0x0001150012067a11 */ /* 0x000fc400000f1406 */
[----:B------:R-:W-:Y:S01]  /*8fd0*/  ISETP.NE.AND P5, PT, R2, RZ, PT ;  /* 0x000000ff0200720c */ /* 0x000fe20003fa5270 */
[----:B------:R-:W-:Y:S01]  /*8fe0*/  STS [R4+0x2000], R104 ;  /* 0x0020006804007388 */ /* 0x000fe20000000800 */
[----:B------:R-:W-:-:S03]  /*8ff0*/  SHF.R.S32.HI R2, RZ, 0x1f, R12 ;  /* 0x0000001fff027819 */ /* 0x000fc6000001140c */
[----:B------:R-:W-:Y:S02]  /*9000*/  STS [R4+0x2200], R106 ;  /* 0x0022006a04007388 */ /* 0x000fe40000000800 */
[----:B------:R-:W-:Y:S02]  /*9010*/  IMAD R2, R2, c[0x0][0x3d8], RZ ;  /* 0x0000f60002027a24 */ /* 0x000fe400078e02ff */
[----:B------:R-:W-:Y:S02]  /*9020*/  STS [R7+0x3080], R100 ;  /* 0x0030806407007388 */ /* 0x000fe40000000800 */
[----:B------:R-:W-:Y:S02]  /*9030*/  IMAD R2, R12, c[0x0][0x3dc], R2 ;  /* 0x0000f7000c027a24 */ /* 0x000fe400078e0202 */
[----:B------:R-:W-:Y:S01]  /*9040*/  STS [R7+0x3280], R102 ;  /* 0x0032806607007388 */ /* 0x000fe20000000800 */
[----:B------:R-:W-:Y:S02]  /*9050*/  IMAD.SHL.U32 R12, R233, 0x2, RZ ;  /* 0x00000002e90c7824 */ /* 0x000fe400078e00ff */
[----:B------:R-:W-:Y:S01]  /*9060*/  IADD3 R2, R15, R2, RZ ;  /* 0x000000020f027210 */ /* 0x000fe20007ffe0ff */
        /* <DEDUP_REMOVED lines=19> */
[----:B------:R-:W1:Y:S04]  /*91a0*/  SHFL.IDX PT, R17, R6, RZ, 0x1c1f ;  /* 0x001c1fff06117589 */ /* 0x000e6800000e0000 */
[----:B------:R-:W-:Y:S06]  /*91b0*/  BAR.SYNC.DEFER_BLOCKING 0x1, 0x80 ;  /* 0x0042000000007b1d */ /* 0x000fec0000010000 */
[----:B------:R-:W-:Y:S04]  /*91c0*/  SHFL.IDX PT, R20, R0, 0x1, 0x1c1f ;  /* 0x003c1f0000147f89 */ /* 0x000fe800000e0000 */
[----:B------:R-:W2:Y:S04]  /*91d0*/  SHFL.IDX PT, R21, R6, 0x1, 0x1c1f ;  /* 0x003c1f0006157f89 */ /* 0x000ea800000e0000 */
[----:B------:R-:W-:Y:S04]  /*91e0*/  SHFL.IDX PT, R18, R0, 0x2, 0x1c1f ;  /* 0x005c1f0000127f89 */ /* 0x000fe800000e0000 */
[----:B------:R-:W3:Y:S04]  /*91f0*/  SHFL.IDX PT, R19, R6, 0x2, 0x1c1f ;  /* 0x005c1f0006137f89 */ /* 0x000ee800000e0000 */
[----:B------:R4:W-:Y:S04]  /*9200*/  SHFL.IDX PT, R26, R0, 0x3, 0x1c1f ;  /* 0x007c1f00001a7f89 */ /* 0x0009e800000e0000 */
[----:B------:R-:W5:Y:S04]  /*9210*/  SHFL.IDX PT, R27, R6, 0x3, 0x1c1f ;  /* 0x007c1f00061b7f89 */ /* 0x000f6800000e0000 */
[----:B-1----:R1:W-:Y:S04]  /*9220*/  @!P3 ST.E [R16.64], R25 ;  /* 0x000000191000b985 */ /* 0x0023e8000c10190c */
[----:B------:R-:W1:Y:S04]  /*9230*/  S2R R3, SR_TID.X ;  /* 0x0000000000037919 */ /* 0x000e680000002100 */
[----:B--2---:R2:W-:Y:S04]  /*9240*/  @!P5 ST.E [R20.64], R24 ;  /* 0x000000181400d985 */ /* 0x0045e8000c10190c */
[----:B---3--:R2:W-:Y:S01]  /*9250*/  @!P6 ST.E [R18.64], R23 ;  /* 0x000000171200e985 */ /* 0x0085e2000c10190c */
[----:B----4-:R-:W-:-:S04]  /*9260*/  LEA R0, P0, R14, c[0x0][0x380], 0x1 ;  /* 0x0000e0000e007a11 */ /* 0x010fc800078008ff */
[----:B------:R-:W-:Y:S01]  /*9270*/  LEA.HI.X R10, R14, c[0x0][0x384], R2, 0x1, P0 ;  /* 0x0000e1000e0a7a11 */ /* 0x000fe200000f0c02 */
[----:B-----5:R2:W-:Y:S01]  /*9280*/  @!P4 ST.E [R26.64], R22 ;  /* 0x000000161a00c985 */ /* 0x0205e2000c10190c */
[----:B------:R-:W-:-:S03]  /*9290*/  ISETP.GE.AND P0, PT, R232, R8, PT ;  /* 0x00000008e800720c */ /* 0x000fc60003f06270 */
[----:B------:R2:W3:Y:S04]  /*92a0*/  LDS.128 R44, [R12+0x880] ;  /* 0x000880000c2c7984 */ /* 0x0004e80000000c00 */
[----:B------:R2:W4:Y:S01]  /*92b0*/  LDS.128 R40, [R12+0x1080] ;  /* 0x001080000c287984 */ /* 0x0005220000000c00 */
[----:B-1----:R-:W-:-:S03]  /*92c0*/  SHF.R.S32.HI R2, RZ, 0x1f, R3 ;  /* 0x0000001fff027819 */ /* 0x002fc60000011403 */
[----:B------:R2:W1:Y:S01]  /*92d0*/  LDS.128 R36, [R12+0x1880] ;  /* 0x001880000c247984 */ /* 0x0004620000000c00 */
[----:B------:R-:W-:-:S03]  /*92e0*/  LEA.HI R2, R2, R3, RZ, 0x2 ;  /* 0x0000000302027211 */ /* 0x000fc600078f10ff */
[----:B------:R2:W1:Y:S01]  /*92f0*/  LDS.128 R32, [R12+0x2880] ;  /* 0x002880000c207984 */ /* 0x0004620000000c00 */
[----:B------:R-:W-:-:S03]  /*9300*/  LOP3.LUT R2, R2, 0xfffffffc, RZ, 0xc0, !PT ;  /* 0xfffffffc02027812 */ /* 0x000fc600078ec0ff */
[----:B------:R2:W1:Y:S01]  /*9310*/  LDS.128 R28, [R12+0x3080] ;  /* 0x003080000c1c7984 */ /* 0x0004620000000c00 */
[----:B------:R-:W-:-:S03]  /*9320*/  IADD3 R2, -R2, R3, RZ ;  /* 0x0000000302027210 */ /* 0x000fc60007ffe1ff */
[----:B------:R2:W1:Y:S01]  /*9330*/  LDS.128 R24, [R12+0x3880] ;  /* 0x003880000c187984 */ /* 0x0004620000000c00 */
[----:B------:R-:W-:-:S03]  /*9340*/  SHF.L.U32 R2, R2, 0x3, RZ ;  /* 0x0000000302027819 */ /* 0x000fc600000006ff */
[----:B------:R2:W1:Y:S04]  /*9350*/  LDS.128 R20, [R12+0x4880] ;  /* 0x004880000c147984 */ /* 0x0004680000000c00 */
[----:B------:R2:W1:Y:S04]  /*9360*/  LDS.128 R16, [R12+0x5080] ;  /* 0x005080000c107984 */ /* 0x0004680000000c00 */
[----:B------:R2:W1:Y:S04]  /*9370*/  LDS.128 R4, [R12+0x5880] ;  /* 0x005880000c047984 */ /* 0x0004680000000c00 */
[----:B------:R2:W1:Y:S04]  /*9380*/  SHFL.IDX PT, R56, R0, RZ, 0x1c1f ;  /* 0x001c1fff00387589 */ /* 0x00046800000e0000 */
[----:B------:R2:W1:Y:S01]  /*9390*/  SHFL.IDX PT, R57, R10, RZ, 0x1c1f ;  /* 0x001c1fff0a397589 */ /* 0x00046200000e0000 */
[----:B------:R-:W-:Y:S05]  /*93a0*/  @P0 BRA `(.L_x_862) ;  /* 0x0000012000000947 */ /* 0x000fea0003800000 */
[----:B---3--:R-:W3:Y:S01]  /*93b0*/  LDS.128 R52, [R12+0x80] ;  /* 0x000080000c347984 */ /* 0x008ee20000000c00 */
[----:B------:R-:W-:-:S02]  /*93c0*/  ISETP.GE.AND P1, PT, R237, c[0x0][0x3c8], PT ;  /* 0x0000f200ed007a0c */ /* 0x000fc40003f26270 */
[----:B------:R-:W-:Y:S01]  /*93d0*/  ISETP.GE.AND P0, PT, R236, c[0x0][0x3c8], PT ;  /* 0x0000f200ec007a0c */ /* 0x000fe20003f06270 */
[----:B------:R-:W5:Y:S01]  /*93e0*/  LDS.128 R48, [R12+0x2080] ;  /* 0x002080000c307984 */ /* 0x000f620000000c00 */
[----:B------:R-:W-:-:S03]  /*93f0*/  ISETP.GE.AND P2, PT, R2, c[0x0][0x3c8], PT ;  /* 0x0000f20002007a0c */ /* 0x000fc60003f46270 */
[----:B--2---:R-:W2:Y:S06]  /*9400*/  LDS.128 R12, [R12+0x4080] ;  /* 0x004080000c0c7984 */ /* 0x004eac0000000c00 */
[----:B------:R-:W-:Y:S02]  /*9410*/  @!P1 SHF.R.S32.HI R9, RZ, 0x1f, R237 ;  /* 0x0000001fff099819 */ /* 0x000fe400000114ed */
[----:B------:R-:W-:Y:S02]  /*9420*/  @!P0 SHF.R.S32.HI R3, RZ, 0x1f, R236 ;  /* 0x0000001fff038819 */ /* 0x000fe400000114ec */
[----:B------:R-:W-:Y:S01]  /*9430*/  @!P1 LEA.HI R9, R9, R237, RZ, 0x3 ;  /* 0x000000ed09099211 */ /* 0x000fe200078f18ff */
[----:B-1----:R-:W-:Y:S01]  /*9440*/  @!P2 IMAD.WIDE R58, R2, 0x2, R56 ;  /* 0x00000002023aa825 */ /* 0x002fe200078e0238 */
[----:B------:R-:W-:-:S02]  /*9450*/  @!P0 LEA.HI R3, R3, R236, RZ, 0x3 ;  /* 0x000000ec03038211 */ /* 0x000fc400078f18ff */
[----:B------:R-:W-:Y:S02]  /*9460*/  @!P1 LOP3.LUT R9, R9, 0xfffffff8, RZ, 0xc0, !PT ;  /* 0xfffffff809099812 */ /* 0x000fe400078ec0ff */
[----:B------:R-:W-:-:S03]  /*9470*/  @!P0 LOP3.LUT R3, R3, 0xfffffff8, RZ, 0xc0, !PT ;  /* 0xfffffff803038812 */ /* 0x000fc600078ec0ff */
[----:B------:R-:W-:-:S04]  /*9480*/  @!P1 IMAD.WIDE R60, R9, 0x2, R56 ;  /* 0x00000002093c9825 */ /* 0x000fc800078e0238 */
[----:B------:R-:W-:Y:S01]  /*9490*/  @!P0 IMAD.WIDE R56, R3, 0x2, R56 ;  /* 0x0000000203388825 */ /* 0x000fe200078e0238 */
[----:B---3--:R1:W-:Y:S04]  /*94a0*/  @!P2 ST.E.128 [R58.64], R52 ;  /* 0x000000343a00a985 */ /* 0x0083e8000c101d0c */
[----:B-----5:R1:W-:Y:S04]  /*94b0*/  @!P1 ST.E.128 [R60.64], R48 ;  /* 0x000000303c009985 */ /* 0x0203e8000c101d0c */
[----:B--2---:R1:W-:Y:S02]  /*94c0*/  @!P0 ST.E.128 [R56.64], R12 ;  /* 0x0000000c38008985 */ /* 0x0043e4000c101d0c */
.L_x_862:
[----:B---3--:R-:W-:Y:S05]  /*94d0*/  BSYNC B0 ;  /* 0x0000000000007941 */ /* 0x008fea0003800000 */
.L_x_861:
[----:B------:R-:W-:Y:S01]  /*94e0*/  IADD3 R3, R232, 0x20, RZ ;  /* 0x00000020e8037810 */ /* 0x000fe20007ffe0ff */
[----:B-1----:R1:W3:Y:S01]  /*94f0*/  SHFL.IDX PT, R13, R10, 0x1, 0x1c1f ;  /* 0x003c1f000a0d7f89 */ /* 0x0022e200000e0000 */
[----:B------:R-:W-:Y:S02]  /*9500*/  BSSY B0, `(.L_x_863) ;  /* 0x0000013000007945 */ /* 0x000fe40003800000 */
[----:B------:R-:W-:Y:S01]  /*9510*/  ISETP.GE.AND P0, PT, R3, R8, PT ;  /* 0x000000080300720c */ /* 0x000fe20003f06270 */
[----:B--2---:R1:W2:-:S12]  /*9520*/  SHFL.IDX PT, R12, R0, 0x1, 0x1c1f ;  /* 0x003c1f00000c7f89 */ /* 0x00429800000e0000 */
        /* <DEDUP_REMOVED lines=16> */
.L_x_864:
[----:B------:R-:W-:Y:S05]  /*9630*/  BSYNC B0 ;  /* 0x0000000000007941 */ /* 0x000fea0003800000 */
.L_x_863:
[----:B------:R-:W-:Y:S01]  /*9640*/  IADD3 R3, R232, 0x40, RZ ;  /* 0x00000040e8037810 */ /* 0x000fe20007ffe0ff */
[----:B--23--:R2:W3:Y:S01]  /*9650*/  SHFL.IDX PT, R13, R10, 0x2, 0x1c1f ;  /* 0x005c1f000a0d7f89 */ /* 0x00c4e200000e0000 */
        /* <DEDUP_REMOVED lines=19> */
.L_x_866:
[----:B------:R-:W-:Y:S05]  /*9790*/  BSYNC B0 ;  /* 0x0000000000007941 */ /* 0x000fea0003800000 */
.L_x_865:
[----:B------:R-:W-:Y:S01]  /*97a0*/  IADD3 R232, R232, 0x60, RZ ;  /* 0x00000060e8e87810 */ /* 0x000fe20007ffe0ff */
[----:B------:R2:W4:Y:S03]  /*97b0*/  SHFL.IDX PT, R11, R10, 0x3, 0x1c1f ;  /* 0x007c1f000a0b7f89 */ /* 0x00052600000e0000 */
[----:B------:R-:W-:Y:S01]  /*97c0*/  ISETP.GE.AND P0, PT, R232, R8, PT ;  /* 0x00000008e800720c */ /* 0x000fe20003f06270 */
[----:B-12---:R1:W2:-:S12]  /*97d0*/  SHFL.IDX PT, R10, R0, 0x3, 0x1c1f ;  /* 0x007c1f00000a7f89 */ /* 0x00629800000e0000 */
[----:B------:R-:W-:Y:S05]  /*97e0*/  @P0 EXIT ;  /* 0x000000000000094d */ /* 0x000fea0003800000 */
[----:B------:R-:W-:Y:S02]  /*97f0*/  ISETP.GE.AND P0, PT, R237, c[0x0][0x3c8], PT ;  /* 0x0000f200ed007a0c */ /* 0x000fe40003f06270 */
[----:B------:R-:W-:-:S11]  /*9800*/  ISETP.GE.AND P1, PT, R2, c[0x0][0x3c8], PT ;  /* 0x0000f20002007a0c */ /* 0x000fd60003f26270 */
[----:B-1----:R-:W-:Y:S02]  /*9810*/  @!P0 SHF.R.S32.HI R0, RZ, 0x1f, R237 ;  /* 0x0000001fff008819 */ /* 0x002fe400000114ed */
[----:B--2-4-:R-:W-:Y:S02]  /*9820*/  @!P1 IMAD.WIDE R2, R2, 0x2, R10 ;  /* 0x0000000202029825 */ /* 0x014fe400078e020a */
        /* <DEDUP_REMOVED lines=13> */
.L_x_867:
        /* <DEDUP_REMOVED lines=16> */
.L_x_1724:


//--------------------- .text._ZN7cutlass13device_kernelIN5flash19enable_sm80_to_sm89INS1_16FlashAttnFwdSm80INS1_25CollectiveMainloopFwdSm80ILi4ELi1ELb0EN4cute5tupleIJNS5_1CILi128EEENS7_ILi64EEENS7_ILi96EEEEEELi96ENS_6half_tEfNS_4arch4Sm80ELb0ELb0ELb0ELb1ELb1ELb0ELb1ELb0EEENS1_21CollectiveEpilogueFwdINS6_IJS8_SA_S9_EEENS6_IJNS7_ILi1EEESI_SI_EEESC_SE_Li128ELb1ELb1ELb0ELb0EEENS1_19SingleTileSchedulerILb1ELb0ELb1ELi128EEEEEEEEEvNT_6ParamsE --------------------------
	.section	.text._ZN7cutlass13device_kernelIN5flash19enable_sm80_to_sm89INS1_16FlashAttnFwdSm80INS1_25CollectiveMainloopFwdSm80ILi4ELi1ELb0EN4cute5tupleIJNS5_1CILi128EEENS7_ILi64EEENS7_ILi96EEEEEELi96ENS_6half_tEfNS_4arch4Sm80ELb0ELb0ELb0ELb1ELb1ELb0ELb1ELb0EEENS1_21CollectiveEpilogueFwdINS6_IJS8_SA_S9_EEENS6_IJNS7_ILi1EEESI_SI_EEESC_SE_Li128ELb1ELb1ELb0ELb0EEENS1_19SingleTileSchedulerILb1ELb0ELb1ELi128EEEEEEEEEvNT_6ParamsE,"ax",@progbits
	.sectioninfo	@"SHI_REGISTERS=255"
	.align	128
.text._ZN7cutlass13device_kernelIN5flash19enable_sm80_to_sm89INS1_16FlashAttnFwdSm80INS1_25CollectiveMainloopFwdSm80ILi4ELi1ELb0EN4cute5tupleIJNS5_1CILi128EEENS7_ILi64EEENS7_ILi96EEEEEELi96ENS_6half_tEfNS_4arch4Sm80ELb0ELb0ELb0ELb1ELb1ELb0ELb1ELb0EEENS1_21CollectiveEpilogueFwdINS6_IJS8_SA_S9_EEENS6_IJNS7_ILi1EEESI_SI_EEESC_SE_Li128ELb1ELb1ELb0ELb0EEENS1_19SingleTileSchedulerILb1ELb0ELb1ELi128EEEEEEEEEvNT_6ParamsE:
        .type           _ZN7cutlass13device_kernelIN5flash19enable_sm80_to_sm89INS1_16FlashAttnFwdSm80INS1_25CollectiveMainloopFwdSm80ILi4ELi1ELb0EN4cute5tupleIJNS5_1CILi128EEENS7_ILi64EEENS7_ILi96EEEEEELi96ENS_6half_tEfNS_4arch4Sm80ELb0ELb0ELb0ELb1ELb1ELb0ELb1ELb0EEENS1_21CollectiveEpilogueFwdINS6_IJS8_SA_S9_EEENS6_IJNS7_ILi1EEESI_SI_EEESC_SE_Li128ELb1ELb1ELb0ELb0EEENS1_19SingleTileSchedulerILb1ELb0ELb1ELi128EEEEEEEEEvNT_6ParamsE,@function
        .size           _ZN7cutlass13device_kernelIN5flash19enable_sm80_to_sm89INS1_16FlashAttnFwdSm80INS1_25CollectiveMainloopFwdSm80ILi4ELi1ELb0EN4cute5tupleIJNS5_1CILi128EEENS7_ILi64EEENS7_ILi96EEEEEELi96ENS_6half_tEfNS_4arch4Sm80ELb0ELb0ELb0ELb1ELb1ELb0ELb1ELb0EEENS1_21CollectiveEpilogueFwdINS6_IJS8_SA_S9_EEENS6_IJNS7_ILi1EEESI_SI_EEESC_SE_Li128ELb1ELb1ELb0ELb0EEENS1_19SingleTileSchedulerILb1ELb0ELb1ELi128EEEEEEEEEvNT_6ParamsE,(.L_x_1725 - _ZN7cutlass13device_kernelIN5flash19enable_sm80_to_sm89INS1_16FlashAttnFwdSm80INS1_25CollectiveMainloopFwdSm80ILi4ELi1ELb0EN4cute5tupleIJNS5_1CILi128EEENS7_ILi64EEENS7_ILi96EEEEEELi96ENS_6half_tEfNS_4arch4Sm80ELb0ELb0ELb0ELb1ELb1ELb0ELb1ELb0EEENS1_21CollectiveEpilogueFwdINS6_IJS8_SA_S9_EEENS6_IJNS7_ILi1EEESI_SI_EEESC_SE_Li128ELb1ELb1ELb0ELb0EEENS1_19SingleTileSchedulerILb1ELb0ELb1ELi128EEEEEEEEEvNT_6ParamsE)
        .other          _ZN7cutlass13device_kernelIN5flash19enable_sm80_to_sm89INS1_16FlashAttnFwdSm80INS1_25CollectiveMainloopFwdSm80ILi4ELi1ELb0EN4cute5tupleIJNS5_1CILi128EEENS7_ILi64EEENS7_ILi96EEEEEELi96ENS_6half_tEfNS_4arch4Sm80ELb0ELb0ELb0ELb1ELb1ELb0ELb1ELb0EEENS1_21CollectiveEpilogueFwdINS6_IJS8_SA_S9_EEENS6_IJNS7_ILi1EEESI_SI_EEESC_SE_Li128ELb1ELb1ELb0ELb0EEENS1_19SingleTileSchedulerILb1ELb0ELb1ELi128EEEEEEEEEvNT_6ParamsE,@"STO_CUDA_ENTRY STV_DEFAULT"
_ZN7cutlass13device_kernelIN5flash19enable_sm80_to_sm89INS1_16FlashAttnFwdSm80INS1_25CollectiveMainloopFwdSm80ILi4ELi1ELb0EN4cute5tupleIJNS5_1CILi128EEENS7_ILi64EEENS7_ILi96EEEEEELi96ENS_6half_tEfNS_4arch4Sm80ELb0ELb0ELb0ELb1ELb1ELb0ELb1ELb0EEENS1_21CollectiveEpilogueFwdINS6_IJS8_SA_S9_EEENS6_IJNS7_ILi1EEESI_SI_EEESC_SE_Li128ELb1ELb1ELb0ELb0EEENS1_19SingleTileSchedulerILb1ELb0ELb1ELi128EEEEEEEEEvNT_6ParamsE:
        /* <DEDUP_REMOVED lines=17> */
.L_x_869:
        /* <DEDUP_REMOVED lines=8> */
.L_x_871:
[----:B------:R-:W-:-:S05]  /*0190*/  MOV R0, c[0x0][0x54c] ;  /* 0x0001530000007a02 */ /* 0x000fca0000000f00 */
.L_x_870:
[----:B-----5:R-:W-:Y:S01]  /*01a0*/  IMAD R0, R0, c[0x0][0x548], RZ ;  /* 0x0001520000007a24 */ /* 0x020fe200078e02ff */
[----:B-1----:R-:W-:-:S04]  /*01b0*/  SHF.L.U32 R2, R48, 0x7, RZ ;  /* 0x0000000730027819 */ /* 0x002fc800000006ff */
[----:B------:R-:W-:-:S04]  /*01c0*/  ISETP.GE.AND P0, PT, R2, R0, PT ;  /* 0x000000000200720c */ /* 0x000fc80003f06270 */
[----:B------:R-:W-:-:S05]  /*01d0*/  SEL R0, R5, 0xffffffff, !P0 ;  /* 0xffffffff05007807 */ /* 0x000fca0004000000 */
[----:B------:R1:W-:Y:S01]  /*01e0*/  STL [R1+0xc], R0 ;  /* 0x00000c0001007387 */ /* 0x0003e20000100800 */
[----:B------:R-:W-:Y:S05]  /*01f0*/  BRA `(.L_x_872) ;  /* 0x0000013000007947 */ /* 0x000fea0003800000 */
.L_x_868:
[----:B---3--:R-:W-:-:S04]  /*0200*/  ISETP.NE.U32.AND P0, PT, RZ, c[0x0][0x568], PT ;  /* 0x00015a00ff007a0c */ /* 0x008fc80003f05070 */
[----:B------:R-:W-:-:S13]  /*0210*/  ISETP.NE.AND.EX P0, PT, RZ, c[0x0][0x56c], PT, P0 ;  /* 0x00015b00ff007a0c */ /* 0x000fda0003f05300 */
[----:B------:R-:W-:Y:S05]  /*0220*/  @!P0 BRA `(.L_x_873) ;  /* 0x0000002000008947 */ /* 0x000fea0003800000 */
[----:B------:R1:W5:Y:S01]  /*0230*/  LDG.E R0, [R2.64] ;  /* 0x0000000602007981 */ /* 0x000362000c1e1900 */
[----:B------:R-:W-:Y:S05]  /*0240*/  BRA `(.L_x_874) ;  /* 0x0000009000007947 */ /* 0x000fea0003800000 */
.L_x_873:
        /* <DEDUP_REMOVED lines=8> */
.L_x_875:
[----:B------:R-:W-:-:S05]  /*02d0*/  MOV R0, c[0x0][0x54c] ;  /* 0x0001530000007a02 */ /* 0x000fca0000000f00 */
.L_x_874:
[----:B-----5:R-:W-:Y:S01]  /*02e0*/  IMAD R0, R0, c[0x0][0x548], RZ ;  /* 0x0001520000007a24 */ /* 0x020fe200078e02ff */
[----:B-1----:R-:W-:-:S04]  /*02f0*/  SHF.L.U32 R2, R48, 0x7, RZ ;  /* 0x0000000730027819 */ /* 0x002fc800000006ff */
[----:B------:R-:W-:-:S04]  /*0300*/  ISETP.GE.AND P0, PT, R2, R0, PT ;  /* 0x000000000200720c */ /* 0x000fc80003f06270 */
[----:B------:R-:W-:-:S05]  /*0310*/  SEL R0, R5, 0xffffffff, !P0 ;  /* 0xffffffff05007807 */ /* 0x000fca0004000000 */
[----:B------:R1:W-:Y:S04]  /*0320*/  STL [R1+0xc], R0 ;  /* 0x00000c0001007387 */ /* 0x0003e80000100800 */
.L_x_872:
        /* <DEDUP_REMOVED lines=15> */
[----:B------:R2:W5:Y:S04]  /*0420*/  @P1 LDG.E R251, [R6.64] ;  /* 0x0000000606fb1981 */ /* 0x000568000c1e1900 */
[----:B------:R2:W5:Y:S04]  /*0430*/  @P2 LDG.E R8, [R4.64] ;  /* 0x0000000604082981 */ /* 0x000568000c1e1900 */
[----:B------:R2:W5:Y:S01]  /*0440*/  @P0 LDG.E R13, [R2.64] ;  /* 0x00000006020d0981 */ /* 0x000562000c1e1900 */
[----:B------:R-:W-:-:S02]  /*0450*/  ULDC UR5, c[0x0][0x2ac] ;  /* 0x0000ab0000057ab9 */ /* 0x000fc40000000800 */
[----:B------:R-:W-:Y:S01]  /*0460*/  ULDC UR4, c[0x0][0x1d0] ;  /* 0x0000740000047ab9 */ /* 0x000fe20000000800 */
[----:B------:R-:W3:Y:S01]  /*0470*/  S2R R49, SR_CTAID.Y ;  /* 0x0000000000317919 */ /* 0x000ee20000002600 */
[----:B------:R-:W-:-:S06]  /*0480*/  UIMAD UR4, UR5, UR4, URZ ;  /* 0x00000004050472a4 */ /* 0x000fcc000f8e023f */
[----:B-1----:R-:W-:Y:S01]  /*0490*/  IMAD.U32 R0, RZ, RZ, UR4 ;  /* 0x00000004ff007e24 */ /* 0x002fe2000f8e00ff */
[----:B---3--:R-:W-:Y:S01]  /*04a0*/  SHF.R.S32.HI R52, RZ, 0x1f, R49 ;  /* 0x0000001fff347819 */ /* 0x008fe20000011431 */
[----:B------:R-:W-:Y:S05]  /*04b0*/  @P0 BRA `(.L_x_876) ;  /* 0x0000004000000947 */ /* 0x000fea0003800000 */
[----:B--2---:R-:W-:Y:S05]  /*04c0*/  @!P2 BRA `(.L_x_876) ;  /* 0x000000300000a947 */ /* 0x004fea0003800000 */
[----:B------:R-:W2:Y:S04]  /*04d0*/  LDG.E R3, [R4.64] ;  /* 0x0000000604037981 */ /* 0x000ea8000c1e1900 */
[----:B------:R-:W2:Y:S02]  /*04e0*/  LDG.E R2, [R4.64+0x4] ;  /* 0x0000040604027981 */ /* 0x000ea4000c1e1900 */
[----:B--2--5:R-:W-:Y:S02]  /*04f0*/  IADD3 R13, -R3, R2, RZ ;  /* 0x00000002030d7210 */ /* 0x024fe40007ffe1ff */
.L_x_876:
[----:B--2---:R-:W-:-:S04]  /*0500*/  ISETP.NE.U32.AND P0, PT, RZ, c[0x0][0x368], PT ;  /* 0x0000da00ff007a0c */ /* 0x004fc80003f05070 */
[----:B------:R-:W-:-:S13]  /*0510*/  ISETP.NE.AND.EX P0, PT, RZ, c[0x0][0x36c], PT, P0 ;  /* 0x0000db00ff007a0c */ /* 0x000fda0003f05300 */
[----:B------:R-:W-:Y:S05]  /*0520*/  @!P0 BRA `(.L_x_877) ;  /* 0x0000003000008947 */ /* 0x000fea0003800000 */
[----:B------:R-:W-:-:S05]  /*0530*/  IMAD.WIDE R2, R56, R9, c[0x0][0x368] ;  /* 0x0000da0038027625 */ /* 0x000fca00078e0209 */
[----:B------:R1:W5:Y:S01]  /*0540*/  LDG.E R0, [R2.64] ;  /* 0x0000000602007981 */ /* 0x000362000c1e1900 */
[----:B------:R-:W-:Y:S05]  /*0550*/  BRA `(.L_x_878) ;  /* 0x0000007000007947 */ /* 0x000fea0003800000 */
.L_x_877:
[----:B------:R-:W-:-:S04]  /*0560*/  ISETP.NE.U32.AND P0, PT, RZ, c[0x0][0x350], PT ;  /* 0x0000d400ff007a0c */ /* 0x000fc80003f05070 */
[----:B------:R-:W-:-:S13]  /*0570*/  ISETP.NE.AND.EX P0, PT, RZ, c[0x0][0x354], PT, P0 ;  /* 0x0000d500ff007a0c */ /* 0x000fda0003f05300 */
[----:B------:R-:W-:Y:S05]  /*0580*/  @!P0 BRA `(.L_x_878) ;  /* 0x0000004000008947 */ /* 0x000fea0003800000 */
[----:B------:R-:W-:-:S05]  /*0590*/  IMAD.WIDE R2, R56, R9, c[0x0][0x350] ;  /* 0x0000d40038027625 */ /* 0x000fca00078e0209 */
[----:B------:R-:W2:Y:S04]  /*05a0*/  LDG.E R4, [R2.64] ;  /* 0x0000000602047981 */ /* 0x000ea8000c1e1900 */
[----:B------:R-:W2:Y:S02]  /*05b0*/  LDG.E R0, [R2.64+0x4] ;  /* 0x0000040602007981 */ /* 0x000ea4000c1e1900 */
[----:B--2---:R-:W-:-:S05]  /*05c0*/  IADD3 R0, -R4, R0, RZ ;  /* 0x0000000004007210 */ /* 0x004fca0007ffe1ff */
.L_x_878:
        /* <DEDUP_REMOVED lines=11> */
[----:B-1----:R-:W-:Y:S01]  /*0680*/  SHF.R.S32.HI R2, RZ, 0x1f, R0 ;  /* 0x0000001fff027819 */ /* 0x002fe20000011400 */
        /* <DEDUP_REMOVED lines=83> */
[CC--:B------:R-:W-:Y:S01]  /*0bc0*/  LEA.HI R20, R10.reuse, R153.reuse, RZ, 0x4 ;  /* 0x000000990a147211 */ /* 0x0c0fe200078f20ff */
[----:B------:R-:W-:Y:S01]  /*0bd0*/  IMAD R231, R9, 0x20, R17 ;  /* 0x0000002009e77824 */ /* 0x000fe200078e0211 */
[----:B------:R-:W-:Y:S01]  /*0be0*/  SHF.R.S32.HI R22, RZ, 0x3, R24 ;  /* 0x00000003ff167819 */ /* 0x000fe20000011418 */
[----:B------:R-:W-:Y:S01]  /*0bf0*/  IMAD R5, R49, c[0x0][0x1bc], R5 ;  /* 0x00006f0031057a24 */ /* 0x000fe200078e0205 */
[----:B------:R-:W-:Y:S01]  /*0c00*/  SHF.R.S32.HI R159, RZ, 0x6, R29 ;  /* 0x00000006ff9f7819 */ /* 0x000fe2000001141d */
[----:B------:R-:W-:Y:S01]  /*0c10*/  IMAD.SHL.U32 R60, R9, 0x8, RZ ;  /* 0x00000008093c7824 */ /* 0x000fe200078e00ff */
[----:B------:R-:W-:Y:S01]  /*0c20*/  LEA.HI R138, R10, R153, RZ, 0x5 ;  /* 0x000000990a8a7211 */ /* 0x000fe200078f28ff */
[----:B------:R-:W-:-:S02]  /*0c30*/  IMAD R16, R48, 0x80, R17 ;  /* 0x0000008030107824 */ /* 0x000fc400078e0211 */
[----:B-1----:R-:W-:Y:S01]  /*0c40*/  IMAD.WIDE.U32 R2, R8, c[0x0][0x178], RZ ;  /* 0x00005e0008027a25 */ /* 0x002fe200078e00ff */
[----:B------:R1:W-:Y:S01]  /*0c50*/  STL [R1+0x10], R159 ;  /* 0x0000109f01007387 */ /* 0x0003e20000100800 */
[----:B------:R-:W-:Y:S02]  /*0c60*/  SHF.R.S32.HI R23, RZ, 0x5, R138 ;  /* 0x00000005ff177819 */ /* 0x000fe4000001148a */
[----:B------:R-:W-:Y:S01]  /*0c70*/  IMAD.IADD R3, R3, 0x1, R0 ;  /* 0x0000000103037824 */ /* 0x000fe200078e0200 */
[----:B------:R-:W-:Y:S01]  /*0c80*/  SHF.R.S32.HI R0, RZ, 0x1f, R56 ;  /* 0x0000001fff007819 */ /* 0x000fe20000011438 */
[----:B------:R-:W-:Y:S01]  /*0c90*/  IMAD R8, R48, 0x80, R231 ;  /* 0x0000008030087824 */ /* 0x000fe200078e02e7 */
[----:B------:R-:W-:Y:S01]  /*0ca0*/  IADD3 R19, R60, 0x20, RZ ;  /* 0x000000203c137810 */ /* 0x000fe20007ffe0ff */
[----:B------:R-:W-:Y:S01]  /*0cb0*/  IMAD.WIDE.U32 R2, R49, c[0x0][0x1b8], R2 ;  /* 0x00006e0031027a25 */ /* 0x000fe200078e0002 */
[----:B------:R-:W-:Y:S02]  /*0cc0*/  SEL R6, R0, RZ, !P2 ;  /* 0x000000ff00067207 */ /* 0x000fe40005000000 */
[----:B------:R-:W-:Y:S01]  /*0cd0*/  IADD3 R55, R60, 0x40, RZ ;  /* 0x000000403c377810 */ /* 0x000fe20007ffe0ff */
[----:B------:R-:W-:Y:S01]  /*0ce0*/  @P0 IMAD.HI.U32 R7, R8, c[0x0][0x2c8], RZ ;  /* 0x0000b20008070a27 */ /* 0x000fe200078e00ff */
[----:B------:R-:W-:-:S02]  /*0cf0*/  ISETP.GE.AND P4, PT, R60, c[0x0][0x198], PT ;  /* 0x000066003c007a0c */ /* 0x000fc40003f86270 */
[----:B------:R-:W-:Y:S01]  /*0d00*/  ISETP.GE.AND P3, PT, R19, c[0x0][0x198], PT ;  /* 0x0000660013007a0c */ /* 0x000fe20003f66270 */
[----:B------:R-:W-:Y:S01]  /*0d10*/  IMAD.IADD R3, R3, 0x1, R5 ;  /* 0x0000000103037824 */ /* 0x000fe200078e0205 */
[----:B------:R-:W-:Y:S01]  /*0d20*/  ISETP.GE.AND P2, PT, R55, c[0x0][0x198], PT ;  /* 0x0000660037007a0c */ /* 0x000fe20003f46270 */
[----:B------:R-:W-:Y:S01]  /*0d30*/  IMAD.MOV.U32 R0, RZ, RZ, R8 ;  /* 0x000000ffff007224 */ /* 0x000fe200078e0008 */
[----:B------:R-:W-:Y:S01]  /*0d40*/  @P0 SHF.R.U32.HI R0, RZ, c[0x0][0x2cc], R7 ;  /* 0x0000b300ff000a19 */ /* 0x000fe20000011607 */
[----:B------:R-:W-:Y:S02]  /*0d50*/  IMAD R5, R6, c[0x0][0x1c0], RZ ;  /* 0x0000700006057a24 */ /* 0x000fe400078e02ff */
        /* <DEDUP_REMOVED lines=30> */
[----:B------:R1:W2:Y:S01]  /*0f40*/  SHFL.IDX PT, R2, R12, RZ, 0x1c1f ;  /* 0x001c1fff0c027589 */ /* 0x0002a200000e0000 */
        /* <DEDUP_REMOVED lines=26> */
.L_x_881:
[----:B-123--:R-:W-:Y:S05]  /*10f0*/  BSYNC B0 ;  /* 0x0000000000007941 */ /* 0x00efea0003800000 */
.L_x_880:
        /* <DEDUP_REMOVED lines=20> */
.L_x_883:
[----:B------:R-:W-:Y:S05]  /*1240*/  BSYNC B0 ;  /* 0x0000000000007941 */ /* 0x000fea0003800000 */
.L_x_882:
        /* <DEDUP_REMOVED lines=20> */
.L_x_885:
[----:B------:R-:W-:Y:S05]  /*1390*/  BSYNC B0 ;  /* 0x0000000000007941 */ /* 0x000fea0003800000 */
.L_x_884:
[----:B------:R-:W-:Y:S01]  /*13a0*/  IMAD.MOV.U32 R162, RZ, RZ, c[0x0][0x2b8] ;  /* 0x0000ae00ffa27624 */ /* 0x000fe200078e00ff */
[----:B---3--:R-:W-:Y:S01]  /*13b0*/  SHFL.IDX PT, R2, R12, 0x3, 0x1c1f ;  /* 0x007c1f000c027f89 */ /* 0x008fe200000e0000 */
[----:B------:R-:W-:Y:S01]  /*13c0*/  IMAD R0, R159, 0x40, R231 ;  /* 0x000000409f007824 */ /* 0x000fe200078e02e7 */
[----:B-----5:R-:W-:Y:S01]  /*13d0*/  SHF.R.S32.HI R5, RZ, 0x1f, R14 ;  /* 0x0000001fff057819 */ /* 0x020fe2000001140e */
[----:B------:R-:W-:Y:S01]  /*13e0*/  IMAD.WIDE.U32 R160, R14, c[0x0][0x2b0], RZ ;  /* 0x0000ac000ea07a25 */ /* 0x000fe200078e00ff */
[----:B------:R-:W-:Y:S01]  /*13f0*/  ISETP.NE.AND P5, PT, R162, 0x1, PT ;  /* 0x00000001a200780c */ /* 0x000fe20003fa5270 */
[----:B----4-:R-:W3:Y:S01]  /*1400*/  SHFL.IDX PT, R3, R11, 0x3, 0x1c1f ;  /* 0x007c1f000b037f89 */ /* 0x010ee200000e0000 */
[----:B------:R-:W-:Y:S01]  /*1410*/  IADD3 R0, R0, -0x40, RZ ;  /* 0xffffffc000007810 */ /* 0x000fe20007ffe0ff */
[----:B------:R-:W-:Y:S01]  /*1420*/  IMAD R5, R5, c[0x0][0x2b0], RZ ;  /* 0x0000ac0005057a24 */ /* 0x000fe200078e02ff */
[----:B------:R-:W-:Y:S01]  /*1430*/  IADD3 R7, R16, 0x60, RZ ;  /* 0x0000006010077810 */ /* 0x000fe20007ffe0ff */
[----:B------:R-:W-:Y:S01]  /*1440*/  IMAD.SHL.U32 R221, R221, 0x2, RZ ;  /* 0x00000002dddd7824 */ /* 0x000fe200078e00ff */
[C---:B------:R-:W-:Y:S01]  /*1450*/  ISETP.GE.AND P1, PT, R0.reuse, R61, PT ;  /* 0x0000003d0000720c */ /* 0x040fe20003f26270 */
[----:B------:R-:W-:Y:S01]  /*1460*/  IMAD.IADD R10, R0, 0x1, R251 ;  /* 0x00000001000a7824 */ /* 0x000fe200078e02fb */
[----:B------:R-:W-:Y:S01]  /*1470*/  ISETP.GE.AND P0, PT, R7, R13, PT ;  /* 0x0000000d0700720c */ /* 0x000fe20003f06270 */
[----:B------:R-:W-:Y:S01]  /*1480*/  IMAD R8, R14, c[0x0][0x2b4], R5 ;  /* 0x0000ad000e087a24 */ /* 0x000fe200078e0205 */
[----:B------:R-:W-:Y:S01]  /*1490*/  SHF.R.S32.HI R9, RZ, 0x1f, R55 ;  /* 0x0000001fff097819 */ /* 0x000fe20000011437 */
[----:B------:R-:W-:Y:S01]  /*14a0*/  IMAD.MOV.U32 R0, RZ, RZ, R10 ;  /* 0x000000ffff007224 */ /* 0x000fe200078e000a */
[----:B------:R-:W-:Y:S01]  /*14b0*/  ISETP.GT.OR P1, PT, R231, 0x3f, P1 ;  /* 0x0000003fe700780c */ /* 0x000fe20000f24670 */
[----:B------:R-:W-:Y:S01]  /*14c0*/  @P5 IMAD.HI.U32 R6, R10, c[0x0][0x2bc], RZ ;  /* 0x0000af000a065a27 */ /* 0x000fe200078e00ff */
[----:B------:R-:W-:Y:S01]  /*14d0*/  LEA.HI R9, R9, R55, RZ, 0x3 ;  /* 0x0000003709097211 */ /* 0x000fe200078f18ff */
[----:B------:R-:W-:Y:S02]  /*14e0*/  STL.64 [R1], R160 ;  /* 0x000000a001007387 */ /* 0x000fe40000100a00 */
[----:B------:R-:W-:Y:S01]  /*14f0*/  IMAD.IADD R158, R161, 0x1, R8 ;  /* 0x00000001a19e7824 */ /* 0x000fe200078e0208 */
[----:B------:R-:W-:Y:S01]  /*1500*/  @P5 SHF.R.U32.HI R0, RZ, c[0x0][0x2c0], R6 ;  /* 0x0000b000ff005a19 */ /* 0x000fe20000011606 */
[----:B------:R-:W-:Y:S01]  /*1510*/  IMAD.MOV.U32 R222, RZ, RZ, RZ ;  /* 0x000000ffffde7224 */ /* 0x000fe200078e00ff */
[----:B------:R-:W-:-:S02]  /*1520*/  SHF.R.S32.HI R6, RZ, 0x1f, R19 ;  /* 0x0000001fff067819 */ /* 0x000fc40000011413 */
[----:B------:R-:W-:Y:S01]  /*1530*/  LOP3.LUT R189, R9, 0xfffffff8, RZ, 0xc0, !PT ;  /* 0xfffffff809bd7812 */ /* 0x000fe200078ec0ff */
[----:B------:R-:W-:Y:S01]  /*1540*/  IMAD.WIDE.U32 R156, R49, c[0x0][0x1e8], RZ ;  /* 0x00007a00319c7a25 */ /* 0x000fe200078e00ff */
[----:B------:R-:W-:Y:S01]  /*1550*/  LEA.HI R5, R6, R19, RZ, 0x3 ;  /* 0x0000001306057211 */ /* 0x000fe200078f18ff */
[----:B------:R-:W-:Y:S02]  /*1560*/  STL [R1+0x8], R158 ;  /* 0x0000089e01007387 */ /* 0x000fe40000100800 */
[--C-:B---3--:R-:W-:Y:S01]  /*1570*/  @!P0 IMAD.WIDE R6, R60, 0x2, R2.reuse ;  /* 0x000000023c068825 */ /* 0x108fe200078e0202 */
[----:B------:R-:W-:Y:S02]  /*1580*/  LOP3.LUT R190, R5, 0xfffffff8, RZ, 0xc0, !PT ;  /* 0xfffffff805be7812 */ /* 0x000fe400078ec0ff */
[----:B------:R-:W-:Y:S02]  /*1590*/  @!P1 IADD3 R5, P5, R0, R160, RZ ;  /* 0x000000a000059210 */ /* 0x000fe40007fbe0ff */
[----:B------:R-:W-:Y:S01]  /*15a0*/  @!PT LDS RZ, [RZ] ;  /* 0x00000000fffff984 */ /* 0x000fe20000000800 */
[----:B------:R3:W-:Y:S01]  /*15b0*/  @!P0 LDGSTS.E.BYPASS.LTC128B.128 [R221+0x7900], [R6.64], !P4 ;  /* 0x0790000006dd8fae */ /* 0x0007e2000e101d46 */
[----:B------:R-:W-:-:S04]  /*15c0*/  @!P0 IMAD.WIDE R8, R190, 0x2, R2 ;  /* 0x00000002be088825 */ /* 0x000fc800078e0202 */
[----:B------:R-:W-:Y:S01]  /*15d0*/  @!P0 IMAD.WIDE R2, R189, 0x2, R2 ;  /* 0x00000002bd028825 */ /* 0x000fe200078e0202 */
[----:B------:R4:W-:Y:S04]  /*15e0*/  @!P0 LDGSTS.E.BYPASS.LTC128B.128 [R221+0x9900], [R8.64], !P3 ;  /* 0x0990000008dd8fae */ /* 0x0009e8000d901d46 */
[----:B------:R1:W-:Y:S04]  /*15f0*/  @!P0 LDGSTS.E.BYPASS.LTC128B.128 [R221+0xb900], [R2.64], !P2 ;  /* 0x0b90000002dd8fae */ /* 0x0003e8000d101d46 */
[----:B------:R-:W0:Y:S01]  /*1600*/  LDGDEPBAR ;  /* 0x00000000000079af */ /* 0x000e220000000000 */
[----:B---3--:R-:W-:-:S02]  /*1610*/  @!P1 LEA.HI.X.SX32 R7, R0, R158, 0x1, P5 ;  /* 0x0000009e00079211 */ /* 0x008fc400028f0eff */
[----:B------:R-:W-:-:S04]  /*1620*/  @!P1 LEA R6, P4, R5, c[0x0][0x2a0], 0x2 ;  /* 0x0000a80005069a11 */ /* 0x000fc800078810ff */
[----:B------:R-:W-:Y:S01]  /*1630*/  @!P1 LEA.HI.X R7, R5, c[0x0][0x2a4], R7, 0x2, P4 ;  /* 0x0000a90005079a11 */ /* 0x000fe200020f1407 */
[----:B------:R-:W-:Y:S06]  /*1640*/  BAR.SYNC.DEFER_BLOCKING 0x0 ;  /* 0x0000000000007b1d */ /* 0x000fec0000010000 */
[----:B------:R-:W4:Y:S01]  /*1650*/  @!P1 LDG.E R222, [R6.64] ;  /* 0x0000000606de9981 */ /* 0x000f22000c1e1900 */
[----:B------:R-:W-:Y:S01]  /*1660*/  IMAD.MOV R0, RZ, RZ, -R0 ;  /* 0x000000ffff007224 */ /* 0x000fe200078e0a00 */
[----:B------:R-:W-:Y:S02]  /*1670*/  SHF.R.S32.HI R14, RZ, 0x4, R20 ;  /* 0x00000004ff0e7819 */ /* 0x000fe40000011414 */
[----:B-12---:R-:W-:Y:S01]  /*1680*/  LOP3.LUT R12, R24, 0xfffffff8, RZ, 0xc0, !PT ;  /* 0xfffffff8180c7812 */ /* 0x006fe200078ec0ff */
[----:B------:R-:W-:Y:S01]  /*1690*/  IMAD R223, R0, c[0x0][0x2b8], R10 ;  /* 0x0000ae0000df7a24 */ /* 0x000fe200078e020a */
[----:B------:R-:W-:Y:S01]  /*16a0*/  ISETP.GE.AND P6, PT, R60, c[0x0][0x1d4], PT ;  /* 0x000075003c007a0c */ /* 0x000fe20003fc6270 */
[----:B------:R-:W-:Y:S01]  /*16b0*/  IMAD.WIDE.U32 R24, R49, c[0x0][0x210], RZ ;  /* 0x0000840031187a25 */ /* 0x000fe200078e00ff */
[----:B------:R-:W-:-:S02]  /*16c0*/  ISETP.GE.AND P5, PT, R19, c[0x0][0x1d4], PT ;  /* 0x0000750013007a0c */ /* 0x000fc40003fa6270 */
[----:B------:R-:W-:Y:S01]  /*16d0*/  SHF.R.S32.HI R5, RZ, 0x1f, R223 ;  /* 0x0000001fff057819 */ /* 0x000fe200000114df */
[----:B------:R-:W-:Y:S01]  /*16e0*/  IMAD.WIDE.U32 R2, R223, c[0x0][0x1e0], RZ ;  /* 0x00007800df027a25 */ /* 0x000fe200078e00ff */
[----:B------:R-:W-:Y:S02]  /*16f0*/  SHF.R.S32.HI R10, RZ, 0x1f, R18 ;  /* 0x0000001fff0a7819 */ /* 0x000fe40000011412 */
[----:B------:R-:W-:Y:S01]  /*1700*/  ISETP.GE.AND P4, PT, R55, c[0x0][0x1d4], PT ;  /* 0x0000750037007a0c */ /* 0x000fe20003f86270 */
[C---:B------:R-:W-:Y:S01]  /*1710*/  IMAD R0, R5.reuse, c[0x0][0x1e0], RZ ;  /* 0x0000780005007a24 */ /* 0x040fe200078e02ff */
[----:B------:R-:W-:Y:S01]  /*1720*/  ISETP.GE.AND P2, PT, R60, c[0x0][0x1d4], PT ;  /* 0x000075003c007a0c */ /* 0x000fe20003f46270 */
[----:B------:R-:W-:Y:S01]  /*1730*/  IMAD R5, R5, c[0x0][0x208], RZ ;  /* 0x0000820005057a24 */ /* 0x000fe200078e02ff */
[----:B------:R-:W-:Y:S01]  /*1740*/  SHF.R.S32.HI R155, RZ, 0x1f, R60 ;  /* 0x0000001fff9b7819 */ /* 0x000fe2000001143c */
[C---:B------:R-:W-:Y:S01]  /*1750*/  IMAD R0, R223.reuse, c[0x0][0x1e4], R0 ;  /* 0x00007900df007a24 */ /* 0x040fe200078e0200 */
[----:B------:R-:W-:Y:S01]  /*1760*/  SHF.R.S32.HI R154, RZ, 0x1f, R190 ;  /* 0x0000001fff9a7819 */ /* 0x000fe200000114be */
[----:B------:R-:W-:Y:S01]  /*1770*/  IMAD R5, R223, c[0x0][0x20c], R5 ;  /* 0x00008300df057a24 */ /* 0x000fe200078e0205 */
[----:B------:R-:W-:Y:S01]  /*1780*/  SHF.R.S32.HI R152, RZ, 0x1f, R189 ;  /* 0x0000001fff987819 */ /* 0x000fe200000114bd */
[----:B------:R-:W-:-:S02]  /*1790*/  IMAD.IADD R3, R3, 0x1, R0 ;  /* 0x0000000103037824 */ /* 0x000fc400078e0200 */
[----:B------:R-:W-:Y:S02]  /*17a0*/  IMAD R0, R52, c[0x0][0x1e8], RZ ;  /* 0x00007a0034007a24 */ /* 0x000fe400078e02ff */
[----:B------:R-:W-:Y:S02]  /*17b0*/  IMAD.IADD R12, R153, 0x1, -R12 ;  /* 0x00000001990c7824 */ /* 0x000fe400078e0a0c */
[----:B------:R-:W-:-:S03]  /*17c0*/  IMAD R0, R49, c[0x0][0x1ec], R0 ;  /* 0x00007b0031007a24 */ /* 0x000fc600078e0200 */
[----:B------:R-:W-:Y:S01]  /*17d0*/  LEA.HI R13, R12, R12, RZ, 0x1 ;  /* 0x0000000c0c0d7211 */ /* 0x000fe200078f08ff */
[----:B------:R-:W-:Y:S01]  /*17e0*/  IMAD.IADD R252, R157, 0x1, R0 ;  /* 0x000000019dfc7824 */ /* 0x000fe200078e0200 */
[----:B----4-:R-:W-:Y:S01]  /*17f0*/  SHF.R.S32.HI R9, RZ, 0x1f, R222 ;  /* 0x0000001fff097819 */ /* 0x010fe200000114de */
[----:B------:R-:W-:-:S04]  /*1800*/  IMAD.WIDE.U32 R6, R222, c[0x0][0x1f0], R2 ;  /* 0x00007c00de067a25 */ /* 0x000fc800078e0002 */
[----:B------:R-:W-:Y:S01]  /*1810*/  IMAD R8, R9, c[0x0][0x1f0], RZ ;  /* 0x00007c0009087a24 */ /* 0x000fe200078e02ff */
[----:B------:R-:W-:Y:S01]  /*1820*/  IADD3 R0, P0, R156, R6, RZ ;  /* 0x000000069c007210 */ /* 0x000fe20007f1e0ff */
[----:B------:R-:W-:-:S04]  /*1830*/  IMAD.WIDE.U32 R2, R223, c[0x0][0x208], RZ ;  /* 0x00008200df027a25 */ /* 0x000fc800078e00ff */
[----:B------:R-:W-:Y:S02]  /*1840*/  IMAD R8, R222, c[0x0][0x1f4], R8 ;  /* 0x00007d00de087a24 */ /* 0x000fe400078e0208 */
[----:B------:R-:W-:Y:S01]  /*1850*/  IMAD.IADD R3, R3, 0x1, R5 ;  /* 0x0000000103037824 */ /* 0x000fe200078e0205 */
[----:B------:R-:W-:Y:S02]  /*1860*/  LOP3.LUT R5, R15, 0x7fffffe, RZ, 0xc0, !PT ;  /* 0x07fffffe0f057812 */ /* 0x000fe400078ec0ff */
[----:B------:R-:W-:Y:S01]  /*1870*/  IADD3.X R6, R252, R7, R8, P0, !PT ;  /* 0x00000007fc067210 */ /* 0x000fe200007fe408 */
[----:B------:R-:W-:Y:S01]  /*1880*/  IMAD.WIDE.U32 R2, R222, c[0x0][0x218], R2 ;  /* 0x00008600de027a25 */ /* 0x000fe200078e0002 */
[----:B------:R-:W-:Y:S02]  /*1890*/  LEA R16, P0, R0, c[0x0][0x1c8], 0x1 ;  /* 0x0000720000107a11 */ /* 0x000fe400078008ff */
[----:B------:R-:W-:Y:S01]  /*18a0*/  LEA.HI R8, R20, R14, RZ, 0x1 ;  /* 0x0000000e14087211 */ /* 0x000fe200078f08ff */
[----:B------:R-:W-:Y:S01]  /*18b0*/  IMAD.IADD R136, R18, 0x1, -R5 ;  /* 0x0000000112887824 */ /* 0x000fe200078e0a05 */
[----:B------:R-:W-:-:S02]  /*18c0*/  LEA.HI.X R15, R0, c[0x0][0x1cc], R6, 0x1, P0 ;  /* 0x00007300000f7a11 */ /* 0x000fc400000f0c06 */
[----:B------:R-:W-:Y:S01]  /*18d0*/  LEA R0, R159, 0xffffffc0, 0x6 ;  /* 0xffffffc09f007811 */ /* 0x000fe200078e30ff */
[----:B------:R-:W-:Y:S01]  /*18e0*/  SHFL.IDX PT, R6, R16, RZ, 0x1c1f ;  /* 0x001c1fff10067589 */ /* 0x000fe200000e0000 */
[----:B------:R-:W-:Y:S02]  /*18f0*/  LOP3.LUT R8, R8, 0xfffffffe, RZ, 0xc0, !PT ;  /* 0xfffffffe08087812 */ /* 0x000fe400078ec0ff */
[----:B------:R-:W-:Y:S01]  /*1900*/  LEA.HI R20, R10, R18, RZ, 0x3 ;  /* 0x000000120a147211 */ /* 0x000fe200078f18ff */
[----:B------:R-:W1:Y:S01]  /*1910*/  SHFL.IDX PT, R7, R15, RZ, 0x1c1f ;  /* 0x001c1fff0f077589 */ /* 0x000e6200000e0000 */
[----:B------:R-:W-:Y:S02]  /*1920*/  IMAD.IADD R137, R61, 0x1, -R0 ;  /* 0x000000013d897824 */ /* 0x000fe400078e0a00 */
[----:B------:R-:W-:Y:S02]  /*1930*/  IMAD R0, R52, c[0x0][0x210], RZ ;  /* 0x0000840034007a24 */ /* 0x000fe400078e02ff */
[----:B------:R-:W-:-:S02]  /*1940*/  IMAD.IADD R54, R137, 0x1, -R17 ;  /* 0x0000000189367824 */ /* 0x000fc400078e0a11 */
[----:B------:R-:W-:Y:S02]  /*1950*/  IMAD R5, R49, c[0x0][0x214], R0 ;  /* 0x0000850031057a24 */ /* 0x000fe400078e0200 */
[----:B------:R-:W-:Y:S01]  /*1960*/  IMAD R0, R9, c[0x0][0x218], RZ ;  /* 0x0000860009007a24 */ /* 0x000fe200078e02ff */
[----:B------:R-:W-:Y:S01]  /*1970*/  ISETP.GE.AND P1, PT, R54, 0x1, PT ;  /* 0x000000013600780c */ /* 0x000fe20003f26270 */
[----:B------:R-:W-:Y:S01]  /*1980*/  IMAD.IADD R11, R25, 0x1, R5 ;  /* 0x00000001190b7824 */ /* 0x000fe200078e0205 */
[----:B------:R-:W-:Y:S01]  /*1990*/  IADD3 R5, P0, R24, R2, RZ ;  /* 0x0000000218057210 */ /* 0x000fe20007f1e0ff */
[----:B------:R-:W-:Y:S02]  /*19a0*/  IMAD R0, R222, c[0x0][0x21c], R0 ;  /* 0x00008700de007a24 */ /* 0x000fe400078e0200 */
[----:B------:R-:W-:-:S03]  /*19b0*/  IMAD.IADD R14, R14, 0x1, -R8 ;  /* 0x000000010e0e7824 */ /* 0x000fc600078e0a08 */
[----:B------:R-:W-:Y:S02]  /*19c0*/  IADD3.X R0, R11, R3, R0, P0, !PT ;  /* 0x000000030b007210 */ /* 0x000fe400007fe400 */
[----:B------:R-:W-:Y:S02]  /*19d0*/  LEA R10, P0, R5, c[0x0][0x1f8], 0x1 ;  /* 0x00007e00050a7a11 */ /* 0x000fe400078008ff */
[----:B------:R-:W-:Y:S01]  /*19e0*/  LOP3.LUT R11, R13, 0x7fffffe, RZ, 0xc0, !PT ;  /* 0x07fffffe0d0b7812 */ /* 0x000fe200078ec0ff */
[----:B-1----:R-:W-:Y:S01]  /*19f0*/  @P1 IMAD.WIDE R8, R60, 0x2, R6 ;  /* 0x000000023c081825 */ /* 0x002fe200078e0206 */
[----:B------:R-:W-:Y:S01]  /*1a00*/  LEA.HI.X R0, R5, c[0x0][0x1fc], R0, 0x1, P0 ;  /* 0x00007f0005007a11 */ /* 0x000fe200000f0c00 */
[----:B------:R-:W-:Y:S01]  /*1a10*/  SHFL.IDX PT, R17, R10, RZ, 0x1c1f ;  /* 0x001c1fff0a117589 */ /* 0x000fe200000e0000 */
[----:B------:R-:W-:Y:S01]  /*1a20*/  ISETP.GT.AND P0, PT, R54, 0x20, PT ;  /* 0x000000203600780c */ /* 0x000fe20003f04270 */
[----:B------:R-:W-:Y:S02]  /*1a30*/  @P1 IMAD.WIDE R2, R190, 0x2, R6 ;  /* 0x00000002be021825 */ /* 0x000fe400078e0206 */
[----:B------:R1:W-:Y:S02]  /*1a40*/  @P1 LDGSTS.E.BYPASS.LTC128B.128 [R221+0x3100], [R8.64], !P6 ;  /* 0x0310000008dd1fae */ /* 0x0003e4000f101d46 */
[----:B------:R-:W-:-:S02]  /*1a50*/  IMAD.IADD R18, R12, 0x1, -R11 ;  /* 0x000000010c127824 */ /* 0x000fc400078e0a0b */
[----:B------:R2:W-:Y:S01]  /*1a60*/  @P1 LDGSTS.E.BYPASS.LTC128B.128 [R221+0x4100], [R2.64], !P5 ;  /* 0x0410000002dd1fae */ /* 0x0005e2000e901d46 */
[----:B------:R-:W-:Y:S02]  /*1a70*/  IMAD.SHL.U32 R5, R21, 0x40, RZ ;  /* 0x0000004015057824 */ /* 0x000fe400078e00ff */
[----:B------:R-:W-:Y:S01]  /*1a80*/  @P1 IMAD.WIDE R6, R189, 0x2, R6 ;  /* 0x00000002bd061825 */ /* 0x000fe200078e0206 */
[----:B------:R-:W-:Y:S02]  /*1a90*/  SHFL.IDX PT, R12, R0, RZ, 0x1c1f ;  /* 0x001c1fff000c7589 */ /* 0x000fe400000e0000 */
[----:B------:R-:W-:Y:S01]  /*1aa0*/  LOP3.LUT R5, R5, 0xc0, RZ, 0xc0, !PT ;  /* 0x000000c005057812 */ /* 0x000fe200078ec0ff */
[C---:B------:R-:W-:Y:S01]  /*1ab0*/  IMAD R18, R14.reuse, 0x8, R18 ;  /* 0x000000080e127824 */ /* 0x040fe200078e0212 */
        /* <DEDUP_REMOVED lines=11> */
[C---:B------:R-:W-:Y:S01]  /*1b70*/  LOP3.LUT P3, RZ, R0.reuse, 0x2, RZ, 0xc0, !PT ;  /* 0x0000000200ff7812 */ /* 0x040fe2000786c0ff */
[----:B------:R-:W-:-:S05]  /*1b80*/  IMAD.SHL.U32 R0, R0, 0x40, RZ ;  /* 0x0000004000007824 */ /* 0x000fca00078e00ff */
[----:B------:R-:W-:-:S04]  /*1b90*/  LOP3.LUT R0, R0, 0xc0, RZ, 0xc0, !PT ;  /* 0x000000c000007812 */ /* 0x000fc800078ec0ff */
[----:B------:R-:W-:Y:S02]  /*1ba0*/  LOP3.LUT R5, R0, 0x8, R9, 0xf8, !PT ;  /* 0x0000000800057812 */ /* 0x000fe400078ef809 */
[----:B------:R-:W-:-:S04]  /*1bb0*/  SHF.R.U32.HI R0, RZ, 0x3, R0 ;  /* 0x00000003ff007819 */ /* 0x000fc80000011600 */
[----:B------:R-:W-:Y:S01]  /*1bc0*/  LOP3.LUT R5, R5, R0, RZ, 0x3c, !PT ;  /* 0x0000000005057212 */ /* 0x000fe200078e3cff */
[----:B------:R-:W-:Y:S02]  /*1bd0*/  IMAD.SHL.U32 R0, R20, 0x20, RZ ;  /* 0x0000002014007824 */ /* 0x000fe400078e00ff */
[----:B----4-:R-:W-:-:S03]  /*1be0*/  @P0 IMAD.WIDE R6, R60, 0x2, R2 ;  /* 0x000000023c060825 */ /* 0x010fc600078e0202 */
[----:B------:R-:W-:Y:S01]  /*1bf0*/  LOP3.LUT R62, R0, 0xffffff00, RZ, 0xc0, !PT ;  /* 0xffffff00003e7812 */ /* 0x000fe200078ec0ff */
[--C-:B------:R-:W-:Y:S01]  /*1c00*/  @P0 IMAD.WIDE R8, R190, 0x2, R2.reuse ;  /* 0x00000002be080825 */ /* 0x100fe200078e0202 */
[----:B------:R1:W-:Y:S03]  /*1c10*/  @P0 LDGSTS.E.BYPASS.LTC128B.128 [R221+0x3900], [R6.64], !P6 ;  /* 0x0390000006dd0fae */ /* 0x0003e6000f101d46 */
[----:B------:R-:W-:Y:S01]  /*1c20*/  @P0 IMAD.WIDE R2, R189, 0x2, R2 ;  /* 0x00000002bd020825 */ /* 0x000fe200078e0202 */
[----:B------:R2:W-:Y:S03]  /*1c30*/  @P0 LDGSTS.E.BYPASS.LTC128B.128 [R221+0x4900], [R8.64], !P5 ;  /* 0x0490000008dd0fae */ /* 0x0005e6000e901d46 */
[----:B------:R-:W-:Y:S01]  /*1c40*/  IMAD.WIDE R14, R60, 0x2, RZ ;  /* 0x000000023c0e7825 */ /* 0x000fe200078e02ff */
[----:B------:R3:W-:Y:S03]  /*1c50*/  @P0 LDGSTS.E.BYPASS.LTC128B.128 [R221+0x5900], [R2.64], !P4 ;  /* 0x0590000002dd0fae */ /* 0x0007e6000e101d46 */
[----:B------:R-:W-:Y:S01]  /*1c60*/  IMAD R0, R23, 0x200, R62 ;  /* 0x0000020017007824 */ /* 0x000fe200078e023e */
[----:B------:R-:W0:Y:S01]  /*1c70*/  LDGDEPBAR ;  /* 0x00000000000079af */ /* 0x000e220000000000 */
[----:B------:R-:W-:-:S02]  /*1c80*/  IADD3 R58, P1, R17, R14, RZ ;  /* 0x0000000e113a7210 */ /* 0x000fc40007f3e0ff */
[----:B------:R-:W-:-:S03]  /*1c90*/  IMAD R0, R136, 0x20, R0 ;  /* 0x0000002088007824 */ /* 0x000fc600078e0200 */
[----:B------:R-:W-:Y:S01]  /*1ca0*/  IMAD.X R59, R12, 0x1, R15, P1 ;  /* 0x000000010c3b7824 */ /* 0x000fe200008e060f */
[----:B------:R-:W-:Y:S02]  /*1cb0*/  IADD3 R56, P1, R14, R10, RZ ;  /* 0x0000000a0e387210 */ /* 0x000fe40007f3e0ff */
[----:B------:R-:W-:-:S03]  /*1cc0*/  IADD3 R0, R63, R0, RZ ;  /* 0x000000003f007210 */ /* 0x000fc60007ffe0ff */
[----:B------:R-:W-:Y:S02]  /*1cd0*/  IMAD.X R57, R15, 0x1, R11, P1 ;  /* 0x000000010f397824 */ /* 0x000fe400008e060b */
[----:B------:R-:W-:Y:S02]  /*1ce0*/  IMAD.SHL.U32 R219, R0, 0x2, RZ ;  /* 0x0000000200db7824 */ /* 0x000fe400078e00ff */
[----:B-1----:R-:W-:-:S04]  /*1cf0*/  IMAD.WIDE R6, R190, 0x2, RZ ;  /* 0x00000002be067825 */ /* 0x002fc800078e02ff */
[----:B--2---:R-:W-:Y:S01]  /*1d00*/  IMAD.WIDE R8, R189, 0x2, RZ ;  /* 0x00000002bd087825 */ /* 0x004fe200078e02ff */
[----:B------:R-:W-:Y:S02]  /*1d10*/  IADD3 R52, P1, R17, R6, RZ ;  /* 0x0000000611347210 */ /* 0x000fe40007f3e0ff */
[----:B------:R-:W-:Y:S01]  /*1d20*/  IADD3 R50, P0, R6, R10, RZ ;  /* 0x0000000a06327210 */ /* 0x000fe20007f1e0ff */
[----:B------:R-:W-:-:S04]  /*1d30*/  DEPBAR.LE SB0, 0x1 ;  /* 0x000080400000791a */ /* 0x000fc80000000000 */
[----:B------:R-:W-:-:S04]  /*1d40*/  DEPBAR.LE SB0, 0x0 ;  /* 0x000080000000791a */ /* 0x000fc80000000000 */
[----:B------:R-:W-:Y:S01]  /*1d50*/  BAR.SYNC.DEFER_BLOCKING 0x0 ;  /* 0x0000000000007b1d */ /* 0x000fe20000010000 */
[----:B---3--:R-:W-:Y:S02]  /*1d60*/  IMAD.U32 R3, R18, 0x20, R5 ;  /* 0x0000002012037824 */ /* 0x008fe400078e0005 */
[C---:B------:R-:W-:Y:S01]  /*1d70*/  IMAD.X R53, R12.reuse, 0x1, R7, P1 ;  /* 0x000000010c357824 */ /* 0x040fe200008e0607 */
[----:B------:R-:W-:Y:S01]  /*1d80*/  IADD3 R48, P1, R17, R8, RZ ;  /* 0x0000000811307210 */ /* 0x000fe20007f3e0ff */
[----:B------:R-:W-:Y:S02]  /*1d90*/  IMAD.SHL.U32 R139, R3, 0x2, RZ ;  /* 0x00000002038b7824 */ /* 0x000fe400078e00ff */
[----:B------:R-:W-:Y:S02]  /*1da0*/  IMAD.MOV.U32 R2, RZ, RZ, 0x10 ;  /* 0x00000010ff027424 */ /* 0x000fe400078e00ff */
[----:B------:R-:W-:Y:S01]  /*1db0*/  IMAD.X R49, R12, 0x1, R9, P1 ;  /* 0x000000010c317824 */ /* 0x000fe200008e0609 */
[----:B------:R-:W-:Y:S01]  /*1dc0*/  ISETP.GE.AND P1, PT, R19, c[0x0][0x1d4], PT ;  /* 0x0000750013007a0c */ /* 0x000fe20003f26270 */
[----:B------:R-:W-:Y:S01]  /*1dd0*/  IMAD.X R51, R7, 0x1, R11, P0 ;  /* 0x0000000107337824 */ /* 0x000fe200000e060b */
[----:B------:R-:W-:Y:S01]  /*1de0*/  IADD3 R6, P0, R8, R10, RZ ;  /* 0x0000000a08067210 */ /* 0x000fe20007f1e0ff */
[----:B------:R-:W-:Y:S01]  /*1df0*/  IMAD R220, R4, 0x2, R219 ;  /* 0x0000000204dc7824 */ /* 0x000fe200078e02db */
[----:B------:R-:W-:-:S03]  /*1e00*/  SEL R2, R2, 0xfffffff0, !P3 ;  /* 0xfffffff002027807 */ /* 0x000fc60005800000 */
[----:B------:R-:W-:Y:S01]  /*1e10*/  IMAD.X R7, R9, 0x1, R11, P0 ;  /* 0x0000000109077824 */ /* 0x000fe200000e060b */
[----:B------:R-:W-:Y:S01]  /*1e20*/  ISETP.LT.OR P0, PT, R54, 0x1, P2 ;  /* 0x000000013600780c */ /* 0x000fe20001701670 */
[----:B------:R-:W-:Y:S01]  /*1e30*/  IMAD R0, R2, 0x2, R139 ;  /* 0x0000000202007824 */ /* 0x000fe200078e028b */
[C---:B------:R-:W-:Y:S01]  /*1e40*/  ISETP.LT.OR P2, PT, R54.reuse, 0x21, P2 ;  /* 0x000000213600780c */ /* 0x040fe20001741670 */
[----:B------:R-:W-:Y:S04]  /*1e50*/  LDSM.16.M88.4 R16, [R219+0x7100] ;  /* 0x00710000db10783b */ /* 0x000fe80000000200 */
[----:B------:R-:W1:Y:S04]  /*1e60*/  LDSM.16.M88.4 R36, [R139+0x3100] ;  /* 0x003100008b24783b */ /* 0x000e680000000200 */
[----:B------:R-:W2:Y:S04]  /*1e70*/  LDSM.16.M88.4 R20, [R219+0x6100] ;  /* 0x00610000db14783b */ /* 0x000ea80000000200 */
[----:B------:R-:W3:Y:S04]  /*1e80*/  LDSM.16.M88.4 R32, [R139+0x3500] ;  /* 0x003500008b20783b */ /* 0x000ee80000000200 */
[----:B------:R-:W4:Y:S04]  /*1e90*/  LDSM.16.M88.4 R28, [R139+0x3900] ;  /* 0x003900008b1c783b */ /* 0x000f280000000200 */
[----:B------:R-:W2:Y:S04]  /*1ea0*/  LDSM.16.M88.4 R24, [R139+0x3d00] ;  /* 0x003d00008b18783b */ /* 0x000ea80000000200 */
[----:B------:R-:W-:Y:S04]  /*1eb0*/  LDSM.16.M88.4 R40, [R0+0x3500] ;  /* 0x003500000028783b */ /* 0x000fe80000000200 */
[----:B------:R-:W3:Y:S04]  /*1ec0*/  LDSM.16.M88.4 R8, [R220+0x7100] ;  /* 0x00710000dc08783b */ /* 0x000ee80000000200 */
[----:B------:R-:W3:Y:S04]  /*1ed0*/  LDSM.16.M88.4 R44, [R0+0x3100] ;  /* 0x00310000002c783b */ /* 0x000ee80000000200 */
[----:B------:R-:W3:Y:S04]  /*1ee0*/  LDSM.16.M88.4 R64, [R0+0x3900] ;  /* 0x003900000040783b */ /* 0x000ee80000000200 */
[----:B------:R4:W3:Y:S04]  /*1ef0*/  LDSM.16.M88.4 R68, [R0+0x3d00] ;  /* 0x003d00000044783b */ /* 0x0008e80000000200 */
        /* <DEDUP_REMOVED lines=8> */
[----:B------:R-:W-:Y:S08]  /*1f80*/  HMMA.16816.F32 R108, R16, R38, RZ ;  /* 0x00000026106c723c */ /* 0x000ff000000018ff */
[----:B--2---:R-:W-:Y:S01]  /*1f90*/  HMMA.16816.F32 R96, R20, R36, RZ ;  /* 0x000000241460723c */ /* 0x004fe200000018ff */
[----:B------:R2:W-:Y:S01]  /*1fa0*/  LDGSTS.E.BYPASS.LTC128B.128 [R221+0x1100], [R52.64], !P0 ;  /* 0x0110000034dd7fae */ /* 0x0005e2000c101d46 */
[----:B------:R-:W-:-:S02]  /*1fb0*/  ISETP.GE.AND P0, PT, R55, c[0x0][0x1d4], PT ;  /* 0x0000750037007a0c */ /* 0x000fc40003f06270 */
[----:B----4-:R-:W-:Y:S02]  /*1fc0*/  IADD3 R0, R139, 0x3100, RZ ;  /* 0x000031008b007810 */ /* 0x010fe40007ffe0ff */
[C---:B------:R-:W-:Y:S02]  /*1fd0*/  ISETP.LT.OR P3, PT, R54.reuse, 0x1, P0 ;  /* 0x000000013600780c */ /* 0x040fe40000761670 */
[----:B------:R-:W-:Y:S01]  /*1fe0*/  HMMA.16816.F32 R92, R20, R38, RZ ;  /* 0x00000026145c723c */ /* 0x000fe200000018ff */
[----:B------:R-:W-:Y:S01]  /*1ff0*/  ISETP.LT.OR P0, PT, R54, 0x21, P0 ;  /* 0x000000213600780c */ /* 0x000fe20000701670 */
[----:B------:R-:W-:Y:S02]  /*2000*/  IMAD R218, R2, 0x2, R0 ;  /* 0x0000000202da7824 */ /* 0x000fe400078e0200 */
[----:B------:R-:W-:-:S04]  /*2010*/  IMAD R0, R136, 0x20, R62 ;  /* 0x0000002088007824 */ /* 0x000fc800078e023e */
[----:B---3--:R-:W-:Y:S01]  /*2020*/  HMMA.16816.F32 R80, R16, R32, RZ ;  /* 0x000000201050723c */ /* 0x008fe200000018ff */
[----:B------:R-:W-:Y:S02]  /*2030*/  IMAD.IADD R0, R63, 0x1, R0 ;  /* 0x000000013f007824 */ /* 0x000fe400078e0200 */
[----:B------:R3:W-:Y:S01]  /*2040*/  LDGSTS.E.BYPASS.LTC128B.128 [R221+0x2100], [R48.64], !P3 ;  /* 0x0210000030dd7fae */ /* 0x0007e2000d901d46 */
[----:B------:R-:W-:-:S03]  /*2050*/  ISETP.GT.AND P3, PT, R231, 0x3f, PT ;  /* 0x0000003fe700780c */ /* 0x000fc60003f64270 */
[----:B------:R1:W-:Y:S01]  /*2060*/  LDGSTS.E.BYPASS.LTC128B.128 [R221+0x900], [R56.64], !P2 ;  /* 0x0090000038dd7fae */ /* 0x0003e2000d101d46 */
[----:B------:R-:W-:Y:S01]  /*2070*/  HMMA.16816.F32 R116, R16, R34, RZ ;  /* 0x000000221074723c */ /* 0x000fe200000018ff */
[----:B------:R-:W-:Y:S02]  /*2080*/  ISETP.GE.AND P2, PT, R61, 0x41, PT ;  /* 0x000000413d00780c */ /* 0x000fe40003f46270 */
[----:B------:R3:W-:Y:S04]  /*2090*/  LDGSTS.E.BYPASS.LTC128B.128 [R221+0x1900], [R50.64], !P1 ;  /* 0x0190000032dd7fae */ /* 0x0007e8000c901d46 */
[----:B------:R4:W-:Y:S01]  /*20a0*/  LDGSTS.E.BYPASS.LTC128B.128 [R221+0x2900], [R6.64], !P0 ;  /* 0x0290000006dd7fae */ /* 0x0009e2000c101d46 */
[C---:B------:R-:W-:Y:S03]  /*20b0*/  HMMA.16816.F32 R36, R20.reuse, R32, RZ ;  /* 0x000000201424723c */ /* 0x040fe600000018ff */
[----:B--2---:R-:W-:Y:S04]  /*20c0*/  LDSM.16.M88.4 R52, [R139+0x4500] ;  /* 0x004500008b34783b */ /* 0x004fe80000000200 */
[----:B------:R-:W0:Y:S01]  /*20d0*/  LDGDEPBAR ;  /* 0x00000000000079af */ /* 0x000e220000000000 */
[----:B------:R-:W-:Y:S08]  /*20e0*/  HMMA.16816.F32 R88, R20, R34, RZ ;  /* 0x000000221458723c */ /* 0x000ff000000018ff */
[C---:B------:R-:W-:Y:S01]  /*20f0*/  HMMA.16816.F32 R76, R16.reuse, R28, RZ ;  /* 0x0000001c104c723c */ /* 0x040fe200000018ff */
[----:B-1----:R-:W-:Y:S04]  /*2100*/  LDSM.16.M88.4 R56, [R139+0x4100] ;  /* 0x004100008b38783b */ /* 0x002fe80000000200 */
[----:B---3--:R-:W-:Y:S03]  /*2110*/  LDSM.16.M88.4 R48, [R218+0x1800] ;  /* 0x00180000da30783b */ /* 0x008fe60000000200 */
[----:B------:R-:W-:Y:S08]  /*2120*/  HMMA.16816.F32 R112, R16, R30, RZ ;  /* 0x0000001e1070723c */ /* 0x000ff000000018ff */
[C---:B------:R-:W-:Y:S08]  /*2130*/  HMMA.16816.F32 R32, R20.reuse, R28, RZ ;  /* 0x0000001c1420723c */ /* 0x040ff000000018ff */
[----:B------:R-:W-:Y:S08]  /*2140*/  HMMA.16816.F32 R104, R20, R30, RZ ;  /* 0x0000001e1468723c */ /* 0x000ff000000018ff */
[C---:B------:R-:W-:Y:S08]  /*2150*/  HMMA.16816.F32 R72, R16.reuse, R24, RZ ;  /* 0x000000181048723c */ /* 0x040ff000000018ff */
[----:B------:R-:W-:Y:S01]  /*2160*/  HMMA.16816.F32 R100, R16, R26, RZ ;  /* 0x0000001a1064723c */ /* 0x000fe200000018ff */
[----:B------:R-:W1:Y:S07]  /*2170*/  LDSM.16.M88.4 R16, [R219+0x9100] ;  /* 0x00910000db10783b */ /* 0x000e6e0000000200 */
[C---:B------:R-:W-:Y:S08]  /*2180*/  HMMA.16816.F32 R28, R20.reuse, R24, RZ ;  /* 0x00000018141c723c */ /* 0x040ff000000018ff */
[----:B------:R-:W-:Y:S01]  /*2190*/  HMMA.16816.F32 R24, R20, R26, RZ ;  /* 0x0000001a1418723c */ /* 0x000fe200000018ff */
[----:B------:R-:W-:Y:S07]  /*21a0*/  LDSM.16.M88.4 R20, [R139+0x4d00] ;  /* 0x004d00008b14783b */ /* 0x000fee0000000200 */
[C---:B------:R-:W-:Y:S08]  /*21b0*/  HMMA.16816.F32 R120, R8.reuse, R40, R80 ;  /* 0x000000280878723c */ /* 0x040ff00000001850 */
[C---:B------:R-:W-:Y:S08]  /*21c0*/  HMMA.16816.F32 R80, R8.reuse, R42, R116 ;  /* 0x0000002a0850723c */ /* 0x040ff00000001874 */
[C---:B------:R-:W-:Y:S08]  /*21d0*/  HMMA.16816.F32 R84, R8.reuse, R44, R84 ;  /* 0x0000002c0854723c */ /* 0x040ff00000001854 */
[C---:B------:R-:W-:Y:S08]  /*21e0*/  HMMA.16816.F32 R140, R8.reuse, R64, R76 ;  /* 0x00000040088c723c */ /* 0x040ff0000000184c */
[C---:B------:R-:W-:Y:S08]  /*21f0*/  HMMA.16816.F32 R132, R8.reuse, R68, R72 ;  /* 0x000000440884723c */ /* 0x040ff00000001848 */
[----:B------:R-:W-:Y:S08]  /*2200*/  HMMA.16816.F32 R108, R8, R46, R108 ;  /* 0x0000002e086c723c */ /* 0x000ff0000000186c */
[C---:B------:R-:W-:Y:S08]  /*2210*/  HMMA.16816.F32 R96, R12.reuse, R44, R96 ;  /* 0x0000002c0c60723c */ /* 0x040ff00000001860 */
[C---:B------:R-:W-:Y:S01]  /*2220*/  HMMA.16816.F32 R116, R12.reuse, R40, R36 ;  /* 0x000000280c74723c */ /* 0x040fe20000001824 */
[----:B------:R-:W2:Y:S07]  /*2230*/  LDSM.16.M88.4 R36, [R139+0x4900] ;  /* 0x004900008b24783b */ /* 0x000eae0000000200 */
[C---:B------:R-:W-:Y:S01]  /*2240*/  HMMA.16816.F32 R124, R12.reuse, R64, R32 ;  /* 0x000000400c7c723c */ /* 0x040fe20000001820 */
[----:B------:R-:W-:Y:S07]  /*2250*/  LDSM.16.M88.4 R32, [R218+0x1000] ;  /* 0x00100000da20783b */ /* 0x000fee0000000200 */
[C---:B------:R-:W-:Y:S01]  /*2260*/  HMMA.16816.F32 R128, R12.reuse, R68, R28 ;  /* 0x000000440c80723c */ /* 0x040fe2000000181c */
[----:B------:R-:W-:Y:S07]  /*2270*/  LDSM.16.M88.4 R28, [R218+0x1400] ;  /* 0x00140000da1c783b */ /* 0x000fee0000000200 */
[C---:B------:R-:W-:Y:S08]  /*2280*/  HMMA.16816.F32 R44, R12.reuse, R46, R92 ;  /* 0x0000002e0c2c723c */ /* 0x040ff0000000185c */
[C---:B------:R-:W-:Y:S08]  /*2290*/  HMMA.16816.F32 R40, R12.reuse, R42, R88 ;  /* 0x0000002a0c28723c */ /* 0x040ff00000001858 */
[C---:B------:R-:W-:Y:S08]  /*22a0*/  HMMA.16816.F32 R72, R12.reuse, R66, R104 ;  /* 0x000000420c48723c */ /* 0x040ff00000001868 */
[----:B------:R-:W-:Y:S01]  /*22b0*/  HMMA.16816.F32 R76, R12, R70, R24 ;  /* 0x000000460c4c723c */ /* 0x000fe20000001818 */
[----:B------:R-:W3:Y:S04]  /*22c0*/  LDSM.16.M88.4 R12, [R219+0x8100] ;  /* 0x00810000db0c783b */ /* 0x000ee80000000200 */
[----:B------:R-:W2:Y:S03]  /*22d0*/  LDSM.16.M88.4 R24, [R220+0x8100] ;  /* 0x00810000dc18783b */ /* 0x000ea60000000200 */
[C---:B------:R-:W-:Y:S01]  /*22e0*/  HMMA.16816.F32 R112, R8.reuse, R66, R112 ;  /* 0x000000420870723c */ /* 0x040fe20000001870 */
[----:B------:R-:W-:Y:S07]  /*22f0*/  LDSM.16.M88.4 R64, [R218+0x1c00] ;  /* 0x001c0000da40783b */ /* 0x000fee0000000200 */
[----:B------:R-:W-:Y:S01]  /*2300*/  HMMA.16816.F32 R100, R8, R70, R100 ;  /* 0x000000460864723c */ /* 0x000fe20000001864 */
[----:B------:R-:W3:Y:S07]  /*2310*/  LDSM.16.M88.4 R8, [R220+0x9100] ;  /* 0x00910000dc08783b */ /* 0x000eee0000000200 */
[C---:B-1----:R-:W-:Y:S08]  /*2320*/  HMMA.16816.F32 R92, R16.reuse, R56, R84 ;  /* 0x00000038105c723c */ /* 0x042ff00000001854 */
[C---:B------:R-:W-:Y:S08]  /*2330*/  HMMA.16816.F32 R88, R16.reuse, R58, R108 ;  /* 0x0000003a1058723c */ /* 0x040ff0000000186c */
[C---:B------:R-:W-:Y:S08]  /*2340*/  HMMA.16816.F32 R84, R16.reuse, R52, R120 ;  /* 0x000000341054723c */ /* 0x040ff00000001878 */
[C---:B------:R-:W-:Y:S08]  /*2350*/  HMMA.16816.F32 R80, R16.reuse, R54, R80 ;  /* 0x000000361050723c */ /* 0x040ff00000001850 */
[C---:B--2---:R-:W-:Y:S08]  /*2360*/  HMMA.16816.F32 R104, R16.reuse, R36, R140 ;  /* 0x000000241068723c */ /* 0x044ff0000000188c */
[C---:B------:R-:W-:Y:S08]  /*2370*/  HMMA.16816.F32 R108, R16.reuse, R20, R132 ;  /* 0x00000014106c723c */ /* 0x040ff00000001884 */
[C---:B------:R-:W-:Y:S08]  /*2380*/  HMMA.16816.F32 R112, R16.reuse, R38, R112 ;  /* 0x000000261070723c */ /* 0x040ff00000001870 */
[----:B------:R-:W-:Y:S08]  /*2390*/  HMMA.16816.F32 R100, R16, R22, R100 ;  /* 0x000000161064723c */ /* 0x000ff00000001864 */
[C---:B---3--:R-:W-:Y:S08]  /*23a0*/  HMMA.16816.F32 R96, R12.reuse, R56, R96 ;  /* 0x000000380c60723c */ /* 0x048ff00000001860 */
[C---:B------:R-:W-:Y:S08]  /*23b0*/  HMMA.16816.F32 R56, R12.reuse, R58, R44 ;  /* 0x0000003a0c38723c */ /* 0x040ff0000000182c */
[C---:B------:R-:W-:Y:S08]  /*23c0*/  HMMA.16816.F32 R16, R12.reuse, R36, R124 ;  /* 0x000000240c10723c */ /* 0x040ff0000000187c */
[C---:B------:R-:W-:Y:S08]  /*23d0*/  HMMA.16816.F32 R44, R12.reuse, R52, R116 ;  /* 0x000000340c2c723c */ /* 0x040ff00000001874 */
[C---:B------:R-:W-:Y:S01]  /*23e0*/  HMMA.16816.F32 R40, R12.reuse, R54, R40 ;  /* 0x000000360c28723c */ /* 0x040fe20000001828 */
[----:B------:R-:W-:Y:S07]  /*23f0*/  LDSM.16.M88.4 R52, [R139+0x5100] ;  /* 0x005100008b34783b */ /* 0x000fee0000000200 */
[C---:B------:R-:W-:Y:S01]  /*2400*/  HMMA.16816.F32 R68, R12.reuse, R38, R72 ;  /* 0x000000260c44723c */ /* 0x040fe20000001848 */
[----:B------:R-:W-:Y:S07]  /*2410*/  LDSM.16.M88.4 R36, [R139+0x5d00] ;  /* 0x005d00008b24783b */ /* 0x000fee0000000200 */
[C---:B------:R-:W-:Y:S08]  /*2420*/  HMMA.16816.F32 R72, R12.reuse, R20, R128 ;  /* 0x000000140c48723c */ /* 0x040ff00000001880 */
[----:B------:R-:W-:Y:S01]  /*2430*/  HMMA.16816.F32 R76, R12, R22, R76 ;  /* 0x000000160c4c723c */ /* 0x000fe2000000184c */
[----:B------:R-:W1:Y:S04]  /*2440*/  LDSM.16.M88.4 R20, [R219+0xb100] ;  /* 0x00b10000db14783b */ /* 0x000e680000000200 */
[----:B------:R-:W-:Y:S03]  /*2450*/  LDSM.16.M88.4 R12, [R220+0xa100] ;  /* 0x00a10000dc0c783b */ /* 0x000fe60000000200 */
[C---:B------:R-:W-:Y:S08]  /*2460*/  HMMA.16816.F32 R124, R24.reuse, R34, R56 ;  /* 0x00000022187c723c */ /* 0x040ff00000001838 */
[C---:B------:R-:W-:Y:S01]  /*2470*/  HMMA.16816.F32 R116, R24.reuse, R48, R16 ;  /* 0x000000301874723c */ /* 0x040fe20000001810 */
[----:B------:R-:W2:Y:S07]  /*2480*/  LDSM.16.M88.4 R16, [R219+0xa100] ;  /* 0x00a10000db10783b */ /* 0x000eae0000000200 */
[C---:B------:R-:W-:Y:S01]  /*2490*/  HMMA.16816.F32 R56, R24.reuse, R28, R44 ;  /* 0x0000001c1838723c */ /* 0x040fe2000000182c */
[----:B------:R-:W3:Y:S07]  /*24a0*/  LDSM.16.M88.4 R44, [R139+0x5500] ;  /* 0x005500008b2c783b */ /* 0x000eee0000000200 */
[----:B------:R-:W-:Y:S01]  /*24b0*/  HMMA.16816.F32 R120, R24, R30, R40 ;  /* 0x0000001e1878723c */ /* 0x000fe20000001828 */
[----:B------:R-:W1:Y:S07]  /*24c0*/  LDSM.16.M88.4 R40, [R139+0x5900] ;  /* 0x005900008b28783b */ /* 0x000e6e0000000200 */
[C---:B------:R-:W-:Y:S08]  /*24d0*/  HMMA.16816.F32 R92, R8.reuse, R32, R92 ;  /* 0x00000020085c723c */ /* 0x040ff0000000185c */
[----:B------:R-:W-:Y:S08]  /*24e0*/  HMMA.16816.F32 R148, R8, R34, R88 ;  /* 0x000000220894723c */ /* 0x000ff00000001858 */
[----:B------:R-:W-:Y:S01]  /*24f0*/  HMMA.16816.F32 R128, R24, R32, R96 ;  /* 0x000000201880723c */ /* 0x000fe20000001860 */
[----:B------:R-:W-:Y:S07]  /*2500*/  LDSM.16.M88.4 R32, [R218+0x2400] ;  /* 0x00240000da20783b */ /* 0x000fee0000000200 */
[C---:B------:R-:W-:Y:S08]  /*2510*/  HMMA.16816.F32 R144, R8.reuse, R28, R84 ;  /* 0x0000001c0890723c */ /* 0x040ff00000001854 */
[C---:B------:R-:W-:Y:S01]  /*2520*/  HMMA.16816.F32 R140, R8.reuse, R30, R80 ;  /* 0x0000001e088c723c */ /* 0x040fe20000001850 */
[----:B------:R-:W-:Y:S07]  /*2530*/  LDSM.16.M88.4 R28, [R218+0x2800] ;  /* 0x00280000da1c783b */ /* 0x000fee0000000200 */
[C---:B------:R-:W-:Y:S08]  /*2540*/  HMMA.16816.F32 R88, R8.reuse, R48, R104 ;  /* 0x000000300858723c */ /* 0x040ff00000001868 */
[C---:B------:R-:W-:Y:S08]  /*2550*/  HMMA.16816.F32 R84, R8.reuse, R50, R112 ;  /* 0x000000320854723c */ /* 0x040ff00000001870 */
[C---:B------:R-:W-:Y:S08]  /*2560*/  HMMA.16816.F32 R80, R8.reuse, R64, R108 ;  /* 0x000000400850723c */ /* 0x040ff0000000186c */
[----:B------:R-:W-:Y:S01]  /*2570*/  HMMA.16816.F32 R132, R8, R66, R100 ;  /* 0x000000420884723c */ /* 0x000fe20000001864 */
[----:B------:R-:W-:Y:S07]  /*2580*/  LDSM.16.M88.4 R8, [R220+0xb100] ;  /* 0x00b10000dc08783b */ /* 0x000fee0000000200 */
[C---:B------:R-:W-:Y:S01]  /*2590*/  HMMA.16816.F32 R112, R24.reuse, R50, R68 ;  /* 0x000000321870723c */ /* 0x040fe20000001844 */
[----:B------:R-:W3:Y:S07]  /*25a0*/  LDSM.16.M88.4 R48, [R218+0x2000] ;  /* 0x00200000da30783b */ /* 0x000eee0000000200 */
[C---:B------:R-:W-:Y:S08]  /*25b0*/  HMMA.16816.F32 R108, R24.reuse, R64, R72 ;  /* 0x00000040186c723c */ /* 0x040ff00000001848 */
[----:B------:R-:W-:Y:S01]  /*25c0*/  HMMA.16816.F32 R76, R24, R66, R76 ;  /* 0x00000042184c723c */ /* 0x000fe2000000184c */
[----:B------:R-:W4:Y:S01]  /*25d0*/  LDSM.16.M88.4 R24, [R218+0x2c00] ;  /* 0x002c0000da18783b */ /* 0x000f220000000200 */
[----:B------:R-:W-:-:S06]  /*25e0*/  DEPBAR.LE SB0, 0x0 ;  /* 0x000080000000791a */ /* 0x000fcc0000000000 */
[C---:B-1----:R-:W-:Y:S08]  /*25f0*/  HMMA.16816.F32 R104, R20.reuse, R52, R92 ;  /* 0x000000341468723c */ /* 0x042ff0000000185c */
[----:B------:R-:W-:Y:S08]  /*2600*/  HMMA.16816.F32 R100, R20, R54, R148 ;  /* 0x000000361464723c */ /* 0x000ff00000001894 */
[C---:B--2---:R-:W-:Y:S08]  /*2610*/  HMMA.16816.F32 R68, R16.reuse, R52, R128 ;  /* 0x000000341044723c */ /* 0x044ff00000001880 */
[----:B------:R-:W-:Y:S08]  /*2620*/  HMMA.16816.F32 R64, R16, R54, R124 ;  /* 0x000000361040723c */ /* 0x000ff0000000187c */
[C---:B---3--:R-:W-:Y:S08]  /*2630*/  HMMA.16816.F32 R96, R20.reuse, R44, R144 ;  /* 0x0000002c1460723c */ /* 0x048ff00000001890 */
[----:B------:R-:W-:Y:S08]  /*2640*/  HMMA.16816.F32 R92, R20, R46, R140 ;  /* 0x0000002e145c723c */ /* 0x000ff0000000188c */
[C---:B------:R-:W-:Y:S08]  /*2650*/  HMMA.16816.F32 R56, R16.reuse, R44, R56 ;  /* 0x0000002c1038723c */ /* 0x040ff00000001838 */
[----:B------:R-:W-:Y:S08]  /*2660*/  HMMA.16816.F32 R52, R16, R46, R120 ;  /* 0x0000002e1034723c */ /* 0x000ff00000001878 */
[C---:B------:R-:W-:Y:S08]  /*2670*/  HMMA.16816.F32 R88, R20.reuse, R40, R88 ;  /* 0x000000281458723c */ /* 0x040ff00000001858 */
[----:B------:R-:W-:Y:S08]  /*2680*/  HMMA.16816.F32 R84, R20, R42, R84 ;  /* 0x0000002a1454723c */ /* 0x000ff00000001854 */
[----:B------:R-:W-:Y:S08]  /*2690*/  HMMA.16816.F32 R44, R16, R40, R116 ;  /* 0x00000028102c723c */ /* 0x000ff00000001874 */
[C---:B------:R-:W-:Y:S08]  /*26a0*/  HMMA.16816.F32 R80, R20.reuse, R36, R80 ;  /* 0x000000241450723c */ /* 0x040ff00000001850 */
[----:B------:R-:W-:Y:S08]  /*26b0*/  HMMA.16816.F32 R72, R20, R38, R132 ;  /* 0x000000261448723c */ /* 0x000ff00000001884 */
[C---:B------:R-:W-:Y:S08]  /*26c0*/  HMMA.16816.F32 R40, R16.reuse, R42, R112 ;  /* 0x0000002a1028723c */ /* 0x040ff00000001870 */
[C---:B------:R-:W-:Y:S08]  /*26d0*/  HMMA.16816.F32 R20, R16.reuse, R36, R108 ;  /* 0x000000241014723c */ /* 0x040ff0000000186c */
[----:B------:R-:W-:Y:S08]  /*26e0*/  HMMA.16816.F32 R16, R16, R38, R76 ;  /* 0x000000261010723c */ /* 0x000ff0000000184c */
[C---:B------:R-:W-:Y:S08]  /*26f0*/  HMMA.16816.F32 R104, R8.reuse, R48, R104 ;  /* 0x000000300868723c */ /* 0x040ff00000001868 */
[----:B------:R-:W-:Y:S08]  /*2700*/  HMMA.16816.F32 R100, R8, R50, R100 ;  /* 0x000000320864723c */ /* 0x000ff00000001864 */
[C---:B------:R-:W-:Y:S08]  /*2710*/  HMMA.16816.F32 R68, R12.reuse, R48, R68 ;  /* 0x000000300c44723c */ /* 0x040ff00000001844 */
[----:B------:R-:W-:Y:S08]  /*2720*/  HMMA.16816.F32 R76, R12, R50, R64 ;  /* 0x000000320c4c723c */ /* 0x000ff00000001840 */
[----:B----4-:R-:W-:Y:S08]  /*2730*/  HMMA.16816.F32 R108, R8, R26, R72 ;  /* 0x0000001a086c723c */ /* 0x010ff00000001848 */
[----:B------:R-:W-:Y:S08]  /*2740*/  HMMA.16816.F32 R48, R12, R30, R40 ;  /* 0x0000001e0c30723c */ /* 0x000ff00000001828 */
[----:B------:R-:W-:Y:S08]  /*2750*/  HMMA.16816.F32 R80, R8, R24, R80 ;  /* 0x000000180850723c */ /* 0x000ff00000001850 */
[C---:B------:R-:W-:Y:S08]  /*2760*/  HMMA.16816.F32 R72, R12.reuse, R32, R56 ;  /* 0x000000200c48723c */ /* 0x040ff00000001838 */
[----:B------:R-:W-:Y:S08]  /*2770*/  HMMA.16816.F32 R40, R12, R24, R20 ;  /* 0x000000180c28723c */ /* 0x000ff00000001814 */
        /* <DEDUP_REMOVED lines=9> */
[----:B------:R-:W-:Y:S01]  /*2810*/  ISETP.NE.AND P1, PT, R162, 0x1, PT ;  /* 0x00000001a200780c */ /* 0x000fe20003f25270 */
[----:B------:R-:W-:-:S02]  /*2820*/  IMAD R3, R159, 0x40, R251 ;  /* 0x000000409f037824 */ /* 0x000fc400078e02fb */
        /* <DEDUP_REMOVED lines=17> */
[----:B------:R-:W-:Y:S01]  /*2940*/  SEL R20, RZ, 0x10, P4 ;  /* 0x00000010ff147807 */ /* 0x000fe20002000000 */
[----:B------:R-:W-:Y:S01]  /*2950*/  IMAD.SHL.U32 R17, R189, 0x2, RZ ;  /* 0x00000002bd117824 */ /* 0x000fe200078e00ff */
[----:B------:R-:W-:-:S02]  /*2960*/  SHF.R.S32.HI R2, RZ, 0x1f, R223 ;  /* 0x0000001fff027819 */ /* 0x000fc400000114df */
[----:B------:R-:W-:Y:S02]  /*2970*/  SHF.L.U64.HI R18, R190, 0x1, R154 ;  /* 0x00000001be127819 */ /* 0x000fe4000001029a */
[----:B------:R-:W-:Y:S01]  /*2980*/  SHF.L.U64.HI R19, R189, 0x1, R152 ;  /* 0x00000001bd137819 */ /* 0x000fe20000010298 */
[----:B------:R-:W-:Y:S02]  /*2990*/  IMAD R5, R2, c[0x0][0x1e0], RZ ;  /* 0x0000780002057a24 */ /* 0x000fe400078e02ff */
[----:B------:R-:W-:-:S04]  /*29a0*/  IMAD.WIDE.U32 R2, R223, c[0x0][0x1e0], RZ ;  /* 0x00007800df027a25 */ /* 0x000fc800078e00ff */
[----:B------:R-:W-:-:S04]  /*29b0*/  IMAD R5, R223, c[0x0][0x1e4], R5 ;  /* 0x00007900df057a24 */ /* 0x000fc800078e0205 */
        /* <DEDUP_REMOVED lines=13> */
[----:B-1----:R-:W-:Y:S02]  /*2a90*/  IADD3 R14, P1, P0, R6, R2, R8 ;  /* 0x00000002060e7210 */ /* 0x002fe4000783e008 */
[----:B------:R-:W-:Y:S02]  /*2aa0*/  IADD3 R6, -R21, 0x10, RZ ;  /* 0x0000001015067810 */ /* 0x000fe40007ffe1ff */
[----:B--2---:R-:W-:-:S02]  /*2ab0*/  IADD3.X R15, RZ, R3, R9, P1, P0 ;  /* 0x00000003ff0f7210 */ /* 0x004fc40000fe0409 */
[----:B------:R-:W-:-:S04]  /*2ac0*/  LOP3.LUT R6, R6, 0xf, RZ, 0xc0, !PT ;  /* 0x0000000f06067812 */ /* 0x000fc800078ec0ff */
[----:B------:R-:W-:Y:S02]  /*2ad0*/  IADD3 R12, P1, P0, R6, R2, R16 ;  /* 0x00000002060c7210 */ /* 0x000fe4000783e010 */
[----:B------:R-:W-:Y:S02]  /*2ae0*/  IADD3 R6, -R20, 0x10, RZ ;  /* 0x0000001014067810 */ /* 0x000fe40007ffe1ff */
[----:B------:R-:W-:Y:S02]  /*2af0*/  IADD3.X R13, RZ, R3, R18, P1, P0 ;  /* 0x00000003ff0d7210 */ /* 0x000fe40000fe0412 */
[----:B------:R-:W-:-:S04]  /*2b00*/  LOP3.LUT R6, R6, 0xf, RZ, 0xc0, !PT ;  /* 0x0000000f06067812 */ /* 0x000fc800078ec0ff */
        /* <DEDUP_REMOVED lines=19> */
.L_x_886:
[----:B-1----:R-:W-:Y:S01]  /*2c40*/  LOP3.LUT R2, R138, 0xffffffe0, RZ, 0xc0, !PT ;  /* 0xffffffe08a027812 */ /* 0x002fe200078ec0ff */
[----:B------:R-:W-:Y:S01]  /*2c50*/  IMAD.SHL.U32 R216, R0, 0x2, RZ ;  /* 0x0000000200d87824 */ /* 0x000fe200078e00ff */
[----:B------:R-:W0:Y:S03]  /*2c60*/  LDGDEPBAR ;  /* 0x00000000000079af */ /* 0x000e260000000000 */
[----:B------:R-:W-:Y:S01]  /*2c70*/  IMAD.IADD R2, R153, 0x1, -R2 ;  /* 0x0000000199027824 */ /* 0x000fe200078e0a02 */
[----:B------:R-:W-:Y:S01]  /*2c80*/  LDSM.16.MT88.4 R20, [R216+0x1100] ;  /* 0x00110000d814783b */ /* 0x000fe20000004200 */
        /* <DEDUP_REMOVED lines=92> */
[----:B------:R-:W-:Y:S01]  /*3250*/  FMNMX.FTZ R5, R62, R5, !PT ;  /* 0x000000053e057209 */ /* 0x000fe20007810000 */
[----:B------:R-:W-:Y:S01]  /*3260*/  LDSM.16.MT88.4 R40, [R217+0x2100] ;  /* 0x00210000d928783b */ /* 0x000fe20000004200 */
[----:B------:R-:W-:Y:S02]  /*3270*/  ISETP.GT.AND P0, PT, R2, 0x38, PT ;  /* 0x000000380200780c */ /* 0x000fe40003f04270 */
[----:B------:R-:W-:Y:S02]  /*3280*/  FMNMX.FTZ R3, R210, R3, !PT ;  /* 0x00000003d2037209 */ /* 0x000fe40007810000 */
        /* <DEDUP_REMOVED lines=68> */
[----:B------:R2:W-:Y:S01]  /*36d0*/  MUFU.EX2 R185, R3 ;  /* 0x0000000300b97308 */ /* 0x0005e20000000800 */
[----:B-1----:R-:W-:-:S07]  /*36e0*/  FMNMX.FTZ R2, R9, R8, !PT ;  /* 0x0000000809027209 */ /* 0x002fce0007810000 */
[----:B------:R1:W3:Y:S01]  /*36f0*/  MUFU.EX2 R18, R6 ;  /* 0x0000000600127308 */ /* 0x0002e20000000800 */
        /* <DEDUP_REMOVED lines=83> */
[----:B---3--:R-:W-:-:S04]  /*3c30*/  FFMA.FTZ R4, R54, c[0x0][0x2d0], -R12 ;  /* 0x0000b40036047a23 */ /* 0x008fc8000001080c */
[----:B------:R3:W4:Y:S03]  /*3c40*/  MUFU.EX2 R243, R4 ;  /* 0x0000000400f37308 */ /* 0x0007260000000800 */
[C---:B------:R-:W-:Y:S01]  /*3c50*/  HMMA.16816.F32 R156, R8.reuse, R34, RZ ;  /* 0x00000022089c723c */ /* 0x040fe200000018ff */
[----:B------:R-:W-:Y:S07]  /*3c60*/  LDSM.16.MT88.4 R32, [R216+0x2500] ;  /* 0x00250000d820783b */ /* 0x000fee0000004200 */
[----:B------:R-:W-:Y:S01]  /*3c70*/  HMMA.16816.F32 R44, R8, R40, RZ ;  /* 0x00000028082c723c */ /* 0x000fe200000018ff */
[----:B---3--:R-:W-:-:S07]  /*3c80*/  FFMA.FTZ R4, R55, c[0x0][0x2d0], -R3 ;  /* 0x0000b40037047a23 */ /* 0x008fce0000010803 */
[C---:B------:R-:W-:Y:S01]  /*3c90*/  HMMA.16816.F32 R160, R8.reuse, R42, RZ ;  /* 0x0000002a08a0723c */ /* 0x040fe200000018ff */
[----:B----4-:R-:W-:Y:S01]  /*3ca0*/  F2FP.PACK_AB R6, R243, R244 ;  /* 0x000000f4f306723e */ /* 0x010fe200000000ff */
[----:B------:R3:W-:Y:S06]  /*3cb0*/  MUFU.EX2 R234, R4 ;  /* 0x0000000400ea7308 */ /* 0x0007ec0000000800 */
[----:B------:R-:W-:Y:S01]  /*3cc0*/  HMMA.16816.F32 R52, R8, R28, RZ ;  /* 0x0000001c0834723c */ /* 0x000fe200000018ff */
[----:B------:R-:W4:Y:S06]  /*3cd0*/  LDSM.16.MT88.4 R28, [R217+0x1500] ;  /* 0x00150000d91c783b */ /* 0x000f2c0000004200 */
[----:B------:R-:W-:-:S02]  /*3ce0*/  FFMA.FTZ R8, R123, c[0x0][0x2d0], -R0 ;  /* 0x0000b4007b087a23 */ /* 0x000fc40000010800 */
[----:B---3--:R-:W-:Y:S02]  /*3cf0*/  FFMA.FTZ R4, R61, c[0x0][0x2d0], -R3 ;  /* 0x0000b4003d047a23 */ /* 0x008fe40000010803 */
[----:B------:R3:W-:Y:S08]  /*3d00*/  MUFU.EX2 R228, R8 ;  /* 0x0000000800e47308 */ /* 0x0007f00000000800 */
[----:B------:R5:W1:Y:S01]  /*3d10*/  MUFU.EX2 R250, R4 ;  /* 0x0000000400fa7308 */ /* 0x000a620000000800 */
[----:B---3--:R-:W-:-:S07]  /*3d20*/  FFMA.FTZ R8, R122, c[0x0][0x2d0], -R0 ;  /* 0x0000b4007a087a23 */ /* 0x008fce0000010800 */
[----:B------:R3:W-:Y:S01]  /*3d30*/  MUFU.EX2 R227, R8 ;  /* 0x0000000800e37308 */ /* 0x0007e20000000800 */
[----:B-----5:R-:W-:Y:S01]  /*3d40*/  FFMA.FTZ R4, R62, c[0x0][0x2d0], -R3 ;  /* 0x0000b4003e047a23 */ /* 0x020fe20000010803 */
[----:B-1----:R-:W-:-:S06]  /*3d50*/  F2FP.PACK_AB R5, R250, R234 ;  /* 0x000000eafa05723e */ /* 0x002fcc00000000ff */
[----:B------:R1:W-:Y:S01]  /*3d60*/  MUFU.EX2 R236, R4 ;  /* 0x0000000400ec7308 */ /* 0x0003e20000000800 */
[----:B---3--:R-:W-:-:S07]  /*3d70*/  FFMA.FTZ R8, R127, c[0x0][0x2d0], -R13 ;  /* 0x0000b4007f087a23 */ /* 0x008fce000001080d */
[----:B------:R3:W-:Y:S01]  /*3d80*/  MUFU.EX2 R214, R8 ;  /* 0x0000000800d67308 */ /* 0x0007e20000000800 */
[----:B-1----:R-:W-:-:S07]  /*3d90*/  FFMA.FTZ R4, R63, c[0x0][0x2d0], -R3 ;  /* 0x0000b4003f047a23 */ /* 0x002fce0000010803 */
[----:B------:R1:W5:Y:S01]  /*3da0*/  MUFU.EX2 R235, R4 ;  /* 0x0000000400eb7308 */ /* 0x0003620000000800 */
[----:B---3--:R-:W-:-:S07]  /*3db0*/  FFMA.FTZ R8, R126, c[0x0][0x2d0], -R13 ;  /* 0x0000b4007e087a23 */ /* 0x008fce000001080d */
[----:B------:R3:W-:Y:S01]  /*3dc0*/  MUFU.EX2 R248, R8 ;  /* 0x0000000800f87308 */ /* 0x0007e20000000800 */
[----:B-1----:R-:W-:Y:S01]  /*3dd0*/  FFMA.FTZ R4, R120, c[0x0][0x2d0], -R0 ;  /* 0x0000b40078047a23 */ /* 0x002fe20000010800 */
[----:B-----5:R-:W-:-:S06]  /*3de0*/  F2FP.PACK_AB R7, R235, R236 ;  /* 0x000000eceb07723e */ /* 0x020fcc00000000ff */
[----:B------:R1:W-:Y:S01]  /*3df0*/  MUFU.EX2 R229, R4 ;  /* 0x0000000400e57308 */ /* 0x0003e20000000800 */
[----:B---3--:R-:W-:-:S07]  /*3e00*/  FFMA.FTZ R8, R125, c[0x0][0x2d0], -R13 ;  /* 0x0000b4007d087a23 */ /* 0x008fce000001080d */
[----:B------:R3:W-:Y:S01]  /*3e10*/  MUFU.EX2 R213, R8 ;  /* 0x0000000800d57308 */ /* 0x0007e20000000800 */
[----:B-1----:R-:W-:-:S07]  /*3e20*/  FFMA.FTZ R4, R121, c[0x0][0x2d0], -R0 ;  /* 0x0000b40079047a23 */ /* 0x002fce0000010800 */
[----:B------:R1:W5:Y:S01]  /*3e30*/  MUFU.EX2 R247, R4 ;  /* 0x0000000400f77308 */ /* 0x0003620000000800 */
[----:B---3--:R-:W-:-:S07]  /*3e40*/  FFMA.FTZ R8, R124, c[0x0][0x2d0], -R13 ;  /* 0x0000b4007c087a23 */ /* 0x008fce000001080d */
[----:B------:R3:W3:Y:S01]  /*3e50*/  MUFU.EX2 R212, R8 ;  /* 0x0000000800d47308 */ /* 0x0006e20000000800 */
[----:B-1----:R-:W-:-:S07]  /*3e60*/  F2FP.PACK_AB R4, R249, R240 ;  /* 0x000000f0f904723e */ /* 0x002fce00000000ff */
[----:B--2---:R-:W-:Y:S01]  /*3e70*/  HMMA.16816.F32 R172, R4, R24, R116 ;  /* 0x0000001804ac723c */ /* 0x004fe20000001874 */
[----:B---3--:R-:W-:-:S07]  /*3e80*/  FFMA.FTZ R8, R134, c[0x0][0x2d0], -R12 ;  /* 0x0000b40086087a23 */ /* 0x008fce000001080c */
[C---:B------:R-:W-:Y:S01]  /*3e90*/  HMMA.16816.F32 R164, R4.reuse, R20, R112 ;  /* 0x0000001404a4723c */ /* 0x040fe20000001870 */
[----:B------:R1:W-:Y:S07]  /*3ea0*/  MUFU.EX2 R206, R8 ;  /* 0x0000000800ce7308 */ /* 0x0003ee0000000800 */
[C---:B------:R-:W-:Y:S08]  /*3eb0*/  HMMA.16816.F32 R120, R4.reuse, R16, R108 ;  /* 0x000000100478723c */ /* 0x040ff0000000186c */
        /* <DEDUP_REMOVED lines=14> */
[----:B-1----:R-:W-:-:S07]  /*3fa0*/  FFMA.FTZ R8, R168, c[0x0][0x2d0], -R3 ;  /* 0x0000b400a8087a23 */ /* 0x002fce0000010803 */
[----:B------:R-:W-:Y:S01]  /*3fb0*/  HMMA.16816.F32 R88, R4, R38, R68 ;  /* 0x000000260458723c */ /* 0x000fe20000001844 */
[----:B------:R1:W-:Y:S06]  /*3fc0*/  MUFU.EX2 R194, R8 ;  /* 0x0000000800c27308 */ /* 0x0003ec0000000800 */
[----:B-----5:R-:W-:Y:S02]  /*3fd0*/  F2FP.PACK_AB R4, R247, R229 ;  /* 0x000000e5f704723e */ /* 0x020fe400000000ff */
[----:B------:R-:W-:Y:S02]  /*3fe0*/  F2FP.PACK_AB R5, R248, R214 ;  /* 0x000000d6f805723e */ /* 0x000fe400000000ff */
[----:B------:R-:W-:-:S02]  /*3ff0*/  F2FP.PACK_AB R6, R227, R228 ;  /* 0x000000e4e306723e */ /* 0x000fc400000000ff */
[----:B------:R-:W-:Y:S01]  /*4000*/  F2FP.PACK_AB R7, R212, R213 ;  /* 0x000000d5d407723e */ /* 0x000fe200000000ff */
[----:B-1----:R-:W-:-:S06]  /*4010*/  FFMA.FTZ R8, R169, c[0x0][0x2d0], -R3 ;  /* 0x0000b400a9087a23 */ /* 0x002fcc0000010803 */
[C---:B------:R-:W-:Y:S08]  /*4020*/  HMMA.16816.F32 R200, R4.reuse, R36, R44 ;  /* 0x0000002404c8723c */ /* 0x040ff0000000182c */
[C---:B------:R-:W-:Y:S07]  /*4030*/  HMMA.16816.F32 R44, R4.reuse, R18, R128 ;  /* 0x00000012042c723c */ /* 0x040fee0000001880 */
[----:B------:R-:W-:Y:S01]  /*4040*/  IMAD.MOV.U32 R128, RZ, RZ, R14 ;  /* 0x000000ffff807224 */ /* 0x000fe200078e000e */
[----:B------:R-:W-:Y:S01]  /*4050*/  HMMA.16816.F32 R40, R4, R30, R152 ;  /* 0x0000001e0428723c */ /* 0x000fe20000001898 */
[----:B------:R-:W-:-:S02]  /*4060*/  FFMA.FTZ R14, R170, c[0x0][0x2d0], -R3 ;  /* 0x0000b400aa0e7a23 */ /* 0x000fc40000010803 */
[----:B------:R-:W-:Y:S02]  /*4070*/  IMAD.MOV.U32 R129, RZ, RZ, R193 ;  /* 0x000000ffff817224 */ /* 0x000fe400078e00c1 */
[----:B------:R1:W3:Y:S01]  /*4080*/  MUFU.EX2 R193, R8 ;  /* 0x0000000800c17308 */ /* 0x0002e20000000800 */
[----:B------:R-:W-:Y:S02]  /*4090*/  IMAD.MOV.U32 R131, RZ, RZ, R198 ;  /* 0x000000ffff837224 */ /* 0x000fe400078e00c6 */
[----:B------:R-:W-:Y:S01]  /*40a0*/  IMAD.MOV.U32 R153, RZ, RZ, R191 ;  /* 0x000000ffff997224 */ /* 0x000fe200078e00bf */
[----:B------:R-:W-:Y:S01]  /*40b0*/  HMMA.16816.F32 R80, R4, R24, R72 ;  /* 0x000000180450723c */ /* 0x000fe20000001848 */
[----:B------:R-:W-:Y:S02]  /*40c0*/  IMAD.MOV.U32 R154, RZ, RZ, R192 ;  /* 0x000000ffff9a7224 */ /* 0x000fe400078e00c0 */
[----:B------:R-:W-:Y:S01]  /*40d0*/  IMAD.MOV.U32 R152, RZ, RZ, R188 ;  /* 0x000000ffff987224 */ /* 0x000fe200078e00bc */
[----:B------:R4:W-:Y:S01]  /*40e0*/  MUFU.EX2 R191, R14 ;  /* 0x0000000e00bf7308 */ /* 0x0009e20000000800 */
[----:B------:R-:W-:-:S02]  /*40f0*/  IMAD.MOV.U32 R130, RZ, RZ, R197 ;  /* 0x000000ffff827224 */ /* 0x000fc400078e00c5 */
[----:B------:R-:W-:Y:S01]  /*4100*/  IMAD.MOV.U32 R155, RZ, RZ, R196 ;  /* 0x000000ffff9b7224 */ /* 0x000fe200078e00c4 */
[C---:B------:R-:W-:Y:S01]  /*4110*/  HMMA.16816.F32 R76, R4.reuse, R20, R64 ;  /* 0x00000014044c723c */ /* 0x040fe20000001840 */
[----:B-1----:R-:W1:Y:S07]  /*4120*/  LDSM.16.MT88.4 R8, [R217+0x900] ;  /* 0x00090000d908783b */ /* 0x002e6e0000004200 */
[----:B------:R-:W-:Y:S01]  /*4130*/  HMMA.16816.F32 R72, R4, R16, R56 ;  /* 0x000000100448723c */ /* 0x000fe20000001838 */
[----:B------:R-:W5:Y:S01]  /*4140*/  LDSM.16.MT88.4 R16, [R216+0x900] ;  /* 0x00090000d810783b */ /* 0x000f620000004200 */
[----:B----4-:R-:W-:-:S04]  /*4150*/  FFMA.FTZ R14, R171, c[0x0][0x2d0], -R3 ;  /* 0x0000b400ab0e7a23 */ /* 0x010fc80000010803 */
[----:B------:R4:W1:Y:S02]  /*4160*/  MUFU.EX2 R192, R14 ;  /* 0x0000000e00c07308 */ /* 0x0008640000000800 */
[C---:B------:R-:W-:Y:S01]  /*4170*/  HMMA.16816.F32 R68, R4.reuse, R28, R52 ;  /* 0x0000001c0444723c */ /* 0x040fe20000001834 */
[----:B------:R-:W-:Y:S07]  /*4180*/  LDSM.16.MT88.4 R28, [R216+0x2900] ;  /* 0x00290000d81c783b */ /* 0x000fee0000004200 */
[----:B------:R-:W-:Y:S01]  /*4190*/  HMMA.16816.F32 R64, R4, R32, R48 ;  /* 0x000000200440723c */ /* 0x000fe20000001830 */
[----:B----4-:R-:W-:-:S07]  /*41a0*/  FFMA.FTZ R14, R176, c[0x0][0x2d0], -R0 ;  /* 0x0000b400b00e7a23 */ /* 0x010fce0000010800 */
[C---:B------:R-:W-:Y:S01]  /*41b0*/  HMMA.16816.F32 R56, R4.reuse, R26, R144 ;  /* 0x0000001a0438723c */ /* 0x040fe20000001890 */
[----:B------:R-:W-:Y:S01]  /*41c0*/  LDSM.16.MT88.4 R24, [R217+0x1900] ;  /* 0x00190000d918783b */ /* 0x000fe20000004200 */
[----:B------:R4:W-:Y:S06]  /*41d0*/  MUFU.EX2 R188, R14 ;  /* 0x0000000e00bc7308 */ /* 0x0009ec0000000800 */
[C---:B------:R-:W-:Y:S01]  /*41e0*/  HMMA.16816.F32 R48, R4.reuse, R22, R140 ;  /* 0x000000160430723c */ /* 0x040fe2000000188c */
[----:B------:R-:W5:Y:S07]  /*41f0*/  LDSM.16.MT88.4 R20, [R216+0x1900] ;  /* 0x00190000d814783b */ /* 0x000f6e0000004200 */
[----:B------:R-:W-:Y:S01]  /*4200*/  HMMA.16816.F32 R52, R4, R34, R156 ;  /* 0x000000220434723c */ /* 0x000fe2000000189c */
[----:B------:R-:W5:Y:S01]  /*4210*/  LDSM.16.MT88.4 R32, [R217+0x2900] ;  /* 0x00290000d920783b */ /* 0x000f620000004200 */
[----:B----4-:R-:W-:-:S04]  /*4220*/  FFMA.FTZ R14, R177, c[0x0][0x2d0], -R0 ;  /* 0x0000b400b10e7a23 */ /* 0x010fc80000010800 */
[----:B------:R4:W4:Y:S02]  /*4230*/  MUFU.EX2 R133, R14 ;  /* 0x0000000e00857308 */ /* 0x0009240000000800 */
[----:B------:R-:W-:Y:S07]  /*4240*/  HMMA.16816.F32 R36, R4, R38, R160 ;  /* 0x000000260424723c */ /* 0x000fee00000018a0 */
[----:B--2---:R-:W-:Y:S02]  /*4250*/  F2FP.PACK_AB R4, R205, R206 ;  /* 0x000000cecd04723e */ /* 0x004fe400000000ff */
[----:B---3--:R-:W-:-:S02]  /*4260*/  F2FP.PACK_AB R5, R193, R194 ;  /* 0x000000c2c105723e */ /* 0x008fc400000000ff */
[----:B------:R-:W-:Y:S02]  /*4270*/  F2FP.PACK_AB R6, R195, R204 ;  /* 0x000000ccc306723e */ /* 0x000fe400000000ff */
[----:B-1----:R-:W-:Y:S01]  /*4280*/  F2FP.PACK_AB R7, R192, R191 ;  /* 0x000000bfc007723e */ /* 0x002fe200000000ff */
[----:B----4-:R-:W-:-:S04]  /*4290*/  FFMA.FTZ R14, R179, c[0x0][0x2d0], -R0 ;  /* 0x0000b400b30e7a23 */ /* 0x010fc80000010800 */
[----:B------:R1:W-:Y:S02]  /*42a0*/  MUFU.EX2 R134, R14 ;  /* 0x0000000e00867308 */ /* 0x0003e40000000800 */
[C---:B------:R-:W-:Y:S08]  /*42b0*/  HMMA.16816.F32 R124, R4.reuse, R8, R164 ;  /* 0x00000008047c723c */ /* 0x040ff000000018a4 */
[----:B-----5:R-:W-:Y:S01]  /*42c0*/  HMMA.16816.F32 R140, R4, R16, R172 ;  /* 0x00000010048c723c */ /* 0x020fe200000018ac */
[----:B-1----:R-:W-:-:S07]  /*42d0*/  FFMA.FTZ R14, R178, c[0x0][0x2d0], -R0 ;  /* 0x0000b400b20e7a23 */ /* 0x002fce0000010800 */
[C---:B------:R-:W-:Y:S01]  /*42e0*/  HMMA.16816.F32 R156, R4.reuse, R20, R120 ;  /* 0x00000014049c723c */ /* 0x040fe20000001878 */
[----:B------:R1:W-:Y:S07]  /*42f0*/  MUFU.EX2 R138, R14 ;  /* 0x0000000e008a7308 */ /* 0x0003ee0000000800 */
[C---:B------:R-:W-:Y:S01]  /*4300*/  HMMA.16816.F32 R168, R4.reuse, R24, R116 ;  /* 0x0000001804a8723c */ /* 0x040fe20000001874 */
[----:B------:R-:W-:Y:S07]  /*4310*/  LDSM.16.MT88.4 R116, [R216+0x2d00] ;  /* 0x002d0000d874783b */ /* 0x000fee0000004200 */
[----:B------:R-:W-:Y:S01]  /*4320*/  HMMA.16816.F32 R112, R4, R28, R112 ;  /* 0x0000001c0470723c */ /* 0x000fe20000001870 */
[----:B-1----:R-:W-:-:S04]  /*4330*/  FFMA.FTZ R14, R180, c[0x0][0x2d0], -R13 ;  /* 0x0000b400b40e7a23 */ /* 0x002fc8000001080d */
[----:B------:R1:W-:Y:S03]  /*4340*/  MUFU.EX2 R132, R14 ;  /* 0x0000000e00847308 */ /* 0x0003e60000000800 */
[C---:B------:R-:W-:Y:S08]  /*4350*/  HMMA.16816.F32 R196, R4.reuse, R32, R108 ;  /* 0x0000002004c4723c */ /* 0x040ff0000000186c */
[----:B------:R-:W-:Y:S01]  /*4360*/  HMMA.16816.F32 R148, R4, R18, R148 ;  /* 0x000000120494723c */ /* 0x000fe20000001894 */
[----:B-1----:R-:W-:-:S07]  /*4370*/  FFMA.FTZ R14, R181, c[0x0][0x2d0], -R13 ;  /* 0x0000b400b50e7a23 */ /* 0x002fce000001080d */
[C---:B------:R-:W-:Y:S01]  /*4380*/  HMMA.16816.F32 R84, R4.reuse, R10, R104 ;  /* 0x0000000a0454723c */ /* 0x040fe20000001868 */
[----:B------:R-:W-:Y:S01]  /*4390*/  LDSM.16.MT88.4 R104, [R217+0x1d00] ;  /* 0x001d0000d968783b */ /* 0x000fe20000004200 */
[----:B------:R1:W2:Y:S06]  /*43a0*/  MUFU.EX2 R63, R14 ;  /* 0x0000000e003f7308 */ /* 0x0002ac0000000800 */
[C---:B------:R-:W-:Y:S08]  /*43b0*/  HMMA.16816.F32 R100, R4.reuse, R22, R100 ;  /* 0x000000160464723c */ /* 0x040ff00000001864 */
[----:B------:R-:W-:Y:S01]  /*43c0*/  HMMA.16816.F32 R160, R4, R26, R96 ;  /* 0x0000001a04a0723c */ /* 0x000fe20000001860 */
[----:B-1----:R-:W-:-:S04]  /*43d0*/  FFMA.FTZ R14, R183, c[0x0][0x2d0], -R13 ;  /* 0x0000b400b70e7a23 */ /* 0x002fc8000001080d */
[----:B------:R1:W-:Y:S03]  /*43e0*/  MUFU.EX2 R62, R14 ;  /* 0x0000000e003e7308 */ /* 0x0003e60000000800 */
[C---:B------:R-:W-:Y:S01]  /*43f0*/  HMMA.16816.F32 R164, R4.reuse, R30, R92 ;  /* 0x0000001e04a4723c */ /* 0x040fe2000000185c */
[----:B------:R-:W3:Y:S07]  /*4400*/  LDSM.16.MT88.4 R92, [R216+0x1d00] ;  /* 0x001d0000d85c783b */ /* 0x000eee0000004200 */
[----:B------:R-:W-:Y:S01]  /*4410*/  HMMA.16816.F32 R144, R4, R34, R88 ;  /* 0x000000220490723c */ /* 0x000fe20000001858 */
[----:B-1----:R-:W-:-:S06]  /*4420*/  FFMA.FTZ R14, R182, c[0x0][0x2d0], -R13 ;  /* 0x0000b400b60e7a23 */ /* 0x002fcc000001080d */
[----:B------:R-:W-:Y:S01]  /*4430*/  F2FP.PACK_AB R4, R133, R188 ;  /* 0x000000bc8504723e */ /* 0x000fe200000000ff */
[----:B------:R-:W-:Y:S01]  /*4440*/  IMAD.MOV.U32 R91, RZ, RZ, R187 ;  /* 0x000000ffff5b7224 */ /* 0x000fe200078e00bb */
[----:B--2---:R-:W-:Y:S01]  /*4450*/  F2FP.PACK_AB R5, R63, R132 ;  /* 0x000000843f05723e */ /* 0x004fe200000000ff */
[----:B------:R-:W1:Y:S01]  /*4460*/  MUFU.EX2 R61, R14 ;  /* 0x0000000e003d7308 */ /* 0x000e620000000800 */
[----:B------:R-:W-:Y:S01]  /*4470*/  F2FP.PACK_AB R6, R138, R134 ;  /* 0x000000868a06723e */ /* 0x000fe200000000ff */
[----:B------:R-:W-:Y:S02]  /*4480*/  IMAD.MOV.U32 R90, RZ, RZ, R186 ;  /* 0x000000ffff5a7224 */ /* 0x000fe400078e00ba */
[----:B------:R-:W-:Y:S02]  /*4490*/  IMAD.MOV.U32 R89, RZ, RZ, R185 ;  /* 0x000000ffff597224 */ /* 0x000fe400078e00b9 */
[----:B------:R-:W-:Y:S01]  /*44a0*/  IMAD.MOV.U32 R88, RZ, RZ, R184 ;  /* 0x000000ffff587224 */ /* 0x000fe200078e00b8 */
[----:B-1----:R-:W-:Y:S01]  /*44b0*/  F2FP.PACK_AB R7, R61, R62 ;  /* 0x0000003e3d07723e */ /* 0x002fe200000000ff */
[----:B------:R-:W-:-:S06]  /*44c0*/  IMAD.MOV.U32 R14, RZ, RZ, R130 ;  /* 0x000000ffff0e7224 */ /* 0x000fcc00078e0082 */
[C---:B------:R-:W-:Y:S07]  /*44d0*/  HMMA.16816.F32 R176, R4.reuse, R8, R76 ;  /* 0x0000000804b0723c */ /* 0x040fee000000184c */
[----:B------:R-:W-:Y:S01]  /*44e0*/  FFMA.FTZ R8, R210, c[0x0][0x2d0], -R12 ;  /* 0x0000b400d2087a23 */ /* 0x000fe2000001080c */
[----:B------:R-:W-:Y:S01]  /*44f0*/  HMMA.16816.F32 R172, R4, R10, R48 ;  /* 0x0000000a04ac723c */ /* 0x000fe20000001830 */
[----:B------:R-:W-:Y:S02]  /*4500*/  IMAD.MOV.U32 R79, RZ, RZ, R131 ;  /* 0x000000ffff4f7224 */ /* 0x000fe400078e0083 */
[----:B------:R1:W-:Y:S01]  /*4510*/  MUFU.EX2 R49, R8 ;  /* 0x0000000800317308 */ /* 0x0003e20000000800 */
[----:B------:R-:W-:-:S02]  /*4520*/  IMAD.MOV.U32 R210, RZ, RZ, R129 ;  /* 0x000000ffffd27224 */ /* 0x000fc400078e0081 */
[----:B------:R-:W-:Y:S02]  /*4530*/  IMAD.MOV.U32 R9, RZ, RZ, R152 ;  /* 0x000000ffff097224 */ /* 0x000fe400078e0098 */
[C---:B------:R-:W-:Y:S01]  /*4540*/  HMMA.16816.F32 R180, R4.reuse, R18, R56 ;  /* 0x0000001204b4723c */ /* 0x040fe20000001838 */
[----:B------:R-:W-:Y:S02]  /*4550*/  IMAD.MOV.U32 R10, RZ, RZ, R154 ;  /* 0x000000ffff0a7224 */ /* 0x000fe400078e009a */
[----:B------:R-:W-:Y:S02]  /*4560*/  IMAD.MOV.U32 R51, RZ, RZ, R128 ;  /* 0x000000ffff337224 */ /* 0x000fe400078e0080 */
[----:B------:R-:W-:Y:S02]  /*4570*/  IMAD.MOV.U32 R11, RZ, RZ, R153 ;  /* 0x000000ffff0b7224 */ /* 0x000fe400078e0099 */
[----:B------:R-:W-:Y:S01]  /*4580*/  IMAD.MOV.U32 R50, RZ, RZ, R155 ;  /* 0x000000ffff327224 */ /* 0x000fe200078e009b */
[----:B------:R-:W-:Y:S01]  /*4590*/  HMMA.16816.F32 R56, R4, R22, R44 ;  /* 0x000000160438723c */ /* 0x000fe2000000182c */
[----:B------:R-:W-:Y:S01]  /*45a0*/  LDSM.16.MT88.4 R152, [R216+0xd00] ;  /* 0x000d0000d898783b */ /* 0x000fe20000004200 */
[----:B-1----:R-:W-:-:S02]  /*45b0*/  FFMA.FTZ R8, R209, c[0x0][0x2d0], -R12 ;  /* 0x0000b400d1087a23 */ /* 0x002fc4000001080c */
[----:B------:R-:W-:Y:S02]  /*45c0*/  IMAD.MOV.U32 R209, RZ, RZ, R11 ;  /* 0x000000ffffd17224 */ /* 0x000fe400078e000b */
[----:B------:R1:W2:Y:S02]  /*45d0*/  MUFU.EX2 R48, R8 ;  /* 0x0000000800307308 */ /* 0x0002a40000000800 */
[C---:B------:R-:W-:Y:S01]  /*45e0*/  HMMA.16816.F32 R96, R4.reuse, R24, R68 ;  /* 0x000000180460723c */ /* 0x040fe20000001844 */
[----:B------:R-:W-:Y:S02]  /*45f0*/  IMAD.MOV.U32 R47, RZ, RZ, R9 ;  /* 0x000000ffff2f7224 */ /* 0x000fe400078e0009 */
[----:B------:R-:W-:Y:S02]  /*4600*/  IMAD.MOV.U32 R45, RZ, RZ, R88 ;  /* 0x000000ffff2d7224 */ /* 0x000fe400078e0058 */
[----:B------:R-:W-:Y:S02]  /*4610*/  IMAD.MOV.U32 R46, RZ, RZ, R90 ;  /* 0x000000ffff2e7224 */ /* 0x000fe400078e005a */
[----:B------:R-:W-:Y:S01]  /*4620*/  IMAD.MOV.U32 R11, RZ, RZ, R91 ;  /* 0x000000ffff0b7224 */ /* 0x000fe200078e005b */
[----:B------:R-:W-:Y:S01]  /*4630*/  HMMA.16816.F32 R108, R4, R20, R72 ;  /* 0x00000014046c723c */ /* 0x000fe20000001848 */
[----:B------:R-:W-:-:S02]  /*4640*/  FADD.FTZ R9, R239, R238 ;  /* 0x000000eeef097221 */ /* 0x000fc40000010000 */
[----:B-1----:R-:W-:-:S05]  /*4650*/  FFMA.FTZ R8, R208, c[0x0][0x2d0], -R12 ;  /* 0x0000b400d0087a23 */ /* 0x002fca000001080c */
[----:B------:R-:W-:Y:S01]  /*4660*/  HMMA.16816.F32 R184, R4, R16, R80 ;  /* 0x0000001004b8723c */ /* 0x000fe20000001850 */
[----:B------:R-:W1:Y:S01]  /*4670*/  LDSM.16.MT88.4 R80, [R217+0xd00] ;  /* 0x000d0000d950783b */ /* 0x000e620000004200 */
[----:B--2---:R-:W-:Y:S01]  /*4680*/  F2FP.PACK_AB R128, R48, R49 ;  /* 0x000000313080723e */ /* 0x004fe200000000ff */
[----:B------:R2:W-:Y:S01]  /*4690*/  MUFU.EX2 R44, R8 ;  /* 0x00000008002c7308 */ /* 0x0005e20000000800 */
[----:B------:R-:W-:-:S04]  /*46a0*/  IMAD.MOV.U32 R208, RZ, RZ, R89 ;  /* 0x000000ffffd07224 */ /* 0x000fc800078e0059 */
[C---:B------:R-:W-:Y:S08]  /*46b0*/  HMMA.16816.F32 R40, R4.reuse, R26, R40 ;  /* 0x0000001a0428723c */ /* 0x040ff00000001828 */
[----:B------:R-:W-:Y:S01]  /*46c0*/  HMMA.16816.F32 R64, R4, R28, R64 ;  /* 0x0000001c0440723c */ /* 0x000fe20000001840 */
[----:B--2---:R-:W-:-:S04]  /*46d0*/  FFMA.FTZ R8, R207, c[0x0][0x2d0], -R12 ;  /* 0x0000b400cf087a23 */ /* 0x004fc8000001080c */
[----:B------:R2:W4:Y:S03]  /*46e0*/  MUFU.EX2 R24, R8 ;  /* 0x0000000800187308 */ /* 0x0005260000000800 */
[C---:B------:R-:W-:Y:S08]  /*46f0*/  HMMA.16816.F32 R52, R4.reuse, R30, R52 ;  /* 0x0000001e0434723c */ /* 0x040ff00000001834 */
[----:B------:R-:W-:Y:S01]  /*4700*/  HMMA.16816.F32 R120, R4, R32, R200 ;  /* 0x000000200478723c */ /* 0x000fe200000018c8 */
[----:B--2---:R-:W-:-:S07]  /*4710*/  FFMA.FTZ R8, R224, c[0x0][0x2d0], -R3 ;  /* 0x0000b400e0087a23 */ /* 0x004fce0000010803 */
[----:B------:R-:W-:Y:S01]  /*4720*/  HMMA.16816.F32 R36, R4, R34, R36 ;  /* 0x000000220424723c */ /* 0x000fe20000001824 */
[----:B------:R-:W2:Y:S01]  /*4730*/  LDSM.16.MT88.4 R4, [R217+0x2d00] ;  /* 0x002d0000d904783b */ /* 0x000ea20000004200 */
        /* <DEDUP_REMOVED lines=22> */
[C---:B--2---:R-:W-:Y:S01]  /*48a0*/  HMMA.16816.F32 R124, R128.reuse, R4, R196 ;  /* 0x00000004807c723c */ /* 0x044fe200000018c4 */
[----:B------:R1:W-:Y:S07]  /*48b0*/  MUFU.EX2 R17, R3 ;  /* 0x0000000300117308 */ /* 0x0003ee0000000800 */
[C---:B------:R-:W-:Y:S01]  /*48c0*/  HMMA.16816.F32 R140, R128.reuse, R152, R140 ;  /* 0x00000098808c723c */ /* 0x040fe2000000188c */
[----:B------:R2:W3:Y:S07]  /*48d0*/  MUFU.EX2 R16, R0 ;  /* 0x0000000000107308 */ /* 0x0004ee0000000800 */
[----:B------:R-:W-:Y:S01]  /*48e0*/  HMMA.16816.F32 R148, R128, R154, R148 ;  /* 0x0000009a8094723c */ /* 0x000fe20000001894 */
[----:B-1----:R-:W-:-:S07]  /*48f0*/  FADD.FTZ R3, R47, R46 ;  /* 0x0000002e2f037221 */ /* 0x002fce0000010000 */
[----:B------:R-:W-:Y:S01]  /*4900*/  HMMA.16816.F32 R160, R128, R106, R160 ;  /* 0x0000006a80a0723c */ /* 0x000fe200000018a0 */
[----:B--2---:R-:W-:Y:S01]  /*4910*/  FFMA.FTZ R0, R79, c[0x0][0x2d0], -R13 ;  /* 0x0000b4004f007a23 */ /* 0x004fe2000001080d */
[----:B---3--:R-:W-:-:S03]  /*4920*/  F2FP.PACK_AB R170, R16, R17 ;  /* 0x0000001110aa723e */ /* 0x008fc600000000ff */
        /* <DEDUP_REMOVED lines=8> */
[----:B--2---:R-:W-:Y:S01]  /*49b0*/  F2FP.PACK_AB R169, R14, R12 ;  /* 0x0000000c0ea9723e */ /* 0x004fe200000000ff */
[----:B------:R-:W-:-:S02]  /*49c0*/  IMAD.MOV.U32 R210, RZ, RZ, R10 ;  /* 0x000000ffffd27224 */ /* 0x000fc400078e000a */
[----:B------:R-:W-:Y:S02]  /*49d0*/  IMAD.MOV.U32 R10, RZ, RZ, R15 ;  /* 0x000000ffff0a7224 */ /* 0x000fe400078e000f */
[----:B------:R1:W-:Y:S02]  /*49e0*/  MUFU.EX2 R15, R0 ;  /* 0x00000000000f7308 */ /* 0x0003e40000000800 */
[----:B------:R-:W-:Y:S02]  /*49f0*/  FADD.FTZ R10, R10, R8 ;  /* 0x000000080a0a7221 */ /* 0x000fe40000010000 */
[----:B-1----:R-:W-:-:S04]  /*4a00*/  FFMA.FTZ R0, R230, c[0x0][0x2d0], -R13 ;  /* 0x0000b400e6007a23 */ /* 0x002fc8000001080d */
[----:B------:R1:W2:Y:S02]  /*4a10*/  MUFU.EX2 R13, R0 ;  /* 0x00000000000d7308 */ /* 0x0002a40000000800 */
[----:B-1----:R-:W-:Y:S01]  /*4a20*/  FADD.FTZ R0, R246, R242 ;  /* 0x000000f2f6007221 */ /* 0x002fe20000010000 */
[----:B--2---:R-:W-:-:S03]  /*4a30*/  F2FP.PACK_AB R171, R13, R15 ;  /* 0x0000000f0dab723e */ /* 0x004fc600000000ff */
        /* <DEDUP_REMOVED lines=63> */
[----:B------:R-:W-:Y:S02]  /*4e30*/  FADD.FTZ R247, R16, R247 ;  /* 0x000000f710f77221 */ /* 0x000fe40000010000 */
[----:B------:R-:W-:Y:S02]  /*4e40*/  FADD.FTZ R248, R13, R248 ;  /* 0x000000f80df87221 */ /* 0x000fe40000010000 */
[----:B------:R-:W-:-:S02]  /*4e50*/  FADD.FTZ R249, R24, R249 ;  /* 0x000000f918f97221 */ /* 0x000fc40000010000 */
[----:B------:R-:W-:Y:S01]  /*4e60*/  FADD.FTZ R250, R21, R250 ;  /* 0x000000fa15fa7221 */ /* 0x000fe20000010000 */
[----:B------:R-:W-:Y:S05]  /*4e70*/  @!P2 BRA `(.L_x_887) ;  /* 0x000032000000a947 */ /* 0x000fea0003800000 */
[----:B------:R-:W2:Y:S01]  /*4e80*/  LDL.LU R50, [R1+0x10] ;  /* 0x0000100001327983 */ /* 0x000ea20000300800 */
[----:B------:R-:W-:Y:S01]  /*4e90*/  SHF.R.S32.HI R51, RZ, 0x1f, R60 ;  /* 0x0000001fff337819 */ /* 0x000fe2000001143c */
[----:B------:R-:W-:Y:S02]  /*4ea0*/  IMAD.SHL.U32 R229, R60, 0x2, RZ ;  /* 0x000000023ce57824 */ /* 0x000fe400078e00ff */
[----:B------:R-:W-:Y:S01]  /*4eb0*/  IMAD.SHL.U32 R227, R190, 0x2, RZ ;  /* 0x00000002bee37824 */ /* 0x000fe200078e00ff */
[----:B------:R-:W-:Y:S01]  /*4ec0*/  SHF.L.U64.HI R230, R60, 0x1, R51 ;  /* 0x000000013ce67819 */ /* 0x000fe20000010233 */
[C---:B------:R-:W-:Y:S01]  /*4ed0*/  IMAD.SHL.U32 R225, R189.reuse, 0x2, RZ ;  /* 0x00000002bde17824 */ /* 0x040fe200078e00ff */
[----:B------:R-:W-:Y:S01]  /*4ee0*/  SHF.R.S32.HI R51, RZ, 0x1f, R189 ;  /* 0x0000001fff337819 */ /* 0x000fe200000114bd */
[----:B------:R-:W-:Y:S02]  /*4ef0*/  IMAD.MOV.U32 R3, RZ, RZ, R136 ;  /* 0x000000ffff037224 */ /* 0x000fe400078e0088 */
[----:B------:R-:W-:Y:S01]  /*4f00*/  IMAD.MOV.U32 R0, RZ, RZ, R137 ;  /* 0x000000ffff007224 */ /* 0x000fe200078e0089 */
[----:B------:R-:W-:Y:S01]  /*4f10*/  SHF.L.U64.HI R226, R189, 0x1, R51 ;  /* 0x00000001bde27819 */ /* 0x000fe20000010233 */
[----:B------:R-:W-:-:S02]  /*4f20*/  IMAD.MOV.U32 R138, RZ, RZ, R2 ;  /* 0x000000ffff8a7224 */ /* 0x000fc400078e0002 */
[----:B------:R-:W-:Y:S01]  /*4f30*/  IMAD.MOV.U32 R132, RZ, RZ, R135 ;  /* 0x000000ffff847224 */ /* 0x000fe200078e0087 */
[----:B--2---:R-:W-:Y:S02]  /*4f40*/  IADD3 R224, R50, -0x2, RZ ;  /* 0xfffffffe32e07810 */ /* 0x004fe40007ffe0ff */
[----:B------:R-:W-:-:S04]  /*4f50*/  SHF.R.S32.HI R50, RZ, 0x1f, R190 ;  /* 0x0000001fff327819 */ /* 0x000fc800000114be */
[----:B------:R-:W-:Y:S01]  /*4f60*/  SHF.L.U64.HI R228, R190, 0x1, R50 ;  /* 0x00000001bee47819 */ /* 0x000fe20000010232 */
[----:B------:R-:W-:Y:S05]  /*4f70*/  BRA `(.L_x_888) ;  /* 0x0000037000007947 */ /* 0x000fea0003800000 */
.L_x_890:
[----:B------:R-:W2:Y:S01]  /*4f80*/  LDL.64 R234, [R1] ;  /* 0x0000000001ea7983 */ /* 0x000ea20000100a00 */
[----:B------:R-:W-:Y:S02]  /*4f90*/  IMAD.MOV.U32 R222, RZ, RZ, RZ ;  /* 0x000000ffffde7224 */ /* 0x000fe400078e00ff */
[----:B------:R-:W-:Y:S01]  /*4fa0*/  IMAD.MOV.U32 R233, RZ, RZ, c[0x0][0x2b8] ;  /* 0x0000ae00ffe97624 */ /* 0x000fe200078e00ff */
[----:B------:R-:W3:Y:S01]  /*4fb0*/  LDL R232, [R1+0x8] ;  /* 0x0000080001e87983 */ /* 0x000ee20000100800 */
[----:B------:R-:W-:Y:S03]  /*4fc0*/  IMAD R133, R224, 0x40, R251 ;  /* 0x00000040e0857824 */ /* 0x000fe600078e02fb */
[----:B------:R-:W-:Y:S02]  /*4fd0*/  ISETP.NE.AND P2, PT, R233, 0x1, PT ;  /* 0x00000001e900780c */ /* 0x000fe40003f45270 */
[----:B------:R-:W-:Y:S05]  /*4fe0*/  IADD3 R133, R133, -0x40, R231 ;  /* 0xffffffc085857810 */ /* 0x000fea0007ffe0e7 */
[--C-:B------:R-:W-:Y:S06]  /*4ff0*/  IMAD.MOV.U32 R2, RZ, RZ, R133.reuse ;  /* 0x000000ffff027224 */ /* 0x100fec00078e0085 */
[----:B------:R-:W-:Y:S05]  /*5000*/  @P2 IMAD.HI.U32 R134, R133, c[0x0][0x2bc], RZ ;  /* 0x0000af0085862a27 */ /* 0x000fea00078e00ff */
[----:B------:R-:W-:Y:S04]  /*5010*/  @P2 SHF.R.U32.HI R2, RZ, c[0x0][0x2c0], R134 ;  /* 0x0000b000ff022a19 */ /* 0x000fe80000011686 */
[C---:B--2---:R-:W-:Y:S04]  /*5020*/  @!P3 IADD3 R135, P0, R2.reuse, R234, RZ ;  /* 0x000000ea0287b210 */ /* 0x044fe80007f1e0ff */
[----:B---3--:R-:W-:Y:S01]  /*5030*/  @!P3 LEA.HI.X.SX32 R136, R2, R232, 0x1, P0 ;  /* 0x000000e80288b211 */ /* 0x008fe200000f0eff */
[----:B------:R-:W-:Y:S01]  /*5040*/  IMAD.MOV R2, RZ, RZ, -R2 ;  /* 0x000000ffff027224 */ /* 0x000fe200078e0a02 */
[----:B------:R-:W1:Y:S01]  /*5050*/  S2R R232, SR_CTAID.Y ;  /* 0x0000000000e87919 */ /* 0x000e620000002600 */
[C---:B------:R-:W-:Y:S02]  /*5060*/  @!P3 LEA R134, P0, R135.reuse, c[0x0][0x2a0], 0x2 ;  /* 0x0000a8008786ba11 */ /* 0x040fe400078010ff */
[----:B------:R-:W-:Y:S02]  /*5070*/  IMAD R223, R2, c[0x0][0x2b8], R133 ;  /* 0x0000ae0002df7a24 */ /* 0x000fe400078e0285 */
[----:B------:R-:W-:Y:S03]  /*5080*/  @!P3 LEA.HI.X R135, R135, c[0x0][0x2a4], R136, 0x2, P0 ;  /* 0x0000a9008787ba11 */ /* 0x000fe600000f1488 */
[----:B------:R-:W-:Y:S02]  /*5090*/  SHF.R.S32.HI R2, RZ, 0x1f, R223 ;  /* 0x0000001fff027819 */ /* 0x000fe400000114df */
[----:B------:R2:W3:Y:S03]  /*50a0*/  @!P3 LDG.E R222, [R134.64] ;  /* 0x0000000686deb981 */ /* 0x0004e6000c1e1900 */
[----:B------:R-:W-:Y:S04]  /*50b0*/  IMAD R2, R2, c[0x0][0x1e0], RZ ;  /* 0x0000780002027a24 */ /* 0x000fe800078e02ff */
[C---:B------:R-:W-:Y:S02]  /*50c0*/  IMAD R2, R223.reuse, c[0x0][0x1e4], R2 ;  /* 0x00007900df027a24 */ /* 0x040fe400078e0202 */
[----:B-1----:R-:W-:Y:S04]  /*50d0*/  IMAD.WIDE.U32 R232, R232, c[0x0][0x1e8], RZ ;  /* 0x00007a00e8e87a25 */ /* 0x002fe800078e00ff */
[----:B--2---:R-:W-:Y:S04]  /*50e0*/  IMAD.WIDE.U32 R134, R223, c[0x0][0x1e0], RZ ;  /* 0x00007800df867a25 */ /* 0x004fe800078e00ff */
        /* <DEDUP_REMOVED lines=15> */
[----:B---3--:R-:W-:Y:S02]  /*51e0*/  IADD3 R172, P2, R2, R229, RZ ;  /* 0x000000e502ac7210 */ /* 0x008fe40007f5e0ff */
[C---:B----4-:R-:W-:Y:S01]  /*51f0*/  IADD3.X R137, R135.reuse, R230, RZ, P0, !PT ;  /* 0x000000e687897210 */ /* 0x050fe200007fe4ff */
[----:B------:R-:W-:Y:S01]  /*5200*/  IMAD.X R177, R135, 0x1, R228, P1 ;  /* 0x0000000187b17824 */ /* 0x000fe200008e06e4 */
[-C--:B------:R-:W-:Y:S01]  /*5210*/  IADD3 R174, P0, R134, R225.reuse, RZ ;  /* 0x000000e186ae7210 */ /* 0x080fe20007f1e0ff */
[----:B-----5:R-:W-:Y:S02]  /*5220*/  IMAD.X R173, R133, 0x1, R230, P2 ;  /* 0x0000000185ad7824 */ /* 0x020fe400010e06e6 */
[----:B------:R1:W-:Y:S02]  /*5230*/  LDGSTS.E.BYPASS.LTC128B.128 [R221+0x3100], [R136.64], !P6 ;  /* 0x0310000088dd7fae */ /* 0x0003e4000f101d46 */
[--C-:B------:R-:W-:Y:S01]  /*5240*/  IMAD.X R175, R135, 0x1, R226.reuse, P0 ;  /* 0x0000000187af7824 */ /* 0x100fe200000e06e2 */
[C---:B------:R-:W-:Y:S01]  /*5250*/  IADD3 R134, P0, R2.reuse, R225, RZ ;  /* 0x000000e102867210 */ /* 0x040fe20007f1e0ff */
[----:B------:R2:W-:Y:S04]  /*5260*/  LDGSTS.E.BYPASS.LTC128B.128 [R221+0x4100], [R176.64], !P5 ;  /* 0x04100000b0dd7fae */ /* 0x0005e8000e901d46 */
[----:B------:R2:W-:Y:S01]  /*5270*/  LDGSTS.E.BYPASS.LTC128B.128 [R221+0x5100], [R174.64], !P4 ;  /* 0x05100000aedd7fae */ /* 0x0005e2000e101d46 */
[C---:B------:R-:W-:Y:S03]  /*5280*/  IMAD.X R135, R133.reuse, 0x1, R226, P0 ;  /* 0x0000000185877824 */ /* 0x040fe600000e06e2 */
[----:B------:R2:W-:Y:S01]  /*5290*/  LDGSTS.E.BYPASS.LTC128B.128 [R221+0x3900], [R172.64], !P6 ;  /* 0x03900000acdd7fae */ /* 0x0005e2000f101d46 */
[----:B-1----:R-:W-:Y:S04]  /*52a0*/  IADD3 R136, P1, R2, R227, RZ ;  /* 0x000000e302887210 */ /* 0x002fe80007f3e0ff */
[----:B------:R-:W-:Y:S05]  /*52b0*/  IADD3.X R137, R133, R228, RZ, P1, !PT ;  /* 0x000000e485897210 */ /* 0x000fea0000ffe4ff */
[----:B------:R2:W-:Y:S04]  /*52c0*/  LDGSTS.E.BYPASS.LTC128B.128 [R221+0x4900], [R136.64], !P5 ;  /* 0x0490000088dd7fae */ /* 0x0005e8000e901d46 */
[----:B------:R2:W-:Y:S01]  /*52d0*/  LDGSTS.E.BYPASS.LTC128B.128 [R221+0x5900], [R134.64], !P4 ;  /* 0x0590000086dd7fae */ /* 0x0005e2000e101d46 */
[----:B------:R-:W-:-:S05]  /*52e0*/  BRA `(.L_x_889) ;  /* 0x00000b8000007947 */ /* 0x000fca0003800000 */
.L_x_888:
[----:B------:R-:W-:Y:S04]  /*52f0*/  DEPBAR.LE SB0, 0x0 ;  /* 0x000080000000791a */ /* 0x000fe80000000000 */
[----:B------:R-:W-:Y:S01]  /*5300*/  BAR.SYNC.DEFER_BLOCKING 0x0 ;  /* 0x0000000000007b1d */ /* 0x000fe20000010000 */
[C---:B------:R-:W-:Y:S01]  /*5310*/  IMAD.WIDE.U32 R28, R223.reuse, c[0x0][0x208], RZ ;  /* 0x00008200df1c7a25 */ /* 0x040fe200078e00ff */
[----:B------:R-:W-:Y:S05]  /*5320*/  SHF.R.S32.HI R2, RZ, 0x1f, R223 ;  /* 0x0000001fff027819 */ /* 0x000fea00000114df */
[----:B------:R-:W-:Y:S04]  /*5330*/  IMAD R2, R2, c[0x0][0x208], RZ ;  /* 0x0000820002027a24 */ /* 0x000fe800078e02ff */
[----:B------:R-:W-:Y:S04]  /*5340*/  IMAD R2, R223, c[0x0][0x20c], R2 ;  /* 0x00008300df027a24 */ /* 0x000fe800078e0202 */
[----:B------:R-:W-:Y:S01]  /*5350*/  IMAD.IADD R29, R29, 0x1, R2 ;  /* 0x000000011d1d7824 */ /* 0x000fe200078e0202 */
[----:B------:R-:W-:Y:S03]  /*5360*/  SHF.R.S32.HI R2, RZ, 0x1f, R222 ;  /* 0x0000001fff027819 */ /* 0x000fe600000114de */
[----:B------:R-:W-:Y:S04]  /*5370*/  IMAD.WIDE.U32 R36, R222, c[0x0][0x218], R28 ;  /* 0x00008600de247a25 */ /* 0x000fe800078e001c */
[----:B------:R-:W-:Y:S01]  /*5380*/  IMAD R2, R2, c[0x0][0x218], RZ ;  /* 0x0000860002027a24 */ /* 0x000fe200078e02ff */
[----:B------:R-:W-:Y:S07]  /*5390*/  LDSM.16.M88.4 R64, [R219+0x6100] ;  /* 0x00610000db40783b */ /* 0x000fee0000000200 */
[----:B------:R-:W1:Y:S07]  /*53a0*/  LDSM.16.M88.4 R16, [R139+0x3100] ;  /* 0x003100008b10783b */ /* 0x000e6e0000000200 */
[----:B------:R-:W2:Y:S07]  /*53b0*/  LDSM.16.M88.4 R60, [R219+0x7100] ;  /* 0x00710000db3c783b */ /* 0x000eae0000000200 */
[----:B------:R-:W3:Y:S07]  /*53c0*/  LDSM.16.M88.4 R32, [R139+0x3500] ;  /* 0x003500008b20783b */ /* 0x000eee0000000200 */
[----:B------:R-:W4:Y:S07]  /*53d0*/  LDSM.16.M88.4 R48, [R139+0x3900] ;  /* 0x003900008b30783b */ /* 0x000f2e0000000200 */
[----:B------:R-:W-:Y:S07]  /*53e0*/  LDSM.16.M88.4 R172, [R139+0x3d00] ;  /* 0x003d00008bac783b */ /* 0x000fee0000000200 */
[----:B------:R-:W-:Y:S01]  /*53f0*/  LDSM.16.M88.4 R176, [R220+0x6100] ;  /* 0x00610000dcb0783b */ /* 0x000fe20000000200 */
[-C--:B-1----:R-:W-:Y:S06]  /*5400*/  HMMA.16816.F32 R4, R64, R16.reuse, RZ ;  /* 0x000000104004723c */ /* 0x082fec00000018ff */
[----:B------:R-:W-:Y:S02]  /*5410*/  LDSM.16.M88.4 R180, [R218] ;  /* 0x00000000dab4783b */ /* 0x000fe40000000200 */
[C---:B--2---:R-:W-:Y:S05]  /*5420*/  HMMA.16816.F32 R8, R60.reuse, R16, RZ ;  /* 0x000000103c08723c */ /* 0x044fea00000018ff */
[----:B------:R-:W-:Y:S03]  /*5430*/  LDSM.16.M88.4 R184, [R220+0x7100] ;  /* 0x00710000dcb8783b */ /* 0x000fe60000000200 */
[-C--:B------:R-:W-:Y:S04]  /*5440*/  HMMA.16816.F32 R12, R60, R18.reuse, RZ ;  /* 0x000000123c0c723c */ /* 0x080fe800000018ff */
[----:B------:R-:W1:Y:S04]  /*5450*/  S2R R30, SR_CTAID.Y ;  /* 0x00000000001e7919 */ /* 0x000e680000002600 */
[C---:B------:R-:W-:Y:S03]  /*5460*/  HMMA.16816.F32 R16, R64.reuse, R18, RZ ;  /* 0x000000124010723c */ /* 0x040fe600000018ff */
[----:B------:R-:W2:Y:S05]  /*5470*/  S2R R38, SR_CTAID.Y ;  /* 0x0000000000267919 */ /* 0x000eaa0000002600 */
[-C--:B---3--:R-:W-:Y:S02]  /*5480*/  HMMA.16816.F32 R20, R64, R32.reuse, RZ ;  /* 0x000000204014723c */ /* 0x088fe400000018ff */
[----:B------:R-:W-:Y:S06]  /*5490*/  LDSM.16.M88.4 R188, [R218+0x800] ;  /* 0x00080000dabc783b */ /* 0x000fec0000000200 */
[C---:B------:R-:W-:Y:S01]  /*54a0*/  HMMA.16816.F32 R24, R60.reuse, R32, RZ ;  /* 0x000000203c18723c */ /* 0x040fe200000018ff */
[----:B------:R-:W-:Y:S03]  /*54b0*/  LDSM.16.M88.4 R192, [R218+0xc00] ;  /* 0x000c0000dac0783b */ /* 0x000fe60000000200 */
[----:B-1----:R-:W-:Y:S04]  /*54c0*/  SHF.R.S32.HI R39, RZ, 0x1f, R30 ;  /* 0x0000001fff277819 */ /* 0x002fe8000001141e */
[-C--:B------:R-:W-:Y:S01]  /*54d0*/  HMMA.16816.F32 R28, R60, R34.reuse, RZ ;  /* 0x000000223c1c723c */ /* 0x080fe200000018ff */
[----:B------:R-:W-:Y:S03]  /*54e0*/  IMAD R39, R39, c[0x0][0x210], RZ ;  /* 0x0000840027277a24 */ /* 0x000fe600078e02ff */
[C---:B--2---:R-:W-:Y:S04]  /*54f0*/  IMAD.WIDE.U32 R40, R38.reuse, c[0x0][0x210], RZ ;  /* 0x0000840026287a25 */ /* 0x044fe800078e00ff */
[C---:B------:R-:W-:Y:S04]  /*5500*/  HMMA.16816.F32 R32, R64.reuse, R34, RZ ;  /* 0x000000224020723c */ /* 0x040fe800000018ff */
[----:B------:R-:W-:Y:S02]  /*5510*/  IMAD R39, R38, c[0x0][0x214], R39 ;  /* 0x0000850026277a24 */ /* 0x000fe400078e0227 */
[----:B------:R-:W-:Y:S01]  /*5520*/  IMAD R38, R222, c[0x0][0x21c], R2 ;  /* 0x00008700de267a24 */ /* 0x000fe200078e0202 */
[----:B------:R-:W-:Y:S01]  /*5530*/  IADD3 R2, P0, R40, R36, RZ ;  /* 0x0000002428027210 */ /* 0x000fe20007f1e0ff */
[----:B------:R-:W-:Y:S05]  /*5540*/  IMAD.IADD R39, R41, 0x1, R39 ;  /* 0x0000000129277824 */ /* 0x000fea00078e0227 */
[----:B------:R-:W-:Y:S02]  /*5550*/  IADD3.X R40, R39, R37, R38, P0, !PT ;  /* 0x0000002527287210 */ /* 0x000fe400007fe426 */
[-C--:B----4-:R-:W-:Y:S01]  /*5560*/  HMMA.16816.F32 R36, R64, R48.reuse, RZ ;  /* 0x000000304024723c */ /* 0x090fe200000018ff */
[C---:B------:R-:W-:Y:S04]  /*5570*/  LEA R133, P0, R2.reuse, c[0x0][0x1f8], 0x1 ;  /* 0x00007e0002857a11 */ /* 0x040fe800078008ff */
[----:B------:R-:W-:Y:S01]  /*5580*/  LEA.HI.X R2, R2, c[0x0][0x1fc], R40, 0x1, P0 ;  /* 0x00007f0002027a11 */ /* 0x000fe200000f0c28 */
[----:B------:R-:W1:Y:S02]  /*5590*/  SHFL.IDX PT, R135, R133, RZ, 0x1c1f ;  /* 0x001c1fff85877589 */ /* 0x000e6400000e0000 */
[C---:B------:R-:W-:Y:S05]  /*55a0*/  HMMA.16816.F32 R40, R60.reuse, R48, RZ ;  /* 0x000000303c28723c */ /* 0x040fea00000018ff */
[----:B------:R-:W2:Y:S03]  /*55b0*/  SHFL.IDX PT, R134, R2, RZ, 0x1c1f ;  /* 0x001c1fff02867589 */ /* 0x000ea600000e0000 */
[-C--:B------:R-:W-:Y:S04]  /*55c0*/  HMMA.16816.F32 R44, R60, R50.reuse, RZ ;  /* 0x000000323c2c723c */ /* 0x080fe800000018ff */
[----:B------:R-:W3:Y:S04]  /*55d0*/  SHFL.IDX PT, R133, R133, 0x1, 0x1c1f ;  /* 0x003c1f0085857f89 */ /* 0x000ee800000e0000 */
[C---:B------:R-:W-:Y:S03]  /*55e0*/  HMMA.16816.F32 R48, R64.reuse, R50, RZ ;  /* 0x000000324030723c */ /* 0x040fe600000018ff */
[----:B------:R-:W4:Y:S01]  /*55f0*/  SHFL.IDX PT, R2, R2, 0x1, 0x1c1f ;  /* 0x003c1f0002027f89 */ /* 0x000f2200000e0000 */
[C---:B-1----:R-:W-:Y:S04]  /*5600*/  IADD3 R196, P1, R135.reuse, R229, RZ ;  /* 0x000000e587c47210 */ /* 0x042fe80007f3e0ff */
[-C--:B------:R-:W-:Y:S01]  /*5610*/  HMMA.16816.F32 R52, R64, R172.reuse, RZ ;  /* 0x000000ac4034723c */ /* 0x080fe200000018ff */
[-C--:B------:R-:W-:Y:S03]  /*5620*/  IADD3 R136, P0, R135, R227.reuse, RZ ;  /* 0x000000e387887210 */ /* 0x080fe60007f1e0ff */
[CC--:B--2---:R-:W-:Y:S02]  /*5630*/  IADD3.X R197, R134.reuse, R230.reuse, RZ, P1, !PT ;  /* 0x000000e686c57210 */ /* 0x0c4fe40000ffe4ff */
[--C-:B------:R-:W-:Y:S02]  /*5640*/  IMAD.X R137, R134, 0x1, R228.reuse, P0 ;  /* 0x0000000186897824 */ /* 0x100fe400000e06e4 */
[C---:B------:R-:W-:Y:S04]  /*5650*/  HMMA.16816.F32 R56, R60.reuse, R172, RZ ;  /* 0x000000ac3c38723c */ /* 0x040fe800000018ff */
[----:B---3--:R-:W-:Y:S04]  /*5660*/  IADD3 R198, P1, R133, R227, RZ ;  /* 0x000000e385c67210 */ /* 0x008fe80007f3e0ff */
[-C--:B------:R-:W-:Y:S01]  /*5670*/  HMMA.16816.F32 R60, R60, R174.reuse, RZ ;  /* 0x000000ae3c3c723c */ /* 0x080fe200000018ff */
[----:B----4-:R-:W-:Y:S07]  /*5680*/  IMAD.X R199, R2, 0x1, R228, P1 ;  /* 0x0000000102c77824 */ /* 0x010fee00008e06e4 */
[----:B------:R-:W-:Y:S01]  /*5690*/  HMMA.16816.F32 R64, R64, R174, RZ ;  /* 0x000000ae4040723c */ /* 0x000fe200000018ff */
[----:B------:R-:W1:Y:S07]  /*56a0*/  LDSM.16.M88.4 R172, [R218+0x400] ;  /* 0x00040000daac783b */ /* 0x000e6e0000000200 */
[-C--:B------:R-:W-:Y:S01]  /*56b0*/  HMMA.16816.F32 R4, R176, R180.reuse, R4 ;  /* 0x000000b4b004723c */ /* 0x080fe20000001804 */
[----:B------:R-:W-:Y:S01]  /*56c0*/  @!PT LDS RZ, [RZ] ;  /* 0x00000000fffff984 */ /* 0x000fe20000000800 */
[----:B------:R-:W-:Y:S01]  /*56d0*/  @!PT LDS RZ, [RZ] ;  /* 0x00000000fffff984 */ /* 0x000fe20000000800 */
[----:B------:R-:W-:Y:S01]  /*56e0*/  @!PT LDS RZ, [RZ] ;  /* 0x00000000fffff984 */ /* 0x000fe20000000800 */
[----:B------:R2:W-:Y:S07]  /*56f0*/  LDGSTS.E.BYPASS.LTC128B.128 [R221+0x100], [R196.64], !P6 ;  /* 0x00100000c4dd7fae */ /* 0x0005ee000f101d46 */
[C---:B------:R-:W-:Y:S01]  /*5700*/  HMMA.16816.F32 R8, R184.reuse, R180, R8 ;  /* 0x000000b4b808723c */ /* 0x040fe20000001808 */
[----:B------:R3:W-:Y:S07]  /*5710*/  LDGSTS.E.BYPASS.LTC128B.128 [R221+0x1100], [R136.64], !P5 ;  /* 0x0110000088dd7fae */ /* 0x0007ee000e901d46 */
[-C--:B------:R-:W-:Y:S08]  /*5720*/  HMMA.16816.F32 R12, R184, R182.reuse, R12 ;  /* 0x000000b6b80c723c */ /* 0x080ff0000000180c */
[C---:B------:R-:W-:Y:S04]  /*5730*/  HMMA.16816.F32 R16, R176.reuse, R182, R16 ;  /* 0x000000b6b010723c */ /* 0x040fe80000001810 */
[----:B--2---:R-:W-:Y:S04]  /*5740*/  IADD3 R196, P0, R135, R225, RZ ;  /* 0x000000e187c47210 */ /* 0x004fe80007f1e0ff */
[-C--:B-1----:R-:W-:Y:S04]  /*5750*/  HMMA.16816.F32 R20, R176, R172.reuse, R20 ;  /* 0x000000acb014723c */ /* 0x082fe80000001814 */
[----:B------:R-:W-:Y:S01]  /*5760*/  IMAD.X R197, R134, 0x1, R226, P0 ;  /* 0x0000000186c57824 */ /* 0x000fe200000e06e2 */
[C---:B---3--:R-:W-:Y:S02]  /*5770*/  IADD3 R136, P2, R133.reuse, R229, RZ ;  /* 0x000000e585887210 */ /* 0x048fe40007f5e0ff */
[----:B------:R-:W-:Y:S01]  /*5780*/  IADD3 R134, P0, R133, R225, RZ ;  /* 0x000000e185867210 */ /* 0x000fe20007f1e0ff */
[C---:B------:R-:W-:Y:S01]  /*5790*/  HMMA.16816.F32 R24, R184.reuse, R172, R24 ;  /* 0x000000acb818723c */ /* 0x040fe20000001818 */
[----:B------:R1:W-:Y:S03]  /*57a0*/  LDGSTS.E.BYPASS.LTC128B.128 [R221+0x2100], [R196.64], !P4 ;  /* 0x02100000c4dd7fae */ /* 0x0003e6000e101d46 */
[C---:B------:R-:W-:Y:S02]  /*57b0*/  IADD3.X R137, R2.reuse, R230, RZ, P2, !PT ;  /* 0x000000e602897210 */ /* 0x040fe400017fe4ff */
[----:B------:R-:W-:Y:S02]  /*57c0*/  IADD3.X R135, R2, R226, RZ, P0, !PT ;  /* 0x000000e202877210 */ /* 0x000fe400007fe4ff */
[-C--:B------:R-:W-:Y:S01]  /*57d0*/  HMMA.16816.F32 R28, R184, R174.reuse, R28 ;  /* 0x000000aeb81c723c */ /* 0x080fe2000000181c */
[----:B------:R2:W-:Y:S02]  /*57e0*/  LDGSTS.E.BYPASS.LTC128B.128 [R221+0x900], [R136.64], !P6 ;  /* 0x0090000088dd7fae */ /* 0x0005e4000f101d46 */
[----:B------:R-:W-:Y:S05]  /*57f0*/  ISETP.GE.AND P0, PT, R224, 0x1, PT ;  /* 0x00000001e000780c */ /* 0x000fea0003f06270 */
[C---:B------:R-:W-:Y:S01]  /*5800*/  HMMA.16816.F32 R32, R176.reuse, R174, R32 ;  /* 0x000000aeb020723c */ /* 0x040fe20000001820 */
[----:B------:R1:W-:Y:S07]  /*5810*/  LDGSTS.E.BYPASS.LTC128B.128 [R221+0x1900], [R198.64], !P5 ;  /* 0x01900000c6dd7fae */ /* 0x0003ee000e901d46 */
[-C--:B------:R-:W-:Y:S01]  /*5820*/  HMMA.16816.F32 R36, R176, R188.reuse, R36 ;  /* 0x000000bcb024723c */ /* 0x080fe20000001824 */
[----:B------:R2:W-:Y:S07]  /*5830*/  LDGSTS.E.BYPASS.LTC128B.128 [R221+0x2900], [R134.64], !P4 ;  /* 0x0290000086dd7fae */ /* 0x0005ee000e101d46 */
[C---:B------:R-:W-:Y:S01]  /*5840*/  HMMA.16816.F32 R40, R184.reuse, R188, R40 ;  /* 0x000000bcb828723c */ /* 0x040fe20000001828 */
[----:B------:R-:W-:Y:S07]  /*5850*/  LDSM.16.M88.4 R200, [R139+0x4100] ;  /* 0x004100008bc8783b */ /* 0x000fee0000000200 */
[-C--:B------:R-:W-:Y:S01]  /*5860*/  HMMA.16816.F32 R44, R184, R190.reuse, R44 ;  /* 0x000000beb82c723c */ /* 0x080fe2000000182c */
[----:B------:R-:W0:Y:S07]  /*5870*/  LDGDEPBAR ;  /* 0x00000000000079af */ /* 0x000e2e0000000000 */
[C---:B------:R-:W-:Y:S01]  /*5880*/  HMMA.16816.F32 R48, R176.reuse, R190, R48 ;  /* 0x000000beb030723c */ /* 0x040fe20000001830 */
[----:B-1----:R-:W1:Y:S07]  /*5890*/  LDSM.16.M88.4 R196, [R219+0x8100] ;  /* 0x00810000dbc4783b */ /* 0x002e6e0000000200 */
[-C--:B------:R-:W-:Y:S01]  /*58a0*/  HMMA.16816.F32 R52, R176, R192.reuse, R52 ;  /* 0x000000c0b034723c */ /* 0x080fe20000001834 */
[----:B------:R-:W3:Y:S07]  /*58b0*/  LDSM.16.M88.4 R204, [R219+0x9100] ;  /* 0x00910000dbcc783b */ /* 0x000eee0000000200 */
[C---:B------:R-:W-:Y:S01]  /*58c0*/  HMMA.16816.F32 R56, R184.reuse, R192, R56 ;  /* 0x000000c0b838723c */ /* 0x040fe20000001838 */
[----:B------:R-:W4:Y:S07]  /*58d0*/  LDSM.16.M88.4 R180, [R139+0x4500] ;  /* 0x004500008bb4783b */ /* 0x000f2e0000000200 */
[-C--:B------:R-:W-:Y:S01]  /*58e0*/  HMMA.16816.F32 R60, R184, R194.reuse, R60 ;  /* 0x000000c2b83c723c */ /* 0x080fe2000000183c */
[----:B------:R-:W5:Y:S07]  /*58f0*/  LDSM.16.M88.4 R172, [R139+0x4900] ;  /* 0x004900008bac783b */ /* 0x000f6e0000000200 */
[----:B------:R-:W-:Y:S01]  /*5900*/  HMMA.16816.F32 R64, R176, R194, R64 ;  /* 0x000000c2b040723c */ /* 0x000fe20000001840 */
[----:B------:R-:W2:Y:S07]  /*5910*/  LDSM.16.M88.4 R184, [R139+0x4d00] ;  /* 0x004d00008bb8783b */ /* 0x000eae0000000200 */
[----:B------:R-:W-:Y:S01]  /*5920*/  LDSM.16.M88.4 R176, [R220+0x8100] ;  /* 0x00810000dcb0783b */ /* 0x000fe20000000200 */
[-C--:B-1----:R-:W-:Y:S06]  /*5930*/  HMMA.16816.F32 R4, R196, R200.reuse, R4 ;  /* 0x000000c8c404723c */ /* 0x082fec0000001804 */
[----:B------:R-:W1:Y:S02]  /*5940*/  LDSM.16.M88.4 R188, [R218+0x1000] ;  /* 0x00100000dabc783b */ /* 0x000e640000000200 */
[C---:B---3--:R-:W-:Y:S05]  /*5950*/  HMMA.16816.F32 R8, R204.reuse, R200, R8 ;  /* 0x000000c8cc08723c */ /* 0x048fea0000001808 */
[----:B------:R-:W3:Y:S03]  /*5960*/  LDSM.16.M88.4 R192, [R220+0x9100] ;  /* 0x00910000dcc0783b */ /* 0x000ee60000000200 */
[-C--:B------:R-:W-:Y:S04]  /*5970*/  HMMA.16816.F32 R12, R204, R202.reuse, R12 ;  /* 0x000000cacc0c723c */ /* 0x080fe8000000180c */
[----:B------:R-:W-:Y:S04]  /*5980*/  LDSM.16.M88.4 R208, [R218+0x1800] ;  /* 0x00180000dad0783b */ /* 0x000fe80000000200 */
[C---:B------:R-:W-:Y:S03]  /*5990*/  HMMA.16816.F32 R16, R196.reuse, R202, R16 ;  /* 0x000000cac410723c */ /* 0x040fe60000001810 */
[----:B------:R-:W1:Y:S05]  /*59a0*/  LDSM.16.M88.4 R200, [R218+0x1400] ;  /* 0x00140000dac8783b */ /* 0x000e6a0000000200 */
[-C--:B----4-:R-:W-:Y:S02]  /*59b0*/  HMMA.16816.F32 R20, R196, R180.reuse, R20 ;  /* 0x000000b4c414723c */ /* 0x090fe40000001814 */
[----:B------:R-:W4:Y:S06]  /*59c0*/  LDSM.16.M88.4 R212, [R218+0x1c00] ;  /* 0x001c0000dad4783b */ /* 0x000f2c0000000200 */
        /* <DEDUP_REMOVED lines=8> */
[----:B------:R-:W5:Y:S07]  /*5a50*/  LDSM.16.M88.4 R172, [R219+0xa100] ;  /* 0x00a10000dbac783b */ /* 0x000f6e0000000200 */
[-C--:B--2---:R-:W-:Y:S08]  /*5a60*/  HMMA.16816.F32 R52, R196, R184.reuse, R52 ;  /* 0x000000b8c434723c */ /* 0x084ff00000001834 */
[C---:B------:R-:W-:Y:S08]  /*5a70*/  HMMA.16816.F32 R56, R204.reuse, R184, R56 ;  /* 0x000000b8cc38723c */ /* 0x040ff00000001838 */
[-C--:B------:R-:W-:Y:S01]  /*5a80*/  HMMA.16816.F32 R60, R204, R186.reuse, R60 ;  /* 0x000000bacc3c723c */ /* 0x080fe2000000183c */
[----:B------:R-:W-:Y:S07]  /*5a90*/  LDSM.16.M88.4 R204, [R220+0xb100] ;  /* 0x00b10000dccc783b */ /* 0x000fee0000000200 */
[----:B------:R-:W-:Y:S01]  /*5aa0*/  HMMA.16816.F32 R64, R196, R186, R64 ;  /* 0x000000bac440723c */ /* 0x000fe20000001840 */
[----:B------:R-:W2:Y:S07]  /*5ab0*/  LDSM.16.M88.4 R184, [R219+0xb100] ;  /* 0x00b10000dbb8783b */ /* 0x000eae0000000200 */
[-C--:B-1----:R-:W-:Y:S01]  /*5ac0*/  HMMA.16816.F32 R4, R176, R188.reuse, R4 ;  /* 0x000000bcb004723c */ /* 0x082fe20000001804 */
[----:B------:R-:W-:Y:S07]  /*5ad0*/  LDSM.16.M88.4 R196, [R139+0x5d00] ;  /* 0x005d00008bc4783b */ /* 0x000fee0000000200 */
[C---:B---3--:R-:W-:Y:S08]  /*5ae0*/  HMMA.16816.F32 R8, R192.reuse, R188, R8 ;  /* 0x000000bcc008723c */ /* 0x048ff00000001808 */
        /* <DEDUP_REMOVED lines=12> */
[----:B------:R-:W-:Y:S07]  /*5bb0*/  LDSM.16.M88.4 R208, [R218+0x2400] ;  /* 0x00240000dad0783b */ /* 0x000fee0000000200 */
[-C--:B----4-:R-:W-:Y:S08]  /*5bc0*/  HMMA.16816.F32 R52, R176, R212.reuse, R52 ;  /* 0x000000d4b034723c */ /* 0x090ff00000001834 */
[C---:B------:R-:W-:Y:S08]  /*5bd0*/  HMMA.16816.F32 R56, R192.reuse, R212, R56 ;  /* 0x000000d4c038723c */ /* 0x040ff00000001838 */
[-C--:B------:R-:W-:Y:S01]  /*5be0*/  HMMA.16816.F32 R60, R192, R214.reuse, R60 ;  /* 0x000000d6c03c723c */ /* 0x080fe2000000183c */
[----:B------:R-:W3:Y:S07]  /*5bf0*/  LDSM.16.M88.4 R192, [R139+0x5900] ;  /* 0x005900008bc0783b */ /* 0x000eee0000000200 */
[----:B------:R-:W-:Y:S01]  /*5c00*/  HMMA.16816.F32 R64, R176, R214, R64 ;  /* 0x000000d6b040723c */ /* 0x000fe20000001840 */
[----:B------:R-:W4:Y:S07]  /*5c10*/  LDSM.16.M88.4 R176, [R220+0xa100] ;  /* 0x00a10000dcb0783b */ /* 0x000f2e0000000200 */
[-C--:B-----5:R-:W-:Y:S01]  /*5c20*/  HMMA.16816.F32 R4, R172, R180.reuse, R4 ;  /* 0x000000b4ac04723c */ /* 0x0a0fe20000001804 */
[----:B------:R-:W5:Y:S07]  /*5c30*/  LDSM.16.M88.4 R212, [R218+0x2800] ;  /* 0x00280000dad4783b */ /* 0x000f6e0000000200 */
[C---:B--2---:R-:W-:Y:S08]  /*5c40*/  HMMA.16816.F32 R8, R184.reuse, R180, R8 ;  /* 0x000000b4b808723c */ /* 0x044ff00000001808 */
[-C--:B------:R-:W-:Y:S08]  /*5c50*/  HMMA.16816.F32 R12, R184, R182.reuse, R12 ;  /* 0x000000b6b80c723c */ /* 0x080ff0000000180c */
[C---:B------:R-:W-:Y:S01]  /*5c60*/  HMMA.16816.F32 R16, R172.reuse, R182, R16 ;  /* 0x000000b6ac10723c */ /* 0x040fe20000001810 */
[----:B------:R-:W2:Y:S01]  /*5c70*/  LDSM.16.M88.4 R180, [R218+0x2c00] ;  /* 0x002c0000dab4783b */ /* 0x000ea20000000200 */
[----:B------:R-:W-:Y:S06]  /*5c80*/  DEPBAR.LE SB0, 0x0 ;  /* 0x000080000000791a */ /* 0x000fec0000000000 */
[-C--:B-1----:R-:W-:Y:S01]  /*5c90*/  HMMA.16816.F32 R20, R172, R188.reuse, R20 ;  /* 0x000000bcac14723c */ /* 0x082fe20000001814 */
[----:B------:R-:W-:Y:S07]  /*5ca0*/  BAR.SYNC.DEFER_BLOCKING 0x0 ;  /* 0x0000000000007b1d */ /* 0x000fee0000010000 */
        /* <DEDUP_REMOVED lines=19> */
[-C--:B-----5:R-:W-:Y:S08]  /*5de0*/  HMMA.16816.F32 R36, R176, R212.reuse, R36 ;  /* 0x000000d4b024723c */ /* 0x0a0ff00000001824 */
[C---:B------:R-:W-:Y:S08]  /*5df0*/  HMMA.16816.F32 R40, R204.reuse, R212, R40 ;  /* 0x000000d4cc28723c */ /* 0x040ff00000001828 */
[-C--:B------:R-:W-:Y:S08]  /*5e00*/  HMMA.16816.F32 R44, R204, R214.reuse, R44 ;  /* 0x000000d6cc2c723c */ /* 0x080ff0000000182c */
[C---:B------:R-:W-:Y:S08]  /*5e10*/  HMMA.16816.F32 R48, R176.reuse, R214, R48 ;  /* 0x000000d6b030723c */ /* 0x040ff00000001830 */
[-C--:B--2---:R-:W-:Y:S08]  /*5e20*/  HMMA.16816.F32 R52, R176, R180.reuse, R52 ;  /* 0x000000b4b034723c */ /* 0x084ff00000001834 */
[C---:B------:R-:W-:Y:S08]  /*5e30*/  HMMA.16816.F32 R56, R204.reuse, R180, R56 ;  /* 0x000000b4cc38723c */ /* 0x040ff00000001838 */
[-C--:B------:R-:W-:Y:S08]  /*5e40*/  HMMA.16816.F32 R60, R204, R182.reuse, R60 ;  /* 0x000000b6cc3c723c */ /* 0x080ff0000000183c */
[----:B------:R-:W-:Y:S01]  /*5e50*/  HMMA.16816.F32 R64, R176, R182, R64 ;  /* 0x000000b6b040723c */ /* 0x000fe20000001840 */
[----:B------:R-:W-:-:S07]  /*5e60*/  @P0 BRA `(.L_x_890) ;  /* 0xfffff11000000947 */ /* 0x000fce000383ffff */
.L_x_889:
[----:B------:R-:W-:Y:S01]  /*5e70*/  FMNMX.FTZ R2, R4, R0, !PT ;  /* 0x0000000004027209 */ /* 0x000fe20007810000 */
[----:B--2---:R-:W-:Y:S01]  /*5e80*/  LDSM.16.MT88.4 R176, [R217+0x100] ;  /* 0x00010000d9b0783b */ /* 0x004fe20000004200 */
        /* <DEDUP_REMOVED lines=57> */
[----:B--2---:R-:W-:Y:S01]  /*6220*/  FMNMX.FTZ R134, R134, R136, !PT ;  /* 0x0000008886867209 */ /* 0x004fe20007810000 */
[----:B------:R-:W1:Y:S01]  /*6230*/  SHFL.BFLY PT, R137, R2, 0x1, 0x1f ;  /* 0x0c201f0002897f89 */ /* 0x000e6200000e0000 */
[----:B------:R-:W-:Y:S02]  /*6240*/  FMNMX.FTZ R133, R61, R133, !PT ;  /* 0x000000853d857209 */ /* 0x000fe40007810000 */
[----:B------:R-:W-:Y:S02]  /*6250*/  FMNMX.FTZ R135, R31, R135, !PT ;  /* 0x000000871f877209 */ /* 0x000fe40007810000 */
[----:B------:R-:W-:Y:S02]  /*6260*/  ISETP.GT.AND P0, PT, R224, RZ, PT ;  /* 0x000000ffe000720c */ /* 0x000fe40003f04270 */
[----:B------:R-:W-:Y:S01]  /*6270*/  FMNMX.FTZ R135, R42, R135, !PT ;  /* 0x000000872a877209 */ /* 0x000fe20007810000 */
[----:B------:R-:W2:Y:S03]  /*6280*/  SHFL.BFLY PT, R136, R134, 0x1, 0x1f ;  /* 0x0c201f0086887f89 */ /* 0x000ea600000e0000 */
[----:B------:R-:W-:Y:S04]  /*6290*/  FMNMX.FTZ R135, R43, R135, !PT ;  /* 0x000000872b877209 */ /* 0x000fe80007810000 */
[----:B------:R-:W-:Y:S01]  /*62a0*/  FMNMX.FTZ R135, R46, R135, !PT ;  /* 0x000000872e877209 */ /* 0x000fe20007810000 */
[----:B------:R-:W3:Y:S01]  /*62b0*/  SHFL.BFLY PT, R172, R133, 0x2, 0x1f ;  /* 0x0c401f0085ac7f89 */ /* 0x000ee200000e0000 */
[----:B-1----:R-:W-:Y:S02]  /*62c0*/  FMNMX.FTZ R137, R2, R137, !PT ;  /* 0x0000008902897209 */ /* 0x002fe40007810000 */
[----:B------:R-:W-:Y:S03]  /*62d0*/  FMNMX.FTZ R2, R47, R135, !PT ;  /* 0x000000872f027209 */ /* 0x000fe60007810000 */
[C---:B------:R-:W-:Y:S01]  /*62e0*/  FADD.FTZ R0, -R137.reuse, R0 ;  /* 0x0000000089007221 */ /* 0x040fe20000010100 */
[----:B------:R-:W-:Y:S01]  /*62f0*/  FMNMX.FTZ R135, R58, R2, !PT ;  /* 0x000000023a877209 */ /* 0x000fe20007810000 */
[----:B------:R-:W-:Y:S01]  /*6300*/  FMUL.FTZ R180, R137, c[0x0][0x2d0] ;  /* 0x0000b40089b47a20 */ /* 0x000fe20000410000 */
[----:B--2---:R-:W-:Y:S01]  /*6310*/  FMNMX.FTZ R136, R134, R136, !PT ;  /* 0x0000008886887209 */ /* 0x004fe20007810000 */
[----:B------:R-:W-:Y:S01]  /*6320*/  FMUL.FTZ R2, R0, c[0x0][0x2d0] ;  /* 0x0000b40000027a20 */ /* 0x000fe20000410000 */
[----:B------:R-:W-:Y:S01]  /*6330*/  FMNMX.FTZ R0, R59, R135, !PT ;  /* 0x000000873b007209 */ /* 0x000fe20007810000 */
[--C-:B------:R-:W-:Y:S02]  /*6340*/  FFMA.FTZ R16, R16, c[0x0][0x2d0], -R180.reuse ;  /* 0x0000b40010107a23 */ /* 0x100fe400000108b4 */
[----:B------:R1:W2:Y:S01]  /*6350*/  MUFU.EX2 R134, R2 ;  /* 0x0000000200867308 */ /* 0x0002a20000000800 */
[----:B------:R-:W-:Y:S01]  /*6360*/  FMNMX.FTZ R0, R62, R0, !PT ;  /* 0x000000003e007209 */ /* 0x000fe20007810000 */
[----:B------:R-:W-:Y:S01]  /*6370*/  FMUL.FTZ R181, R136, c[0x0][0x2d0] ;  /* 0x0000b40088b57a20 */ /* 0x000fe20000410000 */
[----:B---3--:R-:W-:Y:S01]  /*6380*/  FMNMX.FTZ R133, R133, R172, !PT ;  /* 0x000000ac85857209 */ /* 0x008fe20007810000 */
[--C-:B------:R-:W-:Y:S01]  /*6390*/  FFMA.FTZ R17, R17, c[0x0][0x2d0], -R180.reuse ;  /* 0x0000b40011117a23 */ /* 0x100fe200000108b4 */
[----:B------:R-:W-:Y:S01]  /*63a0*/  FMNMX.FTZ R0, R63, R0, !PT ;  /* 0x000000003f007209 */ /* 0x000fe20007810000 */
[--C-:B------:R-:W-:Y:S02]  /*63b0*/  FFMA.FTZ R18, R18, c[0x0][0x2d0], -R181.reuse ;  /* 0x0000b40012127a23 */ /* 0x100fe400000108b5 */
[----:B------:R-:W3:Y:S01]  /*63c0*/  SHFL.BFLY PT, R172, R133, 0x1, 0x1f ;  /* 0x0c201f0085ac7f89 */ /* 0x000ee200000e0000 */
[--C-:B------:R-:W-:Y:S01]  /*63d0*/  FFMA.FTZ R19, R19, c[0x0][0x2d0], -R181.reuse ;  /* 0x0000b40013137a23 */ /* 0x100fe200000108b5 */
[----:B------:R2:W-:Y:S01]  /*63e0*/  MUFU.EX2 R244, R16 ;  /* 0x0000001000f47308 */ /* 0x0005e20000000800 */
[--C-:B------:R-:W-:Y:S02]  /*63f0*/  FFMA.FTZ R4, R4, c[0x0][0x2d0], -R180.reuse ;  /* 0x0000b40004047a23 */ /* 0x100fe400000108b4 */
[--C-:B------:R-:W-:Y:S02]  /*6400*/  FFMA.FTZ R5, R5, c[0x0][0x2d0], -R180.reuse ;  /* 0x0000b40005057a23 */ /* 0x100fe400000108b4 */
[--C-:B------:R-:W-:Y:S02]  /*6410*/  FFMA.FTZ R6, R6, c[0x0][0x2d0], -R181.reuse ;  /* 0x0000b40006067a23 */ /* 0x100fe400000108b5 */
[--C-:B------:R-:W-:Y:S02]  /*6420*/  FFMA.FTZ R7, R7, c[0x0][0x2d0], -R181.reuse ;  /* 0x0000b40007077a23 */ /* 0x100fe400000108b5 */
[--C-:B------:R-:W-:Y:S01]  /*6430*/  FFMA.FTZ R36, R36, c[0x0][0x2d0], -R180.reuse ;  /* 0x0000b40024247a23 */ /* 0x100fe200000108b4 */
[----:B------:R4:W-:Y:S01]  /*6440*/  MUFU.EX2 R246, R17 ;  /* 0x0000001100f67308 */ /* 0x0009e20000000800 */
[--C-:B------:R-:W-:Y:S02]  /*6450*/  FFMA.FTZ R37, R37, c[0x0][0x2d0], -R180.reuse ;  /* 0x0000b40025257a23 */ /* 0x100fe400000108b4 */
[----:B------:R-:W-:Y:S02]  /*6460*/  FFMA.FTZ R38, R38, c[0x0][0x2d0], -R181 ;  /* 0x0000b40026267a23 */ /* 0x000fe400000108b5 */
[----:B-1----:R-:W-:Y:S02]  /*6470*/  FADD.FTZ R2, -R136, R3 ;  /* 0x0000000388027221 */ /* 0x002fe40000010100 */
[----:B------:R-:W1:Y:S01]  /*6480*/  SHFL.BFLY PT, R3, R0, 0x2, 0x1f ;  /* 0x0c401f0000037f89 */ /* 0x000e6200000e0000 */
[--C-:B------:R-:W-:Y:S02]  /*6490*/  FFMA.FTZ R39, R39, c[0x0][0x2d0], -R181.reuse ;  /* 0x0000b40027277a23 */ /* 0x100fe400000108b5 */
[----:B------:R-:W-:Y:S01]  /*64a0*/  FMUL.FTZ R2, R2, c[0x0][0x2d0] ;  /* 0x0000b40002027a20 */ /* 0x000fe20000410000 */
[----:B------:R-:W-:Y:S01]  /*64b0*/  MUFU.EX2 R242, R18 ;  /* 0x0000001200f27308 */ /* 0x000fe20000000800 */
[----:B---3--:R-:W-:Y:S01]  /*64c0*/  FMNMX.FTZ R135, R133, R172, !PT ;  /* 0x000000ac85877209 */ /* 0x008fe20007810000 */
[--C-:B------:R-:W-:Y:S02]  /*64d0*/  FFMA.FTZ R48, R48, c[0x0][0x2d0], -R180.reuse ;  /* 0x0000b40030307a23 */ /* 0x100fe400000108b4 */
[----:B------:R-:W-:Y:S01]  /*64e0*/  LDSM.16.MT88.4 R172, [R216+0x100] ;  /* 0x00010000d8ac783b */ /* 0x000fe20000004200 */
[----:B--2---:R-:W-:Y:S02]  /*64f0*/  FMUL.FTZ R16, R134, R152 ;  /* 0x0000009886107220 */ /* 0x004fe40000410000 */
[----:B------:R-:W-:Y:S02]  /*6500*/  FMUL.FTZ R182, R135, c[0x0][0x2d0] ;  /* 0x0000b40087b67a20 */ /* 0x000fe40000410000 */
[----:B------:R-:W-:Y:S01]  /*6510*/  FFMA.FTZ R49, R49, c[0x0][0x2d0], -R180 ;  /* 0x0000b40031317a23 */ /* 0x000fe200000108b4 */
[----:B------:R2:W3:Y:S01]  /*6520*/  MUFU.EX2 R133, R2 ;  /* 0x0000000200857308 */ /* 0x0004e20000000800 */
[--C-:B------:R-:W-:Y:S02]  /*6530*/  FFMA.FTZ R12, R12, c[0x0][0x2d0], -R182.reuse ;  /* 0x0000b4000c0c7a23 */ /* 0x100fe400000108b6 */
[--C-:B------:R-:W-:Y:S02]  /*6540*/  FFMA.FTZ R13, R13, c[0x0][0x2d0], -R182.reuse ;  /* 0x0000b4000d0d7a23 */ /* 0x100fe400000108b6 */
[--C-:B------:R-:W-:Y:S02]  /*6550*/  FFMA.FTZ R8, R8, c[0x0][0x2d0], -R182.reuse ;  /* 0x0000b40008087a23 */ /* 0x100fe400000108b6 */
[--C-:B------:R-:W-:Y:S02]  /*6560*/  FFMA.FTZ R9, R9, c[0x0][0x2d0], -R182.reuse ;  /* 0x0000b40009097a23 */ /* 0x100fe400000108b6 */
[----:B----4-:R-:W-:Y:S01]  /*6570*/  FMUL.FTZ R17, R134, R153 ;  /* 0x0000009986117220 */ /* 0x010fe20000410000 */
[----:B-1----:R-:W-:Y:S01]  /*6580*/  FMNMX.FTZ R0, R0, R3, !PT ;  /* 0x0000000300007209 */ /* 0x002fe20007810000 */
[----:B------:R1:W-:Y:S01]  /*6590*/  MUFU.EX2 R241, R19 ;  /* 0x0000001300f17308 */ /* 0x0003e20000000800 */
[--C-:B------:R-:W-:Y:S02]  /*65a0*/  FFMA.FTZ R50, R50, c[0x0][0x2d0], -R181.reuse ;  /* 0x0000b40032327a23 */ /* 0x100fe400000108b5 */
[--C-:B------:R-:W-:Y:S02]  /*65b0*/  FFMA.FTZ R51, R51, c[0x0][0x2d0], -R181.reuse ;  /* 0x0000b40033337a23 */ /* 0x100fe400000108b5 */
[--C-:B------:R-:W-:Y:S02]  /*65c0*/  FFMA.FTZ R40, R40, c[0x0][0x2d0], -R182.reuse ;  /* 0x0000b40028287a23 */ /* 0x100fe400000108b6 */
[----:B------:R-:W-:Y:S02]  /*65d0*/  FFMA.FTZ R41, R41, c[0x0][0x2d0], -R182 ;  /* 0x0000b40029297a23 */ /* 0x000fe400000108b6 */
[--C-:B------:R-:W-:Y:S01]  /*65e0*/  FFMA.FTZ R52, R52, c[0x0][0x2d0], -R180.reuse ;  /* 0x0000b40034347a23 */ /* 0x100fe200000108b4 */
[----:B------:R4:W-:Y:S01]  /*65f0*/  MUFU.EX2 R243, R4 ;  /* 0x0000000400f37308 */ /* 0x0009e20000000800 */
[----:B------:R-:W-:Y:S02]  /*6600*/  FFMA.FTZ R53, R53, c[0x0][0x2d0], -R180 ;  /* 0x0000b40035357a23 */ /* 0x000fe400000108b4 */
[----:B--2---:R-:W-:Y:S02]  /*6610*/  FADD.FTZ R2, -R135, R132 ;  /* 0x0000008487027221 */ /* 0x004fe40000010100 */
[----:B---3--:R-:W-:Y:S02]  /*6620*/  FMUL.FTZ R18, R133, R154 ;  /* 0x0000009a85127220 */ /* 0x008fe40000410000 */
[----:B------:R-:W-:Y:S02]  /*6630*/  FMUL.FTZ R2, R2, c[0x0][0x2d0] ;  /* 0x0000b40002027a20 */ /* 0x000fe40000410000 */
[--C-:B------:R-:W-:Y:S01]  /*6640*/  FFMA.FTZ R54, R54, c[0x0][0x2d0], -R181.reuse ;  /* 0x0000b40036367a23 */ /* 0x100fe200000108b5 */
[----:B------:R-:W2:Y:S01]  /*6650*/  MUFU.EX2 R245, R5 ;  /* 0x0000000500f57308 */ /* 0x000ea20000000800 */
[--C-:B------:R-:W-:Y:S02]  /*6660*/  FFMA.FTZ R55, R55, c[0x0][0x2d0], -R181.reuse ;  /* 0x0000b40037377a23 */ /* 0x100fe400000108b5 */
[--C-:B------:R-:W-:Y:S02]  /*6670*/  FFMA.FTZ R56, R56, c[0x0][0x2d0], -R182.reuse ;  /* 0x0000b40038387a23 */ /* 0x100fe400000108b6 */
[----:B-1----:R-:W-:Y:S02]  /*6680*/  FMUL.FTZ R19, R133, R155 ;  /* 0x0000009b85137220 */ /* 0x002fe40000410000 */
[----:B------:R-:W-:Y:S01]  /*6690*/  LDSM.16.MT88.4 R152, [R217+0x1100] ;  /* 0x00110000d998783b */ /* 0x000fe20000004200 */
[----:B------:R-:W-:Y:S02]  /*66a0*/  FFMA.FTZ R57, R57, c[0x0][0x2d0], -R182 ;  /* 0x0000b40039397a23 */ /* 0x000fe400000108b6 */
[----:B------:R1:W3:Y:S01]  /*66b0*/  MUFU.EX2 R132, R2 ;  /* 0x0000000200847308 */ /* 0x0002e20000000800 */
[--C-:B------:R-:W-:Y:S02]  /*66c0*/  FFMA.FTZ R20, R20, c[0x0][0x2d0], -R180.reuse ;  /* 0x0000b40014147a23 */ /* 0x100fe400000108b4 */
[----:B------:R-:W-:Y:S02]  /*66d0*/  FFMA.FTZ R21, R21, c[0x0][0x2d0], -R180 ;  /* 0x0000b40015157a23 */ /* 0x000fe400000108b4 */
[----:B----4-:R-:W-:Y:S02]  /*66e0*/  FMUL.FTZ R4, R134, R144 ;  /* 0x0000009086047220 */ /* 0x010fe40000410000 */
[----:B------:R-:W-:Y:S02]  /*66f0*/  FFMA.FTZ R22, R22, c[0x0][0x2d0], -R181 ;  /* 0x0000b40016167a23 */ /* 0x000fe400000108b5 */
[C---:B------:R-:W-:Y:S01]  /*6700*/  FMUL.FTZ R84, R134.reuse, R84 ;  /* 0x0000005486547220 */ /* 0x040fe20000410000 */
[----:B------:R4:W-:Y:S01]  /*6710*/  MUFU.EX2 R239, R6 ;  /* 0x0000000600ef7308 */ /* 0x0009e20000000800 */
[C---:B------:R-:W-:Y:S02]  /*6720*/  FMUL.FTZ R85, R134.reuse, R85 ;  /* 0x0000005586557220 */ /* 0x040fe40000410000 */
[----:B------:R-:W-:Y:S01]  /*6730*/  FMUL.FTZ R86, R133, R86 ;  /* 0x0000005685567220 */ /* 0x000fe20000410000 */
[----:B--2---:R-:W-:Y:S01]  /*6740*/  F2FP.PACK_AB R144, R245, R243 ;  /* 0x000000f3f590723e */ /* 0x004fe200000000ff */
[C---:B------:R-:W-:Y:S02]  /*6750*/  FMUL.FTZ R5, R134.reuse, R145 ;  /* 0x0000009186057220 */ /* 0x040fe40000410000 */
[C---:B------:R-:W-:Y:S02]  /*6760*/  FMUL.FTZ R87, R133.reuse, R87 ;  /* 0x0000005785577220 */ /* 0x040fe40000410000 */
[C---:B------:R-:W-:Y:S01]  /*6770*/  FMUL.FTZ R92, R134.reuse, R92 ;  /* 0x0000005c865c7220 */ /* 0x040fe20000410000 */
[----:B------:R-:W2:Y:S01]  /*6780*/  MUFU.EX2 R240, R7 ;  /* 0x0000000700f07308 */ /* 0x000ea20000000800 */
[----:B------:R-:W-:Y:S02]  /*6790*/  FMUL.FTZ R93, R134, R93 ;  /* 0x0000005d865d7220 */ /* 0x000fe40000410000 */
[C---:B------:R-:W-:Y:S01]  /*67a0*/  FMUL.FTZ R94, R133.reuse, R94 ;  /* 0x0000005e855e7220 */ /* 0x040fe20000410000 */
[----:B-1----:R-:W1:Y:S01]  /*67b0*/  SHFL.BFLY PT, R2, R0, 0x1, 0x1f ;  /* 0x0c201f0000027f89 */ /* 0x002e6200000e0000 */
[C---:B---3--:R-:W-:Y:S02]  /*67c0*/  FMUL.FTZ R88, R132.reuse, R88 ;  /* 0x0000005884587220 */ /* 0x048fe40000410000 */
[----:B------:R-:W-:Y:S02]  /*67d0*/  FMUL.FTZ R89, R132, R89 ;  /* 0x0000005984597220 */ /* 0x000fe40000410000 */
[C---:B------:R-:W-:Y:S01]  /*67e0*/  FMUL.FTZ R95, R133.reuse, R95 ;  /* 0x0000005f855f7220 */ /* 0x040fe20000410000 */
[----:B------:R3:W-:Y:S01]  /*67f0*/  MUFU.EX2 R237, R12 ;  /* 0x0000000c00ed7308 */ /* 0x0007e20000000800 */
[C---:B------:R-:W-:Y:S02]  /*6800*/  FMUL.FTZ R96, R134.reuse, R96 ;  /* 0x0000006086607220 */ /* 0x040fe40000410000 */
[----:B------:R-:W-:Y:S02]  /*6810*/  FMUL.FTZ R97, R134, R97 ;  /* 0x0000006186617220 */ /* 0x000fe40000410000 */
[C---:B----4-:R-:W-:Y:S01]  /*6820*/  FMUL.FTZ R6, R133.reuse, R146 ;  /* 0x0000009285067220 */ /* 0x050fe20000410000 */
[----:B------:R-:W-:Y:S01]  /*6830*/  F2FP.PACK_AB R146, R246, R244 ;  /* 0x000000f4f692723e */ /* 0x000fe200000000ff */
[C---:B------:R-:W-:Y:S02]  /*6840*/  FMUL.FTZ R98, R133.reuse, R98 ;  /* 0x0000006285627220 */ /* 0x040fe40000410000 */
[C---:B------:R-:W-:Y:S01]  /*6850*/  FMUL.FTZ R99, R133.reuse, R99 ;  /* 0x0000006385637220 */ /* 0x040fe20000410000 */
[----:B------:R-:W-:Y:S01]  /*6860*/  MUFU.EX2 R238, R13 ;  /* 0x0000000d00ee7308 */ /* 0x000fe20000000800 */
[C---:B------:R-:W-:Y:S02]  /*6870*/  FMUL.FTZ R100, R132.reuse, R100 ;  /* 0x0000006484647220 */ /* 0x040fe40000410000 */
[----:B------:R-:W-:Y:S01]  /*6880*/  FMUL.FTZ R101, R132, R101 ;  /* 0x0000006584657220 */ /* 0x000fe20000410000 */
[----:B--2---:R-:W-:Y:S01]  /*6890*/  F2FP.PACK_AB R145, R240, R239 ;  /* 0x000000eff091723e */ /* 0x004fe200000000ff */
[----:B------:R-:W-:Y:S01]  /*68a0*/  FMUL.FTZ R7, R133, R147 ;  /* 0x0000009385077220 */ /* 0x000fe20000410000 */
[----:B------:R-:W-:Y:S01]  /*68b0*/  F2FP.PACK_AB R147, R241, R242 ;  /* 0x000000f2f193723e */ /* 0x000fe200000000ff */
[----:B------:R-:W-:Y:S01]  /*68c0*/  FMUL.FTZ R104, R134, R104 ;  /* 0x0000006886687220 */ /* 0x000fe20000410000 */
[----:B-1----:R-:W-:Y:S01]  /*68d0*/  FMNMX.FTZ R2, R2, R0, !PT ;  /* 0x0000000002027209 */ /* 0x002fe20007810000 */
[----:B------:R-:W-:Y:S01]  /*68e0*/  FMUL.FTZ R105, R134, R105 ;  /* 0x0000006986697220 */ /* 0x000fe20000410000 */
[----:B------:R1:W-:Y:S01]  /*68f0*/  MUFU.EX2 R235, R8 ;  /* 0x0000000800eb7308 */ /* 0x0003e20000000800 */
[----:B------:R-:W-:Y:S02]  /*6900*/  FMUL.FTZ R106, R133, R106 ;  /* 0x0000006a856a7220 */ /* 0x000fe40000410000 */
[-C--:B------:R-:W-:Y:S05]  /*6910*/  HMMA.16816.F32 R4, R144, R172.reuse, R4 ;  /* 0x000000ac9004723c */ /* 0x080fea0000001804 */
[C---:B------:R-:W-:Y:S02]  /*6920*/  FADD.FTZ R0, -R2.reuse, R138 ;  /* 0x0000008a02007221 */ /* 0x040fe40000010100 */
[----:B------:R-:W-:Y:S01]  /*6930*/  FMUL.FTZ R3, R2, c[0x0][0x2d0] ;  /* 0x0000b40002037a20 */ /* 0x000fe20000410000 */
[----:B------:R-:W2:Y:S01]  /*6940*/  MUFU.EX2 R236, R9 ;  /* 0x0000000900ec7308 */ /* 0x000ea20000000800 */
[----:B------:R-:W-:Y:S03]  /*6950*/  FMUL.FTZ R0, R0, c[0x0][0x2d0] ;  /* 0x0000b40000007a20 */ /* 0x000fe60000410000 */
[--C-:B------:R-:W-:Y:S02]  /*6960*/  FFMA.FTZ R14, R14, c[0x0][0x2d0], -R3.reuse ;  /* 0x0000b4000e0e7a23 */ /* 0x100fe40000010803 */
[--C-:B------:R-:W-:Y:S02]  /*6970*/  FFMA.FTZ R15, R15, c[0x0][0x2d0], -R3.reuse ;  /* 0x0000b4000f0f7a23 */ /* 0x100fe40000010803 */
[--C-:B------:R-:W-:Y:S02]  /*6980*/  FFMA.FTZ R10, R10, c[0x0][0x2d0], -R3.reuse ;  /* 0x0000b4000a0a7a23 */ /* 0x100fe40000010803 */
[--C-:B------:R-:W-:Y:S01]  /*6990*/  FFMA.FTZ R11, R11, c[0x0][0x2d0], -R3.reuse ;  /* 0x0000b4000b0b7a23 */ /* 0x100fe20000010803 */
[----:B------:R-:W4:Y:S01]  /*69a0*/  MUFU.EX2 R0, R0 ;  /* 0x0000000000007308 */ /* 0x000f220000000800 */
[C---:B---3--:R-:W-:Y:S02]  /*69b0*/  FMUL.FTZ R12, R132.reuse, R148 ;  /* 0x00000094840c7220 */ /* 0x048fe40000410000 */
[C---:B-1----:R-:W-:Y:S02]  /*69c0*/  FMUL.FTZ R8, R132.reuse, R140 ;  /* 0x0000008c84087220 */ /* 0x042fe40000410000 */
[----:B------:R-:W-:Y:S02]  /*69d0*/  FMUL.FTZ R13, R132, R149 ;  /* 0x00000095840d7220 */ /* 0x000fe40000410000 */
[--C-:B------:R-:W-:Y:S02]  /*69e0*/  FFMA.FTZ R42, R42, c[0x0][0x2d0], -R3.reuse ;  /* 0x0000b4002a2a7a23 */ /* 0x100fe40000010803 */
[--C-:B------:R-:W-:Y:S01]  /*69f0*/  FFMA.FTZ R43, R43, c[0x0][0x2d0], -R3.reuse ;  /* 0x0000b4002b2b7a23 */ /* 0x100fe20000010803 */
[----:B------:R1:W-:Y:S01]  /*6a00*/  MUFU.EX2 R233, R14 ;  /* 0x0000000e00e97308 */ /* 0x0003e20000000800 */
[--C-:B------:R-:W-:Y:S01]  /*6a10*/  FFMA.FTZ R58, R58, c[0x0][0x2d0], -R3.reuse ;  /* 0x0000b4003a3a7a23 */ /* 0x100fe20000010803 */
[----:B--2---:R-:W-:Y:S01]  /*6a20*/  F2FP.PACK_AB R140, R236, R235 ;  /* 0x000000ebec8c723e */ /* 0x004fe200000000ff */
[----:B------:R-:W-:Y:S02]  /*6a30*/  FMUL.FTZ R9, R132, R141 ;  /* 0x0000008d84097220 */ /* 0x000fe40000410000 */
[----:B------:R-:W-:Y:S02]  /*6a40*/  FFMA.FTZ R59, R59, c[0x0][0x2d0], -R3 ;  /* 0x0000b4003b3b7a23 */ /* 0x000fe40000010803 */
[----:B------:R-:W-:Y:S03]  /*6a50*/  FFMA.FTZ R138, R23, c[0x0][0x2d0], -R181 ;  /* 0x0000b400178a7a23 */ /* 0x000fe600000108b5 */
[----:B------:R2:W-:Y:S01]  /*6a60*/  MUFU.EX2 R234, R15 ;  /* 0x0000000f00ea7308 */ /* 0x0005e20000000800 */
[C---:B------:R-:W-:Y:S02]  /*6a70*/  FMUL.FTZ R107, R133.reuse, R107 ;  /* 0x0000006b856b7220 */ /* 0x040fe40000410000 */
[----:B------:R-:W-:Y:S02]  /*6a80*/  FMUL.FTZ R108, R134, R108 ;  /* 0x0000006c866c7220 */ /* 0x000fe40000410000 */
[C---:B----4-:R-:W-:Y:S02]  /*6a90*/  FMUL.FTZ R23, R0.reuse, R159 ;  /* 0x0000009f00177220 */ /* 0x050fe40000410000 */
[C---:B------:R-:W-:Y:S02]  /*6aa0*/  FMUL.FTZ R90, R0.reuse, R90 ;  /* 0x0000005a005a7220 */ /* 0x040fe40000410000 */
[C---:B------:R-:W-:Y:S01]  /*6ab0*/  FMUL.FTZ R91, R0.reuse, R91 ;  /* 0x0000005b005b7220 */ /* 0x040fe20000410000 */
[----:B------:R3:W-:Y:S01]  /*6ac0*/  MUFU.EX2 R215, R10 ;  /* 0x0000000a00d77308 */ /* 0x0007e20000000800 */
[C---:B------:R-:W-:Y:S02]  /*6ad0*/  FMUL.FTZ R102, R0.reuse, R102 ;  /* 0x0000006600667220 */ /* 0x040fe40000410000 */
[C---:B------:R-:W-:Y:S02]  /*6ae0*/  FMUL.FTZ R103, R0.reuse, R103 ;  /* 0x0000006700677220 */ /* 0x040fe40000410000 */
[----:B-1----:R-:W-:Y:S02]  /*6af0*/  FMUL.FTZ R14, R0, R150 ;  /* 0x00000096000e7220 */ /* 0x002fe40000410000 */
[----:B------:R-:W-:Y:S02]  /*6b00*/  FMUL.FTZ R109, R134, R109 ;  /* 0x0000006d866d7220 */ /* 0x000fe40000410000 */
[C---:B------:R-:W-:Y:S01]  /*6b10*/  FMUL.FTZ R110, R133.reuse, R110 ;  /* 0x0000006e856e7220 */ /* 0x040fe20000410000 */
[----:B------:R-:W1:Y:S01]  /*6b20*/  MUFU.EX2 R232, R11 ;  /* 0x0000000b00e87308 */ /* 0x000e620000000800 */
[C---:B------:R-:W-:Y:S02]  /*6b30*/  FMUL.FTZ R111, R133.reuse, R111 ;  /* 0x0000006f856f7220 */ /* 0x040fe40000410000 */
[----:B------:R-:W-:Y:S02]  /*6b40*/  FMUL.FTZ R112, R132, R112 ;  /* 0x0000007084707220 */ /* 0x000fe40000410000 */
[----:B--2---:R-:W-:Y:S02]  /*6b50*/  FMUL.FTZ R15, R0, R151 ;  /* 0x00000097000f7220 */ /* 0x004fe40000410000 */
[----:B------:R-:W2:Y:S01]  /*6b60*/  LDSM.16.MT88.4 R148, [R216+0x1100] ;  /* 0x00110000d894783b */ /* 0x000ea20000004200 */
[----:B------:R-:W-:Y:S02]  /*6b70*/  FMUL.FTZ R113, R132, R113 ;  /* 0x0000007184717220 */ /* 0x000fe40000410000 */
[----:B------:R-:W-:Y:S01]  /*6b80*/  MUFU.EX2 R197, R36 ;  /* 0x0000002400c57308 */ /* 0x000fe20000000800 */
[C---:B------:R-:W-:Y:S02]  /*6b90*/  FMUL.FTZ R114, R0.reuse, R114 ;  /* 0x0000007200727220 */ /* 0x040fe40000410000 */
[C---:B------:R-:W-:Y:S02]  /*6ba0*/  FMUL.FTZ R115, R0.reuse, R115 ;  /* 0x0000007300737220 */ /* 0x040fe40000410000 */
[----:B---3--:R-:W-:Y:S01]  /*6bb0*/  FMUL.FTZ R10, R0, R142 ;  /* 0x0000008e000a7220 */ /* 0x008fe20000410000 */
[----:B------:R-:W-:Y:S01]  /*6bc0*/  F2FP.PACK_AB R142, R238, R237 ;  /* 0x000000edee8e723e */ /* 0x000fe200000000ff */
[C---:B------:R-:W-:Y:S02]  /*6bd0*/  FMUL.FTZ R116, R134.reuse, R116 ;  /* 0x0000007486747220 */ /* 0x040fe40000410000 */
[----:B------:R-:W-:Y:S01]  /*6be0*/  FMUL.FTZ R117, R134, R117 ;  /* 0x0000007586757220 */ /* 0x000fe20000410000 */
[----:B------:R-:W-:Y:S01]  /*6bf0*/  MUFU.EX2 R198, R37 ;  /* 0x0000002500c67308 */ /* 0x000fe20000000800 */
[C---:B------:R-:W-:Y:S02]  /*6c00*/  FMUL.FTZ R118, R133.reuse, R118 ;  /* 0x0000007685767220 */ /* 0x040fe40000410000 */
[C---:B------:R-:W-:Y:S01]  /*6c10*/  FMUL.FTZ R119, R133.reuse, R119 ;  /* 0x0000007785777220 */ /* 0x040fe20000410000 */
[----:B-1----:R-:W-:Y:S01]  /*6c20*/  F2FP.PACK_AB R141, R232, R215 ;  /* 0x000000d7e88d723e */ /* 0x002fe200000000ff */
[----:B------:R-:W-:Y:S01]  /*6c30*/  FMUL.FTZ R11, R0, R143 ;  /* 0x0000008f000b7220 */ /* 0x000fe20000410000 */
[----:B------:R-:W-:Y:S01]  /*6c40*/  F2FP.PACK_AB R143, R234, R233 ;  /* 0x000000e9ea8f723e */ /* 0x000fe200000000ff */
[C---:B------:R-:W-:Y:S02]  /*6c50*/  FMUL.FTZ R120, R134.reuse, R120 ;  /* 0x0000007886787220 */ /* 0x040fe40000410000 */
[----:B------:R-:W-:Y:S01]  /*6c60*/  FMUL.FTZ R121, R134, R121 ;  /* 0x0000007986797220 */ /* 0x000fe20000410000 */
[----:B------:R-:W-:Y:S01]  /*6c70*/  MUFU.EX2 R195, R38 ;  /* 0x0000002600c37308 */ /* 0x000fe20000000800 */
[C---:B------:R-:W-:Y:S02]  /*6c80*/  FMUL.FTZ R122, R133.reuse, R122 ;  /* 0x0000007a857a7220 */ /* 0x040fe40000410000 */
[C---:B------:R-:W-:Y:S04]  /*6c90*/  HMMA.16816.F32 R8, R140.reuse, R172, R8 ;  /* 0x000000ac8c08723c */ /* 0x040fe80000001808 */
[C---:B------:R-:W-:Y:S02]  /*6ca0*/  FMUL.FTZ R123, R133.reuse, R123 ;  /* 0x0000007b857b7220 */ /* 0x040fe40000410000 */
[C---:B------:R-:W-:Y:S01]  /*6cb0*/  FMUL.FTZ R124, R132.reuse, R124 ;  /* 0x0000007c847c7220 */ /* 0x040fe20000410000 */
[----:B------:R1:W-:Y:S01]  /*6cc0*/  MUFU.EX2 R196, R39 ;  /* 0x0000002700c47308 */ /* 0x0003e20000000800 */
[-C--:B------:R-:W-:Y:S04]  /*6cd0*/  HMMA.16816.F32 R12, R140, R174.reuse, R12 ;  /* 0x000000ae8c0c723c */ /* 0x080fe8000000180c */
[----:B------:R-:W-:Y:S02]  /*6ce0*/  FMUL.FTZ R125, R132, R125 ;  /* 0x0000007d847d7220 */ /* 0x000fe40000410000 */
[----:B------:R-:W-:Y:S02]  /*6cf0*/  FMUL.FTZ R126, R0, R126 ;  /* 0x0000007e007e7220 */ /* 0x000fe40000410000 */
[C---:B------:R-:W-:Y:S01]  /*6d00*/  HMMA.16816.F32 R16, R144.reuse, R174, R16 ;  /* 0x000000ae9010723c */ /* 0x040fe20000001810 */
[----:B------:R-:W-:Y:S03]  /*6d10*/  MUFU.EX2 R193, R48 ;  /* 0x0000003000c17308 */ /* 0x000fe60000000800 */
[C---:B------:R-:W-:Y:S02]  /*6d20*/  FMUL.FTZ R68, R134.reuse, R68 ;  /* 0x0000004486447220 */ /* 0x040fe40000410000 */
[----:B------:R-:W-:Y:S02]  /*6d30*/  FMUL.FTZ R69, R134, R69 ;  /* 0x0000004586457220 */ /* 0x000fe40000410000 */
[C---:B------:R-:W-:Y:S03]  /*6d40*/  FMUL.FTZ R70, R133.reuse, R70 ;  /* 0x0000004685467220 */ /* 0x040fe60000410000 */
[----:B------:R-:W-:Y:S01]  /*6d50*/  MUFU.EX2 R194, R49 ;  /* 0x0000003100c27308 */ /* 0x000fe20000000800 */
[----:B------:R-:W-:Y:S02]  /*6d60*/  FMUL.FTZ R71, R133, R71 ;  /* 0x0000004785477220 */ /* 0x000fe40000410000 */
[----:B------:R-:W-:Y:S01]  /*6d70*/  FMUL.FTZ R127, R0, R127 ;  /* 0x0000007f007f7220 */ /* 0x000fe20000410000 */
[----:B-1----:R-:W-:Y:S01]  /*6d80*/  LDSM.16.MT88.4 R36, [R216+0x2500] ;  /* 0x00250000d824783b */ /* 0x002fe20000004200 */
[C---:B------:R-:W-:Y:S02]  /*6d90*/  FMUL.FTZ R128, R132.reuse, R128 ;  /* 0x0000008084807220 */ /* 0x040fe40000410000 */
[C---:B------:R-:W-:Y:S01]  /*6da0*/  FMUL.FTZ R129, R132.reuse, R129 ;  /* 0x0000008184817220 */ /* 0x040fe20000410000 */
[-C--:B------:R-:W-:Y:S02]  /*6db0*/  HMMA.16816.F32 R68, R144, R176.reuse, R68 ;  /* 0x000000b09044723c */ /* 0x080fe40000001844 */
[----:B------:R1:W-:Y:S01]  /*6dc0*/  MUFU.EX2 R214, R20 ;  /* 0x0000001400d67308 */ /* 0x0003e20000000800 */
[C---:B------:R-:W-:Y:S02]  /*6dd0*/  FMUL.FTZ R72, R132.reuse, R72 ;  /* 0x0000004884487220 */ /* 0x040fe40000410000 */
[----:B------:R-:W-:Y:S02]  /*6de0*/  FMUL.FTZ R73, R132, R73 ;  /* 0x0000004984497220 */ /* 0x000fe40000410000 */
[C---:B------:R-:W-:Y:S02]  /*6df0*/  FMUL.FTZ R74, R0.reuse, R74 ;  /* 0x0000004a004a7220 */ /* 0x040fe40000410000 */
[C---:B------:R-:W-:Y:S03]  /*6e00*/  FMUL.FTZ R75, R0.reuse, R75 ;  /* 0x0000004b004b7220 */ /* 0x040fe60000410000 */
[----:B------:R-:W-:Y:S01]  /*6e10*/  MUFU.EX2 R192, R50 ;  /* 0x0000003200c07308 */ /* 0x000fe20000000800 */
[C---:B------:R-:W-:Y:S02]  /*6e20*/  FMUL.FTZ R130, R0.reuse, R130 ;  /* 0x0000008200827220 */ /* 0x040fe40000410000 */
[----:B------:R-:W-:Y:S01]  /*6e30*/  FMUL.FTZ R131, R0, R131 ;  /* 0x0000008300837220 */ /* 0x000fe20000410000 */
[C---:B------:R-:W-:Y:S04]  /*6e40*/  HMMA.16816.F32 R72, R140.reuse, R176, R72 ;  /* 0x000000b08c48723c */ /* 0x040fe80000001848 */
[C---:B------:R-:W-:Y:S02]  /*6e50*/  FMUL.FTZ R76, R132.reuse, R76 ;  /* 0x0000004c844c7220 */ /* 0x040fe40000410000 */
[----:B------:R-:W-:Y:S01]  /*6e60*/  FMUL.FTZ R77, R132, R77 ;  /* 0x0000004d844d7220 */ /* 0x000fe20000410000 */
[----:B------:R3:W-:Y:S01]  /*6e70*/  MUFU.EX2 R213, R21 ;  /* 0x0000001500d57308 */ /* 0x0007e20000000800 */
[C---:B------:R-:W-:Y:S04]  /*6e80*/  FMUL.FTZ R78, R0.reuse, R78 ;  /* 0x0000004e004e7220 */ /* 0x040fe80000410000 */
[----:B------:R-:W-:Y:S02]  /*6e90*/  FMUL.FTZ R79, R0, R79 ;  /* 0x0000004f004f7220 */ /* 0x000fe40000410000 */
[----:B-1----:R-:W-:Y:S02]  /*6ea0*/  FMUL.FTZ R20, R132, R156 ;  /* 0x0000009c84147220 */ /* 0x002fe40000410000 */
[--C-:B------:R-:W-:Y:S01]  /*6eb0*/  FFMA.FTZ R44, R44, c[0x0][0x2d0], -R182.reuse ;  /* 0x0000b4002c2c7a23 */ /* 0x100fe200000108b6 */
[----:B------:R1:W-:Y:S01]  /*6ec0*/  MUFU.EX2 R191, R51 ;  /* 0x0000003300bf7308 */ /* 0x0003e20000000800 */
[----:B------:R-:W-:Y:S01]  /*6ed0*/  FFMA.FTZ R45, R45, c[0x0][0x2d0], -R182 ;  /* 0x0000b4002d2d7a23 */ /* 0x000fe200000108b6 */
[-C--:B------:R-:W-:Y:S03]  /*6ee0*/  HMMA.16816.F32 R76, R140, R178.reuse, R76 ;  /* 0x000000b28c4c723c */ /* 0x080fe6000000184c */
[C---:B------:R-:W-:Y:S02]  /*6ef0*/  FMUL.FTZ R80, R134.reuse, R80 ;  /* 0x0000005086507220 */ /* 0x040fe40000410000 */
[----:B------:R-:W-:Y:S02]  /*6f00*/  FMUL.FTZ R81, R134, R81 ;  /* 0x0000005186517220 */ /* 0x000fe40000410000 */
[C---:B------:R-:W-:Y:S01]  /*6f10*/  FMUL.FTZ R82, R133.reuse, R82 ;  /* 0x0000005285527220 */ /* 0x040fe20000410000 */
[----:B------:R4:W-:Y:S01]  /*6f20*/  MUFU.EX2 R212, R22 ;  /* 0x0000001600d47308 */ /* 0x0009e20000000800 */
[----:B------:R-:W-:Y:S03]  /*6f30*/  FMUL.FTZ R83, R133, R83 ;  /* 0x0000005385537220 */ /* 0x000fe60000410000 */
[----:B---3--:R-:W-:Y:S02]  /*6f40*/  FMUL.FTZ R21, R132, R157 ;  /* 0x0000009d84157220 */ /* 0x008fe40000410000 */
[--C-:B------:R-:W-:Y:S02]  /*6f50*/  FFMA.FTZ R46, R46, c[0x0][0x2d0], -R3.reuse ;  /* 0x0000b4002e2e7a23 */ /* 0x100fe40000010803 */
[C---:B------:R-:W-:Y:S02]  /*6f60*/  HMMA.16816.F32 R80, R144.reuse, R178, R80 ;  /* 0x000000b29050723c */ /* 0x040fe40000001850 */
[----:B------:R-:W-:Y:S02]  /*6f70*/  MUFU.EX2 R190, R40 ;  /* 0x0000002800be7308 */ /* 0x000fe40000000800 */
[----:B------:R-:W-:Y:S01]  /*6f80*/  FFMA.FTZ R47, R47, c[0x0][0x2d0], -R3 ;  /* 0x0000b4002f2f7a23 */ /* 0x000fe20000010803 */
[----:B-1----:R-:W-:Y:S01]  /*6f90*/  LDSM.16.MT88.4 R48, [R217+0x2500] ;  /* 0x00250000d930783b */ /* 0x002fe20000004200 */
[--C-:B------:R-:W-:Y:S02]  /*6fa0*/  FFMA.FTZ R65, R65, c[0x0][0x2d0], -R180.reuse ;  /* 0x0000b40041417a23 */ /* 0x100fe400000108b4 */
[-C--:B--2---:R-:W-:Y:S04]  /*6fb0*/  HMMA.16816.F32 R84, R144, R148.reuse, R84 ;  /* 0x000000949054723c */ /* 0x084fe80000001854 */
[----:B------:R-:W-:Y:S01]  /*6fc0*/  MUFU.EX2 R189, R41 ;  /* 0x0000002900bd7308 */ /* 0x000fe20000000800 */
[--C-:B------:R-:W-:Y:S02]  /*6fd0*/  FFMA.FTZ R66, R66, c[0x0][0x2d0], -R181.reuse ;  /* 0x0000b40042427a23 */ /* 0x100fe400000108b5 */
[--C-:B------:R-:W-:Y:S01]  /*6fe0*/  FFMA.FTZ R67, R67, c[0x0][0x2d0], -R181.reuse ;  /* 0x0000b40043437a23 */ /* 0x100fe200000108b5 */
[C---:B------:R-:W-:Y:S04]  /*6ff0*/  HMMA.16816.F32 R88, R140.reuse, R148, R88 ;  /* 0x000000948c58723c */ /* 0x040fe80000001858 */
[----:B----4-:R-:W-:Y:S02]  /*7000*/  FMUL.FTZ R22, R0, R158 ;  /* 0x0000009e00167220 */ /* 0x010fe40000410000 */
[--C-:B------:R-:W-:Y:S01]  /*7010*/  FFMA.FTZ R32, R32, c[0x0][0x2d0], -R180.reuse ;  /* 0x0000b40020207a23 */ /* 0x100fe200000108b4 */
[----:B------:R-:W-:Y:S01]  /*7020*/  LDSM.16.MT88.4 R156, [R217+0x500] ;  /* 0x00050000d99c783b */ /* 0x000fe20000004200 */
[----:B------:R-:W-:Y:S01]  /*7030*/  FFMA.FTZ R33, R33, c[0x0][0x2d0], -R180 ;  /* 0x0000b40021217a23 */ /* 0x000fe200000108b4 */
[----:B------:R-:W-:Y:S02]  /*7040*/  MUFU.EX2 R188, R42 ;  /* 0x0000002a00bc7308 */ /* 0x000fe40000000800 */
[-C--:B------:R-:W-:Y:S03]  /*7050*/  HMMA.16816.F32 R20, R140, R150.reuse, R20 ;  /* 0x000000968c14723c */ /* 0x080fe60000001814 */
[----:B------:R-:W-:Y:S02]  /*7060*/  FFMA.FTZ R34, R34, c[0x0][0x2d0], -R181 ;  /* 0x0000b40022227a23 */ /* 0x000fe400000108b5 */
[--C-:B------:R-:W-:Y:S02]  /*7070*/  FFMA.FTZ R24, R24, c[0x0][0x2d0], -R182.reuse ;  /* 0x0000b40018187a23 */ /* 0x100fe400000108b6 */
[--C-:B------:R-:W-:Y:S01]  /*7080*/  FFMA.FTZ R25, R25, c[0x0][0x2d0], -R182.reuse ;  /* 0x0000b40019197a23 */ /* 0x100fe200000108b6 */
[C---:B------:R-:W-:Y:S01]  /*7090*/  HMMA.16816.F32 R92, R144.reuse, R150, R92 ;  /* 0x00000096905c723c */ /* 0x040fe2000000185c */
[----:B------:R1:W-:Y:S01]  /*70a0*/  MUFU.EX2 R211, R138 ;  /* 0x0000008a00d37308 */ /* 0x0003e20000000800 */
[----:B------:R-:W2:Y:S02]  /*70b0*/  LDSM.16.MT88.4 R148, [R216+0x2100] ;  /* 0x00210000d894783b */ /* 0x000ea40000004200 */
[--C-:B------:R-:W-:Y:S02]  /*70c0*/  FFMA.FTZ R26, R26, c[0x0][0x2d0], -R3.reuse ;  /* 0x0000b4001a1a7a23 */ /* 0x100fe40000010803 */
[--C-:B------:R-:W-:Y:S02]  /*70d0*/  FFMA.FTZ R28, R28, c[0x0][0x2d0], -R182.reuse ;  /* 0x0000b4001c1c7a23 */ /* 0x100fe400000108b6 */
[-C--:B------:R-:W-:Y:S03]  /*70e0*/  HMMA.16816.F32 R96, R144, R152.reuse, R96 ;  /* 0x000000989060723c */ /* 0x080fe60000001860 */
[----:B------:R3:W-:Y:S01]  /*70f0*/  MUFU.EX2 R210, R32 ;  /* 0x0000002000d27308 */ /* 0x0007e20000000800 */
[----:B------:R-:W-:Y:S02]  /*7100*/  FFMA.FTZ R29, R29, c[0x0][0x2d0], -R182 ;  /* 0x0000b4001d1d7a23 */ /* 0x000fe400000108b6 */
[--C-:B------:R-:W-:Y:S02]  /*7110*/  FFMA.FTZ R30, R30, c[0x0][0x2d0], -R3.reuse ;  /* 0x0000b4001e1e7a23 */ /* 0x100fe40000010803 */
[C---:B------:R-:W-:Y:S04]  /*7120*/  HMMA.16816.F32 R100, R140.reuse, R152, R100 ;  /* 0x000000988c64723c */ /* 0x040fe80000001864 */
[----:B------:R-:W-:Y:S01]  /*7130*/  FFMA.FTZ R31, R31, c[0x0][0x2d0], -R3 ;  /* 0x0000b4001f1f7a23 */ /* 0x000fe20000010803 */
[----:B------:R4:W-:Y:S01]  /*7140*/  MUFU.EX2 R209, R33 ;  /* 0x0000002100d17308 */ /* 0x0009e20000000800 */
[----:B------:R-:W-:Y:S02]  /*7150*/  FFMA.FTZ R64, R64, c[0x0][0x2d0], -R180 ;  /* 0x0000b40040407a23 */ /* 0x000fe400000108b4 */
[--C-:B------:R-:W-:Y:S04]  /*7160*/  FFMA.FTZ R60, R60, c[0x0][0x2d0], -R182.reuse ;  /* 0x0000b4003c3c7a23 */ /* 0x100fe800000108b6 */
[----:B-1----:R-:W-:Y:S02]  /*7170*/  FFMA.FTZ R138, R35, c[0x0][0x2d0], -R181 ;  /* 0x0000b400238a7a23 */ /* 0x002fe400000108b5 */
[----:B------:R-:W-:Y:S01]  /*7180*/  FMUL.FTZ R35, R0, R163 ;  /* 0x000000a300237220 */ /* 0x000fe20000410000 */
[----:B------:R1:W-:Y:S01]  /*7190*/  MUFU.EX2 R208, R34 ;  /* 0x0000002200d07308 */ /* 0x0003e20000000800 */
[----:B------:R-:W-:Y:S02]  /*71a0*/  FFMA.FTZ R61, R61, c[0x0][0x2d0], -R182 ;  /* 0x0000b4003d3d7a23 */ /* 0x000fe400000108b6 */
[----:B------:R-:W-:Y:S02]  /*71b0*/  FFMA.FTZ R62, R62, c[0x0][0x2d0], -R3 ;  /* 0x0000b4003e3e7a23 */ /* 0x000fe40000010803 */
[C---:B---3--:R-:W-:Y:S05]  /*71c0*/  FMUL.FTZ R32, R132.reuse, R160 ;  /* 0x000000a084207220 */ /* 0x048fea0000410000 */
[----:B------:R3:W-:Y:S01]  /*71d0*/  MUFU.EX2 R206, R24 ;  /* 0x0000001800ce7308 */ /* 0x0007e20000000800 */
[----:B----4-:R-:W-:Y:S09]  /*71e0*/  FMUL.FTZ R33, R132, R161 ;  /* 0x000000a184217220 */ /* 0x010ff20000410000 */
[----:B------:R4:W-:Y:S01]  /*71f0*/  MUFU.EX2 R205, R25 ;  /* 0x0000001900cd7308 */ /* 0x0009e20000000800 */
[----:B-1----:R-:W-:Y:S09]  /*7200*/  FMUL.FTZ R34, R0, R162 ;  /* 0x000000a200227220 */ /* 0x002ff20000410000 */
[----:B------:R1:W-:Y:S01]  /*7210*/  MUFU.EX2 R187, R43 ;  /* 0x0000002b00bb7308 */ /* 0x0003e20000000800 */
[-C--:B------:R-:W-:Y:S03]  /*7220*/  HMMA.16816.F32 R32, R140, R154.reuse, R32 ;  /* 0x0000009a8c20723c */ /* 0x080fe60000001820 */
[C---:B---3--:R-:W-:Y:S05]  /*7230*/  FMUL.FTZ R24, R132.reuse, R164 ;  /* 0x000000a484187220 */ /* 0x048fea0000410000 */
[C---:B------:R-:W-:Y:S01]  /*7240*/  HMMA.16816.F32 R104, R144.reuse, R154, R104 ;  /* 0x0000009a9068723c */ /* 0x040fe20000001868 */
[----:B------:R3:W-:Y:S01]  /*7250*/  MUFU.EX2 R204, R26 ;  /* 0x0000001a00cc7308 */ /* 0x0007e20000000800 */
[----:B------:R-:W5:Y:S02]  /*7260*/  LDSM.16.MT88.4 R152, [R217+0x2100] ;  /* 0x00210000d998783b */ /* 0x000f640000004200 */
[C---:B----4-:R-:W-:Y:S02]  /*7270*/  FMUL.FTZ R25, R132.reuse, R165 ;  /* 0x000000a584197220 */ /* 0x050fe40000410000 */
[----:B------:R-:W-:Y:S02]  /*7280*/  FFMA.FTZ R132, R132, R249, R235 ;  /* 0x000000f984847223 */ /* 0x000fe400000100eb */
[-C--:B--2---:R-:W-:Y:S03]  /*7290*/  HMMA.16816.F32 R108, R144, R148.reuse, R108 ;  /* 0x00000094906c723c */ /* 0x084fe6000000186c */
[----:B------:R2:W-:Y:S01]  /*72a0*/  MUFU.EX2 R207, R138 ;  /* 0x0000008a00cf7308 */ /* 0x0005e20000000800 */
[----:B-1----:R-:W-:Y:S04]  /*72b0*/  LDSM.16.MT88.4 R40, [R216+0x900] ;  /* 0x00090000d828783b */ /* 0x002fe80000004200 */
[C---:B------:R-:W-:Y:S05]  /*72c0*/  HMMA.16816.F32 R112, R140.reuse, R148, R112 ;  /* 0x000000948c70723c */ /* 0x040fea0000001870 */
[----:B------:R1:W-:Y:S01]  /*72d0*/  MUFU.EX2 R202, R28 ;  /* 0x0000001c00ca7308 */ /* 0x0003e20000000800 */
[C---:B---3--:R-:W-:Y:S09]  /*72e0*/  FMUL.FTZ R26, R0.reuse, R166 ;  /* 0x000000a6001a7220 */ /* 0x048ff20000410000 */
[----:B------:R3:W-:Y:S01]  /*72f0*/  MUFU.EX2 R201, R29 ;  /* 0x0000001d00c97308 */ /* 0x0007e20000000800 */
[--C-:B--2---:R-:W-:Y:S02]  /*7300*/  FFMA.FTZ R138, R27, c[0x0][0x2d0], -R3.reuse ;  /* 0x0000b4001b8a7a23 */ /* 0x104fe40000010803 */
[C---:B------:R-:W-:Y:S02]  /*7310*/  FMUL.FTZ R27, R0.reuse, R167 ;  /* 0x000000a7001b7220 */ /* 0x040fe40000410000 */
[----:B------:R-:W-:Y:S05]  /*7320*/  FFMA.FTZ R3, R63, c[0x0][0x2d0], -R3 ;  /* 0x0000b4003f037a23 */ /* 0x000fea0000010803 */
[----:B------:R-:W-:Y:S01]  /*7330*/  MUFU.EX2 R179, R52 ;  /* 0x0000003400b37308 */ /* 0x000fe20000000800 */
[----:B------:R-:W-:Y:S01]  /*7340*/  FFMA.FTZ R0, R0, R250, R215 ;  /* 0x000000fa00007223 */ /* 0x000fe200000100d7 */
[-C--:B------:R-:W-:Y:S03]  /*7350*/  HMMA.16816.F32 R24, R140, R150.reuse, R24 ;  /* 0x000000968c18723c */ /* 0x080fe60000001818 */
[----:B-1----:R-:W-:Y:S02]  /*7360*/  FMUL.FTZ R28, R134, R168 ;  /* 0x000000a8861c7220 */ /* 0x002fe40000410000 */
[----:B------:R-:W-:Y:S03]  /*7370*/  FADD.FTZ R0, R232, R0 ;  /* 0x00000000e8007221 */ /* 0x000fe60000010000 */
[----:B------:R-:W1:Y:S01]  /*7380*/  MUFU.EX2 R178, R53 ;  /* 0x0000003500b27308 */ /* 0x000e620000000800 */
[C---:B------:R-:W-:Y:S01]  /*7390*/  HMMA.16816.F32 R116, R144.reuse, R150, R116 ;  /* 0x000000969074723c */ /* 0x040fe20000001874 */
[----:B------:R-:W2:Y:S03]  /*73a0*/  LDSM.16.MT88.4 R148, [R216+0x500] ;  /* 0x00050000d894783b */ /* 0x000ea60000004200 */
[C---:B---3--:R-:W-:Y:S02]  /*73b0*/  FMUL.FTZ R29, R134.reuse, R169 ;  /* 0x000000a9861d7220 */ /* 0x048fe40000410000 */
[----:B------:R-:W-:Y:S02]  /*73c0*/  FFMA.FTZ R134, R134, R247, R243 ;  /* 0x000000f786867223 */ /* 0x000fe400000100f3 */
[-C--:B-----5:R-:W-:Y:S01]  /*73d0*/  HMMA.16816.F32 R120, R144, R152.reuse, R120 ;  /* 0x000000989078723c */ /* 0x0a0fe20000001878 */
[----:B------:R3:W-:Y:S03]  /*73e0*/  MUFU.EX2 R200, R30 ;  /* 0x0000001e00c87308 */ /* 0x0007e60000000800 */
[----:B------:R-:W-:Y:S04]  /*73f0*/  FADD.FTZ R0, R233, R0 ;  /* 0x00000000e9007221 */ /* 0x000fe80000010000 */
[C---:B------:R-:W-:Y:S03]  /*7400*/  HMMA.16816.F32 R124, R140.reuse, R152, R124 ;  /* 0x000000988c7c723c */ /* 0x040fe6000000187c */
[----:B------:R4:W-:Y:S01]  /*7410*/  MUFU.EX2 R199, R31 ;  /* 0x0000001f00c77308 */ /* 0x0009e20000000800 */
[----:B------:R-:W-:Y:S01]  /*7420*/  FADD.FTZ R0, R234, R0 ;  /* 0x00000000ea007221 */ /* 0x000fe20000010000 */
[----:B-1----:R-:W-:Y:S03]  /*7430*/  F2FP.PACK_AB R168, R178, R179 ;  /* 0x000000b3b2a8723e */ /* 0x002fe600000000ff */
[-C--:B------:R-:W-:Y:S05]  /*7440*/  HMMA.16816.F32 R128, R140, R154.reuse, R128 ;  /* 0x0000009a8c80723c */ /* 0x080fea0000001880 */
[----:B------:R-:W1:Y:S02]  /*7450*/  MUFU.EX2 R203, R138 ;  /* 0x0000008a00cb7308 */ /* 0x000e640000000800 */
[----:B------:R-:W-:Y:S01]  /*7460*/  F2FP.PACK_AB R140, R213, R214 ;  /* 0x000000d6d58c723e */ /* 0x000fe200000000ff */
[----:B---3--:R-:W-:Y:S01]  /*7470*/  FMUL.FTZ R30, R133, R170 ;  /* 0x000000aa851e7220 */ /* 0x008fe20000410000 */
[----:B------:R-:W-:Y:S03]  /*7480*/  F2FP.PACK_AB R141, R211, R212 ;  /* 0x000000d4d38d723e */ /* 0x000fe600000000ff */
[----:B------:R-:W-:Y:S03]  /*7490*/  F2FP.PACK_AB R142, R209, R210 ;  /* 0x000000d2d18e723e */ /* 0x000fe600000000ff */
[----:B------:R-:W-:Y:S01]  /*74a0*/  MUFU.EX2 R177, R54 ;  /* 0x0000003600b17308 */ /* 0x000fe20000000800 */
[----:B------:R-:W-:Y:S01]  /*74b0*/  F2FP.PACK_AB R143, R207, R208 ;  /* 0x000000d0cf8f723e */ /* 0x000fe200000000ff */
[C---:B----4-:R-:W-:Y:S02]  /*74c0*/  FMUL.FTZ R31, R133.reuse, R171 ;  /* 0x000000ab851f7220 */ /* 0x050fe40000410000 */
[----:B------:R-:W-:Y:S06]  /*74d0*/  FFMA.FTZ R133, R133, R248, R239 ;  /* 0x000000f885857223 */ /* 0x000fec00000100ef */
[----:B------:R3:W4:Y:S01]  /*74e0*/  MUFU.EX2 R176, R55 ;  /* 0x0000003700b07308 */ /* 0x0007220000000800 */
[----:B------:R-:W-:Y:S01]  /*74f0*/  HMMA.16816.F32 R28, R144, R154, R28 ;  /* 0x0000009a901c723c */ /* 0x000fe2000000181c */
[----:B------:R-:W5:Y:S06]  /*7500*/  LDSM.16.MT88.4 R152, [R216+0x1500] ;  /* 0x00150000d898783b */ /* 0x000f6c0000004200 */
[----:B------:R-:W-:Y:S01]  /*7510*/  F2FP.PACK_AB R144, R205, R206 ;  /* 0x000000cecd90723e */ /* 0x000fe200000000ff */
[-C--:B--2---:R-:W-:Y:S01]  /*7520*/  HMMA.16816.F32 R4, R140, R148.reuse, R4 ;  /* 0x000000948c04723c */ /* 0x084fe20000001804 */
[----:B------:R-:W-:Y:S04]  /*7530*/  MUFU.EX2 R138, R56 ;  /* 0x00000038008a7308 */ /* 0x000fe80000000800 */
[----:B-1----:R-:W-:Y:S02]  /*7540*/  F2FP.PACK_AB R145, R203, R204 ;  /* 0x000000cccb91723e */ /* 0x002fe400000000ff */
[----:B------:R-:W-:Y:S02]  /*7550*/  F2FP.PACK_AB R146, R201, R202 ;  /* 0x000000cac992723e */ /* 0x000fe400000000ff */
[----:B------:R-:W-:Y:S02]  /*7560*/  F2FP.PACK_AB R147, R199, R200 ;  /* 0x000000c8c793723e */ /* 0x000fe400000000ff */
[----:B------:R1:W-:Y:S01]  /*7570*/  MUFU.EX2 R186, R44 ;  /* 0x0000002c00ba7308 */ /* 0x0003e20000000800 */
[----:B---3--:R-:W-:Y:S04]  /*7580*/  LDSM.16.MT88.4 R52, [R216+0x2900] ;  /* 0x00290000d834783b */ /* 0x008fe80000004200 */
[C---:B------:R-:W-:Y:S04]  /*7590*/  HMMA.16816.F32 R8, R144.reuse, R148, R8 ;  /* 0x000000949008723c */ /* 0x040fe80000001808 */
[----:B----4-:R-:W-:Y:S01]  /*75a0*/  F2FP.PACK_AB R169, R176, R177 ;  /* 0x000000b1b0a9723e */ /* 0x010fe200000000ff */
[----:B------:R2:W3:Y:S03]  /*75b0*/  MUFU.EX2 R185, R45 ;  /* 0x0000002d00b97308 */ /* 0x0004e60000000800 */
[-C--:B------:R-:W-:Y:S07]  /*75c0*/  HMMA.16816.F32 R12, R144, R150.reuse, R12 ;  /* 0x00000096900c723c */ /* 0x080fee000000180c */
[----:B------:R3:W-:Y:S01]  /*75d0*/  MUFU.EX2 R184, R46 ;  /* 0x0000002e00b87308 */ /* 0x0007e20000000800 */
[C---:B------:R-:W-:Y:S01]  /*75e0*/  HMMA.16816.F32 R16, R140.reuse, R150, R16 ;  /* 0x000000968c10723c */ /* 0x040fe20000001810 */
[----:B------:R-:W4:Y:S03]  /*75f0*/  LDSM.16.MT88.4 R148, [R217+0x1500] ;  /* 0x00150000d994783b */ /* 0x000f260000004200 */
[----:B-1----:R-:W-:Y:S04]  /*7600*/  F2FP.PACK_AB R44, R189, R190 ;  /* 0x000000bebd2c723e */ /* 0x002fe800000000ff */
[-C--:B------:R-:W-:Y:S01]  /*7610*/  HMMA.16816.F32 R68, R140, R156.reuse, R68 ;  /* 0x0000009c8c44723c */ /* 0x080fe20000001844 */
[----:B------:R-:W1:Y:S03]  /*7620*/  MUFU.EX2 R183, R47 ;  /* 0x0000002f00b77308 */ /* 0x000e660000000800 */
[----:B--2---:R-:W-:Y:S04]  /*7630*/  F2FP.PACK_AB R45, R187, R188 ;  /* 0x000000bcbb2d723e */ /* 0x004fe800000000ff */
[C---:B------:R-:W-:Y:S03]  /*7640*/  HMMA.16816.F32 R72, R144.reuse, R156, R72 ;  /* 0x0000009c9048723c */ /* 0x040fe60000001848 */
[----:B------:R-:W-:Y:S01]  /*7650*/  MUFU.EX2 R174, R65 ;  /* 0x0000004100ae7308 */ /* 0x000fe20000000800 */
[----:B---3--:R-:W-:Y:S04]  /*7660*/  F2FP.PACK_AB R46, R185, R186 ;  /* 0x000000bab92e723e */ /* 0x008fe800000000ff */
[-C--:B------:R-:W-:Y:S05]  /*7670*/  HMMA.16816.F32 R76, R144, R158.reuse, R76 ;  /* 0x0000009e904c723c */ /* 0x080fea000000184c */
[----:B------:R-:W-:Y:S03]  /*7680*/  MUFU.EX2 R65, R59 ;  /* 0x0000003b00417308 */ /* 0x000fe60000000800 */
[C---:B------:R-:W-:Y:S04]  /*7690*/  HMMA.16816.F32 R80, R140.reuse, R158, R80 ;  /* 0x0000009e8c50723c */ /* 0x040fe80000001850 */
[----:B-1----:R-:W-:Y:S03]  /*76a0*/  F2FP.PACK_AB R47, R183, R184 ;  /* 0x000000b8b72f723e */ /* 0x002fe600000000ff */
[----:B------:R-:W-:Y:S01]  /*76b0*/  MUFU.EX2 R173, R66 ;  /* 0x0000004200ad7308 */ /* 0x000fe20000000800 */
[-C--:B-----5:R-:W-:Y:S08]  /*76c0*/  HMMA.16816.F32 R84, R140, R152.reuse, R84 ;  /* 0x000000988c54723c */ /* 0x0a0ff00000001854 */
[C---:B------:R-:W-:Y:S01]  /*76d0*/  HMMA.16816.F32 R88, R144.reuse, R152, R88 ;  /* 0x000000989058723c */ /* 0x040fe20000001858 */
[----:B------:R-:W-:Y:S07]  /*76e0*/  MUFU.EX2 R66, R58 ;  /* 0x0000003a00427308 */ /* 0x000fee0000000800 */
[-C--:B------:R-:W-:Y:S03]  /*76f0*/  HMMA.16816.F32 R20, R144, R154.reuse, R20 ;  /* 0x0000009a9014723c */ /* 0x080fe60000001814 */
[----:B------:R-:W1:Y:S05]  /*7700*/  MUFU.EX2 R172, R67 ;  /* 0x0000004300ac7308 */ /* 0x000e6a0000000800 */
[C---:B------:R-:W-:Y:S01]  /*7710*/  HMMA.16816.F32 R92, R140.reuse, R154, R92 ;  /* 0x0000009a8c5c723c */ /* 0x040fe2000000185c */
[----:B------:R-:W-:Y:S04]  /*7720*/  LDSM.16.MT88.4 R152, [R216+0xd00] ;  /* 0x000d0000d898783b */ /* 0x000fe80000004200 */
[----:B------:R2:W-:Y:S03]  /*7730*/  MUFU.EX2 R67, R57 ;  /* 0x0000003900437308 */ /* 0x0005e60000000800 */
[-C--:B----4-:R-:W-:Y:S07]  /*7740*/  HMMA.16816.F32 R96, R140, R148.reuse, R96 ;  /* 0x000000948c60723c */ /* 0x090fee0000001860 */
[----:B------:R-:W3:Y:S01]  /*7750*/  MUFU.EX2 R175, R64 ;  /* 0x0000004000af7308 */ /* 0x000ee20000000800 */
[C---:B------:R-:W-:Y:S04]  /*7760*/  HMMA.16816.F32 R100, R144.reuse, R148, R100 ;  /* 0x000000949064723c */ /* 0x040fe80000001864 */
[----:B-1----:R-:W-:Y:S04]  /*7770*/  F2FP.PACK_AB R171, R172, R173 ;  /* 0x000000adacab723e */ /* 0x002fe800000000ff */
[-C--:B------:R-:W-:Y:S01]  /*7780*/  HMMA.16816.F32 R32, R144, R150.reuse, R32 ;  /* 0x000000969020723c */ /* 0x080fe20000001820 */
[----:B------:R-:W-:Y:S01]  /*7790*/  MUFU.EX2 R64, R60 ;  /* 0x0000003c00407308 */ /* 0x000fe20000000800 */
[----:B--2---:R-:W-:Y:S06]  /*77a0*/  LDSM.16.MT88.4 R56, [R217+0x1d00] ;  /* 0x001d0000d938783b */ /* 0x004fec0000004200 */
[C---:B------:R-:W-:Y:S03]  /*77b0*/  HMMA.16816.F32 R104, R140.reuse, R150, R104 ;  /* 0x000000968c68723c */ /* 0x040fe60000001868 */
[----:B------:R-:W1:Y:S01]  /*77c0*/  MUFU.EX2 R61, R61 ;  /* 0x0000003d003d7308 */ /* 0x000e620000000800 */
[----:B---3--:R-:W-:Y:S04]  /*77d0*/  F2FP.PACK_AB R170, R174, R175 ;  /* 0x000000afaeaa723e */ /* 0x008fe800000000ff */
[-C--:B------:R-:W-:Y:S05]  /*77e0*/  HMMA.16816.F32 R108, R140, R36.reuse, R108 ;  /* 0x000000248c6c723c */ /* 0x080fea000000186c */
[----:B------:R-:W-:Y:S03]  /*77f0*/  MUFU.EX2 R62, R62 ;  /* 0x0000003e003e7308 */ /* 0x000fe60000000800 */
[C---:B------:R-:W-:Y:S07]  /*7800*/  HMMA.16816.F32 R112, R144.reuse, R36, R112 ;  /* 0x000000249070723c */ /* 0x040fee0000001870 */
[----:B------:R-:W-:Y:S01]  /*7810*/  F2FP.PACK_AB R36, R198, R197 ;  /* 0x000000c5c624723e */ /* 0x000fe200000000ff */
[-C--:B------:R-:W-:Y:S01]  /*7820*/  HMMA.16816.F32 R24, R144, R38.reuse, R24 ;  /* 0x000000269018723c */ /* 0x080fe20000001818 */
[----:B------:R2:W3:Y:S03]  /*7830*/  MUFU.EX2 R60, R3 ;  /* 0x00000003003c7308 */ /* 0x0004e60000000800 */
[----:B------:R-:W-:Y:S04]  /*7840*/  F2FP.PACK_AB R37, R196, R195 ;  /* 0x000000c3c425723e */ /* 0x000fe800000000ff */
[C---:B------:R-:W-:Y:S07]  /*7850*/  HMMA.16816.F32 R116, R140.reuse, R38, R116 ;  /* 0x000000268c74723c */ /* 0x040fee0000001874 */
[----:B------:R-:W-:Y:S01]  /*7860*/  F2FP.PACK_AB R38, R194, R193 ;  /* 0x000000c1c226723e */ /* 0x000fe200000000ff */
[-C--:B------:R-:W-:Y:S04]  /*7870*/  HMMA.16816.F32 R120, R140, R48.reuse, R120 ;  /* 0x000000308c78723c */ /* 0x080fe80000001878 */
[----:B------:R-:W-:Y:S04]  /*7880*/  F2FP.PACK_AB R39, R191, R192 ;  /* 0x000000c0bf27723e */ /* 0x000fe800000000ff */
[C---:B------:R-:W-:Y:S04]  /*7890*/  HMMA.16816.F32 R124, R144.reuse, R48, R124 ;  /* 0x00000030907c723c */ /* 0x040fe8000000187c */
[----:B--2---:R-:W-:Y:S04]  /*78a0*/  FADD.FTZ R3, R240, R133 ;  /* 0x00000085f0037221 */ /* 0x004fe80000010000 */
[-C--:B------:R-:W-:Y:S01]  /*78b0*/  HMMA.16816.F32 R128, R144, R50.reuse, R128 ;  /* 0x000000329080723c */ /* 0x080fe20000001880 */
[----:B------:R-:W2:Y:S03]  /*78c0*/  LDSM.16.MT88.4 R144, [R217+0x900] ;  /* 0x00090000d990783b */ /* 0x000ea60000004200 */
[----:B------:R-:W-:Y:S04]  /*78d0*/  FADD.FTZ R3, R242, R3 ;  /* 0x00000003f2037221 */ /* 0x000fe80000010000 */
[----:B------:R-:W-:Y:S01]  /*78e0*/  HMMA.16816.F32 R28, R140, R50, R28 ;  /* 0x000000328c1c723c */ /* 0x000fe2000000181c */
[----:B------:R-:W4:Y:S03]  /*78f0*/  LDSM.16.MT88.4 R48, [R216+0x1900] ;  /* 0x00190000d830783b */ /* 0x000f260000004200 */
[----:B------:R-:W-:Y:S04]  /*7900*/  FADD.FTZ R3, R241, R3 ;  /* 0x00000003f1037221 */ /* 0x000fe80000010000 */
[-C--:B------:R-:W-:Y:S05]  /*7910*/  HMMA.16816.F32 R4, R36, R40.reuse, R4 ;  /* 0x000000282404723c */ /* 0x080fea0000001804 */
[----:B------:R-:W-:Y:S03]  /*7920*/  FADD.FTZ R3, R212, R3 ;  /* 0x00000003d4037221 */ /* 0x000fe60000010000 */
[C---:B------:R-:W-:Y:S04]  /*7930*/  HMMA.16816.F32 R8, R44.reuse, R40, R8 ;  /* 0x000000282c08723c */ /* 0x040fe80000001808 */
[----:B------:R-:W-:Y:S04]  /*7940*/  FADD.FTZ R3, R211, R3 ;  /* 0x00000003d3037221 */ /* 0x000fe80000010000 */
[-C--:B------:R-:W-:Y:S08]  /*7950*/  HMMA.16816.F32 R12, R44, R42.reuse, R12 ;  /* 0x0000002a2c0c723c */ /* 0x080ff0000000180c */
[C---:B------:R-:W-:Y:S01]  /*7960*/  HMMA.16816.F32 R16, R36.reuse, R42, R16 ;  /* 0x0000002a2410723c */ /* 0x040fe20000001810 */
[----:B------:R-:W5:Y:S07]  /*7970*/  LDSM.16.MT88.4 R40, [R217+0x1900] ;  /* 0x00190000d928783b */ /* 0x000f6e0000004200 */
[-C--:B--2---:R-:W-:Y:S08]  /*7980*/  HMMA.16816.F32 R68, R36, R144.reuse, R68 ;  /* 0x000000902444723c */ /* 0x084ff00000001844 */
[C---:B------:R-:W-:Y:S08]  /*7990*/  HMMA.16816.F32 R72, R44.reuse, R144, R72 ;  /* 0x000000902c48723c */ /* 0x040ff00000001848 */
[-C--:B------:R-:W-:Y:S08]  /*79a0*/  HMMA.16816.F32 R76, R44, R146.reuse, R76 ;  /* 0x000000922c4c723c */ /* 0x080ff0000000184c */
[C---:B------:R-:W-:Y:S08]  /*79b0*/  HMMA.16816.F32 R80, R36.reuse, R146, R80 ;  /* 0x000000922450723c */ /* 0x040ff00000001850 */
[-C--:B----4-:R-:W-:Y:S08]  /*79c0*/  HMMA.16816.F32 R84, R36, R48.reuse, R84 ;  /* 0x000000302454723c */ /* 0x090ff00000001854 */
[C---:B------:R-:W-:Y:S08]  /*79d0*/  HMMA.16816.F32 R88, R44.reuse, R48, R88 ;  /* 0x000000302c58723c */ /* 0x040ff00000001858 */
[-C--:B------:R-:W-:Y:S08]  /*79e0*/  HMMA.16816.F32 R20, R44, R50.reuse, R20 ;  /* 0x000000322c14723c */ /* 0x080ff00000001814 */
[C---:B------:R-:W-:Y:S01]  /*79f0*/  HMMA.16816.F32 R92, R36.reuse, R50, R92 ;  /* 0x00000032245c723c */ /* 0x040fe2000000185c */
[----:B------:R-:W2:Y:S07]  /*7a00*/  LDSM.16.MT88.4 R48, [R217+0x2900] ;  /* 0x00290000d930783b */ /* 0x000eae0000004200 */
[-C--:B-----5:R-:W-:Y:S08]  /*7a10*/  HMMA.16816.F32 R96, R36, R40.reuse, R96 ;  /* 0x000000282460723c */ /* 0x0a0ff00000001860 */
[C---:B------:R-:W-:Y:S08]  /*7a20*/  HMMA.16816.F32 R100, R44.reuse, R40, R100 ;  /* 0x000000282c64723c */ /* 0x040ff00000001864 */
[-C--:B------:R-:W-:Y:S08]  /*7a30*/  HMMA.16816.F32 R32, R44, R42.reuse, R32 ;  /* 0x0000002a2c20723c */ /* 0x080ff00000001820 */
[C---:B------:R-:W-:Y:S01]  /*7a40*/  HMMA.16816.F32 R104, R36.reuse, R42, R104 ;  /* 0x0000002a2468723c */ /* 0x040fe20000001868 */
[----:B------:R-:W4:Y:S07]  /*7a50*/  LDSM.16.MT88.4 R40, [R217+0xd00] ;  /* 0x000d0000d928783b */ /* 0x000f2e0000004200 */
[-C--:B------:R-:W-:Y:S08]  /*7a60*/  HMMA.16816.F32 R108, R36, R52.reuse, R108 ;  /* 0x00000034246c723c */ /* 0x080ff0000000186c */
[C---:B------:R-:W-:Y:S08]  /*7a70*/  HMMA.16816.F32 R112, R44.reuse, R52, R112 ;  /* 0x000000342c70723c */ /* 0x040ff00000001870 */
[-C--:B------:R-:W-:Y:S08]  /*7a80*/  HMMA.16816.F32 R24, R44, R54.reuse, R24 ;  /* 0x000000362c18723c */ /* 0x080ff00000001818 */
[C---:B------:R-:W-:Y:S01]  /*7a90*/  HMMA.16816.F32 R116, R36.reuse, R54, R116 ;  /* 0x000000362474723c */ /* 0x040fe20000001874 */
[----:B------:R-:W5:Y:S07]  /*7aa0*/  LDSM.16.MT88.4 R52, [R216+0x1d00] ;  /* 0x001d0000d834783b */ /* 0x000f6e0000004200 */
[-C--:B--2---:R-:W-:Y:S08]  /*7ab0*/  HMMA.16816.F32 R120, R36, R48.reuse, R120 ;  /* 0x000000302478723c */ /* 0x084ff00000001878 */
[C---:B------:R-:W-:Y:S08]  /*7ac0*/  HMMA.16816.F32 R124, R44.reuse, R48, R124 ;  /* 0x000000302c7c723c */ /* 0x040ff0000000187c */
[-C--:B------:R-:W-:Y:S01]  /*7ad0*/  HMMA.16816.F32 R128, R44, R50.reuse, R128 ;  /* 0x000000322c80723c */ /* 0x080fe20000001880 */
[----:B------:R-:W2:Y:S07]  /*7ae0*/  LDSM.16.MT88.4 R44, [R216+0x2d00] ;  /* 0x002d0000d82c783b */ /* 0x000eae0000004200 */
[----:B------:R-:W-:Y:S07]  /*7af0*/  HMMA.16816.F32 R28, R36, R50, R28 ;  /* 0x00000032241c723c */ /* 0x000fee000000181c */
[----:B------:R-:W-:Y:S01]  /*7b00*/  F2FP.PACK_AB R36, R67, R138 ;  /* 0x0000008a4324723e */ /* 0x000fe200000000ff */
[-C--:B------:R-:W-:Y:S01]  /*7b10*/  HMMA.16816.F32 R144, R168, R152.reuse, R4 ;  /* 0x00000098a890723c */ /* 0x080fe20000001804 */
[----:B------:R-:W2:Y:S04]  /*7b20*/  LDSM.16.MT88.4 R4, [R217+0x2d00] ;  /* 0x002d0000d904783b */ /* 0x000ea80000004200 */
[----:B------:R-:W-:Y:S02]  /*7b30*/  F2FP.PACK_AB R37, R65, R66 ;  /* 0x000000424125723e */ /* 0x000fe400000000ff */
[----:B-1----:R-:W-:Y:S02]  /*7b40*/  F2FP.PACK_AB R38, R61, R64 ;  /* 0x000000403d26723e */ /* 0x002fe400000000ff */
[----:B---3--:R-:W-:Y:S07]  /*7b50*/  F2FP.PACK_AB R39, R60, R62 ;  /* 0x0000003e3c27723e */ /* 0x008fee00000000ff */
[C---:B------:R-:W-:Y:S07]  /*7b60*/  HMMA.16816.F32 R140, R36.reuse, R152, R8 ;  /* 0x00000098248c723c */ /* 0x040fee0000001808 */
[----:B------:R-:W-:Y:S01]  /*7b70*/  FADD.FTZ R8, R245, R134 ;  /* 0x00000086f5087221 */ /* 0x000fe20000010000 */
[-C--:B------:R-:W-:Y:S04]  /*7b80*/  HMMA.16816.F32 R148, R36, R154.reuse, R12 ;  /* 0x0000009a2494723c */ /* 0x080fe8000000180c */
[----:B------:R-:W-:Y:S01]  /*7b90*/  FADD.FTZ R10, R236, R132 ;  /* 0x00000084ec0a7221 */ /* 0x000fe20000010000 */
[----:B------:R-:W-:Y:S01]  /*7ba0*/  MOV R132, R135 ;  /* 0x0000008700847202 */ /* 0x000fe20000000f00 */
[----:B------:R-:W-:Y:S02]  /*7bb0*/  FADD.FTZ R8, R244, R8 ;  /* 0x00000008f4087221 */ /* 0x000fe40000010000 */
[C---:B------:R-:W-:Y:S04]  /*7bc0*/  HMMA.16816.F32 R152, R168.reuse, R154, R16 ;  /* 0x0000009aa898723c */ /* 0x040fe80000001810 */
[----:B------:R-:W-:Y:S02]  /*7bd0*/  FADD.FTZ R10, R237, R10 ;  /* 0x0000000aed0a7221 */ /* 0x000fe40000010000 */
[----:B------:R-:W-:Y:S02]  /*7be0*/  FADD.FTZ R8, R246, R8 ;  /* 0x00000008f6087221 */ /* 0x000fe40000010000 */
[-C--:B----4-:R-:W-:Y:S04]  /*7bf0*/  HMMA.16816.F32 R68, R168, R40.reuse, R68 ;  /* 0x00000028a844723c */ /* 0x090fe80000001844 */
        /* <DEDUP_REMOVED lines=11> */
[-C--:B-----5:R-:W-:Y:S04]  /*7cb0*/  HMMA.16816.F32 R84, R168, R52.reuse, R84 ;  /* 0x00000034a854723c */ /* 0x0a0fe80000001854 */
        /* <DEDUP_REMOVED lines=23> */
[-C--:B--2---:R-:W-:Y:S04]  /*7e30*/  HMMA.16816.F32 R108, R168, R44.reuse, R108 ;  /* 0x0000002ca86c723c */ /* 0x084fe8000000186c */
[----:B------:R-:W-:Y:S02]  /*7e40*/  FADD.FTZ R3, R186, R10 ;  /* 0x0000000aba037221 */ /* 0x000fe40000010000 */
[----:B------:R-:W-:Y:S02]  /*7e50*/  FADD.FTZ R0, R184, R9 ;  /* 0x00000009b8007221 */ /* 0x000fe40000010000 */
[C---:B------:R-:W-:Y:S04]  /*7e60*/  HMMA.16816.F32 R112, R36.reuse, R44, R112 ;  /* 0x0000002c2470723c */ /* 0x040fe80000001870 */
[----:B------:R-:W-:Y:S02]  /*7e70*/  FADD.FTZ R10, R194, R8 ;  /* 0x00000008c20a7221 */ /* 0x000fe40000010000 */
[----:B------:R-:W-:Y:S02]  /*7e80*/  FADD.FTZ R8, R183, R0 ;  /* 0x00000000b7087221 */ /* 0x000fe40000010000 */
[-C--:B------:R-:W-:Y:S04]  /*7e90*/  HMMA.16816.F32 R164, R36, R46.reuse, R24 ;  /* 0x0000002e24a4723c */ /* 0x080fe80000001818 */
[----:B------:R-:W-:Y:S04]  /*7ea0*/  FADD.FTZ R8, R66, R8 ;  /* 0x0000000842087221 */ /* 0x000fe80000010000 */
[C---:B------:R-:W-:Y:S08]  /*7eb0*/  HMMA.16816.F32 R116, R168.reuse, R46, R116 ;  /* 0x0000002ea874723c */ /* 0x040ff00000001874 */
[-C--:B------:R-:W-:Y:S08]  /*7ec0*/  HMMA.16816.F32 R120, R168, R4.reuse, R120 ;  /* 0x00000004a878723c */ /* 0x080ff00000001878 */
        /* <DEDUP_REMOVED lines=22> */
[----:B------:R-:W-:Y:S01]  /*8030*/  FADD.FTZ R249, R61, R5 ;  /* 0x000000053df97221 */ /* 0x000fe20000010000 */
[----:B------:R-:W-:Y:S01]  /*8040*/  MOV R0, R137 ;  /* 0x0000008900007202 */ /* 0x000fe20000000f00 */
[----:B------:R-:W-:Y:S01]  /*8050*/  FADD.FTZ R250, R60, R3 ;  /* 0x000000033cfa7221 */ /* 0x000fe20000010000 */
[----:B------:R-:W-:Y:S01]  /*8060*/  MOV R3, R136 ;  /* 0x0000008800037202 */ /* 0x000fe20000000f00 */
[----:B------:R-:W-:-:S05]  /*8070*/  @P0 BRA `(.L_x_888) ;  /* 0xffffd27000000947 */ /* 0x000fca000383ffff */
.L_x_887:
[----:B------:R-:W1:Y:S01]  /*8080*/  SHFL.BFLY PT, R5, R247, 0x2, 0x1f ;  /* 0x0c401f00f7057f89 */ /* 0x000e6200000e0000 */
[----:B------:R-:W-:-:S02]  /*8090*/  MOV R50, 0xff800000 ;  /* 0xff80000000327802 */ /* 0x000fc40000000f00 */
[----:B------:R-:W-:Y:S01]  /*80a0*/  MOV R51, 0xff800000 ;  /* 0xff80000000337802 */ /* 0x000fe20000000f00 */
[----:B------:R-:W2:Y:S01]  /*80b0*/  SHFL.BFLY PT, R7, R249, 0x2, 0x1f ;  /* 0x0c401f00f9077f89 */ /* 0x000ea200000e0000 */
[----:B------:R-:W-:Y:S02]  /*80c0*/  MOV R53, 0xff800000 ;  /* 0xff80000000357802 */ /* 0x000fe40000000f00 */
[----:B------:R-:W-:Y:S01]  /*80d0*/  MOV R54, 0xff800000 ;  /* 0xff80000000367802 */ /* 0x000fe20000000f00 */
[----:B------:R-:W3:Y:S01]  /*80e0*/  SHFL.BFLY PT, R9, R248, 0x2, 0x1f ;  /* 0x0c401f00f8097f89 */ /* 0x000ee200000e0000 */
[----:B------:R-:W-:-:S03]  /*80f0*/  PLOP3.LUT P4, PT, PT, PT, PT, 0x8, 0x0 ;  /* 0x000000000000781c */ /* 0x000fc60003f8e170 */
[----:B------:R-:W4:Y:S01]  /*8100*/  SHFL.BFLY PT, R6, R250, 0x2, 0x1f ;  /* 0x0c401f00fa067f89 */ /* 0x000f2200000e0000 */
[----:B-1----:R-:W-:Y:S02]  /*8110*/  FADD.FTZ R5, R5, R247 ;  /* 0x000000f705057221 */ /* 0x002fe40000010000 */
        /* <DEDUP_REMOVED lines=139> */
.L_x_879:
        /* <DEDUP_REMOVED lines=151> */
.L_x_892:
        /* <DEDUP_REMOVED lines=151> */
.L_x_894:
[----:B---3--:R-:W-:Y:S05]  /*9cb0*/  BSYNC B0 ;  /* 0x0000000000007941 */ /* 0x008fea0003800000 */
.L_x_893:
        /* <DEDUP_REMOVED lines=23> */
.L_x_896:
[----:B------:R-:W-:Y:S05]  /*9e30*/  BSYNC B0 ;  /* 0x0000000000007941 */ /* 0x000fea0003800000 */
.L_x_895:
        /* <DEDUP_REMOVED lines=23> */
.L_x_898:
[----:B------:R-:W-:Y:S05]  /*9fb0*/  BSYNC B0 ;  /* 0x0000000000007941 */ /* 0x000fea0003800000 */
.L_x_897:
        /* <DEDUP_REMOVED lines=24> */
.L_x_891:
        /* <DEDUP_REMOVED lines=19> */
.L_x_899:
        /* <DEDUP_REMOVED lines=43> */
.L_x_901:
[----:B---3--:R-:W-:Y:S05]  /*a520*/  BSYNC B0 ;  /* 0x0000000000007941 */ /* 0x008fea0003800000 */
.L_x_900:
        /* <DEDUP_REMOVED lines=64> */
.L_x_903:
[----:B------:R-:W-:Y:S05]  /*a930*/  BSYNC B0 ;  /* 0x0000000000007941 */ /* 0x000fea0003800000 */
.L_x_902:
        /* <DEDUP_REMOVED lines=21> */
.L_x_905:
[----:B------:R-:W-:Y:S05]  /*aa90*/  BSYNC B0 ;  /* 0x0000000000007941 */ /* 0x000fea0003800000 */
.L_x_904:
        /* <DEDUP_REMOVED lines=21> */
.L_x_907:
[----:B------:R-:W-:Y:S05]  /*abf0*/  BSYNC B0 ;  /* 0x0000000000007941 */ /* 0x000fea0003800000 */
.L_x_906:
        /* <DEDUP_REMOVED lines=22> */
.L_x_908:
        /* <DEDUP_REMOVED lines=10> */
.L_x_1725:


//--------------------- .text._ZN7cutlass13device_kernelIN5flash19enable_sm80_to_sm89INS1_16FlashAttnFwdSm80INS1_25CollectiveMainloopFwdSm80ILi4ELi1ELb0EN4cute5tupleIJNS5_1CILi128EEENS7_ILi64EEENS7_ILi96EEEEEELi96ENS_6half_tEfNS_4arch4Sm80ELb0ELb0ELb0ELb1ELb1ELb1ELb1ELb0EEENS1_21CollectiveEpilogueFwdINS6_IJS8_SA_S9_EEENS6_IJNS7_ILi1EEESI_SI_EEESC_SE_Li128ELb1ELb1ELb0ELb0EEENS1_19SingleTileSchedulerILb1ELb0ELb1ELi128EEEEEEEEEvNT_6ParamsE --------------------------
	.section	.text._ZN7cutlass13device_kernelIN5flash19enable_sm80_to_sm89INS1_16FlashAttnFwdSm80INS1_25CollectiveMainloopFwdSm80ILi4ELi1ELb0EN4cute5tupleIJNS5_1CILi128EEENS7_ILi64EEENS7_ILi96EEEEEELi96ENS_6half_tEfNS_4arch4Sm80ELb0ELb0ELb0ELb1ELb1ELb1ELb1ELb0EEENS1_21CollectiveEpilogueFwdINS6_IJS8_SA_S9_EEENS6_IJNS7_ILi1EEESI_SI_EEESC_SE_Li128ELb1ELb1ELb0ELb0EEENS1_19SingleTileSchedulerILb1ELb0ELb1ELi128EEEEEEEEEvNT_6ParamsE,"ax",@progbits
	.sectioninfo	@"SHI_REGISTERS=255"
	.align	128
.text._ZN7cutlass13device_kernelIN5flash19enable_sm80_to_sm89INS1_16FlashAttnFwdSm80INS1_25CollectiveMainloopFwdSm80ILi4ELi1ELb0EN4cute5tupleIJNS5_1CILi128EEENS7_ILi64EEENS7_ILi96EEEEEELi96ENS_6half_tEfNS_4arch4Sm80ELb0ELb0ELb0ELb1ELb1ELb1ELb1ELb0EEENS1_21CollectiveEpilogueFwdINS6_IJS8_SA_S9_EEENS6_IJNS7_ILi1EEESI_SI_EEESC_SE_Li128ELb1ELb1ELb0ELb0EEENS1_19SingleTileSchedulerILb1ELb0ELb1ELi128EEEEEEEEEvNT_6ParamsE:
        .type           _ZN7cutlass13device_kernelIN5flash19enable_sm80_to_sm89INS1_16FlashAttnFwdSm80INS1_25CollectiveMainloopFwdSm80ILi4ELi1ELb0EN4cute5tupleIJNS5_1CILi128EEENS7_ILi64EEENS7_ILi96EEEEEELi96ENS_6half_tEfNS_4arch4Sm80ELb0ELb0ELb0ELb1ELb1ELb1ELb1ELb0EEENS1_21CollectiveEpilogueFwdINS6_IJS8_SA_S9_EEENS6_IJNS7_ILi1EEESI_SI_EEESC_SE_Li128ELb1ELb1ELb0ELb0EEENS1_19SingleTileSchedulerILb1ELb0ELb1ELi128EEEEEEEEEvNT_6ParamsE,@function
        .size           _ZN7cutlass13device_kernelIN5flash19enable_sm80_to_sm89INS1_16FlashAttnFwdSm80INS1_25CollectiveMainloopFwdSm80ILi4ELi1ELb0EN4cute5tupleIJNS5_1CILi128EEENS7_ILi64EEENS7_ILi96EEEEEELi96ENS_6half_tEfNS_4arch4Sm80ELb0ELb0ELb0ELb1ELb1ELb1ELb1ELb0EEENS1_21CollectiveEpilogueFwdINS6_IJS8_SA_S9_EEENS6_IJNS7_ILi1EEESI_SI_EEESC_SE_Li128ELb1ELb1ELb0ELb0EEENS1_19SingleTileSchedulerILb1ELb0ELb1ELi128EEEEEEEEEvNT_6ParamsE,(.L_x_1726 - _ZN7cutlass13device_kernelIN5flash19enable_sm80_to_sm89INS1_16FlashAttnFwdSm80INS1_25CollectiveMainloopFwdSm80ILi4ELi1ELb0EN4cute5tupleIJNS5_1CILi128EEENS7_ILi64EEENS7_ILi96EEEEEELi96ENS_6half_tEfNS_4arch4Sm80ELb0ELb0ELb0ELb1ELb1ELb1ELb1ELb0EEENS1_21CollectiveEpilogueFwdINS6_IJS8_SA_S9_EEENS6_IJNS7_ILi1EEESI_SI_EEESC_SE_Li128ELb1ELb1ELb0ELb0EEENS1_19SingleTileSchedulerILb1ELb0ELb1ELi128EEEEEEEEEvNT_6ParamsE)
        .other          _ZN7cutlass13device_kernelIN5flash19enable_sm80_to_sm89INS1_16FlashAttnFwdSm80INS1_25CollectiveMainloopFwdSm80ILi4ELi1ELb0EN4cute5tupleIJNS5_1CILi128EEENS7_ILi64EEENS7_ILi96EEEEEELi96ENS_6half_tEfNS_4arch4Sm80ELb0ELb0ELb0ELb1ELb1ELb1ELb1ELb0EEENS1_21CollectiveEpilogueFwdINS6_IJS8_SA_S9_EEENS6_IJNS7_ILi1EEESI_SI_EEESC_SE_Li128ELb1ELb1ELb0ELb0EEENS1_19SingleTileSchedulerILb1ELb0ELb1ELi128EEEEEEEEEvNT_6ParamsE,@"STO_CUDA_ENTRY STV_DEFAULT"
_ZN7cutlass13device_kernelIN5flash19enable_sm80_to_sm89INS1_16FlashAttnFwdSm80INS1_25CollectiveMainloopFwdSm80ILi4ELi1ELb0EN4cute5tupleIJNS5_1CILi128EEENS7_ILi64EEENS7_ILi96EEEEEELi96ENS_6half_tEfNS_4arch4Sm80ELb0ELb0ELb0ELb1ELb1ELb1ELb1ELb0EEENS1_21CollectiveEpilogueFwdINS6_IJS8_SA_S9_EEENS6_IJNS7_ILi1EEESI_SI_EEESC_SE_Li128ELb1ELb1ELb0ELb0EEENS1_19SingleTileSchedulerILb1ELb0ELb1ELi128EEEEEEEEEvNT_6ParamsE:
        /* <DEDUP_REMOVED lines=17> */
.L_x_910:
        /* <DEDUP_REMOVED lines=8> */
.L_x_912:
[----:B------:R-:W-:-:S05]  /*0190*/  MOV R0, c[0x0][0x54c] ;  /* 0x0001530000007a02 */ /* 0x000fca0000000f00 */
.L_x_911:
[----:B-----5:R-:W-:Y:S01]  /*01a0*/  IMAD R0, R0, c[0x0][0x548], RZ ;  /* 0x0001520000007a24 */ /* 0x020fe200078e02ff */
[----:B-1----:R-:W-:-:S04]  /*01b0*/  SHF.L.U32 R2, R174, 0x7, RZ ;  /* 0x00000007ae027819 */ /* 0x002fc800000006ff */
[----:B------:R-:W-:-:S04]  /*01c0*/  ISETP.GE.AND P0, PT, R2, R0, PT ;  /* 0x000000000200720c */ /* 0x000fc80003f06270 */
[----:B------:R-:W-:Y:S01]  /*01d0*/  SEL R251, R5, 0xffffffff, !P0 ;  /* 0xffffffff05fb7807 */ /* 0x000fe20004000000 */
[----:B------:R-:W-:Y:S05]  /*01e0*/  BRA `(.L_x_913) ;  /* 0x0000012000007947 */ /* 0x000fea0003800000 */
.L_x_909:
[----:B---3--:R-:W-:-:S04]  /*01f0*/  ISETP.NE.U32.AND P0, PT, RZ, c[0x0][0x568], PT ;  /* 0x00015a00ff007a0c */ /* 0x008fc80003f05070 */
[----:B------:R-:W-:-:S13]  /*0200*/  ISETP.NE.AND.EX P0, PT, RZ, c[0x0][0x56c], PT, P0 ;  /* 0x00015b00ff007a0c */ /* 0x000fda0003f05300 */
[----:B------:R-:W-:Y:S05]  /*0210*/  @!P0 BRA `(.L_x_914) ;  /* 0x0000002000008947 */ /* 0x000fea0003800000 */
[----:B------:R1:W5:Y:S01]  /*0220*/  LDG.E R0, [R2.64] ;  /* 0x0000000602007981 */ /* 0x000362000c1e1900 */
[----:B------:R-:W-:Y:S05]  /*0230*/  BRA `(.L_x_915) ;  /* 0x0000009000007947 */ /* 0x000fea0003800000 */
.L_x_914:
        /* <DEDUP_REMOVED lines=8> */
.L_x_916:
[----:B------:R-:W-:-:S05]  /*02c0*/  MOV R0, c[0x0][0x54c] ;  /* 0x0001530000007a02 */ /* 0x000fca0000000f00 */
.L_x_915:
[----:B-----5:R-:W-:Y:S01]  /*02d0*/  IMAD R0, R0, c[0x0][0x548], RZ ;  /* 0x0001520000007a24 */ /* 0x020fe200078e02ff */
[----:B-1----:R-:W-:-:S04]  /*02e0*/  SHF.L.U32 R2, R174, 0x7, RZ ;  /* 0x00000007ae027819 */ /* 0x002fc800000006ff */
[----:B------:R-:W-:-:S04]  /*02f0*/  ISETP.GE.AND P0, PT, R2, R0, PT ;  /* 0x000000000200720c */ /* 0x000fc80003f06270 */
[----:B------:R-:W-:-:S04]  /*0300*/  SEL R251, R5, 0xffffffff, !P0 ;  /* 0xffffffff05fb7807 */ /* 0x000fc80004000000 */
.L_x_913:
[----:B------:R-:W-:-:S13]  /*0310*/  ISETP.GE.AND P0, PT, R251, RZ, PT ;  /* 0x000000fffb00720c */ /* 0x000fda0003f06270 */
        /* <DEDUP_REMOVED lines=18> */
[----:B------:R-:W1:Y:S01]  /*0440*/  S2R R34, SR_CTAID.Y ;  /* 0x0000000000227919 */ /* 0x000e620000002600 */
[----:B------:R-:W-:Y:S02]  /*0450*/  ULDC UR5, c[0x0][0x2ac] ;  /* 0x0000ab0000057ab9 */ /* 0x000fe40000000800 */
[----:B------:R-:W-:Y:S01]  /*0460*/  ULDC UR4, c[0x0][0x1d0] ;  /* 0x0000740000047ab9 */ /* 0x000fe20000000800 */
[----:B------:R-:W2:Y:S01]  /*0470*/  @P2 LDG.E R14, [R10.64] ;  /* 0x000000060a0e2981 */ /* 0x000ea2000c1e1900 */
        /* <DEDUP_REMOVED lines=8> */
[----:B-1----:R-:W-:Y:S01]  /*0500*/  SHF.R.S32.HI R37, RZ, 0x1f, R34 ;  /* 0x0000001fff257819 */ /* 0x002fe20000011422 */
[----:B----4-:R-:W-:Y:S01]  /*0510*/  IMAD.U32 R8, RZ, RZ, UR4 ;  /* 0x00000004ff087e24 */ /* 0x010fe2000f8e00ff */
[----:B--2---:R3:W-:Y:S01]  /*0520*/  STL [R1+0xc], R14 ;  /* 0x00000c0e01007387 */ /* 0x0047e20000100800 */
[----:B------:R-:W-:Y:S05]  /*0530*/  @P0 BRA `(.L_x_917) ;  /* 0x0000004000000947 */ /* 0x000fea0003800000 */
[----:B------:R-:W-:Y:S05]  /*0540*/  @!P1 BRA `(.L_x_917) ;  /* 0x0000003000009947 */ /* 0x000fea0003800000 */
[----:B------:R1:W2:Y:S04]  /*0550*/  LDG.E R0, [R6.64] ;  /* 0x0000000606007981 */ /* 0x0002a8000c1e1900 */
[----:B-1-3--:R-:W2:Y:S02]  /*0560*/  LDG.E R6, [R6.64+0x4] ;  /* 0x0000040606067981 */ /* 0x00aea4000c1e1900 */
[----:B--2--5:R-:W-:-:S02]  /*0570*/  IADD3 R157, -R0, R6, RZ ;  /* 0x00000006009d7210 */ /* 0x024fc40007ffe1ff */
.L_x_917:
[----:B------:R-:W-:-:S04]  /*0580*/  ISETP.NE.U32.AND P0, PT, RZ, c[0x0][0x368], PT ;  /* 0x0000da00ff007a0c */ /* 0x000fc80003f05070 */
[----:B------:R-:W-:-:S13]  /*0590*/  ISETP.NE.AND.EX P0, PT, RZ, c[0x0][0x36c], PT, P0 ;  /* 0x0000db00ff007a0c */ /* 0x000fda0003f05300 */
[----:B------:R-:W-:Y:S05]  /*05a0*/  @!P0 BRA `(.L_x_918) ;  /* 0x0000003000008947 */ /* 0x000fea0003800000 */
[----:B---3--:R-:W-:-:S05]  /*05b0*/  IMAD.WIDE R4, R251, R13, c[0x0][0x368] ;  /* 0x0000da00fb047625 */ /* 0x008fca00078e020d */
[----:B------:R1:W5:Y:S01]  /*05c0*/  LDG.E R8, [R4.64] ;  /* 0x0000000604087981 */ /* 0x000362000c1e1900 */
[----:B------:R-:W-:Y:S05]  /*05d0*/  BRA `(.L_x_919) ;  /* 0x0000004000007947 */ /* 0x000fea0003800000 */
.L_x_918:
[----:B------:R-:W-:Y:S05]  /*05e0*/  @!P3 BRA `(.L_x_919) ;  /* 0x000000300000b947 */ /* 0x000fea0003800000 */
[----:B------:R1:W2:Y:S04]  /*05f0*/  LDG.E R0, [R4.64] ;  /* 0x0000000604007981 */ /* 0x0002a8000c1e1900 */
[----:B-1-3--:R-:W2:Y:S02]  /*0600*/  LDG.E R4, [R4.64+0x4] ;  /* 0x0000040604047981 */ /* 0x00aea4000c1e1900 */
[----:B--2---:R-:W-:Y:S02]  /*0610*/  IADD3 R8, -R0, R4, RZ ;  /* 0x0000000400087210 */ /* 0x004fe40007ffe1ff */
.L_x_919:
[----:B-1-3--:R1:W2:Y:S04]  /*0620*/  @P4 LDG.E R5, [R2.64] ;  /* 0x0000000602054981 */ /* 0x00a2a8000c1e1900 */
        /* <DEDUP_REMOVED lines=14> */
[----:B------:R1:W-:Y:S01]  /*0710*/  STL [R1+0x10], R6 ;  /* 0x0000100601007387 */ /* 0x0003e20000100800 */
        /* <DEDUP_REMOVED lines=133> */
[C---:B------:R-:W-:Y:S02]  /*0f70*/  IADD3 R39, R32.reuse, 0x28, RZ ;  /* 0x0000002820277810 */ /* 0x040fe40007ffe0ff */
[----:B------:R-:W-:Y:S01]  /*0f80*/  IADD3 R38, R32, 0x8, RZ ;  /* 0x0000000820267810 */ /* 0x000fe20007ffe0ff */
        /* <DEDUP_REMOVED lines=121> */
[----:B------:R-:W-:-:S02]  /*1720*/  @!P3 IMAD.MOV.U32 R2, RZ, RZ, R251 ;  /* 0x000000ffff02b224 */ /* 0x000fc400078e00fb */
[----:B------:R-:W-:Y:S02]  /*1730*/  IMAD R0, R3, c[0x0][0x2b0], RZ ;  /* 0x0000ac0003007a24 */ /* 0x000fe400078e02ff */
        /* <DEDUP_REMOVED lines=23> */
.L_x_945:
        /* <DEDUP_REMOVED lines=107> */
.L_x_925:
[----:B------:R-:W-:Y:S05]  /*1f60*/  BSYNC B0 ;  /* 0x0000000000007941 */ /* 0x000fea0003800000 */
.L_x_924:
        /* <DEDUP_REMOVED lines=93> */
.L_x_928:
[----:B------:R-:W-:Y:S05]  /*2540*/  BSYNC B0 ;  /* 0x0000000000007941 */ /* 0x000fea0003800000 */
.L_x_927:
        /* <DEDUP_REMOVED lines=58> */
.L_x_930:
[----:B------:R-:W-:Y:S05]  /*28f0*/  BSYNC B0 ;  /* 0x0000000000007941 */ /* 0x000fea0003800000 */
.L_x_929:
        /* <DEDUP_REMOVED lines=58> */
.L_x_932:
[----:B------:R-:W-:Y:S05]  /*2ca0*/  BSYNC B0 ;  /* 0x0000000000007941 */ /* 0x000fea0003800000 */
.L_x_931:
        /* <DEDUP_REMOVED lines=58> */
.L_x_934:
[----:B------:R-:W-:Y:S05]  /*3050*/  BSYNC B0 ;  /* 0x0000000000007941 */ /* 0x000fea0003800000 */
.L_x_933:
        /* <DEDUP_REMOVED lines=58> */
.L_x_936:
[----:B------:R-:W-:Y:S05]  /*3400*/  BSYNC B0 ;  /* 0x0000000000007941 */ /* 0x000fea0003800000 */
.L_x_935:
        /* <DEDUP_REMOVED lines=58> */
.L_x_923:
        /* <DEDUP_REMOVED lines=47> */
.L_x_938:
[----:B------:R-:W-:Y:S05]  /*3aa0*/  BSYNC B0 ;  /* 0x0000000000007941 */ /* 0x000fea0003800000 */
.L_x_937:
        /* <DEDUP_REMOVED lines=158> */
.L_x_940:
[----:B------:R-:W-:Y:S05]  /*4490*/  BSYNC B0 ;  /* 0x0000000000007941 */ /* 0x000fea0003800000 */
.L_x_939:
        /* <DEDUP_REMOVED lines=123> */
.L_x_942:
[----:B------:R-:W-:Y:S05]  /*4c50*/  BSYNC B0 ;  /* 0x0000000000007941 */ /* 0x000fea0003800000 */
.L_x_941:
        /* <DEDUP_REMOVED lines=126> */
.L_x_922:
        /* <DEDUP_REMOVED lines=38> */
.L_x_926:
[----:B------:R-:W-:Y:S05]  /*56a0*/  BSYNC B1 ;  /* 0x0000000000017941 */ /* 0x000fea0003800000 */
.L_x_921:
        /* <DEDUP_REMOVED lines=84> */
.L_x_944:
[----:B-123--:R-:W-:Y:S05]  /*5bf0*/  BSYNC B0 ;  /* 0x0000000000007941 */ /* 0x00efea0003800000 */
.L_x_943:
        /* <DEDUP_REMOVED lines=26> */
.L_x_920:
        /* <DEDUP_REMOVED lines=56> */
[----:B----4-:R-:W-:Y:S01]  /*6120*/  IMAD.MOV.U32 R68, RZ, RZ, RZ ;  /* 0x000000ffff447224 */ /* 0x010fe200078e00ff */
        /* <DEDUP_REMOVED lines=15> */
[----:B------:R-:W-:-:S04]  /*6220*/  ISETP.NE.U32.AND P0, PT, RZ, c[0x0][0x340], PT ;  /* 0x0000d000ff007a0c */ /* 0x000fc80003f05070 */
[----:B------:R-:W-:-:S13]  /*6230*/  ISETP.NE.AND.EX P5, PT, RZ, c[0x0][0x344], PT, P0 ;  /* 0x0000d100ff007a0c */ /* 0x000fda0003fa5300 */
[----:B------:R-:W-:-:S04]  /*6240*/  @P5 IMAD.MOV.U32 R2, RZ, RZ, 0x4 ;  /* 0x00000004ff025424 */ /* 0x000fc800078e00ff */
[----:B------:R-:W-:-:S05]  /*6250*/  @P5 IMAD.WIDE R2, R251, R2, c[0x0][0x340] ;  /* 0x0000d000fb025625 */ /* 0x000fca00078e0202 */
[----:B------:R1:W5:Y:S01]  /*6260*/  @P5 LDG.E R14, [R2.64] ;  /* 0x00000006020e5981 */ /* 0x000362000c1e1900 */
[----:B------:R-:W-:Y:S01]  /*6270*/  SHF.R.S32.HI R0, RZ, 0x1f, R155 ;  /* 0x0000001fff007819 */ /* 0x000fe2000001149b */
[----:B------:R-:W-:Y:S01]  /*6280*/  IMAD.MOV.U32 R5, RZ, RZ, c[0x0][0x2c4] ;  /* 0x0000b100ff057624 */ /* 0x000fe200078e00ff */
[----:B------:R-:W-:Y:S01]  /*6290*/  SHF.R.S32.HI R10, RZ, 0x1f, R173 ;  /* 0x0000001fff0a7819 */ /* 0x000fe200000114ad */
[----:B------:R-:W2:Y:S01]  /*62a0*/  S2R R6, SR_CTAID.Y ;  /* 0x0000000000067919 */ /* 0x000ea20000002600 */
[----:B------:R-:W-:Y:S01]  /*62b0*/  ISETP.NE.U32.AND P0, PT, RZ, c[0x0][0x348], PT ;  /* 0x0000d200ff007a0c */ /* 0x000fe20003f05070 */
[----:B------:R-:W-:Y:S01]  /*62c0*/  IMAD R0, R0, c[0x0][0x178], RZ ;  /* 0x00005e0000007a24 */ /* 0x000fe200078e02ff */
[CC--:B------:R-:W-:Y:S01]  /*62d0*/  LEA.HI R4, R10.reuse, R173.reuse, RZ, 0x2 ;  /* 0x000000ad0a047211 */ /* 0x0c0fe200078f10ff */
[----:B------:R-:W3:Y:S01]  /*62e0*/  S2R R29, SR_CTAID.Y ;  /* 0x00000000001d7919 */ /* 0x000ee20000002600 */
[----:B------:R-:W-:Y:S01]  /*62f0*/  ISETP.NE.AND P1, PT, R5, 0x1, PT ;  /* 0x000000010500780c */ /* 0x000fe20003f25270 */
[----:B------:R-:W-:Y:S01]  /*6300*/  IMAD R0, R155, c[0x0][0x17c], R0 ;  /* 0x00005f009b007a24 */ /* 0x000fe200078e0200 */
[----:B------:R-:W-:Y:S01]  /*6310*/  SHF.R.S32.HI R59, RZ, 0x2, R4 ;  /* 0x00000002ff3b7819 */ /* 0x000fe20000011404 */
[----:B------:R-:W-:Y:S01]  /*6320*/  IMAD R60, R157, c[0x0][0x2c4], RZ ;  /* 0x0000b1009d3c7a24 */ /* 0x000fe200078e02ff */
[----:B------:R-:W-:Y:S01]  /*6330*/  ISETP.NE.AND.EX P0, PT, RZ, c[0x0][0x34c], PT, P0 ;  /* 0x0000d300ff007a0c */ /* 0x000fe20003f05300 */
[----:B------:R-:W-:Y:S01]  /*6340*/  BSSY B0, `(.L_x_947) ;  /* 0x0000058000007945 */ /* 0x000fe20003800000 */
[-C--:B------:R-:W-:Y:S01]  /*6350*/  LEA.HI R17, R10, R173.reuse, RZ, 0x3 ;  /* 0x000000ad0a117211 */ /* 0x080fe200078f18ff */
[----:B------:R-:W-:Y:S01]  /*6360*/  IMAD R16, R174, 0x80, R59 ;  /* 0x00000080ae107824 */ /* 0x000fe200078e023b */
[----:B------:R-:W-:-:S02]  /*6370*/  LEA.HI R135, R10, R173, RZ, 0x5 ;  /* 0x000000ad0a877211 */ /* 0x000fc400078f28ff */
[----:B------:R-:W-:Y:S02]  /*6380*/  SHF.R.S32.HI R24, RZ, 0x3, R17 ;  /* 0x00000003ff187819 */ /* 0x000fe40000011411 */
[----:B------:R-:W-:Y:S01]  /*6390*/  SHF.R.S32.HI R25, RZ, 0x5, R135 ;  /* 0x00000005ff197819 */ /* 0x000fe20000011487 */
[----:B-1----:R-:W-:Y:S01]  /*63a0*/  IMAD.WIDE.U32 R2, R155, c[0x0][0x178], RZ ;  /* 0x00005e009b027a25 */ /* 0x002fe200078e00ff */
[----:B--2---:R-:W-:-:S03]  /*63b0*/  SHF.R.S32.HI R48, RZ, 0x1f, R6 ;  /* 0x0000001fff307819 */ /* 0x004fc60000011406 */
[----:B------:R-:W-:Y:S01]  /*63c0*/  IMAD.IADD R3, R3, 0x1, R0 ;  /* 0x0000000103037824 */ /* 0x000fe200078e0200 */
[----:B------:R-:W-:Y:S02]  /*63d0*/  LOP3.LUT R0, R4, 0xfffffffc, RZ, 0xc0, !PT ;  /* 0xfffffffc04007812 */ /* 0x000fe400078ec0ff */
[----:B------:R-:W-:Y:S01]  /*63e0*/  SEL R4, R251, RZ, !P0 ;  /* 0x000000fffb047207 */ /* 0x000fe20004000000 */
[----:B------:R-:W-:Y:S02]  /*63f0*/  IMAD R5, R48, c[0x0][0x1b8], RZ ;  /* 0x00006e0030057a24 */ /* 0x000fe400078e02ff */
[----:B------:R-:W-:Y:S01]  /*6400*/  IMAD.IADD R9, R173, 0x1, -R0 ;  /* 0x00000001ad097824 */ /* 0x000fe200078e0a00 */
[----:B------:R-:W-:Y:S01]  /*6410*/  SHF.R.S32.HI R0, RZ, 0x1f, R251 ;  /* 0x0000001fff007819 */ /* 0x000fe200000114fb */
[----:B---3--:R-:W-:Y:S02]  /*6420*/  IMAD R5, R29, c[0x0][0x1bc], R5 ;  /* 0x00006f001d057a24 */ /* 0x008fe400078e0205 */
[----:B------:R-:W-:Y:S01]  /*6430*/  IMAD R250, R9, 0x20, R59 ;  /* 0x0000002009fa7824 */ /* 0x000fe200078e023b */
[----:B------:R-:W-:Y:S01]  /*6440*/  SEL R6, R0, RZ, !P0 ;  /* 0x000000ff00067207 */ /* 0x000fe20004000000 */
[----:B------:R-:W-:-:S04]  /*6450*/  IMAD.WIDE.U32 R2, R29, c[0x0][0x1b8], R2 ;  /* 0x00006e001d027a25 */ /* 0x000fc800078e0002 */
[----:B------:R-:W-:Y:S02]  /*6460*/  IMAD R8, R174, 0x80, R250 ;  /* 0x00000080ae087824 */ /* 0x000fe400078e02fa */
[----:B------:R-:W-:Y:S02]  /*6470*/  IMAD.IADD R3, R3, 0x1, R5 ;  /* 0x0000000103037824 */ /* 0x000fe400078e0205 */
[----:B------:R-:W-:-:S04]  /*6480*/  @P1 IMAD.HI.U32 R7, R8, c[0x0][0x2c8], RZ ;  /* 0x0000b20008071a27 */ /* 0x000fc800078e00ff */
[----:B------:R-:W-:Y:S01]  /*6490*/  IMAD.MOV.U32 R0, RZ, RZ, R8 ;  /* 0x000000ffff007224 */ /* 0x000fe200078e0008 */
[----:B------:R-:W-:Y:S01]  /*64a0*/  @P1 SHF.R.U32.HI R0, RZ, c[0x0][0x2cc], R7 ;  /* 0x0000b300ff001a19 */ /* 0x000fe20000011607 */
[----:B------:R-:W-:Y:S01]  /*64b0*/  IMAD R5, R6, c[0x0][0x1c0], RZ ;  /* 0x0000700006057a24 */ /* 0x000fe200078e02ff */
[----:B------:R-:W-:Y:S01]  /*64c0*/  LEA.HI R7, R59, R59, RZ, 0x1 ;  /* 0x0000003b3b077211 */ /* 0x000fe200078f08ff */
[----:B------:R-:W-:-:S04]  /*64d0*/  IMAD.WIDE.U32 R2, R4, c[0x0][0x1c0], R2 ;  /* 0x0000700004027a25 */ /* 0x000fc800078e0002 */
[----:B------:R-:W-:Y:S01]  /*64e0*/  IMAD R6, R4, c[0x0][0x1c4], R5 ;  /* 0x0000710004067a24 */ /* 0x000fe200078e0205 */
[--C-:B------:R-:W-:Y:S01]  /*64f0*/  SHF.R.S32.HI R5, RZ, 0x1f, R0.reuse ;  /* 0x0000001fff057819 */ /* 0x100fe20000011400 */
[----:B------:R-:W-:Y:S02]  /*6500*/  IMAD.MOV R4, RZ, RZ, -R0 ;  /* 0x000000ffff047224 */ /* 0x000fe400078e0a00 */
[----:B------:R-:W-:Y:S01]  /*6510*/  IMAD.IADD R3, R3, 0x1, R6 ;  /* 0x0000000103037824 */ /* 0x000fe200078e0206 */
[----:B------:R-:W-:Y:S01]  /*6520*/  LEA.HI R6, R10, R173, RZ, 0x4 ;  /* 0x000000ad0a067211 */ /* 0x000fe200078f20ff */
[----:B------:R-:W-:Y:S02]  /*6530*/  IMAD R5, R5, c[0x0][0x1b0], RZ ;  /* 0x00006c0005057a24 */ /* 0x000fe400078e02ff */
[----:B------:R-:W-:Y:S01]  /*6540*/  IMAD R4, R4, c[0x0][0x2c4], R8 ;  /* 0x0000b10004047a24 */ /* 0x000fe200078e0208 */
[----:B------:R-:W-:Y:S01]  /*6550*/  LOP3.LUT R6, R6, 0xfffffff0, RZ, 0xc0, !PT ;  /* 0xfffffff006067812 */ /* 0x000fe200078ec0ff */
[----:B------:R-:W-:-:S02]  /*6560*/  IMAD R5, R0, c[0x0][0x1b4], R5 ;  /* 0x00006d0000057a24 */ /* 0x000fc400078e0205 */
[----:B------:R-:W-:Y:S01]  /*6570*/  IMAD.WIDE.U32 R2, R0, c[0x0][0x1b0], R2 ;  /* 0x00006c0000027a25 */ /* 0x000fe200078e0002 */
[----:B------:R-:W-:-:S03]  /*6580*/  SHF.R.S32.HI R0, RZ, 0x1f, R4 ;  /* 0x0000001fff007819 */ /* 0x000fc60000011404 */
[----:B------:R-:W-:Y:S02]  /*6590*/  IMAD.IADD R3, R3, 0x1, R5 ;  /* 0x0000000103037824 */ /* 0x000fe400078e0205 */
[----:B------:R-:W-:Y:S02]  /*65a0*/  IMAD R5, R0, c[0x0][0x1a8], RZ ;  /* 0x00006a0000057a24 */ /* 0x000fe400078e02ff */
[----:B------:R-:W-:Y:S02]  /*65b0*/  IMAD.SHL.U32 R0, R24, 0x40, RZ ;  /* 0x0000004018007824 */ /* 0x000fe400078e00ff */
[----:B------:R-:W-:Y:S02]  /*65c0*/  IMAD.IADD R20, R173, 0x1, -R6 ;  /* 0x00000001ad147824 */ /* 0x000fe400078e0a06 */
[----:B------:R-:W-:Y:S01]  /*65d0*/  IMAD R5, R4, c[0x0][0x1ac], R5 ;  /* 0x00006b0004057a24 */ /* 0x000fe200078e0205 */
[----:B------:R-:W-:Y:S01]  /*65e0*/  LOP3.LUT R0, R0, 0xc0, RZ, 0xc0, !PT ;  /* 0x000000c000007812 */ /* 0x000fe200078ec0ff */
[----:B------:R-:W-:Y:S01]  /*65f0*/  IMAD.WIDE.U32 R2, R4, c[0x0][0x1a8], R2 ;  /* 0x00006a0004027a25 */ /* 0x000fe200078e0002 */
[----:B------:R-:W-:-:S02]  /*6600*/  LEA.HI R15, R20, R20, RZ, 0x1 ;  /* 0x00000014140f7211 */ /* 0x000fc400078f08ff */
[----:B------:R-:W-:Y:S01]  /*6610*/  SHF.R.U32.HI R4, RZ, 0x3, R0 ;  /* 0x00000003ff047819 */ /* 0x000fe20000011600 */
[----:B------:R-:W-:Y:S01]  /*6620*/  IMAD.SHL.U32 R132, R9, 0x8, RZ ;  /* 0x0000000809847824 */ /* 0x000fe200078e00ff */
[----:B------:R-:W-:Y:S01]  /*6630*/  LEA R12, P0, R2, c[0x0][0x160], 0x1 ;  /* 0x00005800020c7a11 */ /* 0x000fe200078008ff */
[----:B------:R-:W-:Y:S01]  /*6640*/  IMAD.IADD R5, R3, 0x1, R5 ;  /* 0x0000000103057824 */ /* 0x000fe200078e0205 */
[--C-:B------:R-:W-:Y:S02]  /*6650*/  SHF.R.S32.HI R6, RZ, 0x1, R15.reuse ;  /* 0x00000001ff067819 */ /* 0x100fe4000001140f */
[----:B------:R-:W-:Y:S02]  /*6660*/  LOP3.LUT R0, R0, 0x18, R132, 0xf8, !PT ;  /* 0x0000001800007812 */ /* 0x000fe400078ef884 */
        /* <DEDUP_REMOVED lines=8> */
[----:B------:R-:W-:Y:S02]  /*66f0*/  LOP3.LUT R0, R7, 0x7fffffe, RZ, 0xc0, !PT ;  /* 0x07fffffe07007812 */ /* 0x000fe400078ec0ff */
[----:B------:R-:W-:Y:S01]  /*6700*/  IADD3 R73, R132, 0x20, RZ ;  /* 0x0000002084497810 */ /* 0x000fe20007ffe0ff */
        /* <DEDUP_REMOVED lines=8> */
[----:B------:R-:W-:Y:S01]  /*6790*/  ISETP.GE.AND P2, PT, R72, c[0x0][0x198], PT ;  /* 0x0000660048007a0c */ /* 0x000fe20003f46270 */
[----:B------:R-:W-:Y:S01]  /*67a0*/  IMAD.U32 R221, R0, 0x20, R5 ;  /* 0x0000002000dd7824 */ /* 0x000fe200078e0005 */
[----:B------:R-:W-:Y:S01]  /*67b0*/  SEL R4, R4, 0xfffffff0, !P1 ;  /* 0xfffffff004047807 */ /* 0x000fe20004800000 */
        /* <DEDUP_REMOVED lines=16> */
.L_x_948:
[----:B-123--:R-:W-:Y:S05]  /*68c0*/  BSYNC B0 ;  /* 0x0000000000007941 */ /* 0x00efea0003800000 */
.L_x_947:
        /* <DEDUP_REMOVED lines=20> */
.L_x_950:
[----:B------:R-:W-:Y:S05]  /*6a10*/  BSYNC B0 ;  /* 0x0000000000007941 */ /* 0x000fea0003800000 */
.L_x_949:
        /* <DEDUP_REMOVED lines=20> */
.L_x_952:
[----:B------:R-:W-:Y:S05]  /*6b60*/  BSYNC B0 ;  /* 0x0000000000007941 */ /* 0x000fea0003800000 */
.L_x_951:
        /* <DEDUP_REMOVED lines=14> */
[----:B------:R-:W-:Y:S03]  /*6c50*/  STL.64 [R1], R156 ;  /* 0x0000009c01007387 */ /* 0x000fe60000100a00 */
        /* <DEDUP_REMOVED lines=136> */
.L_x_953:
        /* <DEDUP_REMOVED lines=101> */
.L_x_957:
[----:B------:R-:W-:Y:S05]  /*7b30*/  BSYNC B0 ;  /* 0x0000000000007941 */ /* 0x000fea0003800000 */
.L_x_956:
        /* <DEDUP_REMOVED lines=130> */
.L_x_961:
[----:B------:R-:W-:Y:S05]  /*8360*/  BSYNC B0 ;  /* 0x0000000000007941 */ /* 0x000fea0003800000 */
.L_x_960:
        /* <DEDUP_REMOVED lines=42> */
.L_x_963:
[----:B------:R-:W-:Y:S05]  /*8610*/  BSYNC B0 ;  /* 0x0000000000007941 */ /* 0x000fea0003800000 */
.L_x_962:
        /* <DEDUP_REMOVED lines=42> */
.L_x_965:
[----:B------:R-:W-:Y:S05]  /*88c0*/  BSYNC B0 ;  /* 0x0000000000007941 */ /* 0x000fea0003800000 */
.L_x_964:
        /* <DEDUP_REMOVED lines=42> */
.L_x_967:
[----:B------:R-:W-:Y:S05]  /*8b70*/  BSYNC B0 ;  /* 0x0000000000007941 */ /* 0x000fea0003800000 */
.L_x_966:
        /* <DEDUP_REMOVED lines=42> */
.L_x_969:
[----:B------:R-:W-:Y:S05]  /*8e20*/  BSYNC B0 ;  /* 0x0000000000007941 */ /* 0x000fea0003800000 */
.L_x_968:
        /* <DEDUP_REMOVED lines=41> */
.L_x_959:
[----:B------:R-:W-:Y:S05]  /*90c0*/  BSYNC B1 ;  /* 0x0000000000017941 */ /* 0x000fea0003800000 */
.L_x_958:
        /* <DEDUP_REMOVED lines=44> */
.L_x_972:
[----:B------:R-:W-:Y:S05]  /*9390*/  BSYNC B0 ;  /* 0x0000000000007941 */ /* 0x000fea0003800000 */
.L_x_971:
        /* <DEDUP_REMOVED lines=42> */
.L_x_974:
[----:B------:R-:W-:Y:S05]  /*9640*/  BSYNC B0 ;  /* 0x0000000000007941 */ /* 0x000fea0003800000 */
.L_x_973:
        /* <DEDUP_REMOVED lines=42> */
.L_x_976:
[----:B------:R-:W-:Y:S05]  /*98f0*/  BSYNC B0 ;  /* 0x0000000000007941 */ /* 0x000fea0003800000 */
.L_x_975:
        /* <DEDUP_REMOVED lines=42> */
.L_x_978:
[----:B------:R-:W-:Y:S05]  /*9ba0*/  BSYNC B0 ;  /* 0x0000000000007941 */ /* 0x000fea0003800000 */
.L_x_977:
        /* <DEDUP_REMOVED lines=42> */
.L_x_980:
[----:B------:R-:W-:Y:S05]  /*9e50*/  BSYNC B0 ;  /* 0x0000000000007941 */ /* 0x000fea0003800000 */
.L_x_979:
        /* <DEDUP_REMOVED lines=42> */
.L_x_955:
        /* <DEDUP_REMOVED lines=50> */
.L_x_982:
[----:B------:R-:W-:Y:S05]  /*a420*/  BSYNC B0 ;  /* 0x0000000000007941 */ /* 0x000fea0003800000 */
.L_x_981:
        /* <DEDUP_REMOVED lines=181> */
.L_x_986:
[----:B------:R-:W-:Y:S05]  /*af80*/  BSYNC B0 ;  /* 0x0000000000007941 */ /* 0x000fea0003800000 */
.L_x_985:
        /* <DEDUP_REMOVED lines=109> */
.L_x_988:
[----:B------:R-:W-:Y:S05]  /*b660*/  BSYNC B0 ;  /* 0x0000000000007941 */ /* 0x000fea0003800000 */
.L_x_987:
        /* <DEDUP_REMOVED lines=69> */
[----:B------:R-:W-:Y:S01]  /*bac0*/  HADD2.F32 R16, -RZ, R14.H0_H0 ;  /* 0x2000000eff107230 */ /* 0x000fe20000004100 */
        /* <DEDUP_REMOVED lines=38> */
.L_x_984:
[----:B------:R-:W-:Y:S05]  /*bd30*/  BSYNC B1 ;  /* 0x0000000000017941 */ /* 0x000fea0003800000 */
.L_x_983:
        /* <DEDUP_REMOVED lines=108> */
.L_x_990:
[----:B------:R-:W-:Y:S05]  /*c400*/  BSYNC B0 ;  /* 0x0000000000007941 */ /* 0x000fea0003800000 */
.L_x_989:
        /* <DEDUP_REMOVED lines=112> */
.L_x_992:
[----:B------:R-:W-:Y:S05]  /*cb10*/  BSYNC B0 ;  /* 0x0000000000007941 */ /* 0x000fea0003800000 */
.L_x_991:
        /* <DEDUP_REMOVED lines=72> */
[----:B------:R-:W-:Y:S01]  /*cfa0*/  HADD2.F32 R16, -RZ, R14.H0_H0 ;  /* 0x2000000eff107230 */ /* 0x000fe20000004100 */
        /* <DEDUP_REMOVED lines=38> */
.L_x_970:
[----:B------:R-:W-:Y:S05]  /*d210*/  BSYNC B2 ;  /* 0x0000000000027941 */ /* 0x000fea0003800000 */
.L_x_954:
[----:B-1----:R-:W-:Y:S01]  /*d220*/  IMAD R8, R74, c[0x0][0x208], RZ ;  /* 0x000082004a087a24 */ /* 0x002fe200078e02ff */
[----:B------:R-:W-:-:S04]  /*d230*/  DEPBAR.LE SB0, 0x0 ;  /* 0x000080000000791a */ /* 0x000fc80000000000 */
[----:B------:R-:W-:Y:S01]  /*d240*/  IMAD.WIDE.U32 R6, R230, c[0x0][0x208], RZ ;  /* 0x00008200e6067a25 */ /* 0x000fe200078e00ff */
[----:B------:R-:W-:Y:S02]  /*d250*/  ISETP.GE.AND P2, PT, R132, c[0x0][0x1d4], PT ;  /* 0x0000750084007a0c */ /* 0x000fe40003f46270 */
[----:B------:R-:W-:Y:S01]  /*d260*/  P2R R50, PR, RZ, 0x8 ;  /* 0x00000008ff327803 */ /* 0x000fe20000000000 */
[----:B------:R-:W-:Y:S01]  /*d270*/  IMAD R8, R230, c[0x0][0x20c], R8 ;  /* 0x00008300e6087a24 */ /* 0x000fe200078e0208 */
[----:B------:R-:W-:Y:S01]  /*d280*/  SHF.R.S32.HI R138, RZ, 0x1f, R132 ;  /* 0x0000001fff8a7819 */ /* 0x000fe20000011484 */
[----:B------:R-:W-:-:S04]  /*d290*/  IMAD.WIDE R14, R132, 0x2, RZ ;  /* 0x00000002840e7825 */ /* 0x000fc800078e02ff */
[----:B------:R-:W-:Y:S02]  /*d2a0*/  IMAD.IADD R7, R7, 0x1, R8 ;  /* 0x0000000107077824 */ /* 0x000fe400078e0208 */
[----:B------:R-:W-:Y:S02]  /*d2b0*/  IMAD R8, R75, c[0x0][0x218], RZ ;  /* 0x000086004b087a24 */ /* 0x000fe400078e02ff */
[----:B------:R-:W-:-:S04]  /*d2c0*/  IMAD.WIDE.U32 R6, R229, c[0x0][0x218], R6 ;  /* 0x00008600e5067a25 */ /* 0x000fc800078e0006 */
[----:B------:R-:W-:Y:S01]  /*d2d0*/  IMAD R8, R229, c[0x0][0x21c], R8 ;  /* 0x00008700e5087a24 */ /* 0x000fe200078e0208 */
[----:B------:R-:W-:Y:S01]  /*d2e0*/  BAR.SYNC.DEFER_BLOCKING 0x0 ;  /* 0x0000000000007b1d */ /* 0x000fe20000010000 */
[----:B------:R-:W-:Y:S01]  /*d2f0*/  IADD3 R6, P0, R78, R6, RZ ;  /* 0x000000064e067210 */ /* 0x000fe20007f1e0ff */
[----:B------:R-:W-:Y:S02]  /*d300*/  IMAD.SHL.U32 R139, R3, 0x2, RZ ;  /* 0x00000002038b7824 */ /* 0x000fe400078e00ff */
[----:B------:R-:W-:Y:S01]  /*d310*/  IMAD.SHL.U32 R219, R0, 0x2, RZ ;  /* 0x0000000200db7824 */ /* 0x000fe200078e00ff */
[----:B------:R-:W-:Y:S01]  /*d320*/  IADD3.X R8, R76, R7, R8, P0, !PT ;  /* 0x000000074c087210 */ /* 0x000fe200007fe408 */
[----:B------:R-:W-:Y:S01]  /*d330*/  IMAD R0, R2, 0x2, R139 ;  /* 0x0000000202007824 */ /* 0x000fe200078e028b */
[----:B------:R-:W-:Y:S01]  /*d340*/  LEA R7, P0, R6, c[0x0][0x1f8], 0x1 ;  /* 0x00007e0006077a11 */ /* 0x000fe200078008ff */
[----:B------:R-:W-:Y:S02]  /*d350*/  IMAD R220, R4, 0x2, R219 ;  /* 0x0000000204dc7824 */ /* 0x000fe400078e02db */
[----:B------:R-:W-:Y:S01]  /*d360*/  IMAD.SHL.U32 R221, R221, 0x2, RZ ;  /* 0x00000002dddd7824 */ /* 0x000fe200078e00ff */
        /* <DEDUP_REMOVED lines=8> */
[----:B------:R-:W1:Y:S01]  /*d3f0*/  LDSM.16.M88.4 R36, [R139+0x3100] ;  /* 0x003100008b24783b */ /* 0x000e620000000200 */
[----:B--2---:R-:W-:Y:S02]  /*d400*/  SHF.R.S32.HI R7, RZ, 0x1f, R73 ;  /* 0x0000001fff077819 */ /* 0x004fe40000011449 */
[----:B---3--:R-:W-:Y:S01]  /*d410*/  IADD3 R42, P0, R14, R11, RZ ;  /* 0x0000000b0e2a7210 */ /* 0x008fe20007f1e0ff */
[----:B------:R-:W2:Y:S01]  /*d420*/  LDSM.16.M88.4 R32, [R139+0x3500] ;  /* 0x003500008b20783b */ /* 0x000ea20000000200 */
[----:B------:R-:W-:Y:S01]  /*d430*/  LEA.HI R7, R7, R73, RZ, 0x3 ;  /* 0x0000004907077211 */ /* 0x000fe200078f18ff */
[----:B----4-:R-:W-:Y:S02]  /*d440*/  IMAD.X R47, R12, 0x1, R15, P1 ;  /* 0x000000010c2f7824 */ /* 0x010fe400008e060f */
[----:B------:R-:W3:Y:S01]  /*d450*/  LDSM.16.M88.4 R28, [R139+0x3900] ;  /* 0x003900008b1c783b */ /* 0x000ee20000000200 */
[----:B-----5:R-:W-:Y:S01]  /*d460*/  SHF.R.S32.HI R6, RZ, 0x1f, R72 ;  /* 0x0000001fff067819 */ /* 0x020fe20000011448 */
[----:B------:R-:W-:Y:S01]  /*d470*/  IMAD.X R43, R15, 0x1, R10, P0 ;  /* 0x000000010f2b7824 */ /* 0x000fe200000e060a */
[----:B------:R-:W-:Y:S01]  /*d480*/  LOP3.LUT R225, R7, 0xfffffff8, RZ, 0xc0, !PT ;  /* 0xfffffff807e17812 */ /* 0x000fe200078ec0ff */
[----:B------:R-:W4:Y:S01]  /*d490*/  LDSM.16.M88.4 R24, [R139+0x3d00] ;  /* 0x003d00008b18783b */ /* 0x000f220000000200 */
[----:B------:R-:W-:-:S02]  /*d4a0*/  LEA.HI R6, R6, R72, RZ, 0x3 ;  /* 0x0000004806067211 */ /* 0x000fc400078f18ff */
[----:B------:R-:W-:Y:S01]  /*d4b0*/  SHF.R.S32.HI R137, RZ, 0x1f, R225 ;  /* 0x0000001fff897819 */ /* 0x000fe200000114e1 */
[----:B------:R-:W-:Y:S01]  /*d4c0*/  IMAD.WIDE R8, R225, 0x2, RZ ;  /* 0x00000002e1087825 */ /* 0x000fe200078e02ff */
[----:B------:R-:W-:Y:S01]  /*d4d0*/  LOP3.LUT R223, R6, 0xfffffff8, RZ, 0xc0, !PT ;  /* 0xfffffff806df7812 */ /* 0x000fe200078ec0ff */
[----:B------:R-:W-:Y:S03]  /*d4e0*/  LDSM.16.M88.4 R56, [R0+0x3100] ;  /* 0x003100000038783b */ /* 0x000fe60000000200 */
[----:B------:R-:W-:Y:S01]  /*d4f0*/  IADD3 R44, P1, R13, R8, RZ ;  /* 0x000000080d2c7210 */ /* 0x000fe20007f3e0ff */
[----:B------:R-:W-:Y:S01]  /*d500*/  IMAD.WIDE R6, R223, 0x2, RZ ;  /* 0x00000002df067825 */ /* 0x000fe200078e02ff */
[-C--:B------:R-:W-:Y:S01]  /*d510*/  IADD3 R48, P0, R8, R11.reuse, RZ ;  /* 0x0000000b08307210 */ /* 0x080fe20007f1e0ff */
[----:B------:R-:W-:Y:S01]  /*d520*/  LDSM.16.M88.4 R52, [R0+0x3500] ;  /* 0x003500000034783b */ /* 0x000fe20000000200 */
[----:B------:R-:W-:Y:S01]  /*d530*/  SHF.R.S32.HI R136, RZ, 0x1f, R223 ;  /* 0x0000001fff887819 */ /* 0x000fe200000114df */
[----:B------:R-:W-:Y:S01]  /*d540*/  IMAD.X R45, R12, 0x1, R9, P1 ;  /* 0x000000010c2d7824 */ /* 0x000fe200008e0609 */
[----:B------:R-:W-:Y:S01]  /*d550*/  IADD3 R40, P1, R13, R6, RZ ;  /* 0x000000060d287210 */ /* 0x000fe20007f3e0ff */
[--C-:B------:R-:W-:Y:S01]  /*d560*/  IMAD.X R49, R9, 0x1, R10.reuse, P0 ;  /* 0x0000000109317824 */ /* 0x100fe200000e060a */
[----:B------:R-:W-:Y:S01]  /*d570*/  IADD3 R6, P0, R6, R11, RZ ;  /* 0x0000000b06067210 */ /* 0x000fe20007f1e0ff */
[----:B------:R-:W-:Y:S02]  /*d580*/  LDSM.16.M88.4 R60, [R0+0x3900] ;  /* 0x00390000003c783b */ /* 0x000fe40000000200 */
[----:B------:R-:W-:Y:S01]  /*d590*/  IMAD.X R41, R12, 0x1, R7, P1 ;  /* 0x000000010c297824 */ /* 0x000fe200008e0607 */
[----:B------:R-:W-:Y:S01]  /*d5a0*/  ISETP.GE.AND P1, PT, R73, c[0x0][0x1d4], PT ;  /* 0x0000750049007a0c */ /* 0x000fe20003f26270 */
[----:B------:R-:W-:Y:S01]  /*d5b0*/  IMAD.X R7, R7, 0x1, R10, P0 ;  /* 0x0000000107077824 */ /* 0x000fe200000e060a */
[C---:B------:R-:W-:Y:S01]  /*d5c0*/  ISETP.LT.OR P0, PT, R112.reuse, 0x1, P2 ;  /* 0x000000017000780c */ /* 0x040fe20001701670 */
[----:B------:R5:W-:Y:S01]  /*d5d0*/  LDSM.16.M88.4 R64, [R0+0x3d00] ;  /* 0x003d00000040783b */ /* 0x000be20000000200 */
[C---:B------:R-:W-:Y:S01]  /*d5e0*/  ISETP.LT.OR P2, PT, R112.reuse, 0x21, P2 ;  /* 0x000000217000780c */ /* 0x040fe20001741670 */
[----:B-1----:R-:W-:Y:S02]  /*d5f0*/  HMMA.16816.F32 R96, R16, R38, RZ ;  /* 0x000000261060723c */ /* 0x002fe400000018ff */
[----:B------:R-:W-:Y:S04]  /*d600*/  LDSM.16.M88.4 R12, [R220+0x6100] ;  /* 0x00610000dc0c783b */ /* 0x000fe80000000200 */
[----:B------:R-:W1:Y:S02]  /*d610*/  LDSM.16.M88.4 R8, [R220+0x7100] ;  /* 0x00710000dc08783b */ /* 0x000e640000000200 */
[----:B------:R-:W-:Y:S02]  /*d620*/  HMMA.16816.F32 R84, R20, R36, RZ ;  /* 0x000000241454723c */ /* 0x000fe400000018ff */
[----:B------:R-:W-:Y:S01]  /*d630*/  @!PT LDS RZ, [RZ] ;  /* 0x00000000fffff984 */ /* 0x000fe20000000800 */
[----:B------:R-:W-:Y:S01]  /*d640*/  @!PT LDS RZ, [RZ] ;  /* 0x00000000fffff984 */ /* 0x000fe20000000800 */
[----:B------:R-:W-:Y:S01]  /*d650*/  @!PT LDS RZ, [RZ] ;  /* 0x00000000fffff984 */ /* 0x000fe20000000800 */
[----:B------:R3:W-:Y:S01]  /*d660*/  LDGSTS.E.BYPASS.LTC128B.128 [R221+0x100], [R46.64], !P0 ;  /* 0x001000002edd7fae */ /* 0x0007e2000c101d46 */
[----:B------:R-:W-:-:S02]  /*d670*/  ISETP.LT.OR P0, PT, R112, 0x1, P1 ;  /* 0x000000017000780c */ /* 0x000fc40000f01670 */
[----:B------:R-:W-:-:S03]  /*d680*/  ISETP.LT.OR P1, PT, R112, 0x21, P1 ;  /* 0x000000217000780c */ /* 0x000fc60000f21670 */
[----:B------:R-:W-:Y:S01]  /*d690*/  HMMA.16816.F32 R80, R20, R38, RZ ;  /* 0x000000261450723c */ /* 0x000fe200000018ff */
[----:B-----5:R-:W-:-:S07]  /*d6a0*/  IADD3 R0, R139, 0x3100, RZ ;  /* 0x000031008b007810 */ /* 0x020fce0007ffe0ff */
[----:B------:R3:W-:Y:S01]  /*d6b0*/  LDGSTS.E.BYPASS.LTC128B.128 [R221+0x1100], [R44.64], !P0 ;  /* 0x011000002cdd7fae */ /* 0x0007e2000c101d46 */
[----:B------:R-:W-:Y:S01]  /*d6c0*/  ISETP.GE.AND P0, PT, R72, c[0x0][0x1d4], PT ;  /* 0x0000750048007a0c */ /* 0x000fe20003f06270 */
[----:B--2---:R-:W-:Y:S01]  /*d6d0*/  HMMA.16816.F32 R68, R16, R32, RZ ;  /* 0x000000201044723c */ /* 0x004fe200000018ff */
[----:B------:R-:W-:Y:S02]  /*d6e0*/  IMAD R218, R2, 0x2, R0 ;  /* 0x0000000202da7824 */ /* 0x000fe400078e0200 */
[C---:B------:R-:W-:Y:S02]  /*d6f0*/  ISETP.LT.OR P3, PT, R112.reuse, 0x1, P0 ;  /* 0x000000017000780c */ /* 0x040fe40000761670 */
[----:B------:R-:W-:-:S03]  /*d700*/  ISETP.LT.OR P0, PT, R112, 0x21, P0 ;  /* 0x000000217000780c */ /* 0x000fc60000701670 */
[C---:B------:R-:W-:Y:S08]  /*d710*/  HMMA.16816.F32 R72, R16.reuse, R36, RZ ;  /* 0x000000241048723c */ /* 0x040ff000000018ff */
[----:B------:R4:W-:Y:S01]  /*d720*/  LDGSTS.E.BYPASS.LTC128B.128 [R221+0x2100], [R40.64], !P3 ;  /* 0x0210000028dd7fae */ /* 0x0009e2000d901d46 */
[----:B------:R-:W-:Y:S01]  /*d730*/  HMMA.16816.F32 R104, R16, R34, RZ ;  /* 0x000000221068723c */ /* 0x000fe200000018ff */
[----:B------:R-:W-:-:S02]  /*d740*/  ISETP.NE.AND P3, PT, R50, RZ, PT ;  /* 0x000000ff3200720c */ /* 0x000fc40003f65270 */
[----:B------:R4:W-:Y:S01]  /*d750*/  LDGSTS.E.BYPASS.LTC128B.128 [R221+0x900], [R42.64], !P2 ;  /* 0x009000002add7fae */ /* 0x0009e2000d101d46 */
[----:B------:R-:W-:-:S03]  /*d760*/  ISETP.GE.AND P2, PT, R165, 0x41, PT ;  /* 0x00000041a500780c */ /* 0x000fc60003f46270 */
[----:B------:R2:W-:Y:S01]  /*d770*/  LDGSTS.E.BYPASS.LTC128B.128 [R221+0x1900], [R48.64], !P1 ;  /* 0x0190000030dd7fae */ /* 0x0005e2000c901d46 */
[C---:B------:R-:W-:Y:S03]  /*d780*/  HMMA.16816.F32 R36, R20.reuse, R32, RZ ;  /* 0x000000201424723c */ /* 0x040fe600000018ff */
[----:B------:R1:W-:Y:S04]  /*d790*/  LDGSTS.E.BYPASS.LTC128B.128 [R221+0x2900], [R6.64], !P0 ;  /* 0x0290000006dd7fae */ /* 0x0003e8000c101d46 */
[----:B------:R-:W0:Y:S01]  /*d7a0*/  LDGDEPBAR ;  /* 0x00000000000079af */ /* 0x000e220000000000 */
[----:B------:R-:W-:Y:S08]  /*d7b0*/  HMMA.16816.F32 R76, R20, R34, RZ ;  /* 0x00000022144c723c */ /* 0x000ff000000018ff */
[C---:B---3--:R-:W-:Y:S08]  /*d7c0*/  HMMA.16816.F32 R44, R16.reuse, R28, RZ ;  /* 0x0000001c102c723c */ /* 0x048ff000000018ff */
[C---:B----4-:R-:W-:Y:S01]  /*d7d0*/  HMMA.16816.F32 R40, R16.reuse, R24, RZ ;  /* 0x000000181028723c */ /* 0x050fe200000018ff */
[----:B--2---:R-:W-:Y:S07]  /*d7e0*/  LDSM.16.M88.4 R48, [R218+0x1800] ;  /* 0x00180000da30783b */ /* 0x004fee0000000200 */
[----:B------:R-:W-:Y:S08]  /*d7f0*/  HMMA.16816.F32 R100, R16, R30, RZ ;  /* 0x0000001e1064723c */ /* 0x000ff000000018ff */
[C---:B------:R-:W-:Y:S08]  /*d800*/  HMMA.16816.F32 R32, R20.reuse, R28, RZ ;  /* 0x0000001c1420723c */ /* 0x040ff000000018ff */
[----:B------:R-:W-:Y:S08]  /*d810*/  HMMA.16816.F32 R92, R20, R30, RZ ;  /* 0x0000001e145c723c */ /* 0x000ff000000018ff */
[----:B------:R-:W-:Y:S01]  /*d820*/  HMMA.16816.F32 R88, R16, R26, RZ ;  /* 0x0000001a1058723c */ /* 0x000fe200000018ff */
[----:B------:R-:W-:Y:S07]  /*d830*/  LDSM.16.M88.4 R16, [R219+0x9100] ;  /* 0x00910000db10783b */ /* 0x000fee0000000200 */
[C---:B------:R-:W-:Y:S08]  /*d840*/  HMMA.16816.F32 R28, R20.reuse, R24, RZ ;  /* 0x00000018141c723c */ /* 0x040ff000000018ff */
[----:B------:R-:W-:Y:S01]  /*d850*/  HMMA.16816.F32 R24, R20, R26, RZ ;  /* 0x0000001a1418723c */ /* 0x000fe200000018ff */
[----:B------:R-:W-:Y:S07]  /*d860*/  LDSM.16.M88.4 R20, [R139+0x4d00] ;  /* 0x004d00008b14783b */ /* 0x000fee0000000200 */
[C---:B-1----:R-:W-:Y:S01]  /*d870*/  HMMA.16816.F32 R148, R8.reuse, R60, R44 ;  /* 0x0000003c0894723c */ /* 0x042fe2000000182c */
[----:B------:R-:W1:Y:S07]  /*d880*/  LDSM.16.M88.4 R44, [R139+0x4100] ;  /* 0x004100008b2c783b */ /* 0x000e6e0000000200 */
[C---:B------:R-:W-:Y:S01]  /*d890*/  HMMA.16816.F32 R144, R8.reuse, R64, R40 ;  /* 0x000000400890723c */ /* 0x040fe20000001828 */
[----:B------:R-:W2:Y:S07]  /*d8a0*/  LDSM.16.M88.4 R40, [R139+0x4500] ;  /* 0x004500008b28783b */ /* 0x000eae0000000200 */
[C---:B------:R-:W-:Y:S08]  /*d8b0*/  HMMA.16816.F32 R108, R8.reuse, R56, R72 ;  /* 0x00000038086c723c */ /* 0x040ff00000001848 */
[C---:B------:R-:W-:Y:S08]  /*d8c0*/  HMMA.16816.F32 R112, R8.reuse, R52, R68 ;  /* 0x000000340870723c */ /* 0x040ff00000001844 */
[----:B------:R-:W-:Y:S08]  /*d8d0*/  HMMA.16816.F32 R104, R8, R54, R104 ;  /* 0x000000360868723c */ /* 0x000ff00000001868 */
[C---:B------:R-:W-:Y:S01]  /*d8e0*/  HMMA.16816.F32 R120, R12.reuse, R52, R36 ;  /* 0x000000340c78723c */ /* 0x040fe20000001824 */
[----:B------:R-:W3:Y:S07]  /*d8f0*/  LDSM.16.M88.4 R36, [R139+0x4900] ;  /* 0x004900008b24783b */ /* 0x000eee0000000200 */
[C---:B------:R-:W-:Y:S08]  /*d900*/  HMMA.16816.F32 R116, R12.reuse, R56, R84 ;  /* 0x000000380c74723c */ /* 0x040ff00000001854 */
        /* <DEDUP_REMOVED lines=8> */
[----:B------:R-:W4:Y:S04]  /*d990*/  LDSM.16.M88.4 R12, [R219+0x8100] ;  /* 0x00810000db0c783b */ /* 0x000f280000000200 */
[----:B------:R-:W-:Y:S03]  /*d9a0*/  LDSM.16.M88.4 R24, [R220+0x8100] ;  /* 0x00810000dc18783b */ /* 0x000fe60000000200 */
[C---:B------:R-:W-:Y:S08]  /*d9b0*/  HMMA.16816.F32 R140, R8.reuse, R62, R100 ;  /* 0x0000003e088c723c */ /* 0x040ff00000001864 */
[C---:B------:R-:W-:Y:S01]  /*d9c0*/  HMMA.16816.F32 R96, R8.reuse, R58, R96 ;  /* 0x0000003a0860723c */ /* 0x040fe20000001860 */
[----:B------:R-:W-:Y:S07]  /*d9d0*/  LDSM.16.M88.4 R56, [R218+0x1c00] ;  /* 0x001c0000da38783b */ /* 0x000fee0000000200 */
[----:B------:R-:W-:Y:S01]  /*d9e0*/  HMMA.16816.F32 R100, R8, R66, R88 ;  /* 0x000000420864723c */ /* 0x000fe20000001858 */
[----:B------:R-:W5:Y:S07]  /*d9f0*/  LDSM.16.M88.4 R8, [R220+0x9100] ;  /* 0x00910000dc08783b */ /* 0x000f6e0000000200 */
[C---:B-1----:R-:W-:Y:S08]  /*da00*/  HMMA.16816.F32 R88, R16.reuse, R44, R108 ;  /* 0x0000002c1058723c */ /* 0x042ff0000000186c */
[C---:B--2---:R-:W-:Y:S08]  /*da10*/  HMMA.16816.F32 R80, R16.reuse, R40, R112 ;  /* 0x000000281050723c */ /* 0x044ff00000001870 */
[C---:B------:R-:W-:Y:S08]  /*da20*/  HMMA.16816.F32 R76, R16.reuse, R42, R104 ;  /* 0x0000002a104c723c */ /* 0x040ff00000001868 */
[C---:B------:R-:W-:Y:S08]  /*da30*/  HMMA.16816.F32 R84, R16.reuse, R46, R96 ;  /* 0x0000002e1054723c */ /* 0x040ff00000001860 */
[C---:B---3--:R-:W-:Y:S08]  /*da40*/  HMMA.16816.F32 R104, R16.reuse, R36, R148 ;  /* 0x000000241068723c */ /* 0x048ff00000001894 */
[C---:B------:R-:W-:Y:S08]  /*da50*/  HMMA.16816.F32 R108, R16.reuse, R20, R144 ;  /* 0x00000014106c723c */ /* 0x040ff00000001890 */
[C---:B------:R-:W-:Y:S08]  /*da60*/  HMMA.16816.F32 R112, R16.reuse, R38, R140 ;  /* 0x000000261070723c */ /* 0x040ff0000000188c */
[----:B------:R-:W-:Y:S08]  /*da70*/  HMMA.16816.F32 R100, R16, R22, R100 ;  /* 0x000000161064723c */ /* 0x000ff00000001864 */
[C---:B----4-:R-:W-:Y:S08]  /*da80*/  HMMA.16816.F32 R96, R12.reuse, R44, R116 ;  /* 0x0000002c0c60723c */ /* 0x050ff00000001874 */
        /* <DEDUP_REMOVED lines=11> */
[C---:B-----5:R-:W-:Y:S08]  /*db40*/  HMMA.16816.F32 R92, R8.reuse, R28, R80 ;  /* 0x0000001c085c723c */ /* 0x060ff00000001850 */
[----:B------:R-:W-:Y:S08]  /*db50*/  HMMA.16816.F32 R80, R8, R50, R112 ;  /* 0x000000320850723c */ /* 0x000ff00000001870 */
[C---:B------:R-:W-:Y:S01]  /*db60*/  HMMA.16816.F32 R112, R24.reuse, R48, R16 ;  /* 0x000000301870723c */ /* 0x040fe20000001810 */
[----:B------:R-:W2:Y:S07]  /*db70*/  LDSM.16.M88.4 R16, [R219+0xa100] ;  /* 0x00a10000db10783b */ /* 0x000eae0000000200 */
[C---:B------:R-:W-:Y:S01]  /*db80*/  HMMA.16816.F32 R120, R24.reuse, R28, R44 ;  /* 0x0000001c1878723c */ /* 0x040fe2000000182c */
[----:B------:R-:W3:Y:S07]  /*db90*/  LDSM.16.M88.4 R44, [R139+0x5500] ;  /* 0x005500008b2c783b */ /* 0x000eee0000000200 */
[----:B------:R-:W-:Y:S01]  /*dba0*/  HMMA.16816.F32 R116, R24, R30, R40 ;  /* 0x0000001e1874723c */ /* 0x000fe20000001828 */
[----:B------:R-:W4:Y:S07]  /*dbb0*/  LDSM.16.M88.4 R40, [R139+0x5900] ;  /* 0x005900008b28783b */ /* 0x000f2e0000000200 */
[C---:B------:R-:W-:Y:S08]  /*dbc0*/  HMMA.16816.F32 R88, R8.reuse, R32, R88 ;  /* 0x000000200858723c */ /* 0x040ff00000001858 */
[----:B------:R-:W-:Y:S08]  /*dbd0*/  HMMA.16816.F32 R144, R8, R34, R84 ;  /* 0x000000220890723c */ /* 0x000ff00000001854 */
[C---:B------:R-:W-:Y:S08]  /*dbe0*/  HMMA.16816.F32 R124, R24.reuse, R32, R96 ;  /* 0x00000020187c723c */ /* 0x040ff00000001860 */
[----:B------:R-:W-:Y:S01]  /*dbf0*/  HMMA.16816.F32 R60, R24, R34, R60 ;  /* 0x00000022183c723c */ /* 0x000fe2000000183c */
[----:B------:R-:W-:Y:S07]  /*dc00*/  LDSM.16.M88.4 R32, [R218+0x2400] ;  /* 0x00240000da20783b */ /* 0x000fee0000000200 */
[C---:B------:R-:W-:Y:S01]  /*dc10*/  HMMA.16816.F32 R140, R8.reuse, R30, R76 ;  /* 0x0000001e088c723c */ /* 0x040fe2000000184c */
[----:B------:R-:W-:Y:S07]  /*dc20*/  LDSM.16.M88.4 R28, [R218+0x2800] ;  /* 0x00280000da1c783b */ /* 0x000fee0000000200 */
[C---:B------:R-:W-:Y:S08]  /*dc30*/  HMMA.16816.F32 R84, R8.reuse, R48, R104 ;  /* 0x000000300854723c */ /* 0x040ff00000001868 */
[C---:B------:R-:W-:Y:S08]  /*dc40*/  HMMA.16816.F32 R76, R8.reuse, R56, R108 ;  /* 0x00000038084c723c */ /* 0x040ff0000000186c */
[----:B------:R-:W-:Y:S01]  /*dc50*/  HMMA.16816.F32 R128, R8, R58, R100 ;  /* 0x0000003a0880723c */ /* 0x000fe20000001864 */
[----:B------:R-:W-:Y:S07]  /*dc60*/  LDSM.16.M88.4 R8, [R220+0xb100] ;  /* 0x00b10000dc08783b */ /* 0x000fee0000000200 */
[C---:B------:R-:W-:Y:S01]  /*dc70*/  HMMA.16816.F32 R108, R24.reuse, R50, R64 ;  /* 0x00000032186c723c */ /* 0x040fe20000001840 */
[----:B------:R-:W5:Y:S07]  /*dc80*/  LDSM.16.M88.4 R48, [R218+0x2000] ;  /* 0x00200000da30783b */ /* 0x000f6e0000000200 */
        /* <DEDUP_REMOVED lines=12> */
[C---:B----4-:R-:W-:Y:S08]  /*dd50*/  HMMA.16816.F32 R84, R20.reuse, R40, R84 ;  /* 0x000000281454723c */ /* 0x050ff00000001854 */
[C---:B------:R-:W-:Y:S08]  /*dd60*/  HMMA.16816.F32 R80, R20.reuse, R42, R80 ;  /* 0x0000002a1450723c */ /* 0x040ff00000001850 */
[C---:B------:R-:W-:Y:S08]  /*dd70*/  HMMA.16816.F32 R76, R20.reuse, R36, R76 ;  /* 0x00000024144c723c */ /* 0x040ff0000000184c */
[----:B------:R-:W-:Y:S08]  /*dd80*/  HMMA.16816.F32 R68, R20, R38, R128 ;  /* 0x000000261444723c */ /* 0x000ff00000001880 */
[C---:B------:R-:W-:Y:S08]  /*dd90*/  HMMA.16816.F32 R44, R16.reuse, R40, R112 ;  /* 0x00000028102c723c */ /* 0x040ff00000001870 */
[C---:B------:R-:W-:Y:S08]  /*dda0*/  HMMA.16816.F32 R40, R16.reuse, R42, R108 ;  /* 0x0000002a1028723c */ /* 0x040ff0000000186c */
[C---:B------:R-:W-:Y:S08]  /*ddb0*/  HMMA.16816.F32 R20, R16.reuse, R36, R104 ;  /* 0x000000241014723c */ /* 0x040ff00000001868 */
[----:B------:R-:W-:Y:S08]  /*ddc0*/  HMMA.16816.F32 R16, R16, R38, R72 ;  /* 0x000000261010723c */ /* 0x000ff00000001848 */
[C---:B-----5:R-:W-:Y:S08]  /*ddd0*/  HMMA.16816.F32 R100, R8.reuse, R48, R100 ;  /* 0x000000300864723c */ /* 0x060ff00000001864 */
[C---:B------:R-:W-:Y:S08]  /*dde0*/  HMMA.16816.F32 R96, R8.reuse, R50, R96 ;  /* 0x000000320860723c */ /* 0x040ff00000001860 */
[----:B------:R-:W-:Y:S08]  /*ddf0*/  HMMA.16816.F32 R108, R8, R26, R68 ;  /* 0x0000001a086c723c */ /* 0x000ff00000001844 */
[C---:B------:R-:W-:Y:S08]  /*de00*/  HMMA.16816.F32 R64, R12.reuse, R48, R64 ;  /* 0x000000300c40723c */ /* 0x040ff00000001840 */
[----:B------:R-:W-:Y:S08]  /*de10*/  HMMA.16816.F32 R72, R12, R50, R60 ;  /* 0x000000320c48723c */ /* 0x000ff0000000183c */
[----:B------:R-:W-:Y:S08]  /*de20*/  HMMA.16816.F32 R76, R8, R24, R76 ;  /* 0x00000018084c723c */ /* 0x000ff0000000184c */
[C---:B------:R-:W-:Y:S08]  /*de30*/  HMMA.16816.F32 R68, R12.reuse, R32, R56 ;  /* 0x000000200c44723c */ /* 0x040ff00000001838 */
        /* <DEDUP_REMOVED lines=12> */
[----:B------:R-:W-:Y:S01]  /*df00*/  IMAD.MOV.U32 R229, RZ, RZ, RZ ;  /* 0x000000ffffe57224 */ /* 0x000fe200078e00ff */
[----:B------:R-:W-:-:S04]  /*df10*/  IADD3 R2, R250, R172, R158 ;  /* 0x000000acfa027210 */ /* 0x000fc80007ffe09e */
[----:B------:R-:W-:-:S05]  /*df20*/  IADD3 R2, R2, -0x80, RZ ;  /* 0xffffff8002027810 */ /* 0x000fca0007ffe0ff */
[----:B------:R-:W-:Y:S02]  /*df30*/  IMAD.MOV.U32 R0, RZ, RZ, R2 ;  /* 0x000000ffff007224 */ /* 0x000fe400078e0002 */
        /* <DEDUP_REMOVED lines=17> */
[----:B------:R-:W-:Y:S02]  /*e050*/  SHF.L.U64.HI R18, R225, 0x1, R137 ;  /* 0x00000001e1127819 */ /* 0x000fe40000010289 */
[----:B------:R-:W-:Y:S01]  /*e060*/  LOP3.LUT R10, R10, 0xf, RZ, 0xc0, !PT ;  /* 0x0000000f0a0a7812 */ /* 0x000fe200078ec0ff */
[----:B------:R-:W-:Y:S01]  /*e070*/  IMAD R0, R0, c[0x0][0x1e0], RZ ;  /* 0x0000780000007a24 */ /* 0x000fe200078e02ff */
[----:B------:R-:W-:-:S03]  /*e080*/  SHF.L.U64.HI R19, R223, 0x1, R136 ;  /* 0x00000001df137819 */ /* 0x000fc60000010288 */
[----:B------:R-:W-:-:S04]  /*e090*/  IMAD R0, R230, c[0x0][0x1e4], R0 ;  /* 0x00007900e6007a24 */ /* 0x000fc800078e0200 */
        /* <DEDUP_REMOVED lines=13> */
[----:B-1----:R-:W-:Y:S02]  /*e170*/  IADD3 R16, P1, P0, R6, R0, R11 ;  /* 0x0000000006107210 */ /* 0x002fe4000783e00b */
[----:B------:R-:W-:Y:S02]  /*e180*/  IADD3 R6, -R20, 0x10, RZ ;  /* 0x0000001014067810 */ /* 0x000fe40007ffe1ff */
[----:B--2---:R-:W-:Y:S02]  /*e190*/  IADD3.X R17, RZ, R2, R9, P1, P0 ;  /* 0x00000002ff117210 */ /* 0x004fe40000fe0409 */
[----:B------:R-:W-:-:S04]  /*e1a0*/  LOP3.LUT R6, R6, 0xf, RZ, 0xc0, !PT ;  /* 0x0000000f06067812 */ /* 0x000fc800078ec0ff */
[----:B------:R-:W-:Y:S01]  /*e1b0*/  IADD3 R14, P1, P0, R6, R0, R8 ;  /* 0x00000000060e7210 */ /* 0x000fe2000783e008 */
[----:B------:R-:W-:-:S03]  /*e1c0*/  IMAD.SHL.U32 R6, R223, 0x2, RZ ;  /* 0x00000002df067824 */ /* 0x000fc600078e00ff */
        /* <DEDUP_REMOVED lines=20> */
.L_x_993:
[----:B------:R-:W-:Y:S01]  /*e310*/  LOP3.LUT R0, R135, 0xffffffe0, RZ, 0xc0, !PT ;  /* 0xffffffe087007812 */ /* 0x000fe200078ec0ff */
        /* <DEDUP_REMOVED lines=11> */
[----:B-1----:R-:W-:Y:S02]  /*e3d0*/  FSEL R14, R102, -INF , P0 ;  /* 0xff800000660e7808 */ /* 0x002fe40000000000 */
        /* <DEDUP_REMOVED lines=137> */
[----:B------:R-:W-:Y:S02]  /*ec70*/  FSEL R222, R27, -INF , P0 ;  /* 0xff8000001bde7808 */ /* 0x000fe40000000000 */
[----:B------:R-:W-:Y:S01]  /*ec80*/  FMNMX.FTZ R0, R182, R0, !PT ;  /* 0x00000000b6007209 */ /* 0x000fe20007810000 */
[----:B------:R-:W3:Y:S03]  /*ec90*/  SHFL.BFLY PT, R2, R9, 0x1, 0x1f ;  /* 0x0c201f0009027f89 */ /* 0x000ee600000e0000 */
[----:B------:R-:W-:Y:S01]  /*eca0*/  FMNMX.FTZ R0, R181, R0, !PT ;  /* 0x00000000b5007209 */ /* 0x000fe20007810000 */
[----:B------:R-:W-:Y:S01]  /*ecb0*/  LDSM.16.MT88.4 R24, [R216+0x100] ;  /* 0x00010000d818783b */ /* 0x000fe20000004200 */
[----:B-1----:R-:W-:-:S02]  /*ecc0*/  FMNMX.FTZ R135, R6, R135, !PT ;  /* 0x0000008706877209 */ /* 0x002fc40007810000 */
[----:B------:R-:W-:Y:S02]  /*ecd0*/  FMNMX.FTZ R0, R183, R0, !PT ;  /* 0x00000000b7007209 */ /* 0x000fe40007810000 */
[C---:B------:R-:W-:Y:S01]  /*ece0*/  FSETP.NEU.FTZ.AND P0, PT, R135.reuse, -INF , PT ;  /* 0xff8000008700780b */ /* 0x040fe20003f1d000 */
[----:B------:R-:W-:Y:S01]  /*ecf0*/  FMUL.FTZ R3, R135, c[0x0][0x2d0] ;  /* 0x0000b40087037a20 */ /* 0x000fe20000410000 */
[----:B------:R-:W-:-:S04]  /*ed00*/  FMNMX.FTZ R6, R245, R0, !PT ;  /* 0x00000000f5067209 */ /* 0x000fc80007810000 */
[----:B------:R-:W-:Y:S02]  /*ed10*/  FMNMX.FTZ R6, R244, R6, !PT ;  /* 0x00000006f4067209 */ /* 0x000fe40007810000 */
[----:B------:R-:W-:Y:S02]  /*ed20*/  FSEL R3, R3, RZ, P0 ;  /* 0x000000ff03037208 */ /* 0x000fe40000000000 */
[----:B------:R-:W-:Y:S02]  /*ed30*/  FMNMX.FTZ R6, R222, R6, !PT ;  /* 0x00000006de067209 */ /* 0x000fe40007810000 */
[----:B--2---:R-:W-:Y:S01]  /*ed40*/  FMNMX.FTZ R8, R7, R8, !PT ;  /* 0x0000000807087209 */ /* 0x004fe20007810000 */
[--C-:B------:R-:W-:Y:S01]  /*ed50*/  FFMA.FTZ R0, R10, c[0x0][0x2d0], -R3.reuse ;  /* 0x0000b4000a007a23 */ /* 0x100fe20000010803 */
[----:B---3--:R-:W-:Y:S01]  /*ed60*/  FMNMX.FTZ R2, R2, R9, !PT ;  /* 0x0000000902027209 */ /* 0x008fe20007810000 */
[----:B------:R-:W-:Y:S01]  /*ed70*/  FFMA.FTZ R7, R12, c[0x0][0x2d0], -R3 ;  /* 0x0000b4000c077a23 */ /* 0x000fe20000010803 */
[----:B------:R-:W1:Y:S01]  /*ed80*/  SHFL.BFLY PT, R9, R6, 0x2, 0x1f ;  /* 0x0c401f0006097f89 */ /* 0x000e6200000e0000 */
[----:B------:R2:W-:Y:S01]  /*ed90*/  MUFU.EX2 R17, R0 ;  /* 0x0000000000117308 */ /* 0x0005e20000000800 */
[----:B------:R-:W-:-:S02]  /*eda0*/  FSETP.NEU.FTZ.AND P0, PT, R2, -INF , PT ;  /* 0xff8000000200780b */ /* 0x000fc40003f1d000 */
[----:B------:R-:W3:Y:S05]  /*edb0*/  SHFL.BFLY PT, R10, R8, 0x1, 0x1f ;  /* 0x0c201f00080a7f89 */ /* 0x000eea00000e0000 */
        /* <DEDUP_REMOVED lines=26> */
[--C-:B------:R-:W-:Y:S01]  /*ef60*/  FFMA.FTZ R9, R40, c[0x0][0x2d0], -R12.reuse ;  /* 0x0000b40028097a23 */ /* 0x100fe2000001080c */
[----:B-1----:R-:W-:Y:S01]  /*ef70*/  FMNMX.FTZ R136, R6, R7, !PT ;  /* 0x0000000706887209 */ /* 0x002fe20007810000 */
[----:B------:R-:W1:Y:S01]  /*ef80*/  LDSM.16.MT88.4 R32, [R216+0x2100] ;  /* 0x00210000d820783b */ /* 0x000e620000004200 */
[----:B---3--:R-:W-:Y:S02]  /*ef90*/  F2FP.PACK_AB R6, R148, R150 ;  /* 0x000000969406723e */ /* 0x008fe400000000ff */
[C---:B------:R-:W-:Y:S01]  /*efa0*/  FSETP.NEU.FTZ.AND P0, PT, R136.reuse, -INF , PT ;  /* 0xff8000008800780b */ /* 0x040fe20003f1d000 */
[----:B------:R-:W-:Y:S01]  /*efb0*/  FMUL.FTZ R8, R136, c[0x0][0x2d0] ;  /* 0x0000b40088087a20 */ /* 0x000fe20000410000 */
[----:B------:R3:W-:Y:S04]  /*efc0*/  MUFU.EX2 R241, R4 ;  /* 0x0000000400f17308 */ /* 0x0007e80000000800 */
[----:B------:R-:W-:Y:S01]  /*efd0*/  FSEL R13, R8, RZ, P0 ;  /* 0x000000ff080d7208 */ /* 0x000fe20000000000 */
[----:B------:R-:W-:Y:S01]  /*efe0*/  FFMA.FTZ R8, R41, c[0x0][0x2d0], -R12 ;  /* 0x0000b40029087a23 */ /* 0x000fe2000001080c */
[----:B-----5:R-:W-:-:S02]  /*eff0*/  F2FP.PACK_AB R5, R168, R151 ;  /* 0x00000097a805723e */ /* 0x020fc400000000ff */
[----:B------:R-:W-:Y:S01]  /*f000*/  MUFU.EX2 R242, R9 ;  /* 0x0000000900f27308 */ /* 0x000fe20000000800 */
[----:B----4-:R-:W-:Y:S01]  /*f010*/  F2FP.PACK_AB R7, R149, R184 ;  /* 0x000000b89507723e */ /* 0x010fe200000000ff */
[----:B---3--:R-:W-:-:S06]  /*f020*/  FFMA.FTZ R4, R36, c[0x0][0x2d0], -R12 ;  /* 0x0000b40024047a23 */ /* 0x008fcc000001080c */
[----:B------:R3:W4:Y:S01]  /*f030*/  MUFU.EX2 R243, R8 ;  /* 0x0000000800f37308 */ /* 0x0007220000000800 */
[----:B------:R-:W5:Y:S07]  /*f040*/  LDSM.16.MT88.4 R36, [R217+0x2100] ;  /* 0x00210000d924783b */ /* 0x000f6e0000004200 */
[----:B------:R1:W-:Y:S01]  /*f050*/  MUFU.EX2 R237, R4 ;  /* 0x0000000400ed7308 */ /* 0x0003e20000000800 */
[----:B---3--:R-:W-:Y:S01]  /*f060*/  FFMA.FTZ R8, R42, c[0x0][0x2d0], -R13 ;  /* 0x0000b4002a087a23 */ /* 0x008fe2000001080d */
[----:B----4-:R-:W-:-:S06]  /*f070*/  F2FP.PACK_AB R10, R243, R242 ;  /* 0x000000f2f30a723e */ /* 0x010fcc00000000ff */
[----:B------:R3:W-:Y:S01]  /*f080*/  MUFU.EX2 R234, R8 ;  /* 0x0000000800ea7308 */ /* 0x0007e20000000800 */
[----:B-1----:R-:W-:-:S07]  /*f090*/  F2FP.PACK_AB R4, R14, R15 ;  /* 0x0000000f0e04723e */ /* 0x002fce00000000ff */
[C---:B------:R-:W-:Y:S01]  /*f0a0*/  HMMA.16816.F32 R120, R4.reuse, R24, RZ ;  /* 0x000000180478723c */ /* 0x040fe200000018ff */
[--C-:B---3--:R-:W-:Y:S02]  /*f0b0*/  FFMA.FTZ R8, R43, c[0x0][0x2d0], -R13.reuse ;  /* 0x0000b4002b087a23 */ /* 0x108fe4000001080d */
        /* <DEDUP_REMOVED lines=9> */
[----:B-----5:R-:W-:Y:S01]  /*f150*/  HMMA.16816.F32 R96, R4, R36, RZ ;  /* 0x000000240460723c */ /* 0x020fe200000018ff */
        /* <DEDUP_REMOVED lines=32> */
[----:B------:R-:W1:Y:S01]  /*f360*/  LDSM.16.MT88.4 R32, [R216+0x2500] ;  /* 0x00250000d820783b */ /* 0x000e620000004200 */
[----:B---3--:R-:W-:-:S06]  /*f370*/  FFMA.FTZ R4, R86, c[0x0][0x2d0], -R0 ;  /* 0x0000b40056047a23 */ /* 0x008fcc0000010800 */
[C---:B------:R-:W-:Y:S01]  /*f380*/  HMMA.16816.F32 R44, R8.reuse, R36, RZ ;  /* 0x00000024082c723c */ /* 0x040fe200000018ff */
[----:B-----5:R-:W-:Y:S01]  /*f390*/  F2FP.PACK_AB R6, R238, R239 ;  /* 0x000000efee06723e */ /* 0x020fe200000000ff */
[----:B------:R3:W-:Y:S06]  /*f3a0*/  MUFU.EX2 R227, R4 ;  /* 0x0000000400e37308 */ /* 0x0007ec0000000800 */
[----:B------:R-:W-:Y:S01]  /*f3b0*/  HMMA.16816.F32 R164, R8, R38, RZ ;  /* 0x0000002608a4723c */ /* 0x000fe200000018ff */
[----:B------:R-:W-:Y:S06]  /*f3c0*/  LDSM.16.MT88.4 R36, [R217+0x2900] ;  /* 0x00290000d924783b */ /* 0x000fec0000004200 */
[----:B------:R-:W-:-:S02]  /*f3d0*/  FFMA.FTZ R8, R125, c[0x0][0x2d0], -R12 ;  /* 0x0000b4007d087a23 */ /* 0x000fc4000001080c */
[----:B------:R-:W-:Y:S02]  /*f3e0*/  IMAD.MOV.U32 R9, RZ, RZ, R168 ;  /* 0x000000ffff097224 */ /* 0x000fe400078e00a8 */
[----:B------:R5:W-:Y:S01]  /*f3f0*/  MUFU.EX2 R214, R8 ;  /* 0x0000000800d67308 */ /* 0x000be20000000800 */
[----:B---3--:R-:W-:Y:S02]  /*f400*/  FFMA.FTZ R4, R87, c[0x0][0x2d0], -R0 ;  /* 0x0000b40057047a23 */ /* 0x008fe40000010800 */
[----:B------:R-:W-:Y:S02]  /*f410*/  IMAD.MOV.U32 R11, RZ, RZ, R151 ;  /* 0x000000ffff0b7224 */ /* 0x000fe400078e0097 */
[----:B------:R-:W-:-:S03]  /*f420*/  IMAD.MOV.U32 R10, RZ, RZ, R150 ;  /* 0x000000ffff0a7224 */ /* 0x000fc600078e0096 */
[----:B------:R3:W1:Y:S01]  /*f430*/  MUFU.EX2 R249, R4 ;  /* 0x0000000400f97308 */ /* 0x0006620000000800 */
[----:B-----5:R-:W-:-:S07]  /*f440*/  FFMA.FTZ R8, R124, c[0x0][0x2d0], -R12 ;  /* 0x0000b4007c087a23 */ /* 0x020fce000001080c */
[----:B------:R5:W-:Y:S01]  /*f450*/  MUFU.EX2 R213, R8 ;  /* 0x0000000800d57308 */ /* 0x000be20000000800 */
[----:B---3--:R-:W-:Y:S01]  /*f460*/  FFMA.FTZ R4, R116, c[0x0][0x2d0], -R0 ;  /* 0x0000b40074047a23 */ /* 0x008fe20000010800 */
[----:B-1----:R-:W-:-:S06]  /*f470*/  F2FP.PACK_AB R5, R249, R227 ;  /* 0x000000e3f905723e */ /* 0x002fcc00000000ff */
[----:B------:R1:W-:Y:S01]  /*f480*/  MUFU.EX2 R231, R4 ;  /* 0x0000000400e77308 */ /* 0x0003e20000000800 */
[----:B-----5:R-:W-:Y:S02]  /*f490*/  FFMA.FTZ R8, R129, c[0x0][0x2d0], -R13 ;  /* 0x0000b40081087a23 */ /* 0x020fe4000001080d */
[----:B------:R-:W-:-:S05]  /*f4a0*/  IMAD.MOV.U32 R129, RZ, RZ, R149 ;  /* 0x000000ffff817224 */ /* 0x000fca00078e0095 */
[----:B------:R3:W-:Y:S01]  /*f4b0*/  MUFU.EX2 R208, R8 ;  /* 0x0000000800d07308 */ /* 0x0007e20000000800 */
[----:B-1----:R-:W-:-:S07]  /*f4c0*/  FFMA.FTZ R4, R117, c[0x0][0x2d0], -R0 ;  /* 0x0000b40075047a23 */ /* 0x002fce0000010800 */
[----:B------:R1:W5:Y:S01]  /*f4d0*/  MUFU.EX2 R228, R4 ;  /* 0x0000000400e47308 */ /* 0x0003620000000800 */
[----:B---3--:R-:W-:Y:S02]  /*f4e0*/  FFMA.FTZ R8, R128, c[0x0][0x2d0], -R13 ;  /* 0x0000b40080087a23 */ /* 0x008fe4000001080d */
[----:B------:R-:W-:-:S05]  /*f4f0*/  IMAD.MOV.U32 R128, RZ, RZ, R148 ;  /* 0x000000ffff807224 */ /* 0x000fca00078e0094 */
        /* <DEDUP_REMOVED lines=21> */
[----:B-1----:R-:W-:-:S02]  /*f650*/  FFMA.FTZ R8, R131, c[0x0][0x2d0], -R3 ;  /* 0x0000b40083087a23 */ /* 0x002fc40000010803 */
[----:B------:R-:W-:-:S05]  /*f660*/  IMAD.MOV.U32 R131, RZ, RZ, R184 ;  /* 0x000000ffff837224 */ /* 0x000fca00078e00b8 */
        /* <DEDUP_REMOVED lines=16> */
[C---:B------:R-:W-:Y:S01]  /*f770*/  HMMA.16816.F32 R80, R4.reuse, R24, R68 ;  /* 0x000000180450723c */ /* 0x040fe20000001844 */
[----:B------:R1:W3:Y:S07]  /*f780*/  MUFU.EX2 R187, R8 ;  /* 0x0000000800bb7308 */ /* 0x0002ee0000000800 */
        /* <DEDUP_REMOVED lines=8> */
[----:B------:R1:W4:Y:S07]  /*f810*/  MUFU.EX2 R186, R8 ;  /* 0x0000000800ba7308 */ /* 0x00032e0000000800 */
[C---:B------:R-:W-:Y:S01]  /*f820*/  HMMA.16816.F32 R60, R4.reuse, R26, R152 ;  /* 0x0000001a043c723c */ /* 0x040fe20000001898 */
[----:B------:R-:W5:Y:S04]  /*f830*/  LDSM.16.MT88.4 R24, [R216+0x900] ;  /* 0x00090000d818783b */ /* 0x000f680000004200 */
[----:B------:R-:W-:Y:S03]  /*f840*/  LDSM.16.MT88.4 R152, [R216+0xd00] ;  /* 0x000d0000d898783b */ /* 0x000fe60000004200 */
[C---:B------:R-:W-:Y:S01]  /*f850*/  HMMA.16816.F32 R52, R4.reuse, R22, R144 ;  /* 0x000000160434723c */ /* 0x040fe20000001890 */
[--C-:B-1----:R-:W-:Y:S01]  /*f860*/  FFMA.FTZ R8, R175, c[0x0][0x2d0], -R12.reuse ;  /* 0x0000b400af087a23 */ /* 0x102fe2000001080c */
[----:B------:R-:W-:Y:S03]  /*f870*/  LDSM.16.MT88.4 R20, [R216+0x1900] ;  /* 0x00190000d814783b */ /* 0x000fe60000004200 */
[----:B------:R1:W-:Y:S03]  /*f880*/  MUFU.EX2 R184, R8 ;  /* 0x0000000800b87308 */ /* 0x0003e60000000800 */
[C---:B------:R-:W-:Y:S01]  /*f890*/  HMMA.16816.F32 R48, R4.reuse, R18, R140 ;  /* 0x000000120430723c */ /* 0x040fe2000000188c */
[----:B------:R-:W5:Y:S07]  /*f8a0*/  LDSM.16.MT88.4 R16, [R217+0x900] ;  /* 0x00090000d910783b */ /* 0x000f6e0000004200 */
[----:B------:R-:W-:Y:S01]  /*f8b0*/  HMMA.16816.F32 R44, R4, R30, R156 ;  /* 0x0000001e042c723c */ /* 0x000fe2000000189c */
[----:B------:R-:W5:Y:S01]  /*f8c0*/  LDSM.16.MT88.4 R28, [R217+0x1900] ;  /* 0x00190000d91c783b */ /* 0x000f620000004200 */
[----:B-1----:R-:W-:-:S06]  /*f8d0*/  FFMA.FTZ R8, R176, c[0x0][0x2d0], -R12 ;  /* 0x0000b400b0087a23 */ /* 0x002fcc000001080c */
[C---:B------:R-:W-:Y:S01]  /*f8e0*/  HMMA.16816.F32 R56, R4.reuse, R34, R160 ;  /* 0x000000220438723c */ /* 0x040fe200000018a0 */
[----:B------:R1:W1:Y:S01]  /*f8f0*/  MUFU.EX2 R173, R8 ;  /* 0x0000000800ad7308 */ /* 0x0002620000000800 */
[----:B------:R-:W5:Y:S06]  /*f900*/  LDSM.16.MT88.4 R32, [R216+0x2900] ;  /* 0x00290000d820783b */ /* 0x000f6c0000004200 */
[----:B------:R-:W-:Y:S07]  /*f910*/  HMMA.16816.F32 R40, R4, R42, R164 ;  /* 0x0000002a0428723c */ /* 0x000fee00000018a4 */
[----:B--2---:R-:W-:Y:S01]  /*f920*/  F2FP.PACK_AB R4, R191, R200 ;  /* 0x000000c8bf04723e */ /* 0x004fe200000000ff */
[----:B-1----:R-:W-:Y:S01]  /*f930*/  FFMA.FTZ R8, R178, c[0x0][0x2d0], -R12 ;  /* 0x0000b400b2087a23 */ /* 0x002fe2000001080c */
[----:B---3--:R-:W-:-:S02]  /*f940*/  F2FP.PACK_AB R5, R187, R188 ;  /* 0x000000bcbb05723e */ /* 0x008fc400000000ff */
[----:B------:R-:W-:Y:S01]  /*f950*/  F2FP.PACK_AB R6, R189, R190 ;  /* 0x000000bebd06723e */ /* 0x000fe200000000ff */
[----:B------:R1:W-:Y:S01]  /*f960*/  MUFU.EX2 R174, R8 ;  /* 0x0000000800ae7308 */ /* 0x0003e20000000800 */
[----:B----4-:R-:W-:-:S07]  /*f970*/  F2FP.PACK_AB R7, R186, R185 ;  /* 0x000000b9ba07723e */ /* 0x010fce00000000ff */
        /* <DEDUP_REMOVED lines=14> */
[----:B------:R1:W2:Y:S07]  /*fa60*/  MUFU.EX2 R138, R8 ;  /* 0x00000008008a7308 */ /* 0x0002ae0000000800 */
        /* <DEDUP_REMOVED lines=8> */
[----:B------:R-:W-:Y:S01]  /*faf0*/  HMMA.16816.F32 R144, R4, R38, R88 ;  /* 0x000000260490723c */ /* 0x000fe20000001858 */
[----:B------:R-:W1:Y:S06]  /*fb00*/  MUFU.EX2 R133, R8 ;  /* 0x0000000800857308 */ /* 0x000e6c0000000800 */
[----:B------:R-:W-:Y:S01]  /*fb10*/  F2FP.PACK_AB R4, R173, R184 ;  /* 0x000000b8ad04723e */ /* 0x000fe200000000ff */
[----:B------:R-:W-:Y:S01]  /*fb20*/  IMAD.MOV.U32 R88, RZ, RZ, R183 ;  /* 0x000000ffff587224 */ /* 0x000fe200078e00b7 */
[----:B--2---:R-:W-:Y:S01]  /*fb30*/  F2FP.PACK_AB R5, R138, R172 ;  /* 0x000000ac8a05723e */ /* 0x004fe200000000ff */
[----:B------:R-:W-:Y:S01]  /*fb40*/  IMAD.MOV.U32 R91, RZ, RZ, R131 ;  /* 0x000000ffff5b7224 */ /* 0x000fe200078e0083 */
[----:B------:R-:W-:Y:S01]  /*fb50*/  F2FP.PACK_AB R6, R175, R174 ;  /* 0x000000aeaf06723e */ /* 0x000fe200000000ff */
[----:B------:R-:W-:-:S02]  /*fb60*/  IMAD.MOV.U32 R90, RZ, RZ, R128 ;  /* 0x000000ffff5a7224 */ /* 0x000fc400078e0080 */
[----:B------:R-:W-:Y:S01]  /*fb70*/  IMAD.MOV.U32 R89, RZ, RZ, R129 ;  /* 0x000000ffff597224 */ /* 0x000fe200078e0081 */
[----:B-1----:R-:W-:Y:S01]  /*fb80*/  F2FP.PACK_AB R7, R133, R134 ;  /* 0x000000868507723e */ /* 0x002fe200000000ff */
[----:B------:R-:W-:Y:S02]  /*fb90*/  FFMA.FTZ R8, R204, c[0x0][0x2d0], -R3 ;  /* 0x0000b400cc087a23 */ /* 0x000fe40000010803 */
[----:B------:R-:W-:-:S04]  /*fba0*/  IMAD.MOV.U32 R204, RZ, RZ, R89 ;  /* 0x000000ffffcc7224 */ /* 0x000fc800078e0059 */
[C---:B------:R-:W-:Y:S01]  /*fbb0*/  HMMA.16816.F32 R176, R4.reuse, R26, R60 ;  /* 0x0000001a04b0723c */ /* 0x040fe2000000183c */
[----:B------:R1:W-:Y:S07]  /*fbc0*/  MUFU.EX2 R27, R8 ;  /* 0x00000008001b7308 */ /* 0x0003ee0000000800 */
[C---:B------:R-:W-:Y:S01]  /*fbd0*/  HMMA.16816.F32 R180, R4.reuse, R24, R80 ;  /* 0x0000001804b4723c */ /* 0x040fe20000001850 */
[----:B------:R-:W2:Y:S07]  /*fbe0*/  LDSM.16.MT88.4 R80, [R217+0xd00] ;  /* 0x000d0000d950783b */ /* 0x000eae0000004200 */
[----:B------:R-:W-:Y:S01]  /*fbf0*/  HMMA.16816.F32 R48, R4, R22, R48 ;  /* 0x000000160430723c */ /* 0x000fe20000001830 */
[----:B-1----:R-:W-:-:S02]  /*fc00*/  FFMA.FTZ R8, R203, c[0x0][0x2d0], -R3 ;  /* 0x0000b400cb087a23 */ /* 0x002fc40000010803 */
[----:B------:R-:W-:Y:S02]  /*fc10*/  IMAD.MOV.U32 R203, RZ, RZ, R90 ;  /* 0x000000ffffcb7224 */ /* 0x000fe400078e005a */
[----:B------:R1:W3:Y:S03]  /*fc20*/  MUFU.EX2 R26, R8 ;  /* 0x00000008001a7308 */ /* 0x0002e60000000800 */
[C---:B------:R-:W-:Y:S08]  /*fc30*/  HMMA.16816.F32 R60, R4.reuse, R18, R52 ;  /* 0x00000012043c723c */ /* 0x040ff00000001834 */
[----:B------:R-:W-:Y:S01]  /*fc40*/  HMMA.16816.F32 R52, R4, R20, R72 ;  /* 0x000000140434723c */ /* 0x000fe20000001848 */
[--C-:B-1----:R-:W-:Y:S01]  /*fc50*/  FFMA.FTZ R8, R202, c[0x0][0x2d0], -R3.reuse ;  /* 0x0000b400ca087a23 */ /* 0x102fe20000010803 */
[----:B---3--:R-:W-:Y:S01]  /*fc60*/  F2FP.PACK_AB R128, R26, R27 ;  /* 0x0000001b1a80723e */ /* 0x008fe200000000ff */
[----:B------:R-:W-:-:S05]  /*fc70*/  FFMA.FTZ R3, R201, c[0x0][0x2d0], -R3 ;  /* 0x0000b400c9037a23 */ /* 0x000fca0000010803 */
[----:B------:R-:W-:Y:S01]  /*fc80*/  HMMA.16816.F32 R108, R4, R16, R76 ;  /* 0x00000010046c723c */ /* 0x000fe2000000184c */
[----:B------:R1:W-:Y:S01]  /*fc90*/  MUFU.EX2 R25, R8 ;  /* 0x0000000800197308 */ /* 0x0003e20000000800 */
[----:B------:R-:W-:-:S06]  /*fca0*/  IMAD.MOV.U32 R202, RZ, RZ, R91 ;  /* 0x000000ffffca7224 */ /* 0x000fcc00078e005b */
[C---:B------:R-:W-:Y:S01]  /*fcb0*/  HMMA.16816.F32 R96, R4.reuse, R28, R68 ;  /* 0x0000001c0460723c */ /* 0x040fe20000001844 */
[----:B------:R3:W4:Y:S06]  /*fcc0*/  MUFU.EX2 R24, R3 ;  /* 0x0000000300187308 */ /* 0x00072c0000000800 */
[----:B------:R-:W-:Y:S01]  /*fcd0*/  IMAD.MOV.U32 R28, RZ, RZ, R14 ;  /* 0x000000ffff1c7224 */ /* 0x000fe200078e000e */
[----:B------:R-:W-:Y:S01]  /*fce0*/  HMMA.16816.F32 R44, R4, R30, R44 ;  /* 0x0000001e042c723c */ /* 0x000fe2000000182c */
[----:B-1----:R-:W-:Y:S02]  /*fcf0*/  IMAD.MOV.U32 R8, RZ, RZ, R15 ;  /* 0x000000ffff087224 */ /* 0x002fe400078e000f */
[----:B------:R-:W-:-:S02]  /*fd00*/  IMAD.MOV.U32 R29, RZ, RZ, R9 ;  /* 0x000000ffff1d7224 */ /* 0x000fc400078e0009 */
[----:B------:R-:W-:Y:S02]  /*fd10*/  FADD.FTZ R9, R234, R233 ;  /* 0x000000e9ea097221 */ /* 0x000fe40000010000 */
[----:B------:R-:W-:Y:S01]  /*fd20*/  FADD.FTZ R8, R8, R28 ;  /* 0x0000001c08087221 */ /* 0x000fe20000010000 */
[C---:B------:R-:W-:Y:S01]  /*fd30*/  HMMA.16816.F32 R64, R4.reuse, R32, R64 ;  /* 0x000000200440723c */ /* 0x040fe20000001840 */
[----:B---3--:R-:W-:Y:S01]  /*fd40*/  FFMA.FTZ R3, R210, c[0x0][0x2d0], -R0 ;  /* 0x0000b400d2037a23 */ /* 0x008fe20000010800 */
[----:B----4-:R-:W-:Y:S01]  /*fd50*/  F2FP.PACK_AB R130, R24, R25 ;  /* 0x000000191882723e */ /* 0x010fe200000000ff */
[----:B------:R-:W-:Y:S02]  /*fd60*/  FADD.FTZ R10, R10, R8 ;  /* 0x000000080a0a7221 */ /* 0x000fe40000010000 */
        /* <DEDUP_REMOVED lines=17> */
[----:B-----5:R-:W-:Y:S01]  /*fe80*/  F2FP.PACK_AB R131, R21, R20 ;  /* 0x000000141583723e */ /* 0x020fe200000000ff */
[----:B------:R-:W-:Y:S02]  /*fe90*/  FADD.FTZ R3, R235, R3 ;  /* 0x00000003eb037221 */ /* 0x000fe40000010000 */
[----:B------:R1:W-:Y:S02]  /*fea0*/  MUFU.EX2 R19, R0 ;  /* 0x0000000000137308 */ /* 0x0003e40000000800 */
[----:B------:R-:W-:-:S02]  /*feb0*/  FADD.FTZ R248, R248, R3 ;  /* 0x00000003f8f87221 */ /* 0x000fc40000010000 */
[----:B--2---:R-:W-:Y:S02]  /*fec0*/  HMMA.16816.F32 R72, R128, R80, R124 ;  /* 0x000000508048723c */ /* 0x004fe4000000187c */
[----:B------:R-:W-:-:S04]  /*fed0*/  FADD.FTZ R248, R239, R248 ;  /* 0x000000f8eff87221 */ /* 0x000fc80000010000 */
[----:B------:R-:W-:Y:S02]  /*fee0*/  FADD.FTZ R248, R238, R248 ;  /* 0x000000f8eef87221 */ /* 0x000fe40000010000 */
[C---:B----4-:R-:W-:Y:S02]  /*fef0*/  HMMA.16816.F32 R124, R128.reuse, R4, R192 ;  /* 0x00000004807c723c */ /* 0x050fe400000018c0 */
[----:B------:R-:W-:Y:S02]  /*ff00*/  FADD.FTZ R248, R200, R248 ;  /* 0x000000f8c8f87221 */ /* 0x000fe40000010000 */
[----:B-1----:R-:W-:Y:S02]  /*ff10*/  FFMA.FTZ R0, R224, c[0x0][0x2d0], -R12 ;  /* 0x0000b400e0007a23 */ /* 0x002fe4000001080c */
[----:B------:R-:W-:Y:S02]  /*ff20*/  FADD.FTZ R248, R191, R248 ;  /* 0x000000f8bff87221 */ /* 0x000fe40000010000 */
[----:B------:R1:W2:Y:S01]  /*ff30*/  MUFU.EX2 R18, R0 ;  /* 0x0000000000127308 */ /* 0x0002a20000000800 */
[----:B------:R-:W-:Y:S01]  /*ff40*/  HMMA.16816.F32 R140, R128, R152, R140 ;  /* 0x00000098808c723c */ /* 0x000fe2000000188c */
[----:B------:R-:W-:-:S04]  /*ff50*/  FADD.FTZ R248, R190, R248 ;  /* 0x000000f8bef87221 */ /* 0x000fc80000010000 */
[----:B------:R-:W-:-:S03]  /*ff60*/  FADD.FTZ R248, R189, R248 ;  /* 0x000000f8bdf87221 */ /* 0x000fc60000010000 */
[----:B------:R-:W-:Y:S01]  /*ff70*/  HMMA.16816.F32 R148, R128, R154, R148 ;  /* 0x0000009a8094723c */ /* 0x000fe20000001894 */
[----:B------:R-:W-:-:S04]  /*ff80*/  FADD.FTZ R248, R27, R248 ;  /* 0x000000f81bf87221 */ /* 0x000fc80000010000 */
[----:B------:R-:W-:Y:S02]  /*ff90*/  FADD.FTZ R248, R26, R248 ;  /* 0x000000f81af87221 */ /* 0x000fe40000010000 */
[----:B-1----:R-:W-:Y:S01]  /*ffa0*/  FFMA.FTZ R0, R232, c[0x0][0x2d0], -R12 ;  /* 0x0000b400e8007a23 */ /* 0x002fe2000001080c */
[----:B------:R-:W-:Y:S01]  /*ffb0*/  HMMA.16816.F32 R76, R128, R82, R84 ;  /* 0x00000052804c723c */ /* 0x000fe20000001854 */
[----:B------:R-:W-:Y:S02]  /*ffc0*/  FADD.FTZ R248, R25, R248 ;  /* 0x000000f819f87221 */ /* 0x000fe40000010000 */
[----:B------:R1:W-:Y:S02]  /*ffd0*/  MUFU.EX2 R17, R0 ;  /* 0x0000000000117308 */ /* 0x0003e40000000800 */
[----:B------:R-:W-:-:S03]  /*ffe0*/  FADD.FTZ R248, R24, R248 ;  /* 0x000000f818f87221 */ /* 0x000fc60000010000 */
[C---:B------:R-:W-:Y:S08]  /*fff0*/  HMMA.16816.F32 R160, R128.reuse, R106, R160 ;  /* 0x0000006a80a0723c */ /* 0x040ff000000018a0 */
[----:B------:R-:W-:Y:S01]  /*10000*/  HMMA.16816.F32 R164, R128, R118, R164 ;  /* 0x0000007680a4723c */ /* 0x000fe200000018a4 */
[----:B-1----:R-:W-:-:S04]  /*10010*/  FFMA.FTZ R0, R211, c[0x0][0x2d0], -R12 ;  /* 0x0000b400d3007a23 */ /* 0x002fc8000001080c */
[----:B------:R1:W3:Y:S02]  /*10020*/  MUFU.EX2 R16, R0 ;  /* 0x0000000000107308 */ /* 0x0002e40000000800 */
[--C-:B-1----:R-:W-:Y:S02]  /*10030*/  FFMA.FTZ R0, R88, c[0x0][0x2d0], -R13.reuse ;  /* 0x0000b40058007a23 */ /* 0x102fe4000001080d */
[C---:B------:R-:W-:Y:S04]  /*10040*/  HMMA.16816.F32 R88, R128.reuse, R92, R156 ;  /* 0x0000005c8058723c */ /* 0x040fe8000000189c */
[----:B------:R1:W-:Y:S04]  /*10050*/  MUFU.EX2 R12, R0 ;  /* 0x00000000000c7308 */ /* 0x0003e80000000800 */
[C---:B------:R-:W-:Y:S08]  /*10060*/  HMMA.16816.F32 R156, R128.reuse, R94, R100 ;  /* 0x0000005e809c723c */ /* 0x040ff00000001864 */
[----:B------:R-:W-:Y:S01]  /*10070*/  HMMA.16816.F32 R100, R128, R104, R112 ;  /* 0x000000688064723c */ /* 0x000fe20000001870 */
[----:B-1----:R-:W-:-:S04]  /*10080*/  FFMA.FTZ R0, R245, c[0x0][0x2d0], -R13 ;  /* 0x0000b400f5007a23 */ /* 0x002fc8000001080d */
[----:B------:R1:W4:Y:S03]  /*10090*/  MUFU.EX2 R14, R0 ;  /* 0x00000000000e7308 */ /* 0x0003260000000800 */
[C---:B------:R-:W-:Y:S07]  /*100a0*/  HMMA.16816.F32 R112, R128.reuse, R116, R168 ;  /* 0x000000748070723c */ /* 0x040fee00000018a8 */
[----:B--2---:R-:W-:Y:S01]  /*100b0*/  F2FP.PACK_AB R168, R18, R19 ;  /* 0x0000001312a8723e */ /* 0x004fe200000000ff */
[----:B------:R-:W-:Y:S01]  /*100c0*/  HMMA.16816.F32 R128, R128, R6, R144 ;  /* 0x000000068080723c */ /* 0x000fe20000001890 */
[----:B---3--:R-:W-:Y:S01]  /*100d0*/  F2FP.PACK_AB R170, R16, R17 ;  /* 0x0000001110aa723e */ /* 0x008fe200000000ff */
[----:B-1----:R-:W-:Y:S01]  /*100e0*/  FFMA.FTZ R0, R244, c[0x0][0x2d0], -R13 ;  /* 0x0000b400f4007a23 */ /* 0x002fe2000001080d */
[----:B----4-:R-:W-:-:S03]  /*100f0*/  F2FP.PACK_AB R169, R14, R12 ;  /* 0x0000000c0ea9723e */ /* 0x010fc600000000ff */
        /* <DEDUP_REMOVED lines=8> */
[----:B------:R-:W-:-:S04]  /*10180*/  FADD.FTZ R0, R204, R9 ;  /* 0x00000009cc007221 */ /* 0x000fc80000010000 */
        /* <DEDUP_REMOVED lines=45> */
[----:B------:R-:W-:-:S03]  /*10460*/  FADD.FTZ R249, R21, R249 ;  /* 0x000000f915f97221 */ /* 0x000fc60000010000 */
[C---:B------:R-:W-:Y:S08]  /*10470*/  HMMA.16816.F32 R116, R168.reuse, R118, R56 ;  /* 0x00000076a874723c */ /* 0x040ff00000001838 */
[----:B------:R-:W-:Y:S01]  /*10480*/  HMMA.16816.F32 R168, R168, R6, R40 ;  /* 0x00000006a8a8723c */ /* 0x000fe20000001828 */
[----:B------:R-:W-:Y:S07]  /*10490*/  @!P2 BRA `(.L_x_994) ;  /* 0x000032100000a947 */ /* 0x000fee0003800000 */
[----:B------:R-:W2:Y:S01]  /*104a0*/  LDL.LU R10, [R1+0x10] ;  /* 0x00001000010a7983 */ /* 0x000ea20000300800 */
[----:B------:R-:W-:Y:S01]  /*104b0*/  SHF.R.S32.HI R204, RZ, 0x1f, R132 ;  /* 0x0000001fffcc7819 */ /* 0x000fe20000011484 */
[C---:B------:R-:W-:Y:S01]  /*104c0*/  IMAD.SHL.U32 R227, R132.reuse, 0x2, RZ ;  /* 0x0000000284e37824 */ /* 0x040fe200078e00ff */
[----:B------:R-:W-:Y:S01]  /*104d0*/  SHF.R.S32.HI R203, RZ, 0x1f, R225 ;  /* 0x0000001fffcb7819 */ /* 0x000fe200000114e1 */
[----:B------:R-:W-:Y:S01]  /*104e0*/  IMAD.MOV.U32 R3, RZ, RZ, R136 ;  /* 0x000000ffff037224 */ /* 0x000fe200078e0088 */
[----:B------:R-:W-:Y:S01]  /*104f0*/  SHF.L.U64.HI R228, R132, 0x1, R204 ;  /* 0x0000000184e47819 */ /* 0x000fe200000102cc */
[----:B------:R-:W-:Y:S01]  /*10500*/  IMAD.MOV.U32 R0, RZ, RZ, R137 ;  /* 0x000000ffff007224 */ /* 0x000fe200078e0089 */
[----:B------:R-:W-:Y:S01]  /*10510*/  SHF.R.S32.HI R204, RZ, 0x1f, R223 ;  /* 0x0000001fffcc7819 */ /* 0x000fe200000114df */
[----:B------:R-:W-:Y:S01]  /*10520*/  IMAD.MOV.U32 R138, RZ, RZ, R2 ;  /* 0x000000ffff8a7224 */ /* 0x000fe200078e0002 */
[C---:B------:R-:W-:Y:S01]  /*10530*/  SHF.L.U64.HI R226, R225.reuse, 0x1, R203 ;  /* 0x00000001e1e27819 */ /* 0x040fe200000102cb */
[----:B------:R-:W-:Y:S01]  /*10540*/  IMAD.SHL.U32 R225, R225, 0x2, RZ ;  /* 0x00000002e1e17824 */ /* 0x000fe200078e00ff */
[C---:B------:R-:W-:Y:S01]  /*10550*/  SHF.L.U64.HI R224, R223.reuse, 0x1, R204 ;  /* 0x00000001dfe07819 */ /* 0x040fe200000102cc */
[----:B------:R-:W-:-:S02]  /*10560*/  IMAD.SHL.U32 R223, R223, 0x2, RZ ;  /* 0x00000002dfdf7824 */ /* 0x000fc400078e00ff */
[----:B------:R-:W-:Y:S01]  /*10570*/  IMAD.MOV.U32 R132, RZ, RZ, R135 ;  /* 0x000000ffff847224 */ /* 0x000fe200078e0087 */
[----:B--2---:R-:W-:Y:S01]  /*10580*/  LEA.HI.SX32 R222, R10, 0xfffffffe, 0x1a ;  /* 0xfffffffe0ade7811 */ /* 0x004fe200078fd2ff */
[----:B------:R-:W-:Y:S05]  /*10590*/  BRA `(.L_x_995) ;  /* 0x0000038000007947 */ /* 0x000fea0003800000 */
.L_x_997:
[----:B------:R-:W2:Y:S01]  /*105a0*/  LDL R234, [R1+0xc] ;  /* 0x00000c0001ea7983 */ /* 0x000ea20000100800 */
[----:B------:R-:W-:Y:S02]  /*105b0*/  IMAD.MOV.U32 R229, RZ, RZ, RZ ;  /* 0x000000ffffe57224 */ /* 0x000fe400078e00ff */
[----:B------:R-:W-:Y:S01]  /*105c0*/  IMAD.MOV.U32 R235, RZ, RZ, c[0x0][0x2b8] ;  /* 0x0000ae00ffeb7624 */ /* 0x000fe200078e00ff */
[----:B------:R-:W3:Y:S04]  /*105d0*/  LDL.64 R232, [R1] ;  /* 0x0000000001e87983 */ /* 0x000ee80000100a00 */
[----:B------:R-:W4:Y:S01]  /*105e0*/  LDL R231, [R1+0x8] ;  /* 0x0000080001e77983 */ /* 0x000f220000100800 */
[----:B------:R-:W-:Y:S01]  /*105f0*/  ISETP.NE.AND P2, PT, R235, 0x1, PT ;  /* 0x00000001eb00780c */ /* 0x000fe20003f45270 */
[----:B--2---:R-:W-:Y:S05]  /*10600*/  IMAD R133, R222, 0x40, R234 ;  /* 0x00000040de857824 */ /* 0x004fea00078e02ea */
[----:B------:R-:W-:Y:S07]  /*10610*/  IADD3 R133, R133, -0x40, R250 ;  /* 0xffffffc085857810 */ /* 0x000fee0007ffe0fa */
[----:B------:R-:W-:Y:S04]  /*10620*/  @P2 IMAD.HI.U32 R134, R133, c[0x0][0x2bc], RZ ;  /* 0x0000af0085862a27 */ /* 0x000fe800078e00ff */
[--C-:B------:R-:W-:Y:S01]  /*10630*/  IMAD.MOV.U32 R2, RZ, RZ, R133.reuse ;  /* 0x000000ffff027224 */ /* 0x100fe200078e0085 */
[----:B------:R-:W-:Y:S04]  /*10640*/  @P2 SHF.R.U32.HI R2, RZ, c[0x0][0x2c0], R134 ;  /* 0x0000b000ff022a19 */ /* 0x000fe80000011686 */
[C---:B---3--:R-:W-:Y:S04]  /*10650*/  @!P3 IADD3 R135, P0, R2.reuse, R232, RZ ;  /* 0x000000e80287b210 */ /* 0x048fe80007f1e0ff */
[----:B----4-:R-:W-:Y:S01]  /*10660*/  @!P3 LEA.HI.X.SX32 R136, R2, R231, 0x1, P0 ;  /* 0x000000e70288b211 */ /* 0x010fe200000f0eff */
        /* <DEDUP_REMOVED lines=43> */
.L_x_995:
[----:B------:R-:W-:Y:S04]  /*10920*/  DEPBAR.LE SB0, 0x0 ;  /* 0x000080000000791a */ /* 0x000fe80000000000 */
[----:B------:R-:W-:Y:S01]  /*10930*/  BAR.SYNC.DEFER_BLOCKING 0x0 ;  /* 0x0000000000007b1d */ /* 0x000fe20000010000 */
[----:B------:R-:W-:Y:S01]  /*10940*/  IMAD.WIDE.U32 R28, R230, c[0x0][0x208], RZ ;  /* 0x00008200e61c7a25 */ /* 0x000fe200078e00ff */
        /* <DEDUP_REMOVED lines=181> */
.L_x_996:
        /* <DEDUP_REMOVED lines=139> */
[----:B------:R-:W-:Y:S02]  /*11d50*/  FMUL.FTZ R85, R134, R85 ;  /* 0x0000005586557220 */ /* 0x000fe40000410000 */
[C---:B------:R-:W-:Y:S01]  /*11d60*/  FMUL.FTZ R86, R133.reuse, R86 ;  /* 0x0000005685567220 */ /* 0x040fe20000410000 */
        /* <DEDUP_REMOVED lines=14> */
[----:B----4-:R-:W-:Y:S01]  /*11e50*/  FMUL.FTZ R6, R133, R146 ;  /* 0x0000009285067220 */ /* 0x010fe20000410000 */
[----:B------:R-:W-:Y:S01]  /*11e60*/  F2FP.PACK_AB R146, R245, R243 ;  /* 0x000000f3f592723e */ /* 0x000fe200000000ff */
[C---:B------:R-:W-:Y:S02]  /*11e70*/  FMUL.FTZ R98, R133.reuse, R98 ;  /* 0x0000006285627220 */ /* 0x040fe40000410000 */
[----:B------:R-:W-:Y:S01]  /*11e80*/  FMUL.FTZ R99, R133, R99 ;  /* 0x0000006385637220 */ /* 0x000fe20000410000 */
[----:B------:R-:W-:Y:S01]  /*11e90*/  MUFU.EX2 R237, R13 ;  /* 0x0000000d00ed7308 */ /* 0x000fe20000000800 */
[C---:B------:R-:W-:Y:S02]  /*11ea0*/  FMUL.FTZ R100, R132.reuse, R100 ;  /* 0x0000006484647220 */ /* 0x040fe40000410000 */
[----:B------:R-:W-:Y:S01]  /*11eb0*/  FMUL.FTZ R101, R132, R101 ;  /* 0x0000006584657220 */ /* 0x000fe20000410000 */
[----:B--2---:R-:W-:Y:S01]  /*11ec0*/  F2FP.PACK_AB R145, R239, R238 ;  /* 0x000000eeef91723e */ /* 0x004fe200000000ff */
[C---:B------:R-:W-:Y:S01]  /*11ed0*/  FMUL.FTZ R7, R133.reuse, R147 ;  /* 0x0000009385077220 */ /* 0x040fe20000410000 */
        /* <DEDUP_REMOVED lines=40> */
[----:B------:R-:W-:Y:S02]  /*12160*/  FMUL.FTZ R111, R133, R111 ;  /* 0x0000006f856f7220 */ /* 0x000fe40000410000 */
        /* <DEDUP_REMOVED lines=13> */
[----:B------:R-:W-:Y:S01]  /*12240*/  FMUL.FTZ R119, R133, R119 ;  /* 0x0000007785777220 */ /* 0x000fe20000410000 */
        /* <DEDUP_REMOVED lines=89> */
[--C-:B------:R-:W-:Y:S02]  /*127e0*/  FFMA.FTZ R62, R62, c[0x0][0x2d0], -R3.reuse ;  /* 0x0000b4003e3e7a23 */ /* 0x100fe40000010803 */
        /* <DEDUP_REMOVED lines=26> */
[C---:B-1----:R-:W-:Y:S02]  /*12990*/  FMUL.FTZ R28, R134.reuse, R168 ;  /* 0x000000a8861c7220 */ /* 0x042fe40000410000 */
        /* <DEDUP_REMOVED lines=209> */
.L_x_994:
        /* <DEDUP_REMOVED lines=149> */
.L_x_946:
[----:B------:R-:W-:Y:S05]  /*14000*/  @P4 BRA `(.L_x_998) ;  /* 0x0000175000004947 */ /* 0x000fea0003800000 */
[----:B------:R-:W1:Y:S01]  /*14010*/  S2R R55, SR_TID.X ;  /* 0x0000000000377919 */ /* 0x000e620000002100 */
[----:B------:R-:W-:Y:S02]  /*14020*/  F2FP.PACK_AB R45, R45, R144 ;  /* 0x000000902d2d723e */ /* 0x000fe400000000ff */
[----:B------:R-:W-:Y:S01]  /*14030*/  F2FP.PACK_AB R44, R44, R146 ;  /* 0x000000922c2c723e */ /* 0x000fe200000000ff */
[----:B------:R-:W-:Y:S01]  /*14040*/  BAR.SYNC.DEFER_BLOCKING 0x1, 0x80 ;  /* 0x0042000000007b1d */ /* 0x000fe20000010000 */
        /* <DEDUP_REMOVED lines=47> */
[----:B------:R-:W-:-:S02]  /*14340*/  F2FP.PACK_AB R30, R30, R156 ;  /* 0x0000009c1e1e723e */ /* 0x000fc400000000ff */
[----:B------:R-:W-:Y:S02]  /*14350*/  F2FP.PACK_AB R158, R159, R158 ;  /* 0x0000009e9f9e723e */ /* 0x000fe400000000ff */
[C---:B------:R-:W-:Y:S01]  /*14360*/  IADD3 R3, R0.reuse, 0x80, RZ ;  /* 0x0000008000037810 */ /* 0x040fe20007ffe0ff */
[----:B------:R-:W-:Y:S01]  /*14370*/  STS [R0+0x80], R45 ;  /* 0x0000802d00007388 */ /* 0x000fe20000000800 */
[C---:B------:R-:W-:Y:S02]  /*14380*/  IADD3 R2, R0.reuse, 0x70, RZ ;  /* 0x0000007000027810 */ /* 0x040fe40007ffe0ff */
[----:B------:R-:W-:Y:S01]  /*14390*/  @P1 IADD3 R2, R3, 0x10, RZ ;  /* 0x0000001003021810 */ /* 0x000fe20007ffe0ff */
[----:B------:R-:W-:Y:S01]  /*143a0*/  IMAD.IADD R3, R0, 0x1, R4 ;  /* 0x0000000100037824 */ /* 0x000fe200078e0204 */
[----:B------:R-:W-:Y:S01]  /*143b0*/  STS [R0+0x280], R44 ;  /* 0x0002802c00007388 */ /* 0x000fe20000000800 */
[----:B------:R-:W-:Y:S02]  /*143c0*/  F2FP.PACK_AB R28, R28, R96 ;  /* 0x000000601c1c723e */ /* 0x000fe400000000ff */
[----:B------:R-:W-:Y:S01]  /*143d0*/  IMAD.IADD R4, R4, 0x1, R2 ;  /* 0x0000000104047824 */ /* 0x000fe200078e0202 */
[----:B------:R-:W-:Y:S01]  /*143e0*/  STS [R2], R43 ;  /* 0x0000002b02007388 */ /* 0x000fe20000000800 */
        /* <DEDUP_REMOVED lines=34> */
[----:B------:R-:W-:Y:S01]  /*14610*/  ISETP.NE.U32.AND P0, PT, RZ, c[0x0][0x500], PT ;  /* 0x00014000ff007a0c */ /* 0x000fe20003f05070 */
[----:B------:R-:W-:Y:S03]  /*14620*/  STS [R4+0x1000], R36 ;  /* 0x0010002404007388 */ /* 0x000fe60000000800 */
[----:B------:R-:W-:Y:S01]  /*14630*/  ISETP.NE.AND.EX P1, PT, RZ, c[0x0][0x504], PT, P0 ;  /* 0x00014100ff007a0c */ /* 0x000fe20003f25300 */
[----:B------:R-:W-:Y:S01]  /*14640*/  STS [R4+0x1200], R78 ;  /* 0x0012004e04007388 */ /* 0x000fe20000000800 */
[----:B------:R-:W-:-:S03]  /*14650*/  ISETP.NE.U32.AND P0, PT, RZ, c[0x0][0x508], PT ;  /* 0x00014200ff007a0c */ /* 0x000fc60003f05070 */
[----:B------:R-:W-:Y:S01]  /*14660*/  STS [R0+0x2080], R35 ;  /* 0x0020802300007388 */ /* 0x000fe20000000800 */
        /* <DEDUP_REMOVED lines=47> */
.L_x_999:
        /* <DEDUP_REMOVED lines=151> */
.L_x_1001:
[----:B---3--:R-:W-:Y:S05]  /*152d0*/  BSYNC B0 ;  /* 0x0000000000007941 */ /* 0x008fea0003800000 */
.L_x_1000:
        /* <DEDUP_REMOVED lines=23> */
.L_x_1003:
[----:B------:R-:W-:Y:S05]  /*15450*/  BSYNC B0 ;  /* 0x0000000000007941 */ /* 0x000fea0003800000 */
.L_x_1002:
        /* <DEDUP_REMOVED lines=23> */
.L_x_1005:
[----:B------:R-:W-:Y:S05]  /*155d0*/  BSYNC B0 ;  /* 0x0000000000007941 */ /* 0x000fea0003800000 */
.L_x_1004:
        /* <DEDUP_REMOVED lines=24> */
.L_x_998:
[----:B------:R-:W-:Y:S01]  /*15760*/  ISETP.NE.U32.AND P1, PT, RZ, c[0x0][0x508], PT ;  /* 0x00014200ff007a0c */ /* 0x000fe20003f25070 */
[----:B------:R-:W-:Y:S01]  /*15770*/  IMAD.MOV.U32 R2, RZ, RZ, 0x4 ;  /* 0x00000004ff027424 */ /* 0x000fe200078e00ff */
[----:B------:R-:W-:Y:S02]  /*15780*/  ISETP.NE.U32.AND P0, PT, RZ, c[0x0][0x500], PT ;  /* 0x00014000ff007a0c */ /* 0x000fe40003f05070 */
[----:B------:R-:W-:Y:S01]  /*15790*/  ISETP.NE.AND.EX P1, PT, RZ, c[0x0][0x50c], PT, P1 ;  /* 0x00014300ff007a0c */ /* 0x000fe20003f25310 */
[----:B------:R-:W-:Y:S01]  /*157a0*/  IMAD.WIDE R6, R251, R2, c[0x0][0x500] ;  /* 0x00014000fb067625 */ /* 0x000fe200078e0202 */
[----:B------:R-:W-:-:S03]  /*157b0*/  ISETP.NE.AND.EX P0, PT, RZ, c[0x0][0x504], PT, P0 ;  /* 0x00014100ff007a0c */ /* 0x000fc60003f05300 */
[----:B------:R-:W-:-:S08]  /*157c0*/  IMAD.MOV.U32 R13, RZ, RZ, c[0x0][0x388] ;  /* 0x0000e200ff0d7624 */ /* 0x000fd000078e00ff */
        /* <DEDUP_REMOVED lines=11> */
.L_x_1006:
        /* <DEDUP_REMOVED lines=43> */
.L_x_1008:
[----:B---3--:R-:W-:Y:S05]  /*15b30*/  BSYNC B0 ;  /* 0x0000000000007941 */ /* 0x008fea0003800000 */
.L_x_1007:
        /* <DEDUP_REMOVED lines=64> */
.L_x_1010:
[----:B------:R-:W-:Y:S05]  /*15f40*/  BSYNC B0 ;  /* 0x0000000000007941 */ /* 0x000fea0003800000 */
.L_x_1009:
        /* <DEDUP_REMOVED lines=21> */
.L_x_1012:
[----:B------:R-:W-:Y:S05]  /*160a0*/  BSYNC B0 ;  /* 0x0000000000007941 */ /* 0x000fea0003800000 */
.L_x_1011:
        /* <DEDUP_REMOVED lines=21> */
.L_x_1014:
[----:B------:R-:W-:Y:S05]  /*16200*/  BSYNC B0 ;  /* 0x0000000000007941 */ /* 0x000fea0003800000 */
.L_x_1013:
        /* <DEDUP_REMOVED lines=22> */
.L_x_1015:
        /* <DEDUP_REMOVED lines=9> */
.L_x_1726:


//--------------------- .text._ZN7cutlass13device_kernelIN5flash19enable_sm80_to_sm89INS1_16FlashAttnFwdSm80INS1_25CollectiveMainloopFwdSm80ILi4ELi1ELb0EN4cute5tupleIJNS5_1CILi128EEENS7_ILi48EEENS7_ILi96EEEEEELi96ENS_6half_tEfNS_4arch4Sm80ELb0ELb1ELb0ELb0ELb1ELb0ELb1ELb0EEENS1_21CollectiveEpilogueFwdINS6_IJS8_SA_S9_EEENS6_IJNS7_ILi1EEESI_SI_EEESC_SE_Li128ELb0ELb1ELb0ELb0EEENS1_19SingleTileSchedulerILb0ELb0ELb1ELi128EEEEEEEEEvNT_6ParamsE --------------------------
	.section	.text._ZN7cutlass13device_kernelIN5flash19enable_sm80_to_sm89INS1_16FlashAttnFwdSm80INS1_25CollectiveMainloopFwdSm80ILi4ELi1ELb0EN4cute5tupleIJNS5_1CILi128EEENS7_ILi48EEENS7_ILi96EEEEEELi96ENS_6half_tEfNS_4arch4Sm80ELb0ELb1ELb0ELb0ELb1ELb0ELb1ELb0EEENS1_21CollectiveEpilogueFwdINS6_IJS8_SA_S9_EEENS6_IJNS7_ILi1EEESI_SI_EEESC_SE_Li128ELb0ELb1ELb0ELb0EEENS1_19SingleTileSchedulerILb0ELb0ELb1ELi128EEEEEEEEEvNT_6ParamsE,"ax",@progbits
	.sectioninfo	@"SHI_REGISTERS=255"
	.align	128
.text._ZN7cutlass13device_kernelIN5flash19enable_sm80_to_sm89INS1_16FlashAttnFwdSm80INS1_25CollectiveMainloopFwdSm80ILi4ELi1ELb0EN4cute5tupleIJNS5_1CILi128EEENS7_ILi48EEENS7_ILi96EEEEEELi96ENS_6half_tEfNS_4arch4Sm80ELb0ELb1ELb0ELb0ELb1ELb0ELb1ELb0EEENS1_21CollectiveEpilogueFwdINS6_IJS8_SA_S9_EEENS6_IJNS7_ILi1EEESI_SI_EEESC_SE_Li128ELb0ELb1ELb0ELb0EEENS1_19SingleTileSchedulerILb0ELb0ELb1ELi128EEEEEEEEEvNT_6ParamsE:
        .type           _ZN7cutlass13device_kernelIN5flash19enable_sm80_to_sm89INS1_16FlashAttnFwdSm80INS1_25CollectiveMainloopFwdSm80ILi4ELi1ELb0EN4cute5tupleIJNS5_1CILi128EEENS7_ILi48EEENS7_ILi96EEEEEELi96ENS_6half_tEfNS_4arch4Sm80ELb0ELb1ELb0ELb0ELb1ELb0ELb1ELb0EEENS1_21CollectiveEpilogueFwdINS6_IJS8_SA_S9_EEENS6_IJNS7_ILi1EEESI_SI_EEESC_SE_Li128ELb0ELb1ELb0ELb0EEENS1_19SingleTileSchedulerILb0ELb0ELb1ELi128EEEEEEEEEvNT_6ParamsE,@function
        .size           _ZN7cutlass13device_kernelIN5flash19enable_sm80_to_sm89INS1_16FlashAttnFwdSm80INS1_25CollectiveMainloopFwdSm80ILi4ELi1ELb0EN4cute5tupleIJNS5_1CILi128EEENS7_ILi48EEENS7_ILi96EEEEEELi96ENS_6half_tEfNS_4arch4Sm80ELb0ELb1ELb0ELb0ELb1ELb0ELb1ELb0EEENS1_21CollectiveEpilogueFwdINS6_IJS8_SA_S9_EEENS6_IJNS7_ILi1EEESI_SI_EEESC_SE_Li128ELb0ELb1ELb0ELb0EEENS1_19SingleTileSchedulerILb0ELb0ELb1ELi128EEEEEEEEEvNT_6ParamsE,(.L_x_1727 - _ZN7cutlass13device_kernelIN5flash19enable_sm80_to_sm89INS1_16FlashAttnFwdSm80INS1_25CollectiveMainloopFwdSm80ILi4ELi1ELb0EN4cute5tupleIJNS5_1CILi128EEENS7_ILi48EEENS7_ILi96EEEEEELi96ENS_6half_tEfNS_4arch4Sm80ELb0ELb1ELb0ELb0ELb1ELb0ELb1ELb0EEENS1_21CollectiveEpilogueFwdINS6_IJS8_SA_S9_EEENS6_IJNS7_ILi1EEESI_SI_EEESC_SE_Li128ELb0ELb1ELb0ELb0EEENS1_19SingleTileSchedulerILb0ELb0ELb1ELi128EEEEEEEEEvNT_6ParamsE)
        .other          _ZN7cutlass13device_kernelIN5flash19enable_sm80_to_sm89INS1_16FlashAttnFwdSm80INS1_25CollectiveMainloopFwdSm80ILi4ELi1ELb0EN4cute5tupleIJNS5_1CILi128EEENS7_ILi48EEENS7_ILi96EEEEEELi96ENS_6half_tEfNS_4arch4Sm80ELb0ELb1ELb0ELb0ELb1ELb0ELb1ELb0EEENS1_21CollectiveEpilogueFwdINS6_IJS8_SA_S9_EEENS6_IJNS7_ILi1EEESI_SI_EEESC_SE_Li128ELb0ELb1ELb0ELb0EEENS1_19SingleTileSchedulerILb0ELb0ELb1ELi128EEEEEEEEEvNT_6ParamsE,@"STO_CUDA_ENTRY STV_DEFAULT"
_ZN7cutlass13device_kernelIN5flash19enable_sm80_to_sm89INS1_16FlashAttnFwdSm80INS1_25CollectiveMainloopFwdSm80ILi4ELi1ELb0EN4cute5tupleIJNS5_1CILi128EEENS7_ILi48EEENS7_ILi96EEEEEELi96ENS_6half_tEfNS_4arch4Sm80ELb0ELb1ELb0ELb0ELb1ELb0ELb1ELb0EEENS1_21CollectiveEpilogueFwdINS6_IJS8_SA_S9_EEENS6_IJNS7_ILi1EEESI_SI_EEESC_SE_Li128ELb0ELb1ELb0ELb0EEENS1_19SingleTileSchedulerILb0ELb0ELb1ELi128EEEEEEEEEvNT_6ParamsE:
        /* <DEDUP_REMOVED lines=50> */
.L_x_1017:
[----:B------:R-:W-:-:S13]  /*0320*/  ISETP.NE.AND P0, PT, R4, c[0x0][0x32c], PT ;  /* 0x0000cb0004007a0c */ /* 0x000fda0003f05270 */
[----:B------:R-:W-:-:S05]  /*0330*/  @P0 IMAD.HI.U32 R0, R2, c[0x0][0x330], RZ ;  /* 0x0000cc0002000a27 */ /* 0x000fca00078e00ff */
[----:B------:R-:W-:Y:S02]  /*0340*/  @P0 SHF.R.U32.HI R2, RZ, c[0x0][0x334], R0 ;  /* 0x0000cd00ff020a19 */ /* 0x000fe40000011600 */
.L_x_1018:
[----:B------:R-:W-:-:S05]  /*0350*/  MOV R0, c[0x0][0x32c] ;  /* 0x0000cb0000007a02 */ /* 0x000fca0000000f00 */
[----:B------:R-:W-:-:S05]  /*0360*/  IMAD R2, R2, R0, c[0x0][0x32c] ;  /* 0x0000cb0002027624 */ /* 0x000fca00078e0200 */
[----:B------:R-:W-:-:S04]  /*0370*/  IMNMX R3, R3, R2, PT ;  /* 0x0000000203037217 */ /* 0x000fc80003800200 */
.L_x_1016:
        /* <DEDUP_REMOVED lines=25> */
.L_x_1020:
[----:B------:R-:W-:-:S04]  /*0510*/  MOV R2, c[0x0][0x32c] ;  /* 0x0000cb0000027a02 */ /* 0x000fc80000000f00 */
[----:B------:R-:W-:-:S13]  /*0520*/  ISETP.NE.AND P0, PT, R2, 0x1, PT ;  /* 0x000000010200780c */ /* 0x000fda0003f05270 */
[----:B------:R-:W-:-:S05]  /*0530*/  @P0 IMAD.HI.U32 R2, R0, c[0x0][0x330], RZ ;  /* 0x0000cc0000020a27 */ /* 0x000fca00078e00ff */
[----:B------:R-:W-:-:S05]  /*0540*/  @P0 SHF.R.U32.HI R0, RZ, c[0x0][0x334], R2 ;  /* 0x0000cd00ff000a19 */ /* 0x000fca0000011602 */
.L_x_1021:
[----:B------:R-:W-:-:S05]  /*0550*/  IMAD R0, R0, c[0x0][0x32c], RZ ;  /* 0x0000cb0000007a24 */ /* 0x000fca00078e02ff */
[----:B------:R-:W-:-:S05]  /*0560*/  IMNMX R3, R3, R0, !PT ;  /* 0x0000000003037217 */ /* 0x000fca0007800200 */
.L_x_1019:
        /* <DEDUP_REMOVED lines=103> */
[--C-:B------:R-:W-:Y:S02]  /*0be0*/  IMAD.IADD R14, R129, 0x1, R19.reuse ;  /* 0x00000001810e7824 */ /* 0x100fe400078e0213 */
[C---:B------:R-:W-:Y:S02]  /*0bf0*/  IMAD R27, R49.reuse, 0x20, R19 ;  /* 0x00000020311b7824 */ /* 0x040fe400078e0213 */
[----:B------:R-:W-:Y:S02]  /*0c00*/  IMAD.SHL.U32 R226, R49, 0x8, RZ ;  /* 0x0000000831e27824 */ /* 0x000fe400078e00ff */
[----:B------:R-:W-:Y:S01]  /*0c10*/  IMAD.IADD R5, R129, 0x1, R27 ;  /* 0x0000000181057824 */ /* 0x000fe200078e021b */
[----:B------:R-:W-:Y:S02]  /*0c20*/  STL [R1+0x14], R27 ;  /* 0x0000141b01007387 */ /* 0x000fe40000100800 */
[C---:B------:R-:W-:Y:S01]  /*0c30*/  IADD3 R31, R226.reuse, 0x20, RZ ;  /* 0x00000020e21f7810 */ /* 0x040fe20007ffe0ff */
[----:B------:R-:W-:Y:S01]  /*0c40*/  @P1 IMAD.HI.U32 R0, R5, c[0x0][0x2c8], RZ ;  /* 0x0000b20005001a27 */ /* 0x000fe200078e00ff */
[----:B------:R-:W-:-:S02]  /*0c50*/  IADD3 R30, R226, 0x40, RZ ;  /* 0x00000040e21e7810 */ /* 0x000fc40007ffe0ff */
[----:B------:R-:W-:Y:S01]  /*0c60*/  ISETP.GE.AND P3, PT, R31, c[0x0][0x198], PT ;  /* 0x000066001f007a0c */ /* 0x000fe20003f66270 */
[----:B------:R-:W-:Y:S01]  /*0c70*/  IMAD.MOV.U32 R4, RZ, RZ, R5 ;  /* 0x000000ffff047224 */ /* 0x000fe200078e0005 */
[----:B------:R-:W-:Y:S02]  /*0c80*/  @P1 SHF.R.U32.HI R4, RZ, c[0x0][0x2cc], R0 ;  /* 0x0000b300ff041a19 */ /* 0x000fe40000011600 */
[----:B------:R-:W-:Y:S02]  /*0c90*/  ISETP.GE.AND P4, PT, R30, c[0x0][0x198], PT ;  /* 0x000066001e007a0c */ /* 0x000fe40003f86270 */
[--C-:B------:R-:W-:Y:S01]  /*0ca0*/  SHF.R.S32.HI R6, RZ, 0x1f, R4.reuse ;  /* 0x0000001fff067819 */ /* 0x100fe20000011404 */
[----:B------:R-:W-:Y:S02]  /*0cb0*/  IMAD.MOV R0, RZ, RZ, -R4 ;  /* 0x000000ffff007224 */ /* 0x000fe400078e0a04 */
[----:B------:R-:W-:-:S04]  /*0cc0*/  IMAD.WIDE.U32 R2, R4, c[0x0][0x1b0], R2 ;  /* 0x00006c0004027a25 */ /* 0x000fc800078e0002 */
[----:B------:R-:W-:Y:S02]  /*0cd0*/  IMAD R0, R0, c[0x0][0x2c4], R5 ;  /* 0x0000b10000007a24 */ /* 0x000fe400078e0205 */
[----:B------:R-:W-:-:S03]  /*0ce0*/  IMAD R6, R6, c[0x0][0x1b0], RZ ;  /* 0x00006c0006067a24 */ /* 0x000fc600078e02ff */
[----:B------:R-:W-:Y:S01]  /*0cf0*/  SHF.R.S32.HI R5, RZ, 0x1f, R0 ;  /* 0x0000001fff057819 */ /* 0x000fe20000011400 */
[----:B------:R-:W-:-:S04]  /*0d00*/  IMAD R4, R4, c[0x0][0x1b4], R6 ;  /* 0x00006d0004047a24 */ /* 0x000fc800078e0206 */
[----:B------:R-:W-:Y:S02]  /*0d10*/  IMAD.IADD R3, R3, 0x1, R4 ;  /* 0x0000000103037824 */ /* 0x000fe400078e0204 */
[----:B------:R-:W-:Y:S02]  /*0d20*/  IMAD R4, R5, c[0x0][0x1a8], RZ ;  /* 0x00006a0005047a24 */ /* 0x000fe400078e02ff */
[----:B------:R-:W-:Y:S02]  /*0d30*/  IMAD.SHL.U32 R5, R17, 0x40, RZ ;  /* 0x0000004011057824 */ /* 0x000fe400078e00ff */
[C---:B------:R-:W-:Y:S02]  /*0d40*/  IMAD R6, R0.reuse, c[0x0][0x1ac], R4 ;  /* 0x00006b0000067a24 */ /* 0x040fe400078e0204 */
        /* <DEDUP_REMOVED lines=12> */
[----:B------:R-:W2:Y:S01]  /*0e10*/  SHFL.IDX PT, R7, R12, RZ, 0x1c1f ;  /* 0x001c1fff0c077589 */ /* 0x000ea200000e0000 */
        /* <DEDUP_REMOVED lines=17> */
[C---:B--2---:R-:W-:Y:S01]  /*0f30*/  @!P0 IMAD.WIDE R10, R226.reuse, 0x2, R6 ;  /* 0x00000002e20a8825 */ /* 0x044fe200078e0206 */
[----:B---3--:R2:W3:Y:S01]  /*0f40*/  @P2 R2UR UR11, R8 ;  /* 0x00000000080b23c2 */ /* 0x0084e200000e0000 */
[----:B------:R-:W-:Y:S01]  /*0f50*/  ISETP.GE.AND P2, PT, R226, c[0x0][0x198], PT ;  /* 0x00006600e2007a0c */ /* 0x000fe20003f46270 */
[----:B---3--:R-:W-:-:S02]  /*0f60*/  @!UP0 UMOV UR11, UR10 ;  /* 0x0000000a000b8c82 */ /* 0x008fc40008000000 */
[----:B------:R-:W-:Y:S02]  /*0f70*/  USHF.R.S32.HI UR10, URZ, 0x1f, UR11 ;  /* 0x0000001f3f0a7899 */ /* 0x000fe4000801140b */
[----:B------:R-:W-:Y:S02]  /*0f80*/  UIMAD.WIDE.U32 UR12, UR11, UR4, URZ ;  /* 0x000000040b0c72a5 */ /* 0x000fe4000f8e003f */
[----:B------:R-:W-:-:S04]  /*0f90*/  UIMAD UR10, UR10, UR4, URZ ;  /* 0x000000040a0a72a4 */ /* 0x000fc8000f8e023f */
[----:B------:R-:W-:Y:S02]  /*0fa0*/  UIMAD UR10, UR11, UR5, UR10 ;  /* 0x000000050b0a72a4 */ /* 0x000fe4000f8e020a */
[----:B------:R3:W-:Y:S01]  /*0fb0*/  @!P0 LDGSTS.E.BYPASS.LTC128B.128 [R223+0x6080], [R10.64], !P2 ;  /* 0x060800000adf8fae */ /* 0x0007e2000d101d48 */
[----:B------:R-:W-:Y:S02]  /*0fc0*/  ULDC.64 UR4, c[0x0][0x1e8] ;  /* 0x00007a0000047ab9 */ /* 0x000fe40000000a00 */
[----:B------:R-:W-:Y:S01]  /*0fd0*/  UIADD3 UR10, UR13, UR10, URZ ;  /* 0x0000000a0d0a7290 */ /* 0x000fe2000fffe03f */
[----:B--2---:R-:W-:-:S04]  /*0fe0*/  @!P0 IMAD.WIDE R8, R29, 0x2, R6 ;  /* 0x000000021d088825 */ /* 0x004fc800078e0206 */
[----:B------:R-:W-:Y:S01]  /*0ff0*/  @!P0 IMAD.WIDE R6, R28, 0x2, R6 ;  /* 0x000000021c068825 */ /* 0x000fe200078e0206 */
[----:B------:R4:W-:Y:S04]  /*1000*/  @!P0 LDGSTS.E.BYPASS.LTC128B.128 [R223+0x8080], [R8.64], !P3 ;  /* 0x0808000008df8fae */ /* 0x0009e8000d901d48 */
[----:B------:R2:W-:Y:S01]  /*1010*/  @!P0 LDGSTS.E.BYPASS.LTC128B.128 [R223+0xa080], [R6.64], !P4 ;  /* 0x0a08000006df8fae */ /* 0x0005e2000e101d48 */
[----:B------:R-:W-:Y:S02]  /*1020*/  ISETP.GE.AND P0, PT, R0, R15, PT ;  /* 0x0000000f0000720c */ /* 0x000fe40003f06270 */
[----:B------:R-:W-:Y:S01]  /*1030*/  IADD3 R0, R14, 0x60, RZ ;  /* 0x000000600e007810 */ /* 0x000fe20007ffe0ff */
[----:B---3--:R-:W-:Y:S04]  /*1040*/  SHFL.IDX PT, R10, R13, 0x3, 0x1c1f ;  /* 0x007c1f000d0a7f89 */ /* 0x008fe800000e0000 */
[----:B------:R-:W3:Y:S01]  /*1050*/  SHFL.IDX PT, R11, R12, 0x3, 0x1c1f ;  /* 0x007c1f000c0b7f89 */ /* 0x000ee200000e0000 */
[----:B----4-:R-:W-:-:S04]  /*1060*/  @!P1 IMAD.WIDE R8, R226, 0x2, R4 ;  /* 0x00000002e2089825 */ /* 0x010fc800078e0204 */
[--C-:B--2---:R-:W-:Y:S01]  /*1070*/  @!P1 IMAD.WIDE R6, R29, 0x2, R4.reuse ;  /* 0x000000021d069825 */ /* 0x104fe200078e0204 */
        /* <DEDUP_REMOVED lines=15> */
[----:B---3--:R-:W-:-:S04]  /*1170*/  @!P1 IMAD.WIDE R4, R28, 0x2, R10 ;  /* 0x000000021c049825 */ /* 0x008fc800078e020a */
[----:B-----5:R-:W-:-:S04]  /*1180*/  @!P1 IMAD.WIDE R2, R226, 0x2, R10 ;  /* 0x00000002e2029825 */ /* 0x020fc800078e020a */
[----:B------:R-:W-:Y:S01]  /*1190*/  @P5 IMAD.HI.U32 R0, R7, c[0x0][0x2bc], RZ ;  /* 0x0000af0007005a27 */ /* 0x000fe200078e00ff */
[----:B------:R3:W-:Y:S03]  /*11a0*/  @!P1 LDGSTS.E.BYPASS.LTC128B.128 [R223+0x7880], [R2.64], !P2 ;  /* 0x0788000002df9fae */ /* 0x0007e6000d101d48 */
[----:B------:R-:W-:Y:S01]  /*11b0*/  IMAD.MOV.U32 R6, RZ, RZ, R7 ;  /* 0x000000ffff067224 */ /* 0x000fe200078e0007 */
[----:B------:R-:W-:-:S04]  /*11c0*/  @P5 SHF.R.U32.HI R6, RZ, c[0x0][0x2c0], R0 ;  /* 0x0000b000ff065a19 */ /* 0x000fc80000011600 */
[----:B------:R-:W-:Y:S01]  /*11d0*/  @!P0 IADD3 R0, P2, R6, UR12, RZ ;  /* 0x0000000c06008c10 */ /* 0x000fe2000ff5e0ff */
[----:B---3--:R-:W-:-:S05]  /*11e0*/  @!P1 IMAD.WIDE R2, R29, 0x2, R10 ;  /* 0x000000021d029825 */ /* 0x008fca00078e020a */
[----:B------:R3:W-:Y:S04]  /*11f0*/  @!P1 LDGSTS.E.BYPASS.LTC128B.128 [R223+0x9880], [R2.64], !P3 ;  /* 0x0988000002df9fae */ /* 0x0007e8000d901d48 */
[----:B------:R4:W-:Y:S04]  /*1200*/  @!P1 LDGSTS.E.BYPASS.LTC128B.128 [R223+0xb880], [R4.64], !P4 ;  /* 0x0b88000004df9fae */ /* 0x0009e8000e101d48 */
[----:B------:R-:W0:Y:S01]  /*1210*/  LDGDEPBAR ;  /* 0x00000000000079af */ /* 0x000e220000000000 */
[----:B---3--:R-:W-:Y:S02]  /*1220*/  @!P0 LEA.HI.X.SX32 R3, R6, UR10, 0x1, P2 ;  /* 0x0000000a06038c11 */ /* 0x008fe400090f0eff */
[----:B------:R-:W-:-:S04]  /*1230*/  @!P0 LEA R2, P2, R0, c[0x0][0x2a0], 0x2 ;  /* 0x0000a80000028a11 */ /* 0x000fc800078410ff */
[----:B------:R-:W-:Y:S01]  /*1240*/  @!P0 LEA.HI.X R3, R0, c[0x0][0x2a4], R3, 0x2, P2 ;  /* 0x0000a90000038a11 */ /* 0x000fe200010f1403 */
[----:B------:R-:W-:Y:S06]  /*1250*/  BAR.SYNC.DEFER_BLOCKING 0x0 ;  /* 0x0000000000007b1d */ /* 0x000fec0000010000 */
[----:B------:R3:W5:Y:S01]  /*1260*/  @!P0 LDG.E R222, [R2.64] ;  /* 0x0000000802de8981 */ /* 0x000762000c1e1900 */
[----:B------:R-:W-:Y:S01]  /*1270*/  IMAD.MOV R0, RZ, RZ, -R6 ;  /* 0x000000ffff007224 */ /* 0x000fe200078e0a06 */
[----:B------:R-:W-:Y:S01]  /*1280*/  UIMAD UR11, UR6, UR4, URZ ;  /* 0x00000004060b72a4 */ /* 0x000fe2000f8e023f */
[----:B------:R-:W-:Y:S01]  /*1290*/  IMAD R48, R207, -0x30, R48 ;  /* 0xffffffd0cf307824 */ /* 0x000fe200078e0230 */
[----:B------:R-:W-:Y:S01]  /*12a0*/  UIMAD.WIDE.U32 UR16, UR7, UR4, URZ ;  /* 0x00000004071072a5 */ /* 0x000fe2000f8e003f */
[----:B------:R-:W-:Y:S01]  /*12b0*/  IMAD R224, R0, c[0x0][0x2b8], R7 ;  /* 0x0000ae0000e07a24 */ /* 0x000fe200078e0207 */
[----:B------:R-:W-:Y:S01]  /*12c0*/  UIMAD UR5, UR7, UR5, UR11 ;  /* 0x00000005070572a4 */ /* 0x000fe2000f8e020b */
[----:B------:R-:W-:Y:S01]  /*12d0*/  IMAD.IADD R50, R48, 0x1, R20 ;  /* 0x0000000130327824 */ /* 0x000fe200078e0214 */
[----:B------:R-:W-:Y:S01]  /*12e0*/  ISETP.GE.AND P3, PT, R226, c[0x0][0x1d4], PT ;  /* 0x00007500e2007a0c */ /* 0x000fe20003f66270 */
[----:B------:R-:W-:Y:S01]  /*12f0*/  BSSY B0, `(.L_x_1023) ;  /* 0x00000b3000007945 */ /* 0x000fe20003800000 */
[----:B------:R-:W-:Y:S01]  /*1300*/  SHF.R.S32.HI R11, RZ, 0x1f, R224 ;  /* 0x0000001fff0b7819 */ /* 0x000fe200000114e0 */
[----:B------:R-:W-:Y:S01]  /*1310*/  UIADD3 UR14, UR17, UR5, URZ ;  /* 0x00000005110e7290 */ /* 0x000fe2000fffe03f */
[----:B------:R-:W-:-:S02]  /*1320*/  ISETP.GE.AND P6, PT, R31, c[0x0][0x1d4], PT ;  /* 0x000075001f007a0c */ /* 0x000fc40003fc6270 */
[----:B------:R-:W-:Y:S01]  /*1330*/  ISETP.GE.AND P5, PT, R30, c[0x0][0x1d4], PT ;  /* 0x000075001e007a0c */ /* 0x000fe20003fa6270 */
[----:B------:R-:W-:Y:S01]  /*1340*/  IMAD R0, R11, c[0x0][0x1e0], RZ ;  /* 0x000078000b007a24 */ /* 0x000fe200078e02ff */
[----:B------:R-:W-:Y:S01]  /*1350*/  LEA.HI R14, R18, R44, RZ, 0x4 ;  /* 0x0000002c120e7211 */ /* 0x000fe200078f20ff */
[----:B------:R-:W-:Y:S01]  /*1360*/  ULDC.64 UR4, c[0x0][0x210] ;  /* 0x0000840000047ab9 */ /* 0x000fe20000000a00 */
[----:B------:R-:W-:Y:S01]  /*1370*/  ISETP.GE.AND P2, PT, R31, c[0x0][0x1d4], PT ;  /* 0x000075001f007a0c */ /* 0x000fe20003f46270 */
[----:B------:R-:W-:Y:S01]  /*1380*/  IMAD R0, R224, c[0x0][0x1e4], R0 ;  /* 0x00007900e0007a24 */ /* 0x000fe200078e0200 */
[----:B------:R-:W-:Y:S01]  /*1390*/  UIMAD UR11, UR6, UR4, URZ ;  /* 0x00000004060b72a4 */ /* 0x000fe2000f8e023f */
[----:B------:R-:W-:Y:S01]  /*13a0*/  ISETP.GT.AND P4, PT, R44, 0x3f, PT ;  /* 0x0000003f2c00780c */ /* 0x000fe20003f84270 */
[----:B------:R-:W-:Y:S01]  /*13b0*/  UIMAD.WIDE.U32 UR18, UR7, UR4, URZ ;  /* 0x00000004071272a5 */ /* 0x000fe2000f8e003f */
[----:B------:R-:W-:Y:S01]  /*13c0*/  IADD3 R128, R207, -0x1, RZ ;  /* 0xffffffffcf807810 */ /* 0x000fe20007ffe0ff */
[----:B------:R-:W-:Y:S01]  /*13d0*/  UIMAD UR5, UR7, UR5, UR11 ;  /* 0x00000005070572a4 */ /* 0x000fe2000f8e020b */
[----:B---3--:R-:W-:-:S03]  /*13e0*/  IMAD.WIDE.U32 R2, R224, c[0x0][0x1e0], RZ ;  /* 0x00007800e0027a25 */ /* 0x008fc600078e00ff */
[----:B------:R-:W-:Y:S01]  /*13f0*/  UIADD3 UR5, UR19, UR5, URZ ;  /* 0x0000000513057290 */ /* 0x000fe2000fffe03f */
[----:B------:R-:W-:Y:S01]  /*1400*/  IMAD.IADD R3, R3, 0x1, R0 ;  /* 0x0000000103037824 */ /* 0x000fe200078e0200 */
[----:B-----5:R-:W-:-:S03]  /*1410*/  SHF.R.S32.HI R15, RZ, 0x1f, R222 ;  /* 0x0000001fff0f7819 */ /* 0x020fc600000114de */
[----:B------:R-:W-:-:S04]  /*1420*/  IMAD.WIDE.U32 R2, R222, c[0x0][0x1f0], R2 ;  /* 0x00007c00de027a25 */ /* 0x000fc800078e0002 */
[----:B------:R-:W-:Y:S01]  /*1430*/  IMAD R0, R15, c[0x0][0x1f0], RZ ;  /* 0x00007c000f007a24 */ /* 0x000fe200078e02ff */
[----:B----4-:R-:W-:-:S03]  /*1440*/  IADD3 R4, P1, R2, UR16, RZ ;  /* 0x0000001002047c10 */ /* 0x010fc6000ff3e0ff */
[----:B------:R-:W-:Y:S01]  /*1450*/  IMAD R2, R222, c[0x0][0x1f4], R0 ;  /* 0x00007d00de027a24 */ /* 0x000fe200078e0200 */
[----:B--2---:R-:W-:-:S04]  /*1460*/  LEA R8, P0, R4, c[0x0][0x1c8], 0x1 ;  /* 0x0000720004087a11 */ /* 0x004fc800078008ff */
[----:B------:R-:W-:Y:S02]  /*1470*/  IADD3.X R2, R3, UR14, R2, P1, !PT ;  /* 0x0000000e03027c10 */ /* 0x000fe40008ffe402 */
[----:B------:R-:W-:Y:S02]  /*1480*/  ISETP.GE.AND P1, PT, R30, c[0x0][0x1d4], PT ;  /* 0x000075001e007a0c */ /* 0x000fe40003f26270 */
[----:B------:R-:W-:Y:S02]  /*1490*/  LEA.HI.X R0, R4, c[0x0][0x1cc], R2, 0x1, P0 ;  /* 0x0000730004007a11 */ /* 0x000fe400000f0c02 */
[----:B------:R-:W-:Y:S01]  /*14a0*/  SHFL.IDX PT, R2, R8, RZ, 0x1c1f ;  /* 0x001c1fff08027589 */ /* 0x000fe200000e0000 */
[----:B------:R-:W-:-:S03]  /*14b0*/  IMNMX R4, R50, 0x30, PT ;  /* 0x0000003032047817 */ /* 0x000fc60003800200 */
[----:B------:R-:W2:Y:S02]  /*14c0*/  SHFL.IDX PT, R3, R0, RZ, 0x1c1f ;  /* 0x001c1fff00037589 */ /* 0x000ea400000e0000 */
[----:B------:R-:W-:Y:S02]  /*14d0*/  IMAD.IADD R10, R4, 0x1, -R19 ;  /* 0x00000001040a7824 */ /* 0x000fe400078e0a13 */
[----:B------:R-:W-:Y:S03]  /*14e0*/  SHFL.IDX PT, R8, R8, 0x1, 0x1c1f ;  /* 0x003c1f0008087f89 */ /* 0x000fe600000e0000 */
[----:B------:R-:W-:Y:S01]  /*14f0*/  ISETP.GE.AND P0, PT, R10, 0x1, PT ;  /* 0x000000010a00780c */ /* 0x000fe20003f06270 */
[----:B------:R3:W4:-:S12]  /*1500*/  SHFL.IDX PT, R9, R0, 0x1, 0x1c1f ;  /* 0x003c1f0000097f89 */ /* 0x00071800000e0000 */
[----:B--2---:R-:W-:-:S04]  /*1510*/  @P0 IMAD.WIDE R6, R226, 0x2, R2 ;  /* 0x00000002e2060825 */ /* 0x004fc800078e0202 */
[--C-:B------:R-:W-:Y:S01]  /*1520*/  @P0 IMAD.WIDE R4, R29, 0x2, R2.reuse ;  /* 0x000000021d040825 */ /* 0x100fe200078e0202 */
[----:B------:R2:W-:Y:S01]  /*1530*/  @P0 LDGSTS.E.BYPASS.LTC128B.128 [R223+0x3c80], [R6.64], !P3 ;  /* 0x03c8000006df0fae */ /* 0x0005e2000d901d48 */
[----:B---3--:R-:W-:Y:S02]  /*1540*/  LOP3.LUT R0, R16, 0xfffffff8, RZ, 0xc0, !PT ;  /* 0xfffffff810007812 */ /* 0x008fe400078ec0ff */
[----:B------:R-:W-:Y:S01]  /*1550*/  @P0 IMAD.WIDE R2, R28, 0x2, R2 ;  /* 0x000000021c020825 */ /* 0x000fe200078e0202 */
[----:B------:R3:W-:Y:S04]  /*1560*/  @P0 LDGSTS.E.BYPASS.LTC128B.128 [R223+0x4880], [R4.64], !P6 ;  /* 0x0488000004df0fae */ /* 0x0007e8000f101d48 */
[----:B------:R5:W-:Y:S01]  /*1570*/  @P0 LDGSTS.E.BYPASS.LTC128B.128 [R223+0x5480], [R2.64], !P5 ;  /* 0x0548000002df0fae */ /* 0x000be2000e901d48 */
[----:B------:R-:W-:-:S02]  /*1580*/  ISETP.GT.AND P0, PT, R10, 0x20, PT ;  /* 0x000000200a00780c */ /* 0x000fc40003f04270 */
[----:B--2---:R-:W-:-:S04]  /*1590*/  SHF.R.S32.HI R6, RZ, 0x4, R14 ;  /* 0x00000004ff067819 */ /* 0x004fc8000001140e */
[----:B---3--:R-:W-:Y:S01]  /*15a0*/  LEA.HI R5, R14, R6, RZ, 0x1 ;  /* 0x000000060e057211 */ /* 0x008fe200078f08ff */
[----:B------:R-:W-:Y:S02]  /*15b0*/  IMAD.IADD R4, R44, 0x1, -R0 ;  /* 0x000000012c047824 */ /* 0x000fe400078e0a00 */
[----:B------:R-:W-:Y:S01]  /*15c0*/  IMAD R0, R11, c[0x0][0x208], RZ ;  /* 0x000082000b007a24 */ /* 0x000fe200078e02ff */
[----:B------:R-:W-:Y:S01]  /*15d0*/  LOP3.LUT R5, R5, 0xfffffffe, RZ, 0xc0, !PT ;  /* 0xfffffffe05057812 */ /* 0x000fe200078ec0ff */
[----:B-----5:R-:W-:Y:S01]  /*15e0*/  IMAD.WIDE.U32 R2, R224, c[0x0][0x208], RZ ;  /* 0x00008200e0027a25 */ /* 0x020fe200078e00ff */
[----:B------:R-:W-:-:S03]  /*15f0*/  LEA.HI R12, R4, R4, RZ, 0x1 ;  /* 0x00000004040c7211 */ /* 0x000fc600078f08ff */
[----:B------:R-:W-:Y:S02]  /*1600*/  IMAD R0, R224, c[0x0][0x20c], R0 ;  /* 0x00008300e0007a24 */ /* 0x000fe400078e0200 */
[----:B------:R-:W-:Y:S01]  /*1610*/  IMAD.IADD R13, R6, 0x1, -R5 ;  /* 0x00000001060d7824 */ /* 0x000fe200078e0a05 */
[----:B------:R-:W-:Y:S01]  /*1620*/  LOP3.LUT R5, R12, 0x3fffffe, RZ, 0xc0, !PT ;  /* 0x03fffffe0c057812 */ /* 0x000fe200078ec0ff */
[----:B------:R-:W-:Y:S01]  /*1630*/  IMAD.IADD R3, R3, 0x1, R0 ;  /* 0x0000000103037824 */ /* 0x000fe200078e0200 */
[----:B------:R-:W-:Y:S01]  /*1640*/  LOP3.LUT R0, R14, 0xfffffff0, RZ, 0xc0, !PT ;  /* 0xfffffff00e007812 */ /* 0x000fe200078ec0ff */
[----:B----4-:R-:W-:Y:S01]  /*1650*/  @P0 IMAD.WIDE R6, R226, 0x2, R8 ;  /* 0x00000002e2060825 */ /* 0x010fe200078e0208 */
[----:B------:R-:W-:-:S03]  /*1660*/  SHF.R.S32.HI R12, RZ, 0x1, R12 ;  /* 0x00000001ff0c7819 */ /* 0x000fc6000001140c */
[----:B------:R-:W-:Y:S01]  /*1670*/  IMAD.IADD R16, R4, 0x1, -R5 ;  /* 0x0000000104107824 */ /* 0x000fe200078e0a05 */
[----:B------:R2:W-:Y:S01]  /*1680*/  @P0 LDGSTS.E.BYPASS.LTC128B.128 [R223+0x4480], [R6.64], !P3 ;  /* 0x0448000006df0fae */ /* 0x0005e2000d901d48 */
[----:B------:R-:W-:Y:S01]  /*1690*/  IMAD.IADD R10, R44, 0x1, -R0 ;  /* 0x000000012c0a7824 */ /* 0x000fe200078e0a00 */
[----:B------:R-:W-:Y:S01]  /*16a0*/  ISETP.GE.AND P3, PT, R226, c[0x0][0x1d4], PT ;  /* 0x00007500e2007a0c */ /* 0x000fe20003f66270 */
[----:B------:R-:W-:-:S03]  /*16b0*/  @P0 IMAD.WIDE R4, R29, 0x2, R8 ;  /* 0x000000021d040825 */ /* 0x000fc600078e0208 */
[----:B------:R-:W-:Y:S01]  /*16c0*/  LEA.HI R11, R10, R10, RZ, 0x1 ;  /* 0x0000000a0a0b7211 */ /* 0x000fe200078f08ff */
[----:B------:R-:W-:Y:S01]  /*16d0*/  IMAD.WIDE.U32 R2, R222, c[0x0][0x218], R2 ;  /* 0x00008600de027a25 */ /* 0x000fe200078e0002 */
[----:B------:R3:W-:Y:S02]  /*16e0*/  @P0 LDGSTS.E.BYPASS.LTC128B.128 [R223+0x5080], [R4.64], !P6 ;  /* 0x0508000004df0fae */ /* 0x0007e4000f101d48 */
[--C-:B------:R-:W-:Y:S02]  /*16f0*/  SHF.R.S32.HI R0, RZ, 0x1f, R11.reuse ;  /* 0x0000001fff007819 */ /* 0x100fe4000001140b */
[----:B--2---:R-:W-:Y:S01]  /*1700*/  SHF.R.S32.HI R7, RZ, 0x1, R11 ;  /* 0x00000001ff077819 */ /* 0x004fe2000001140b */
[----:B---3--:R-:W-:-:S04]  /*1710*/  @P0 IMAD.WIDE R4, R28, 0x2, R8 ;  /* 0x000000021c040825 */ /* 0x008fc800078e0208 */
[----:B------:R-:W-:Y:S01]  /*1720*/  IMAD.SHL.U32 R8, R17, 0x8, RZ ;  /* 0x0000000811087824 */ /* 0x000fe200078e00ff */
[----:B------:R2:W-:Y:S04]  /*1730*/  @P0 LDGSTS.E.BYPASS.LTC128B.128 [R223+0x5c80], [R4.64], !P5 ;  /* 0x05c8000004df0fae */ /* 0x0005e8000e901d48 */
[----:B------:R-:W0:Y:S01]  /*1740*/  LDGDEPBAR ;  /* 0x00000000000079af */ /* 0x000e220000000000 */
[----:B--2---:R-:W-:Y:S01]  /*1750*/  LEA.HI R5, R0, R7, RZ, 0x2 ;  /* 0x0000000700057211 */ /* 0x004fe200078f10ff */
[----:B------:R-:W-:Y:S01]  /*1760*/  IMAD.SHL.U32 R0, R12, 0x40, RZ ;  /* 0x000000400c007824 */ /* 0x000fe200078e00ff */
[----:B------:R-:W-:-:S04]  /*1770*/  DEPBAR.LE SB0, 0x1 ;  /* 0x000080400000791a */ /* 0x000fc80000000000 */
[----:B------:R-:W-:Y:S01]  /*1780*/  IMAD R4, R15, c[0x0][0x218], RZ ;  /* 0x000086000f047a24 */ /* 0x000fe200078e02ff */
[----:B------:R-:W-:Y:S01]  /*1790*/  LOP3.LUT R6, R5, 0xfffffffc, RZ, 0xc0, !PT ;  /* 0xfffffffc05067812 */ /* 0x000fe200078ec0ff */
[----:B------:R-:W-:-:S04]  /*17a0*/  DEPBAR.LE SB0, 0x0 ;  /* 0x000080000000791a */ /* 0x000fc80000000000 */
[----:B------:R-:W-:Y:S01]  /*17b0*/  IMAD R4, R222, c[0x0][0x21c], R4 ;  /* 0x00008700de047a24 */ /* 0x000fe200078e0204 */
[----:B------:R-:W-:Y:S01]  /*17c0*/  LOP3.LUT R0, R0, 0xc0, RZ, 0xc0, !PT ;  /* 0x000000c000007812 */ /* 0x000fe200078ec0ff */
[----:B------:R-:W-:Y:S01]  /*17d0*/  IMAD.IADD R9, R7, 0x1, -R6 ;  /* 0x0000000107097824 */ /* 0x000fe200078e0a06 */
[----:B------:R-:W-:Y:S01]  /*17e0*/  BAR.SYNC.DEFER_BLOCKING 0x0 ;  /* 0x0000000000007b1d */ /* 0x000fe20000010000 */
[----:B------:R-:W-:Y:S02]  /*17f0*/  IADD3 R5, P0, R2, UR18, RZ ;  /* 0x0000001202057c10 */ /* 0x000fe4000ff1e0ff */
[----:B------:R-:W-:Y:S02]  /*1800*/  LOP3.LUT R6, R0, 0x8, R8, 0xf8, !PT ;  /* 0x0000000800067812 */ /* 0x000fe400078ef808 */
[----:B------:R-:W-:Y:S02]  /*1810*/  IADD3.X R2, R3, UR5, R4, P0, !PT ;  /* 0x0000000503027c10 */ /* 0x000fe400087fe404 */
[----:B------:R-:W-:-:S02]  /*1820*/  SHF.R.U32.HI R0, RZ, 0x3, R0 ;  /* 0x00000003ff007819 */ /* 0x000fc40000011600 */
[----:B------:R-:W-:Y:S02]  /*1830*/  SHF.R.S32.HI R4, RZ, 0x1f, R10 ;  /* 0x0000001fff047819 */ /* 0x000fe4000001140a */
[----:B------:R-:W-:Y:S02]  /*1840*/  LEA R26, P0, R5, c[0x0][0x1f8], 0x1 ;  /* 0x00007e00051a7a11 */ /* 0x000fe400078008ff */
[----:B------:R-:W-:Y:S01]  /*1850*/  LOP3.LUT R3, R6, R0, RZ, 0x3c, !PT ;  /* 0x0000000006037212 */ /* 0x000fe200078e3cff */
[----:B------:R-:W-:Y:S01]  /*1860*/  IMAD R0, R13, 0x8, R16 ;  /* 0x000000080d007824 */ /* 0x000fe200078e0210 */
[----:B------:R-:W-:Y:S01]  /*1870*/  LEA.HI R4, R4, R10, RZ, 0x3 ;  /* 0x0000000a04047211 */ /* 0x000fe200078f18ff */
[----:B------:R-:W-:Y:S01]  /*1880*/  SHFL.IDX PT, R6, R26, RZ, 0x1c1f ;  /* 0x001c1fff1a067589 */ /* 0x000fe200000e0000 */
[----:B------:R-:W-:Y:S01]  /*1890*/  LEA.HI.X R25, R5, c[0x0][0x1fc], R2, 0x1, P0 ;  /* 0x00007f0005197a11 */ /* 0x000fe200000f0c02 */
[----:B------:R-:W-:Y:S01]  /*18a0*/  IMAD.U32 R0, R0, 0x20, R3 ;  /* 0x0000002000007824 */ /* 0x000fe200078e0003 */
[----:B------:R-:W-:Y:S01]  /*18b0*/  LOP3.LUT P0, RZ, R12, 0x2, RZ, 0xc0, !PT ;  /* 0x000000020cff7812 */ /* 0x000fe2000780c0ff */
[----:B------:R-:W-:Y:S01]  /*18c0*/  IMAD.SHL.U32 R2, R4, 0x20, RZ ;  /* 0x0000002004027824 */ /* 0x000fe200078e00ff */
[----:B------:R-:W-:Y:S01]  /*18d0*/  LOP3.LUT R4, R11, 0x7fffffe, RZ, 0xc0, !PT ;  /* 0x07fffffe0b047812 */ /* 0x000fe200078ec0ff */
[----:B------:R-:W-:Y:S01]  /*18e0*/  IMAD.SHL.U32 R3, R9, 0x40, RZ ;  /* 0x0000004009037824 */ /* 0x000fe200078e00ff */
[----:B------:R-:W2:Y:S01]  /*18f0*/  SHFL.IDX PT, R7, R25, RZ, 0x1c1f ;  /* 0x001c1fff19077589 */ /* 0x000ea200000e0000 */
[----:B------:R-:W-:Y:S01]  /*1900*/  IMAD.SHL.U32 R5, R13, 0x8, RZ ;  /* 0x000000080d057824 */ /* 0x000fe200078e00ff */
[----:B------:R-:W-:Y:S01]  /*1910*/  LOP3.LUT R125, R2, 0xffffff00, RZ, 0xc0, !PT ;  /* 0xffffff00027d7812 */ /* 0x000fe200078ec0ff */
[----:B------:R-:W-:Y:S01]  /*1920*/  IMAD.SHL.U32 R208, R0, 0x2, RZ ;  /* 0x0000000200d07824 */ /* 0x000fe200078e00ff */
[----:B------:R-:W-:Y:S01]  /*1930*/  LOP3.LUT R2, R3, 0xc0, RZ, 0xc0, !PT ;  /* 0x000000c003027812 */ /* 0x000fe200078ec0ff */
[----:B------:R-:W-:-:S02]  /*1940*/  IMAD.IADD R124, R10, 0x1, -R4 ;  /* 0x000000010a7c7824 */ /* 0x000fc400078e0a04 */
[----:B------:R-:W-:Y:S01]  /*1950*/  IMAD R4, R127, 0x200, R125 ;  /* 0x000002007f047824 */ /* 0x000fe200078e027d */
[----:B------:R-:W-:Y:S01]  /*1960*/  LOP3.LUT R0, R2, 0x8, R5, 0xf8, !PT ;  /* 0x0000000802007812 */ /* 0x000fe200078ef805 */
[----:B------:R3:W4:Y:S01]  /*1970*/  LDSM.16.M88.4 R40, [R208+0x3c80] ;  /* 0x003c8000d028783b */ /* 0x0007220000000200 */
[----:B------:R-:W-:Y:S02]  /*1980*/  SHF.R.U32.HI R2, RZ, 0x3, R2 ;  /* 0x00000003ff027819 */ /* 0x000fe40000011602 */
[----:B------:R-:W-:Y:S01]  /*1990*/  IADD3 R3, R208, 0x3c80, RZ ;  /* 0x00003c80d0037810 */ /* 0x000fe20007ffe0ff */
[----:B------:R3:W1:Y:S01]  /*19a0*/  LDSM.16.M88.4 R36, [R208+0x4080] ;  /* 0x00408000d024783b */ /* 0x0006620000000200 */
[----:B------:R-:W-:Y:S01]  /*19b0*/  LOP3.LUT R51, R0, R2, RZ, 0x3c, !PT ;  /* 0x0000000200337212 */ /* 0x000fe200078e3cff */
[----:B------:R-:W-:Y:S01]  /*19c0*/  IMAD R0, R124, 0x20, R4 ;  /* 0x000000207c007824 */ /* 0x000fe200078e0204 */
[----:B------:R-:W-:Y:S01]  /*19d0*/  IADD3 R213, R208, 0x3ca0, RZ ;  /* 0x00003ca0d0d57810 */ /* 0x000fe20007ffe0ff */
[----:B------:R-:W-:Y:S01]  /*19e0*/  IMAD.MOV.U32 R4, RZ, RZ, 0x10 ;  /* 0x00000010ff047424 */ /* 0x000fe200078e00ff */
[----:B------:R-:W-:Y:S01]  /*19f0*/  @P0 IADD3 R213, R3, -0x20, RZ ;  /* 0xffffffe003d50810 */ /* 0x000fe20007ffe0ff */
[----:B------:R-:W-:Y:S01]  /*1a00*/  IMAD.IADD R0, R51, 0x1, R0 ;  /* 0x0000000133007824 */ /* 0x000fe200078e0200 */
[----:B------:R-:W-:Y:S01]  /*1a10*/  LOP3.LUT P0, RZ, R9, 0x2, RZ, 0xc0, !PT ;  /* 0x0000000209ff7812 */ /* 0x000fe2000780c0ff */
[----:B------:R3:W1:Y:S01]  /*1a20*/  LDSM.16.M88.4 R32, [R208+0x4480] ;  /* 0x00448000d020783b */ /* 0x0006620000000200 */
[----:B------:R-:W-:Y:S01]  /*1a30*/  SHF.R.S32.HI R5, RZ, 0x1f, R226 ;  /* 0x0000001fff057819 */ /* 0x000fe200000114e2 */
[----:B------:R-:W-:Y:S01]  /*1a40*/  IMAD.SHL.U32 R211, R0, 0x2, RZ ;  /* 0x0000000200d37824 */ /* 0x000fe200078e00ff */
[----:B------:R-:W-:Y:S01]  /*1a50*/  SEL R4, R4, 0xfffffff0, !P0 ;  /* 0xfffffff004047807 */ /* 0x000fe20004000000 */
[----:B------:R-:W-:Y:S01]  /*1a60*/  IMAD.IADD R0, R50, 0x1, -R19 ;  /* 0x0000000132007824 */ /* 0x000fe200078e0a13 */
[----:B------:R3:W1:Y:S01]  /*1a70*/  LDSM.16.M88.4 R64, [R213] ;  /* 0x00000000d540783b */ /* 0x0006620000000200 */
[----:B--2---:R-:W-:Y:S01]  /*1a80*/  IMAD.WIDE R2, R226, 0x2, R6 ;  /* 0x00000002e2027825 */ /* 0x004fe200078e0206 */
[----:B------:R-:W-:-:S02]  /*1a90*/  IADD3 R221, R213, 0x400, RZ ;  /* 0x00000400d5dd7810 */ /* 0x000fc40007ffe0ff */
[----:B------:R-:W-:Y:S01]  /*1aa0*/  ISETP.LT.OR P0, PT, R0, 0x1, P3 ;  /* 0x000000010000780c */ /* 0x000fe20001f01670 */
[----:B------:R-:W-:Y:S01]  /*1ab0*/  IMAD R212, R4, 0x2, R211 ;  /* 0x0000000204d47824 */ /* 0x000fe200078e02d3 */
[----:B------:R3:W2:Y:S01]  /*1ac0*/  LDSM.16.M88.4 R16, [R211+0x6080] ;  /* 0x00608000d310783b */ /* 0x0006a20000000200 */
[----:B------:R-:W-:-:S03]  /*1ad0*/  IADD3 R220, R213, 0x800, RZ ;  /* 0x00000800d5dc7810 */ /* 0x000fc60007ffe0ff */
[----:B------:R3:W1:Y:S04]  /*1ae0*/  LDSM.16.M88.4 R12, [R211+0x7080] ;  /* 0x00708000d30c783b */ /* 0x0006680000000200 */
[----:B-1----:R3:W1:Y:S04]  /*1af0*/  LDSM.16.M88.4 R20, [R212+0x6080] ;  /* 0x00608000d414783b */ /* 0x0026680000000200 */
[----:B------:R3:W1:Y:S04]  /*1b00*/  LDSM.16.M88.4 R8, [R212+0x7080] ;  /* 0x00708000d408783b */ /* 0x0006680000000200 */
[----:B------:R3:W1:Y:S04]  /*1b10*/  LDSM.16.M88.4 R72, [R213+0x400] ;  /* 0x00040000d548783b */ /* 0x0006680000000200 */
[----:B------:R3:W1:Y:S04]  /*1b20*/  LDSM.16.M88.4 R80, [R213+0x800] ;  /* 0x00080000d550783b */ /* 0x0006680000000200 */
[----:B------:R-:W-:Y:S01]  /*1b30*/  @!PT LDS RZ, [RZ] ;  /* 0x00000000fffff984 */ /* 0x000fe20000000800 */
[----:B------:R-:W-:Y:S01]  /*1b40*/  @!PT LDS RZ, [RZ] ;  /* 0x00000000fffff984 */ /* 0x000fe20000000800 */
[----:B------:R-:W-:Y:S01]  /*1b50*/  @!PT LDS RZ, [RZ] ;  /* 0x00000000fffff984 */ /* 0x000fe20000000800 */
[----:B------:R5:W-:Y:S01]  /*1b60*/  LDGSTS.E.BYPASS.LTC128B.128 [R223+0x1880], [R2.64], !P0 ;  /* 0x0188000002df7fae */ /* 0x000be2000c101d48 */
[----:B------:R-:W-:Y:S01]  /*1b70*/  ISETP.LT.OR P0, PT, R0, 0x1, P2 ;  /* 0x000000010000780c */ /* 0x000fe20001701670 */
[----:B-----5:R-:W-:-:S12]  /*1b80*/  IMAD.WIDE R2, R29, 0x2, R6 ;  /* 0x000000021d027825 */ /* 0x020fd800078e0206 */
[----:B------:R5:W-:Y:S01]  /*1b90*/  LDGSTS.E.BYPASS.LTC128B.128 [R223+0x2480], [R2.64], !P0 ;  /* 0x0248000002df7fae */ /* 0x000be2000c101d48 */
[----:B------:R-:W-:Y:S01]  /*1ba0*/  ISETP.LT.OR P0, PT, R0, 0x1, P1 ;  /* 0x000000010000780c */ /* 0x000fe20000f01670 */
[----:B-----5:R-:W-:-:S12]  /*1bb0*/  IMAD.WIDE R2, R28, 0x2, R6 ;  /* 0x000000021c027825 */ /* 0x020fd800078e0206 */
[----:B------:R5:W-:Y:S01]  /*1bc0*/  LDGSTS.E.BYPASS.LTC128B.128 [R223+0x3080], [R2.64], !P0 ;  /* 0x0308000002df7fae */ /* 0x000be2000c101d48 */
[----:B------:R-:W-:Y:S02]  /*1bd0*/  ISETP.GT.AND P0, PT, R27, 0x2f, PT ;  /* 0x0000002f1b00780c */ /* 0x000fe40003f04270 */
[----:B-----5:R-:W-:Y:S02]  /*1be0*/  SHF.R.S32.HI R3, RZ, 0x1f, R29 ;  /* 0x0000001fff037819 */ /* 0x020fe4000001141d */
[----:B------:R-:W-:-:S03]  /*1bf0*/  SHF.R.S32.HI R2, RZ, 0x1f, R28 ;  /* 0x0000001fff027819 */ /* 0x000fc6000001141c */
[----:B------:R3:W-:Y:S04]  /*1c00*/  STL [R1+0x28], R3 ;  /* 0x0000280301007387 */ /* 0x0007e80000100800 */
[----:B------:R3:W-:Y:S01]  /*1c10*/  STL [R1+0x24], R2 ;  /* 0x0000240201007387 */ /* 0x0007e20000100800 */
[----:B------:R-:W-:Y:S05]  /*1c20*/  @P4 BRA `(.L_x_1024) ;  /* 0x000001f000004947 */ /* 0x000fea0003800000 */
[----:B-12-4-:R-:W-:Y:S05]  /*1c30*/  BRA.DIV ~URZ, `(.L_x_1025) ;  /* 0x000114727f007947 */ /* 0x016fea000b800000 */
[----:B------:R1:W2:Y:S04]  /*1c40*/  SHFL.IDX PT, R5, R25, 0x1, 0x1c1f ;  /* 0x003c1f0019057f89 */ /* 0x0002a800000e0000 */
[----:B---3--:R1:W3:Y:S02]  /*1c50*/  SHFL.IDX PT, R2, R26, 0x1, 0x1c1f ;  /* 0x003c1f001a027f89 */ /* 0x0082e400000e0000 */
.L_x_1114:
[----:B------:R-:W4:Y:S04]  /*1c60*/  LDL R30, [R1+0x28] ;  /* 0x00002800011e7983 */ /* 0x000f280000100800 */
[----:B------:R-:W5:Y:S01]  /*1c70*/  LDL R28, [R1+0x24] ;  /* 0x00002400011c7983 */ /* 0x000f620000100800 */
[----:B------:R-:W-:-:S02]  /*1c80*/  IADD3 R3, R226, 0x20, RZ ;  /* 0x00000020e2037810 */ /* 0x000fc40007ffe0ff */
[C---:B------:R-:W-:Y:S02]  /*1c90*/  IADD3 R29, R226.reuse, 0x20, RZ ;  /* 0x00000020e21d7810 */ /* 0x040fe40007ffe0ff */
[----:B------:R-:W-:Y:S02]  /*1ca0*/  SHF.R.S32.HI R3, RZ, 0x1f, R3 ;  /* 0x0000001fff037819 */ /* 0x000fe40000011403 */
[C---:B-1----:R-:W-:Y:S02]  /*1cb0*/  IADD3 R26, R226.reuse, 0x40, RZ ;  /* 0x00000040e21a7810 */ /* 0x042fe40007ffe0ff */
[----:B------:R-:W-:Y:S02]  /*1cc0*/  LEA.HI R3, R3, R29, RZ, 0x3 ;  /* 0x0000001d03037211 */ /* 0x000fe400078f18ff */
[----:B------:R-:W-:Y:S02]  /*1cd0*/  IADD3 R27, R226, 0x40, RZ ;  /* 0x00000040e21b7810 */ /* 0x000fe40007ffe0ff */
[----:B------:R-:W-:-:S02]  /*1ce0*/  SHF.R.S32.HI R26, RZ, 0x1f, R26 ;  /* 0x0000001fff1a7819 */ /* 0x000fc4000001141a */
[-C--:B---3--:R-:W-:Y:S02]  /*1cf0*/  LEA R24, P0, R226, R2.reuse, 0x1 ;  /* 0x00000002e2187211 */ /* 0x088fe400078008ff */
        /* <DEDUP_REMOVED lines=18> */
.L_x_1024:
[----:B-12-4-:R-:W-:Y:S05]  /*1e20*/  BSYNC B0 ;  /* 0x0000000000007941 */ /* 0x016fea0003800000 */
.L_x_1023:
[----:B------:R-:W2:Y:S01]  /*1e30*/  LDL R245, [R1+0x10] ;  /* 0x0000100001f57983 */ /* 0x000ea20000100800 */
[----:B------:R-:W-:Y:S01]  /*1e40*/  IMAD R0, R124, 0x20, R125 ;  /* 0x000000207c007824 */ /* 0x000fe200078e027d */
[----:B------:R-:W-:Y:S02]  /*1e50*/  IADD3 R219, R213, 0xc00, RZ ;  /* 0x00000c00d5db7810 */ /* 0x000fe40007ffe0ff */
[----:B------:R-:W0:Y:S01]  /*1e60*/  LDGDEPBAR ;  /* 0x00000000000079af */ /* 0x000e220000000000 */
[----:B------:R-:W-:Y:S01]  /*1e70*/  WARPSYNC 0xffffffff ;  /* 0xffffffff00007948 */ /* 0x000fe20003800000 */
[----:B------:R-:W-:Y:S01]  /*1e80*/  HMMA.16816.F32 R56, R12, R40, RZ ;  /* 0x000000280c38723c */ /* 0x000fe200000018ff */
[----:B------:R-:W-:Y:S01]  /*1e90*/  IMAD.IADD R0, R51, 0x1, R0 ;  /* 0x0000000133007824 */ /* 0x000fe200078e0200 */
[C---:B------:R-:W-:Y:S02]  /*1ea0*/  IADD3 R218, R213.reuse, 0x1000, RZ ;  /* 0x00001000d5da7810 */ /* 0x040fe40007ffe0ff */
[----:B------:R-:W-:-:S02]  /*1eb0*/  IADD3 R217, R213, 0x1400, RZ ;  /* 0x00001400d5d97810 */ /* 0x000fc40007ffe0ff */
[C---:B------:R-:W-:Y:S02]  /*1ec0*/  IADD3 R216, R213.reuse, 0x1800, RZ ;  /* 0x00001800d5d87810 */ /* 0x040fe40007ffe0ff */
[----:B------:R-:W-:Y:S01]  /*1ed0*/  HMMA.16816.F32 R44, R12, R36, RZ ;  /* 0x000000240c2c723c */ /* 0x000fe200000018ff */
[C---:B------:R-:W-:Y:S02]  /*1ee0*/  IADD3 R215, R213.reuse, 0x1c00, RZ ;  /* 0x00001c00d5d77810 */ /* 0x040fe40007ffe0ff */
[----:B------:R-:W-:-:S05]  /*1ef0*/  IADD3 R214, R213, 0x2000, RZ ;  /* 0x00002000d5d67810 */ /* 0x000fca0007ffe0ff */
        /* <DEDUP_REMOVED lines=23> */
[----:B------:R-:W4:Y:S03]  /*2070*/  LDSM.16.M88.4 R12, [R211+0x8080] ;  /* 0x00808000d30c783b */ /* 0x000f260000000200 */
[C---:B------:R-:W-:Y:S01]  /*2080*/  HMMA.16816.F32 R68, R20.reuse, R64, R60 ;  /* 0x000000401444723c */ /* 0x040fe2000000183c */
[----:B------:R-:W5:Y:S07]  /*2090*/  LDSM.16.M88.4 R60, [R213+0xc00] ;  /* 0x000c0000d53c783b */ /* 0x000f6e0000000200 */
[C---:B------:R-:W-:Y:S01]  /*20a0*/  HMMA.16816.F32 R52, R20.reuse, R66, R40 ;  /* 0x000000421434723c */ /* 0x040fe20000001828 */
[----:B------:R-:W3:Y:S07]  /*20b0*/  LDSM.16.M88.4 R64, [R213+0x1400] ;  /* 0x00140000d540783b */ /* 0x000eee0000000200 */
        /* <DEDUP_REMOVED lines=10> */
[C---:B----4-:R-:W-:Y:S08]  /*2160*/  HMMA.16816.F32 R84, R12.reuse, R36, R68 ;  /* 0x000000240c54723c */ /* 0x050ff00000001844 */
        /* <DEDUP_REMOVED lines=9> */
[----:B------:R-:W4:Y:S03]  /*2200*/  LDSM.16.M88.4 R20, [R211+0xa080] ;  /* 0x00a08000d314783b */ /* 0x000f260000000200 */
[----:B-----5:R-:W-:Y:S01]  /*2210*/  HMMA.16816.F32 R68, R24, R62, R104 ;  /* 0x0000003e1844723c */ /* 0x020fe20000001868 */
[----:B--2---:R-:W-:-:S07]  /*2220*/  ISETP.GT.AND P0, PT, R128, R245, PT ;  /* 0x000000f58000720c */ /* 0x004fce0003f04270 */
[C---:B---3--:R-:W-:Y:S08]  /*2230*/  HMMA.16816.F32 R120, R24.reuse, R64, R108 ;  /* 0x000000401878723c */ /* 0x048ff0000000186c */
[C---:B------:R-:W-:Y:S08]  /*2240*/  HMMA.16816.F32 R116, R24.reuse, R56, R112 ;  /* 0x000000381874723c */ /* 0x040ff00000001870 */
[C---:B------:R-:W-:Y:S08]  /*2250*/  HMMA.16816.F32 R108, R24.reuse, R66, R88 ;  /* 0x00000042186c723c */ /* 0x040ff00000001858 */
[C---:B------:R-:W-:Y:S08]  /*2260*/  HMMA.16816.F32 R72, R24.reuse, R60, R72 ;  /* 0x0000003c1848723c */ /* 0x040ff00000001848 */
[----:B------:R-:W-:Y:S01]  /*2270*/  HMMA.16816.F32 R112, R24, R58, R96 ;  /* 0x0000003a1870723c */ /* 0x000fe20000001860 */
[----:B------:R-:W-:Y:S07]  /*2280*/  LDSM.16.M88.4 R24, [R213+0x2000] ;  /* 0x00200000d518783b */ /* 0x000fee0000000200 */
[C---:B------:R-:W-:Y:S08]  /*2290*/  HMMA.16816.F32 R104, R28.reuse, R60, R84 ;  /* 0x0000003c1c68723c */ /* 0x040ff00000001854 */
        /* <DEDUP_REMOVED lines=8> */
[----:B------:R-:W3:Y:S01]  /*2320*/  LDSM.16.M88.4 R12, [R212+0xa080] ;  /* 0x00a08000d40c783b */ /* 0x000ee20000000200 */
[----:B------:R-:W-:-:S06]  /*2330*/  DEPBAR.LE SB0, 0x0 ;  /* 0x000080000000791a */ /* 0x000fcc0000000000 */
[C---:B-1----:R-:W-:Y:S08]  /*2340*/  HMMA.16816.F32 R76, R16.reuse, R54, R68 ;  /* 0x00000036104c723c */ /* 0x042ff00000001844 */
[C---:B------:R-:W-:Y:S08]  /*2350*/  HMMA.16816.F32 R64, R16.reuse, R40, R120 ;  /* 0x000000281040723c */ /* 0x040ff00000001878 */
[C---:B------:R-:W-:Y:S08]  /*2360*/  HMMA.16816.F32 R60, R16.reuse, R42, R108 ;  /* 0x0000002a103c723c */ /* 0x040ff0000000186c */
[-C--:B------:R-:W-:Y:S08]  /*2370*/  HMMA.16816.F32 R80, R16, R52.reuse, R72 ;  /* 0x000000341050723c */ /* 0x080ff00000001848 */
[----:B----4-:R-:W-:Y:S08]  /*2380*/  HMMA.16816.F32 R56, R20, R52, R104 ;  /* 0x000000341438723c */ /* 0x010ff00000001868 */
        /* <DEDUP_REMOVED lines=10> */
[-C--:B---3--:R-:W-:Y:S08]  /*2430*/  HMMA.16816.F32 R60, R12, R36.reuse, R56 ;  /* 0x000000240c3c723c */ /* 0x088ff00000001838 */
[----:B------:R-:W-:Y:S08]  /*2440*/  HMMA.16816.F32 R92, R8, R36, R80 ;  /* 0x00000024085c723c */ /* 0x000ff00000001850 */
[----:B------:R-:W-:Y:S08]  /*2450*/  HMMA.16816.F32 R56, R12, R38, R52 ;  /* 0x000000260c38723c */ /* 0x000ff00000001834 */
[C---:B------:R-:W-:Y:S08]  /*2460*/  HMMA.16816.F32 R84, R8.reuse, R32, R72 ;  /* 0x000000200854723c */ /* 0x040ff00000001848 */
[----:B------:R-:W-:Y:S08]  /*2470*/  HMMA.16816.F32 R80, R8, R34, R68 ;  /* 0x000000220850723c */ /* 0x000ff00000001844 */
[C---:B------:R-:W-:Y:S08]  /*2480*/  HMMA.16816.F32 R28, R12.reuse, R32, R28 ;  /* 0x000000200c1c723c */ /* 0x040ff0000000181c */
[C---:B------:R-:W-:Y:S08]  /*2490*/  HMMA.16816.F32 R52, R12.reuse, R34, R44 ;  /* 0x000000220c34723c */ /* 0x040ff0000000182c */
        /* <DEDUP_REMOVED lines=30> */
[----:B------:R-:W-:Y:S02]  /*2680*/  IADD3 R134, R226, 0x20, RZ ;  /* 0x00000020e2867810 */ /* 0x000fe40007ffe0ff */
        /* <DEDUP_REMOVED lines=59> */
.L_x_1026:
[----:B------:R-:W2:Y:S01]  /*2a40*/  S2R R5, SR_TID.X ;  /* 0x0000000000057919 */ /* 0x000ea20000002100 */
[----:B-1----:R-:W-:Y:S01]  /*2a50*/  LOP3.LUT R2, R130, 0xffffffe0, RZ, 0xc0, !PT ;  /* 0xffffffe082027812 */ /* 0x002fe200078ec0ff */
[----:B------:R-:W-:Y:S01]  /*2a60*/  IMAD.MOV.U32 R247, RZ, RZ, c[0x0][0x2c4] ;  /* 0x0000b100fff77624 */ /* 0x000fe200078e00ff */
[----:B------:R-:W-:Y:S01]  /*2a70*/  SHF.R.S32.HI R3, RZ, 0x1f, R127 ;  /* 0x0000001fff037819 */ /* 0x000fe2000001147f */
[----:B------:R-:W-:Y:S01]  /*2a80*/  IMAD.MOV.U32 R246, RZ, RZ, 0x1 ;  /* 0x00000001fff67424 */ /* 0x000fe200078e00ff */
[----:B------:R-:W-:Y:S01]  /*2a90*/  ULDC UR4, c[0x0][0x324] ;  /* 0x0000c90000047ab9 */ /* 0x000fe20000000800 */
[----:B------:R-:W0:Y:S01]  /*2aa0*/  LDGDEPBAR ;  /* 0x00000000000079af */ /* 0x000e220000000000 */
[----:B------:R-:W-:Y:S01]  /*2ab0*/  ISETP.NE.AND P0, PT, R247, 0x1, PT ;  /* 0x00000001f700780c */ /* 0x000fe20003f05270 */
[----:B------:R-:W-:Y:S01]  /*2ac0*/  ULOP3.LUT UR4, URZ, UR4, URZ, 0x33, !UPT ;  /* 0x000000043f047292 */ /* 0x000fe2000f8e333f */
[----:B------:R-:W-:Y:S01]  /*2ad0*/  ISETP.LE.AND P1, PT, R246, c[0x0][0x32c], PT ;  /* 0x0000cb00f6007a0c */ /* 0x000fe20003f23270 */
[----:B--2---:R-:W-:Y:S01]  /*2ae0*/  IMAD.IADD R2, R5, 0x1, -R2 ;  /* 0x0000000105027824 */ /* 0x004fe200078e0a02 */
[----:B------:R-:W-:-:S02]  /*2af0*/  LEA.HI R5, R3, R127, RZ, 0x2 ;  /* 0x0000007f03057211 */ /* 0x000fc400078f10ff */
[----:B------:R-:W-:Y:S02]  /*2b00*/  LEA.HI R3, R49, R49, RZ, 0x1 ;  /* 0x0000003131037211 */ /* 0x000fe400078f08ff */
[----:B------:R-:W-:Y:S02]  /*2b10*/  SHF.R.S32.HI R7, RZ, 0x1f, R2 ;  /* 0x0000001fff077819 */ /* 0x000fe40000011402 */
[----:B------:R-:W-:Y:S02]  /*2b20*/  LOP3.LUT R6, R5, 0xffffffc, RZ, 0xc0, !PT ;  /* 0x0ffffffc05067812 */ /* 0x000fe400078ec0ff */
[----:B------:R-:W-:Y:S01]  /*2b30*/  LEA.HI R5, R7, R2, RZ, 0x2 ;  /* 0x0000000207057211 */ /* 0x000fe200078f10ff */
[C---:B------:R-:W-:Y:S01]  /*2b40*/  IMAD.SHL.U32 R7, R3.reuse, 0x20, RZ ;  /* 0x0000002003077824 */ /* 0x040fe200078e00ff */
[----:B------:R-:W-:Y:S01]  /*2b50*/  LOP3.LUT R8, R3, 0x1ffffffe, RZ, 0xc0, !PT ;  /* 0x1ffffffe03087812 */ /* 0x000fe200078ec0ff */
[----:B------:R-:W-:Y:S01]  /*2b60*/  IMAD.IADD R9, R127, 0x1, -R6 ;  /* 0x000000017f097824 */ /* 0x000fe200078e0a06 */
[----:B------:R-:W-:-:S02]  /*2b70*/  LEA.HI.SX32 R6, R5, R129, 0x1e ;  /* 0x0000008105067211 */ /* 0x000fc400078ff2ff */
[----:B------:R-:W-:-:S03]  /*2b80*/  LOP3.LUT R7, R7, 0xffffffc0, RZ, 0xc0, !PT ;  /* 0xffffffc007077812 */ /* 0x000fc600078ec0ff */
[----:B------:R-:W-:Y:S02]  /*2b90*/  IMAD R3, R9, 0x10, R6 ;  /* 0x0000001009037824 */ /* 0x000fe400078e0206 */
[----:B------:R-:W-:Y:S02]  /*2ba0*/  IMAD.IADD R6, R49, 0x1, -R8 ;  /* 0x0000000131067824 */ /* 0x000fe400078e0a08 */
[----:B------:R-:W-:-:S04]  /*2bb0*/  IMAD.IADD R3, R7, 0x1, R3 ;  /* 0x0000000107037824 */ /* 0x000fc800078e0203 */
[----:B------:R-:W-:Y:S02]  /*2bc0*/  IMAD R10, R6, 0x8, R3 ;  /* 0x00000008060a7824 */ /* 0x000fe400078e0203 */
[----:B------:R-:W-:Y:S02]  /*2bd0*/  IMAD.MOV.U32 R6, RZ, RZ, c[0x0][0x2ac] ;  /* 0x0000ab00ff067624 */ /* 0x000fe400078e00ff */
[----:B------:R-:W-:Y:S01]  /*2be0*/  @P0 IMAD.HI.U32 R3, R10, c[0x0][0x2c8], RZ ;  /* 0x0000b2000a030a27 */ /* 0x000fe200078e00ff */
[----:B------:R1:W-:Y:S03]  /*2bf0*/  STL [R1+0x18], R10 ;  /* 0x0000180a01007387 */ /* 0x0003e60000100800 */
[----:B------:R-:W-:Y:S01]  /*2c00*/  IMAD.MOV.U32 R8, RZ, RZ, R10 ;  /* 0x000000ffff087224 */ /* 0x000fe200078e000a */
[----:B------:R-:W-:Y:S02]  /*2c10*/  @P0 SHF.R.U32.HI R8, RZ, c[0x0][0x2cc], R3 ;  /* 0x0000b300ff080a19 */ /* 0x000fe40000011603 */
[----:B------:R-:W-:-:S03]  /*2c20*/  LOP3.LUT R3, R5, 0x7ffffffc, RZ, 0xc0, !PT ;  /* 0x7ffffffc05037812 */ /* 0x000fc600078ec0ff */
[----:B------:R-:W2:Y:S02]  /*2c30*/  SHFL.IDX PT, R5, R8, RZ, 0x1c1f ;  /* 0x001c1fff08057589 */ /* 0x000ea400000e0000 */
[----:B------:R-:W-:Y:S02]  /*2c40*/  IMAD.IADD R2, R2, 0x1, -R3 ;  /* 0x0000000102027824 */ /* 0x000fe400078e0a03 */
[----:B------:R-:W-:Y:S02]  /*2c50*/  IMAD R3, R6, c[0x0][0x1d0], R48 ;  /* 0x0000740006037a24 */ /* 0x000fe400078e0230 */
[----:B------:R-:W-:-:S04]  /*2c60*/  IMAD.SHL.U32 R250, R2, 0x2, RZ ;  /* 0x0000000202fa7824 */ /* 0x000fc800078e00ff */
[----:B------:R-:W-:Y:S01]  /*2c70*/  IMAD.IADD R12, R48, 0x1, -R250 ;  /* 0x00000001300c7824 */ /* 0x000fe200078e0afa */
[----:B------:R-:W-:-:S04]  /*2c80*/  IADD3 R2, -R250, 0x1, R50 ;  /* 0x00000001fa027810 */ /* 0x000fc80007ffe132 */
[----:B------:R-:W-:Y:S01]  /*2c90*/  IADD3 R2, R2, -c[0x0][0x168], RZ ;  /* 0x80005a0002027a10 */ /* 0x000fe20007ffe0ff */
[----:B-1----:R-:W-:-:S03]  /*2ca0*/  IMAD.IADD R10, R3, 0x1, -R250 ;  /* 0x00000001030a7824 */ /* 0x002fc600078e0afa */
[C---:B------:R-:W-:Y:S02]  /*2cb0*/  IADD3 R9, R2.reuse, c[0x0][0x328], RZ ;  /* 0x0000ca0002097a10 */ /* 0x040fe40007ffe0ff */
[----:B------:R-:W-:-:S03]  /*2cc0*/  IADD3 R11, R2, UR4, RZ ;  /* 0x00000004020b7c10 */ /* 0x000fc6000fffe0ff */
[--C-:B--2---:R-:W-:Y:S02]  /*2cd0*/  IMAD.IADD R3, R9, 0x1, R5.reuse ;  /* 0x0000000109037824 */ /* 0x104fe400078e0205 */
[----:B------:R-:W-:-:S03]  /*2ce0*/  IMAD.IADD R2, R11, 0x1, R5 ;  /* 0x000000010b027824 */ /* 0x000fc600078e0205 */
[----:B------:R-:W-:Y:S01]  /*2cf0*/  IMNMX R3, R3, R10, PT ;  /* 0x0000000a03037217 */ /* 0x000fe20003800200 */
[----:B------:R-:W-:Y:S05]  /*2d00*/  @!P1 BRA `(.L_x_1027) ;  /* 0x0000016000009947 */ /* 0x000fea0003800000 */
[----:B------:R-:W-:Y:S01]  /*2d10*/  MOV R13, c[0x0][0x2ac] ;  /* 0x0000ab00000d7a02 */ /* 0x000fe20000000f00 */
        /* <DEDUP_REMOVED lines=12> */
.L_x_1029:
[----:B------:R-:W-:-:S04]  /*2de0*/  MOV R6, 0x1 ;  /* 0x0000000100067802 */ /* 0x000fc80000000f00 */
[----:B------:R-:W-:-:S13]  /*2df0*/  ISETP.NE.AND P0, PT, R6, c[0x0][0x32c], PT ;  /* 0x0000cb0006007a0c */ /* 0x000fda0003f05270 */
[----:B------:R-:W-:-:S05]  /*2e00*/  @P0 IMAD.HI.U32 R6, R5, c[0x0][0x330], RZ ;  /* 0x0000cc0005060a27 */ /* 0x000fca00078e00ff */
[----:B------:R-:W-:Y:S02]  /*2e10*/  @P0 SHF.R.U32.HI R5, RZ, c[0x0][0x334], R6 ;  /* 0x0000cd00ff050a19 */ /* 0x000fe40000011606 */
.L_x_1030:
[----:B------:R-:W-:Y:S05]  /*2e20*/  BSYNC B0 ;  /* 0x0000000000007941 */ /* 0x000fea0003800000 */
.L_x_1028:
[----:B------:R-:W-:-:S05]  /*2e30*/  IMAD R5, R5, c[0x0][0x32c], R12 ;  /* 0x0000cb0005057a24 */ /* 0x000fca00078e020c */
[----:B------:R-:W-:Y:S02]  /*2e40*/  IADD3 R6, R5, c[0x0][0x32c], RZ ;  /* 0x0000cb0005067a10 */ /* 0x000fe40007ffe0ff */
[----:B------:R-:W-:Y:S02]  /*2e50*/  IMNMX R2, R2, R5, !PT ;  /* 0x0000000502027217 */ /* 0x000fe40007800200 */
[----:B------:R-:W-:Y:S02]  /*2e60*/  IMNMX R3, R3, R6, PT ;  /* 0x0000000603037217 */ /* 0x000fe40003800200 */
.L_x_1027:
[----:B------:R-:W1:Y:S02]  /*2e70*/  SHFL.IDX PT, R7, R8, 0x1, 0x1c1f ;  /* 0x003c1f0008077f89 */ /* 0x000e6400000e0000 */
[----:B-1----:R-:W-:Y:S01]  /*2e80*/  IMAD.IADD R6, R9, 0x1, R7 ;  /* 0x0000000109067824 */ /* 0x002fe200078e0207 */
[----:B------:R-:W-:-:S04]  /*2e90*/  IADD3 R5, R11, R7, RZ ;  /* 0x000000070b057210 */ /* 0x000fc80007ffe0ff */
        /* <DEDUP_REMOVED lines=15> */
.L_x_1033:
[----:B------:R-:W-:-:S04]  /*2f90*/  MOV R13, 0x1 ;  /* 0x00000001000d7802 */ /* 0x000fc80000000f00 */
[----:B------:R-:W-:-:S13]  /*2fa0*/  ISETP.NE.AND P0, PT, R13, c[0x0][0x32c], PT ;  /* 0x0000cb000d007a0c */ /* 0x000fda0003f05270 */
[----:B------:R-:W-:-:S05]  /*2fb0*/  @P0 IMAD.HI.U32 R13, R7, c[0x0][0x330], RZ ;  /* 0x0000cc00070d0a27 */ /* 0x000fca00078e00ff */
[----:B------:R-:W-:Y:S02]  /*2fc0*/  @P0 SHF.R.U32.HI R7, RZ, c[0x0][0x334], R13 ;  /* 0x0000cd00ff070a19 */ /* 0x000fe4000001160d */
.L_x_1034:
[----:B------:R-:W-:Y:S05]  /*2fd0*/  BSYNC B0 ;  /* 0x0000000000007941 */ /* 0x000fea0003800000 */
.L_x_1032:
[----:B------:R-:W-:-:S05]  /*2fe0*/  IMAD R7, R7, c[0x0][0x32c], R12 ;  /* 0x0000cb0007077a24 */ /* 0x000fca00078e020c */
[----:B------:R-:W-:Y:S02]  /*2ff0*/  IADD3 R13, R7, c[0x0][0x32c], RZ ;  /* 0x0000cb00070d7a10 */ /* 0x000fe40007ffe0ff */
[----:B------:R-:W-:Y:S02]  /*3000*/  IMNMX R5, R5, R7, !PT ;  /* 0x0000000705057217 */ /* 0x000fe40007800200 */
[----:B------:R-:W-:Y:S02]  /*3010*/  IMNMX R6, R6, R13, PT ;  /* 0x0000000d06067217 */ /* 0x000fe40003800200 */
.L_x_1031:
[C---:B------:R-:W-:Y:S01]  /*3020*/  ISETP.GE.AND P0, PT, R48.reuse, 0x2, PT ;  /* 0x000000023000780c */ /* 0x040fe20003f06270 */
        /* <DEDUP_REMOVED lines=11> */
[----:B------:R-:W-:Y:S02]  /*30e0*/  ISETP.GE.AND P5, PT, R48, 0x12, PT ;  /* 0x000000123000780c */ /* 0x000fe40003fa6270 */
[----:B------:R-:W-:Y:S02]  /*30f0*/  FSEL R25, R56, -INF , !P0 ;  /* 0xff80000038197808 */ /* 0x000fe40004000000 */
[----:B------:R-:W-:Y:S02]  /*3100*/  ISETP.GT.AND P0, PT, R2, 0x9, !P1 ;  /* 0x000000090200780c */ /* 0x000fe40004f04270 */
[----:B------:R-:W-:Y:S02]  /*3110*/  ISETP.GE.AND P4, PT, R48, 0x19, PT ;  /* 0x000000193000780c */ /* 0x000fe40003f86270 */
[----:B------:R-:W-:-:S02]  /*3120*/  ISETP.LT.OR P0, PT, R3, 0xa, P0 ;  /* 0x0000000a0300780c */ /* 0x000fc40000701670 */
[----:B------:R-:W-:Y:S02]  /*3130*/  ISETP.GE.AND P3, PT, R48, 0x1a, PT ;  /* 0x0000001a3000780c */ /* 0x000fe40003f66270 */
[----:B------:R-:W-:Y:S02]  /*3140*/  FSEL R26, R57, -INF , !P0 ;  /* 0xff800000391a7808 */ /* 0x000fe40004000000 */
[----:B------:R-:W-:Y:S02]  /*3150*/  ISETP.GT.AND P0, PT, R2, 0x10, !P6 ;  /* 0x000000100200780c */ /* 0x000fe40007704270 */
[----:B------:R-:W-:Y:S02]  /*3160*/  ISETP.GE.AND P2, PT, R48, 0x21, PT ;  /* 0x000000213000780c */ /* 0x000fe40003f46270 */
[----:B------:R-:W-:Y:S02]  /*3170*/  ISETP.LT.OR P0, PT, R3, 0x11, P0 ;  /* 0x000000110300780c */ /* 0x000fe40000701670 */
[----:B------:R-:W-:-:S02]  /*3180*/  P2R R15, PR, RZ, 0x2 ;  /* 0x00000002ff0f7803 */ /* 0x000fc40000000000 */
[----:B------:R-:W-:Y:S02]  /*3190*/  FSEL R27, R28, -INF , !P0 ;  /* 0xff8000001c1b7808 */ /* 0x000fe40004000000 */
        /* <DEDUP_REMOVED lines=29> */
[----:B-1----:R-:W-:-:S03]  /*3370*/  IMAD.IADD R2, R11, 0x1, R7 ;  /* 0x000000010b027824 */ /* 0x002fc600078e0207 */
[----:B------:R-:W-:Y:S01]  /*3380*/  ISETP.LT.OR P0, PT, R3, 0x2a, P0 ;  /* 0x0000002a0300780c */ /* 0x000fe20000701670 */
[----:B------:R-:W-:-:S03]  /*3390*/  IMAD.IADD R3, R9, 0x1, R7 ;  /* 0x0000000109037824 */ /* 0x000fc600078e0207 */
[----:B------:R-:W-:Y:S02]  /*33a0*/  FSEL R45, R33, -INF , !P0 ;  /* 0xff800000212d7808 */ /* 0x000fe40004000000 */
[----:B------:R-:W-:Y:S02]  /*33b0*/  ISETP.LE.AND P0, PT, R246, c[0x0][0x32c], PT ;  /* 0x0000cb00f6007a0c */ /* 0x000fe40003f03270 */
[----:B------:R-:W-:-:S11]  /*33c0*/  IMNMX R3, R3, R10, PT ;  /* 0x0000000a03037217 */ /* 0x000fd60003800200 */
        /* <DEDUP_REMOVED lines=14> */
.L_x_1037:
[----:B------:R-:W-:-:S04]  /*34b0*/  MOV R18, 0x1 ;  /* 0x0000000100127802 */ /* 0x000fc80000000f00 */
[----:B------:R-:W-:-:S13]  /*34c0*/  ISETP.NE.AND P0, PT, R18, c[0x0][0x32c], PT ;  /* 0x0000cb0012007a0c */ /* 0x000fda0003f05270 */
[----:B------:R-:W-:-:S05]  /*34d0*/  @P0 IMAD.HI.U32 R18, R7, c[0x0][0x330], RZ ;  /* 0x0000cc0007120a27 */ /* 0x000fca00078e00ff */
[----:B------:R-:W-:Y:S02]  /*34e0*/  @P0 SHF.R.U32.HI R7, RZ, c[0x0][0x334], R18 ;  /* 0x0000cd00ff070a19 */ /* 0x000fe40000011612 */
.L_x_1038:
[----:B------:R-:W-:Y:S05]  /*34f0*/  BSYNC B0 ;  /* 0x0000000000007941 */ /* 0x000fea0003800000 */
.L_x_1036:
[----:B------:R-:W-:-:S05]  /*3500*/  IMAD R7, R7, c[0x0][0x32c], R12 ;  /* 0x0000cb0007077a24 */ /* 0x000fca00078e020c */
[----:B------:R-:W-:Y:S02]  /*3510*/  IADD3 R18, R7, c[0x0][0x32c], RZ ;  /* 0x0000cb0007127a10 */ /* 0x000fe40007ffe0ff */
[----:B------:R-:W-:Y:S02]  /*3520*/  IMNMX R2, R2, R7, !PT ;  /* 0x0000000702027217 */ /* 0x000fe40007800200 */
[----:B------:R-:W-:Y:S02]  /*3530*/  IMNMX R3, R3, R18, PT ;  /* 0x0000001203037217 */ /* 0x000fe40003800200 */
.L_x_1035:
[----:B------:R-:W-:Y:S02]  /*3540*/  ISETP.NE.AND P0, PT, R16, RZ, PT ;  /* 0x000000ff1000720c */ /* 0x000fe40003f05270 */
[----:B------:R-:W-:Y:S02]  /*3550*/  P2R R7, PR, RZ, 0x40 ;  /* 0x00000040ff077803 */ /* 0x000fe40000000000 */
[----:B------:R-:W-:-:S04]  /*3560*/  ISETP.GT.AND P0, PT, R5, 0x8, !P0 ;  /* 0x000000080500780c */ /* 0x000fc80004704270 */
[----:B------:R-:W-:-:S04]  /*3570*/  ISETP.LT.OR P0, PT, R6, 0x9, P0 ;  /* 0x000000090600780c */ /* 0x000fc80000701670 */
[----:B------:R-:W-:Y:S02]  /*3580*/  FSEL R21, R58, -INF , !P0 ;  /* 0xff8000003a157808 */ /* 0x000fe40004000000 */
[----:B------:R-:W-:-:S04]  /*3590*/  ISETP.NE.AND P0, PT, R15, RZ, PT ;  /* 0x000000ff0f00720c */ /* 0x000fc80003f05270 */
[----:B------:R-:W-:-:S04]  /*35a0*/  ISETP.GT.AND P0, PT, R5, 0x9, !P0 ;  /* 0x000000090500780c */ /* 0x000fc80004704270 */
[----:B------:R-:W-:-:S04]  /*35b0*/  ISETP.LT.OR P0, PT, R6, 0xa, P0 ;  /* 0x0000000a0600780c */ /* 0x000fc80000701670 */
[----:B------:R-:W-:Y:S02]  /*35c0*/  FSEL R23, R59, -INF , !P0 ;  /* 0xff8000003b177808 */ /* 0x000fe40004000000 */
[----:B------:R-:W-:Y:S02]  /*35d0*/  ISETP.GT.AND P0, PT, R5, 0x10, !P6 ;  /* 0x000000100500780c */ /* 0x000fe40007704270 */
[----:B------:R-:W-:Y:S02]  /*35e0*/  ISETP.NE.AND P6, PT, R19, RZ, PT ;  /* 0x000000ff1300720c */ /* 0x000fe40003fc5270 */
        /* <DEDUP_REMOVED lines=18> */
[----:B------:R-:W-:-:S04]  /*3710*/  ISETP.GT.AND P0, PT, R5, 0x1, !P0 ;  /* 0x000000010500780c */ /* 0x000fc80004704270 */
[----:B------:R-:W-:-:S04]  /*3720*/  ISETP.LT.OR P0, PT, R6, 0x2, P0 ;  /* 0x000000020600780c */ /* 0x000fc80000701670 */
[----:B------:R-:W-:Y:S02]  /*3730*/  FSEL R20, R63, -INF , !P0 ;  /* 0xff8000003f147808 */ /* 0x000fe40004000000 */
[----:B------:R-:W-:-:S04]  /*3740*/  ISETP.GT.AND P0, PT, R5, RZ, !P6 ;  /* 0x000000ff0500720c */ /* 0x000fc80007704270 */
[----:B------:R-:W-:-:S04]  /*3750*/  ISETP.LT.OR P0, PT, R6, 0x1, P0 ;  /* 0x000000010600780c */ /* 0x000fc80000701670 */
[----:B------:R-:W-:Y:S02]  /*3760*/  FSEL R18, R62, -INF , !P0 ;  /* 0xff8000003e127808 */ /* 0x000fe40004000000 */
[----:B------:R-:W-:-:S04]  /*3770*/  ISETP.NE.AND P0, PT, R14, RZ, PT ;  /* 0x000000ff0e00720c */ /* 0x000fc80003f05270 */
[----:B------:R-:W-:-:S04]  /*3780*/  ISETP.GT.AND P0, PT, R5, 0x28, !P0 ;  /* 0x000000280500780c */ /* 0x000fc80004704270 */
[----:B------:R-:W-:-:S04]  /*3790*/  ISETP.LT.OR P0, PT, R6, 0x29, P0 ;  /* 0x000000290600780c */ /* 0x000fc80000701670 */
[----:B------:R-:W-:Y:S02]  /*37a0*/  FSEL R48, R34, -INF , !P0 ;  /* 0xff80000022307808 */ /* 0x000fe40004000000 */
[----:B------:R-:W-:-:S04]  /*37b0*/  ISETP.NE.AND P0, PT, R13, RZ, PT ;  /* 0x000000ff0d00720c */ /* 0x000fc80003f05270 */
[----:B------:R-:W-:Y:S02]  /*37c0*/  ISETP.GT.AND P0, PT, R5, 0x29, !P0 ;  /* 0x000000290500780c */ /* 0x000fe40004704270 */
[----:B------:R-:W1:Y:S02]  /*37d0*/  SHFL.IDX PT, R5, R8, 0x3, 0x1c1f ;  /* 0x007c1f0008057f89 */ /* 0x000e6400000e0000 */
[----:B------:R-:W-:-:S04]  /*37e0*/  ISETP.LT.OR P0, PT, R6, 0x2a, P0 ;  /* 0x0000002a0600780c */ /* 0x000fc80000701670 */
[----:B------:R-:W-:Y:S02]  /*37f0*/  FSEL R49, R35, -INF , !P0 ;  /* 0xff80000023317808 */ /* 0x000fe40004000000 */
[----:B------:R-:W-:Y:S02]  /*3800*/  ISETP.GT.AND P0, PT, R2, RZ, !P6 ;  /* 0x000000ff0200720c */ /* 0x000fe40007704270 */
[----:B------:R-:W-:Y:S02]  /*3810*/  ISETP.NE.AND P6, PT, R7, RZ, PT ;  /* 0x000000ff0700720c */ /* 0x000fe40003fc5270 */
        /* <DEDUP_REMOVED lines=58> */
.L_x_1041:
[----:B------:R-:W-:-:S04]  /*3bc0*/  MOV R6, 0x1 ;  /* 0x0000000100067802 */ /* 0x000fc80000000f00 */
[----:B------:R-:W-:-:S13]  /*3bd0*/  ISETP.NE.AND P0, PT, R6, c[0x0][0x32c], PT ;  /* 0x0000cb0006007a0c */ /* 0x000fda0003f05270 */
[----:B------:R-:W-:-:S05]  /*3be0*/  @P0 IMAD.HI.U32 R6, R5, c[0x0][0x330], RZ ;  /* 0x0000cc0005060a27 */ /* 0x000fca00078e00ff */
[----:B------:R-:W-:Y:S02]  /*3bf0*/  @P0 SHF.R.U32.HI R5, RZ, c[0x0][0x334], R6 ;  /* 0x0000cd00ff050a19 */ /* 0x000fe40000011606 */
.L_x_1042:
[----:B------:R-:W-:Y:S05]  /*3c00*/  BSYNC B0 ;  /* 0x0000000000007941 */ /* 0x000fea0003800000 */
.L_x_1040:
[----:B------:R-:W-:-:S05]  /*3c10*/  IMAD R5, R5, c[0x0][0x32c], R12 ;  /* 0x0000cb0005057a24 */ /* 0x000fca00078e020c */
[----:B------:R-:W-:Y:S02]  /*3c20*/  IADD3 R6, R5, c[0x0][0x32c], RZ ;  /* 0x0000cb0005067a10 */ /* 0x000fe40007ffe0ff */
[----:B------:R-:W-:Y:S02]  /*3c30*/  IMNMX R2, R2, R5, !PT ;  /* 0x0000000502027217 */ /* 0x000fe40007800200 */
[----:B------:R-:W-:Y:S02]  /*3c40*/  IMNMX R3, R3, R6, PT ;  /* 0x0000000603037217 */ /* 0x000fe40003800200 */
.L_x_1039:
[----:B------:R-:W-:Y:S01]  /*3c50*/  ISETP.NE.AND P0, PT, R16, RZ, PT ;  /* 0x000000ff1000720c */ /* 0x000fe20003f05270 */
        /* <DEDUP_REMOVED lines=21> */
[----:B------:R-:W-:Y:S02]  /*3db0*/  ISETP.GT.AND P0, PT, R2, 0x10, !P6 ;  /* 0x000000100200780c */ /* 0x000fe40007704270 */
[----:B------:R-:W-:Y:S01]  /*3dc0*/  FMNMX.FTZ R134, R39, R134, !PT ;  /* 0x0000008627867209 */ /* 0x000fe20007810000 */
[----:B------:R-:W-:Y:S01]  /*3dd0*/  LDSM.16.MT88.4 R88, [R209+0x1c80] ;  /* 0x001c8000d158783b */ /* 0x000fe20000004200 */
[----:B------:R-:W-:-:S02]  /*3de0*/  ISETP.LT.OR P0, PT, R3, 0x11, P0 ;  /* 0x000000110300780c */ /* 0x000fc40000701670 */
[----:B------:R-:W-:Y:S01]  /*3df0*/  FMNMX.FTZ R134, R42, R134, !PT ;  /* 0x000000862a867209 */ /* 0x000fe20007810000 */
[----:B------:R-:W-:Y:S01]  /*3e00*/  LDSM.16.MT88.4 R136, [R209+0x2880] ;  /* 0x00288000d188783b */ /* 0x000fe20000004200 */
[----:B------:R-:W-:Y:S02]  /*3e10*/  FSEL R75, R86, -INF , !P0 ;  /* 0xff800000564b7808 */ /* 0x000fe40004000000 */
[----:B------:R-:W-:Y:S01]  /*3e20*/  ISETP.GT.AND P0, PT, R2, 0x11, !P5 ;  /* 0x000000110200780c */ /* 0x000fe20006f04270 */
[----:B------:R-:W-:Y:S01]  /*3e30*/  LDSM.16.MT88.4 R144, [R210+0x2880] ;  /* 0x00288000d290783b */ /* 0x000fe20000004200 */
[----:B------:R-:W-:Y:S02]  /*3e40*/  ISETP.NE.AND P5, PT, R14, RZ, PT ;  /* 0x000000ff0e00720c */ /* 0x000fe40003fa5270 */
[----:B------:R-:W-:Y:S01]  /*3e50*/  ISETP.LT.OR P0, PT, R3, 0x12, P0 ;  /* 0x000000120300780c */ /* 0x000fe20000701670 */
[----:B------:R-:W-:Y:S01]  /*3e60*/  LDSM.16.MT88.4 R172, [R210+0x3480] ;  /* 0x00348000d2ac783b */ /* 0x000fe20000004200 */
[----:B------:R-:W-:-:S02]  /*3e70*/  FMNMX.FTZ R134, R43, R134, !PT ;  /* 0x000000862b867209 */ /* 0x000fc40007810000 */
[----:B------:R-:W-:Y:S01]  /*3e80*/  FSEL R121, R87, -INF , !P0 ;  /* 0xff80000057797808 */ /* 0x000fe20004000000 */
[----:B------:R-:W-:Y:S01]  /*3e90*/  LDSM.16.MT88.4 R180, [R209+0x3880] ;  /* 0x00388000d1b4783b */ /* 0x000fe20000004200 */
[----:B------:R-:W-:Y:S02]  /*3ea0*/  ISETP.GT.AND P0, PT, R2, 0x18, !P4 ;  /* 0x000000180200780c */ /* 0x000fe40006704270 */
[----:B------:R-:W-:Y:S01]  /*3eb0*/  ISETP.NE.AND P4, PT, R19, RZ, PT ;  /* 0x000000ff1300720c */ /* 0x000fe20003f85270 */
[----:B------:R-:W-:Y:S01]  /*3ec0*/  LDSM.16.MT88.4 R104, [R209+0x2080] ;  /* 0x00208000d168783b */ /* 0x000fe20000004200 */
[----:B------:R-:W-:Y:S02]  /*3ed0*/  ISETP.LT.OR P0, PT, R3, 0x19, P0 ;  /* 0x000000190300780c */ /* 0x000fe40000701670 */
[----:B------:R-:W-:Y:S01]  /*3ee0*/  FMNMX.FTZ R134, R44, R134, !PT ;  /* 0x000000862c867209 */ /* 0x000fe20007810000 */
[----:B------:R-:W-:Y:S01]  /*3ef0*/  LDSM.16.MT88.4 R160, [R210+0x2080] ;  /* 0x00208000d2a0783b */ /* 0x000fe20000004200 */
[----:B------:R-:W-:-:S02]  /*3f00*/  FSEL R123, R82, -INF , !P0 ;  /* 0xff800000527b7808 */ /* 0x000fc40004000000 */
[C---:B------:R-:W-:Y:S01]  /*3f10*/  ISETP.GT.AND P0, PT, R2.reuse, 0x19, !P3 ;  /* 0x000000190200780c */ /* 0x040fe20005f04270 */
[----:B------:R-:W-:Y:S01]  /*3f20*/  LDSM.16.MT88.4 R168, [R209+0x2c80] ;  /* 0x002c8000d1a8783b */ /* 0x000fe20000004200 */
[----:B------:R-:W-:Y:S02]  /*3f30*/  ISETP.NE.AND P3, PT, R17, RZ, PT ;  /* 0x000000ff1100720c */ /* 0x000fe40003f65270 */
[----:B------:R-:W-:Y:S01]  /*3f40*/  ISETP.LT.OR P0, PT, R3, 0x1a, P0 ;  /* 0x0000001a0300780c */ /* 0x000fe20000701670 */
[----:B------:R-:W-:Y:S01]  /*3f50*/  LDSM.16.MT88.4 R176, [R210+0x2c80] ;  /* 0x002c8000d2b0783b */ /* 0x000fe20000004200 */
[----:B------:R-:W-:Y:S02]  /*3f60*/  ISETP.NE.AND P6, PT, R13, RZ, PT ;  /* 0x000000ff0d00720c */ /* 0x000fe40003fc5270 */
[----:B------:R-:W-:Y:S01]  /*3f70*/  FSEL R130, R83, -INF , !P0 ;  /* 0xff80000053827808 */ /* 0x000fe20004000000 */
[----:B------:R-:W-:Y:S01]  /*3f80*/  LDSM.16.MT88.4 R184, [R210+0x3880] ;  /* 0x00388000d2b8783b */ /* 0x000fe20000004200 */
[----:B------:R-:W-:-:S02]  /*3f90*/  ISETP.GT.AND P0, PT, R2, 0x20, !P2 ;  /* 0x000000200200780c */ /* 0x000fc40005704270 */
[----:B------:R-:W-:Y:S02]  /*3fa0*/  FMNMX.FTZ R134, R45, R134, !PT ;  /* 0x000000862d867209 */ /* 0x000fe40007810000 */
[----:B------:R-:W-:Y:S02]  /*3fb0*/  ISETP.LT.OR P0, PT, R3, 0x21, P0 ;  /* 0x000000210300780c */ /* 0x000fe40000701670 */
[----:B------:R-:W-:Y:S02]  /*3fc0*/  FMNMX.FTZ R132, R50, R51, !PT ;  /* 0x0000003332847209 */ /* 0x000fe40007810000 */
[----:B------:R-:W-:Y:S02]  /*3fd0*/  FSEL R188, R78, -INF , !P0 ;  /* 0xff8000004ebc7808 */ /* 0x000fe40004000000 */
[----:B------:R-:W-:Y:S02]  /*3fe0*/  ISETP.GT.AND P0, PT, R2, 0x21, !P1 ;  /* 0x000000210200780c */ /* 0x000fe40004f04270 */
[----:B------:R-:W-:-:S02]  /*3ff0*/  FMNMX.FTZ R132, R68, R132, !PT ;  /* 0x0000008444847209 */ /* 0x000fc40007810000 */
[----:B------:R-:W-:Y:S02]  /*4000*/  ISETP.LT.OR P0, PT, R3, 0x22, P0 ;  /* 0x000000220300780c */ /* 0x000fe40000701670 */
[----:B------:R-:W-:Y:S02]  /*4010*/  FMNMX.FTZ R132, R72, R132, !PT ;  /* 0x0000008448847209 */ /* 0x000fe40007810000 */
[----:B------:R-:W-:Y:S02]  /*4020*/  FSEL R189, R79, -INF , !P0 ;  /* 0xff8000004fbd7808 */ /* 0x000fe40004000000 */
[----:B------:R-:W-:Y:S01]  /*4030*/  ISETP.GT.AND P0, PT, R2, 0x1, !P3 ;  /* 0x000000010200780c */ /* 0x000fe20005f04270 */
[----:B------:R-:W-:Y:S01]  /*4040*/  LDSM.16.MT88.4 R76, [R209+0x3080] ;  /* 0x00308000d14c783b */ /* 0x000fe20000004200 */
[----:B------:R-:W-:Y:S02]  /*4050*/  FMNMX.FTZ R133, R18, R20, !PT ;  /* 0x0000001412857209 */ /* 0x000fe40007810000 */
[----:B------:R-:W-:-:S02]  /*4060*/  ISETP.LT.OR P0, PT, R3, 0x2, P0 ;  /* 0x000000020300780c */ /* 0x000fc40000701670 */
[----:B------:R-:W-:Y:S02]  /*4070*/  FMNMX.FTZ R132, R120, R132, !PT ;  /* 0x0000008478847209 */ /* 0x000fe40007810000 */
[----:B------:R-:W-:Y:S02]  /*4080*/  FSEL R15, R95, -INF , !P0 ;  /* 0xff8000005f0f7808 */ /* 0x000fe40004000000 */
[----:B------:R-:W-:Y:S02]  /*4090*/  ISETP.GT.AND P0, PT, R2, RZ, !P4 ;  /* 0x000000ff0200720c */ /* 0x000fe40006704270 */
[----:B------:R-:W-:Y:S02]  /*40a0*/  FMNMX.FTZ R133, R21, R133, !PT ;  /* 0x0000008515857209 */ /* 0x000fe40007810000 */
[----:B------:R-:W-:Y:S02]  /*40b0*/  ISETP.LT.OR P0, PT, R3, 0x1, P0 ;  /* 0x000000010300780c */ /* 0x000fe40000701670 */
[----:B------:R-:W-:-:S02]  /*40c0*/  FMNMX.FTZ R132, R122, R132, !PT ;  /* 0x000000847a847209 */ /* 0x000fc40007810000 */
[----:B------:R-:W-:Y:S02]  /*40d0*/  FSEL R14, R94, -INF , !P0 ;  /* 0xff8000005e0e7808 */ /* 0x000fe40004000000 */
[----:B------:R-:W-:Y:S01]  /*40e0*/  ISETP.GT.AND P0, PT, R2, 0x28, !P5 ;  /* 0x000000280200780c */ /* 0x000fe20006f04270 */
[----:B------:R-:W-:Y:S01]  /*40f0*/  LDSM.16.MT88.4 R92, [R210+0x1c80] ;  /* 0x001c8000d25c783b */ /* 0x000fe20000004200 */
[----:B------:R-:W-:Y:S02]  /*4100*/  FMNMX.FTZ R133, R23, R133, !PT ;  /* 0x0000008517857209 */ /* 0x000fe40007810000 */
[----:B------:R-:W-:Y:S02]  /*4110*/  ISETP.LT.OR P0, PT, R3, 0x29, P0 ;  /* 0x000000290300780c */ /* 0x000fe40000701670 */
[----:B------:R-:W-:Y:S02]  /*4120*/  FMNMX.FTZ R132, R131, R132, !PT ;  /* 0x0000008483847209 */ /* 0x000fe40007810000 */
[----:B------:R-:W-:-:S02]  /*4130*/  FSEL R191, R66, -INF , !P0 ;  /* 0xff80000042bf7808 */ /* 0x000fc40004000000 */
[----:B------:R-:W-:Y:S02]  /*4140*/  ISETP.GT.AND P0, PT, R2, 0x29, !P6 ;  /* 0x000000290200780c */ /* 0x000fe40007704270 */
[----:B------:R-:W1:Y:S01]  /*4150*/  SHFL.BFLY PT, R2, R134, 0x2, 0x1f ;  /* 0x0c401f0086027f89 */ /* 0x000e6200000e0000 */
        /* <DEDUP_REMOVED lines=13> */
[----:B-1----:R-:W-:Y:S02]  /*4230*/  FMNMX.FTZ R134, R134, R2, !PT ;  /* 0x0000000286867209 */ /* 0x002fe40007810000 */
[----:B------:R-:W-:Y:S02]  /*4240*/  FMNMX.FTZ R133, R48, R133, !PT ;  /* 0x0000008530857209 */ /* 0x000fe40007810000 */
[----:B------:R-:W-:Y:S01]  /*4250*/  FSEL R190, R67, -INF , !P0 ;  /* 0xff80000043be7808 */ /* 0x000fe20004000000 */
[----:B------:R-:W1:Y:S01]  /*4260*/  SHFL.BFLY PT, R2, R134, 0x1, 0x1f ;  /* 0x0c201f0086027f89 */ /* 0x000e6200000e0000 */
[----:B------:R-:W-:Y:S02]  /*4270*/  FMNMX.FTZ R133, R49, R133, !PT ;  /* 0x0000008531857209 */ /* 0x000fe40007810000 */
[----:B------:R-:W-:-:S02]  /*4280*/  ISETP.NE.AND P6, PT, R247, 0x1, PT ;  /* 0x00000001f700780c */ /* 0x000fc40003fc5270 */
[----:B------:R-:W-:Y:S02]  /*4290*/  IADD3 R207, R207, -0x2, RZ ;  /* 0xfffffffecfcf7810 */ /* 0x000fe40007ffe0ff */
        /* <DEDUP_REMOVED lines=8> */
[----:B------:R-:W-:Y:S02]  /*4320*/  FMNMX.FTZ R5, R14, R15, !PT ;  /* 0x0000000f0e057209 */ /* 0x000fe40007810000 */
[----:B-1----:R-:W-:Y:S01]  /*4330*/  FMNMX.FTZ R133, R133, R2, !PT ;  /* 0x0000000285857209 */ /* 0x002fe20007810000 */
[----:B------:R-:W-:Y:S01]  /*4340*/  FMUL.FTZ R13, R132, c[0x0][0x2d0] ;  /* 0x0000b400840d7a20 */ /* 0x000fe20000410000 */
        /* <DEDUP_REMOVED lines=13> */
[----:B------:R-:W-:Y:S02]  /*4420*/  FSEL R2, R2, RZ, P0 ;  /* 0x000000ff02027208 */ /* 0x000fe40000000000 */
[----:B------:R-:W-:Y:S02]  /*4430*/  FMNMX.FTZ R128, R190, R128, !PT ;  /* 0x00000080be807209 */ /* 0x000fe40007810000 */
[----:B------:R-:W-:Y:S01]  /*4440*/  FSETP.NEU.FTZ.AND P0, PT, R132, -INF , PT ;  /* 0xff8000008400780b */ /* 0x000fe20003f1d000 */
[--C-:B------:R-:W-:Y:S02]  /*4450*/  FFMA.FTZ R0, R18, c[0x0][0x2d0], -R2.reuse ;  /* 0x0000b40012007a23 */ /* 0x100fe40000010802 */
[----:B------:R-:W1:Y:S01]  /*4460*/  SHFL.BFLY PT, R5, R128, 0x2, 0x1f ;  /* 0x0c401f0080057f89 */ /* 0x000e6200000e0000 */
[----:B------:R-:W-:Y:S01]  /*4470*/  FSEL R13, R13, RZ, P0 ;  /* 0x000000ff0d0d7208 */ /* 0x000fe20000000000 */
        /* <DEDUP_REMOVED lines=10> */
[C---:B------:R-:W-:Y:S01]  /*4520*/  FSETP.NEU.FTZ.AND P0, PT, R128.reuse, -INF , PT ;  /* 0xff8000008000780b */ /* 0x040fe20003f1d000 */
[----:B--2---:R-:W-:Y:S02]  /*4530*/  FFMA.FTZ R0, R23, c[0x0][0x2d0], -R2 ;  /* 0x0000b40017007a23 */ /* 0x004fe40000010802 */
[----:B------:R1:W-:Y:S01]  /*4540*/  MUFU.EX2 R232, R5 ;  /* 0x0000000500e87308 */ /* 0x0003e20000000800 */
[----:B------:R-:W-:-:S05]  /*4550*/  FMUL.FTZ R12, R128, c[0x0][0x2d0] ;  /* 0x0000b400800c7a20 */ /* 0x000fca0000410000 */
[----:B------:R-:W-:Y:S02]  /*4560*/  FSEL R12, R12, RZ, P0 ;  /* 0x000000ff0c0c7208 */ /* 0x000fe40000000000 */
        /* <DEDUP_REMOVED lines=18> */
[----:B--2---:R-:W-:-:S04]  /*4690*/  FFMA.FTZ R0, R39, c[0x0][0x2d0], -R3 ;  /* 0x0000b40027007a23 */ /* 0x004fc80000010803 */
[----:B------:R1:W2:Y:S03]  /*46a0*/  MUFU.EX2 R243, R0 ;  /* 0x0000000000f37308 */ /* 0x0002a60000000800 */
[C---:B------:R-:W-:Y:S08]  /*46b0*/  HMMA.16816.F32 R32, R8.reuse, R108, RZ ;  /* 0x0000006c0820723c */ /* 0x040ff000000018ff */
[----:B------:R-:W-:Y:S01]  /*46c0*/  HMMA.16816.F32 R28, R8, R156, RZ ;  /* 0x0000009c081c723c */ /* 0x000fe200000018ff */
[----:B-1----:R-:W-:Y:S01]  /*46d0*/  FFMA.FTZ R0, R36, c[0x0][0x2d0], -R2 ;  /* 0x0000b40024007a23 */ /* 0x002fe20000010802 */
[----:B--2---:R-:W-:-:S06]  /*46e0*/  F2FP.PACK_AB R6, R243, R242 ;  /* 0x000000f2f306723e */ /* 0x004fcc00000000ff */
[C---:B------:R-:W-:Y:S01]  /*46f0*/  HMMA.16816.F32 R24, R8.reuse, R60, RZ ;  /* 0x0000003c0818723c */ /* 0x040fe200000018ff */
[----:B------:R1:W-:Y:S07]  /*4700*/  MUFU.EX2 R225, R0 ;  /* 0x0000000000e17308 */ /* 0x0003ee0000000800 */
[C---:B------:R-:W-:Y:S08]  /*4710*/  HMMA.16816.F32 R20, R8.reuse, R76, RZ ;  /* 0x0000004c0814723c */ /* 0x040ff000000018ff */
[----:B------:R-:W-:Y:S01]  /*4720*/  HMMA.16816.F32 R84, R8, R56, RZ ;  /* 0x000000380854723c */ /* 0x000fe200000018ff */
[----:B-1----:R-:W-:-:S04]  /*4730*/  FFMA.FTZ R0, R38, c[0x0][0x2d0], -R2 ;  /* 0x0000b40026007a23 */ /* 0x002fc80000010802 */
        /* <DEDUP_REMOVED lines=11> */
[----:B------:R-:W-:Y:S01]  /*47f0*/  HMMA.16816.F32 R8, R8, R58, RZ ;  /* 0x0000003a0808723c */ /* 0x000fe200000018ff */
[----:B-1----:R-:W-:Y:S01]  /*4800*/  FFMA.FTZ R0, R42, c[0x0][0x2d0], -R3 ;  /* 0x0000b4002a007a23 */ /* 0x002fe20000010803 */
[----:B--2---:R-:W-:-:S03]  /*4810*/  F2FP.PACK_AB R7, R241, R237 ;  /* 0x000000edf107723e */ /* 0x004fc600000000ff */
[----:B------:R1:W-:Y:S04]  /*4820*/  MUFU.EX2 R236, R0 ;  /* 0x0000000000ec7308 */ /* 0x0003e80000000800 */
        /* <DEDUP_REMOVED lines=58> */
[----:B------:R-:W-:Y:S01]  /*4bd0*/  HMMA.16816.F32 R96, R96, R186, R8 ;  /* 0x000000ba6060723c */ /* 0x000fe20000001808 */
        /* <DEDUP_REMOVED lines=118> */
[----:B------:R-:W-:Y:S02]  /*5340*/  STL [R1], R4 ;  /* 0x0000000401007387 */ /* 0x000fe40000100800 */
        /* <DEDUP_REMOVED lines=24> */
.L_x_1044:
[----:B------:R-:W-:-:S04]  /*54d0*/  MOV R3, 0x1 ;  /* 0x0000000100037802 */ /* 0x000fc80000000f00 */
[----:B------:R-:W-:-:S13]  /*54e0*/  ISETP.NE.AND P0, PT, R3, c[0x0][0x32c], PT ;  /* 0x0000cb0003007a0c */ /* 0x000fda0003f05270 */
[----:B------:R-:W-:-:S05]  /*54f0*/  @P0 IMAD.HI.U32 R3, R0, c[0x0][0x330], RZ ;  /* 0x0000cc0000030a27 */ /* 0x000fca00078e00ff */
[----:B------:R-:W-:Y:S02]  /*5500*/  @P0 SHF.R.U32.HI R0, RZ, c[0x0][0x334], R3 ;  /* 0x0000cd00ff000a19 */ /* 0x000fe40000011603 */
.L_x_1045:
[----:B------:R-:W-:-:S05]  /*5510*/  MOV R3, c[0x0][0x32c] ;  /* 0x0000cb0000037a02 */ /* 0x000fca0000000f00 */
[----:B------:R-:W-:-:S05]  /*5520*/  IMAD R0, R0, R3, c[0x0][0x32c] ;  /* 0x0000cb0000007624 */ /* 0x000fca00078e0203 */
[----:B------:R-:W-:-:S05]  /*5530*/  IMNMX R2, R2, R0, PT ;  /* 0x0000000002027217 */ /* 0x000fca0003800200 */
.L_x_1043:
[----:B--2---:R-:W-:-:S05]  /*5540*/  IMAD.HI R2, R2, 0x2aaaaaab, RZ ;  /* 0x2aaaaaab02027827 */ /* 0x004fca00078e02ff */
[----:B------:R-:W-:-:S04]  /*5550*/  SHF.R.U32.HI R0, RZ, 0x1f, R2 ;  /* 0x0000001fff007819 */ /* 0x000fc80000011602 */
        /* <DEDUP_REMOVED lines=29> */
.L_x_1067:
        /* <DEDUP_REMOVED lines=20> */
[----:B------:R-:W-:Y:S01]  /*5870*/  ISETP.GE.AND P1, PT, R226, c[0x0][0x1d4], PT ;  /* 0x00007500e2007a0c */ /* 0x000fe20003f26270 */
[----:B------:R-:W-:Y:S01]  /*5880*/  IMAD R0, R0, c[0x0][0x208], RZ ;  /* 0x0000820000007a24 */ /* 0x000fe200078e02ff */
[----:B------:R-:W-:Y:S01]  /*5890*/  IADD3 R13, R226, 0x20, RZ ;  /* 0x00000020e20d7810 */ /* 0x000fe20007ffe0ff */
        /* <DEDUP_REMOVED lines=31> */
.L_x_1115:
        /* <DEDUP_REMOVED lines=18> */
.L_x_1048:
[----:B------:R-:W-:Y:S05]  /*5bb0*/  BSYNC B0 ;  /* 0x0000000000007941 */ /* 0x000fea0003800000 */
.L_x_1047:
        /* <DEDUP_REMOVED lines=11> */
[----:B------:R-:W-:Y:S06]  /*5c70*/  LDSM.16.M88.4 R196, [R208+0x5080] ;  /* 0x00508000d0c4783b */ /* 0x000fec0000000200 */
        /* <DEDUP_REMOVED lines=25> */
[----:B------:R-:W2:Y:S07]  /*5e10*/  LDSM.16.M88.4 R164, [R218] ;  /* 0x00000000daa4783b */ /* 0x000eae0000000200 */
[-C--:B-1----:R-:W-:Y:S01]  /*5e20*/  HMMA.16816.F32 R4, R184, R188.reuse, R4 ;  /* 0x000000bcb804723c */ /* 0x082fe20000001804 */
[----:B------:R-:W-:Y:S07]  /*5e30*/  LDSM.16.M88.4 R180, [R211+0xb080] ;  /* 0x00b08000d3b4783b */ /* 0x000fee0000000200 */
        /* <DEDUP_REMOVED lines=8> */
[----:B------:R-:W1:Y:S07]  /*5ec0*/  LDSM.16.M88.4 R160, [R211+0xa080] ;  /* 0x00a08000d3a0783b */ /* 0x000e6e0000000200 */
[-C--:B------:R-:W-:Y:S08]  /*5ed0*/  HMMA.16816.F32 R36, R184, R196.reuse, R36 ;  /* 0x000000c4b824723c */ /* 0x080ff00000001824 */
[C---:B------:R-:W-:Y:S08]  /*5ee0*/  HMMA.16816.F32 R40, R192.reuse, R196, R40 ;  /* 0x000000c4c028723c */ /* 0x040ff00000001828 */
[-C--:B------:R-:W-:Y:S01]  /*5ef0*/  HMMA.16816.F32 R44, R192, R198.reuse, R44 ;  /* 0x000000c6c02c723c */ /* 0x080fe2000000182c */
[----:B------:R-:W-:Y:S07]  /*5f00*/  LDSM.16.M88.4 R192, [R216] ;  /* 0x00000000d8c0783b */ /* 0x000fee0000000200 */
[----:B------:R-:W-:Y:S01]  /*5f10*/  HMMA.16816.F32 R48, R184, R198, R48 ;  /* 0x000000c6b830723c */ /* 0x000fe20000001830 */
[----:B------:R-:W3:Y:S07]  /*5f20*/  LDSM.16.M88.4 R184, [R208+0x5880] ;  /* 0x00588000d0b8783b */ /* 0x000eee0000000200 */
[-C--:B-----5:R-:W-:Y:S01]  /*5f30*/  HMMA.16816.F32 R4, R168, R200.reuse, R4 ;  /* 0x000000c8a804723c */ /* 0x0a0fe20000001804 */
[----:B------:R-:W-:Y:S07]  /*5f40*/  LDSM.16.M88.4 R196, [R212+0xb080] ;  /* 0x00b08000d4c4783b */ /* 0x000fee0000000200 */
[C---:B------:R-:W-:Y:S08]  /*5f50*/  HMMA.16816.F32 R8, R204.reuse, R200, R8 ;  /* 0x000000c8cc08723c */ /* 0x040ff00000001808 */
[-C--:B------:R-:W-:Y:S03]  /*5f60*/  HMMA.16816.F32 R12, R204, R202.reuse, R12 ;  /* 0x000000cacc0c723c */ /* 0x080fe6000000180c */
[----:B--2---:R-:W-:Y:S05]  /*5f70*/  ISETP.GT.AND P0, PT, R225, R0, PT ;  /* 0x00000000e100720c */ /* 0x004fea0003f04270 */
[C---:B------:R-:W-:Y:S01]  /*5f80*/  HMMA.16816.F32 R16, R168.reuse, R202, R16 ;  /* 0x000000caa810723c */ /* 0x040fe20000001810 */
[----:B------:R-:W-:Y:S07]  /*5f90*/  LDSM.16.M88.4 R200, [R215] ;  /* 0x00000000d7c8783b */ /* 0x000fee0000000200 */
        /* <DEDUP_REMOVED lines=8> */
[----:B------:R-:W-:Y:S01]  /*6020*/  HMMA.16816.F32 R48, R168, R174, R48 ;  /* 0x000000aea830723c */ /* 0x000fe20000001830 */
[----:B------:R-:W4:Y:S01]  /*6030*/  LDSM.16.M88.4 R168, [R214] ;  /* 0x00000000d6a8783b */ /* 0x000f220000000200 */
        /* <DEDUP_REMOVED lines=25> */
[----:B------:R-:W-:Y:S01]  /*61d0*/  HMMA.16816.F32 R48, R164, R170, R48 ;  /* 0x000000aaa430723c */ /* 0x000fe20000001830 */
[----:B------:R-:W-:-:S07]  /*61e0*/  @!P0 BRA `(.L_x_1050) ;  /* 0x0000043000008947 */ /* 0x000fce0003800000 */
[C---:B------:R-:W-:Y:S01]  /*61f0*/  IADD3 R137, R226.reuse, 0x20, RZ ;  /* 0x00000020e2897810 */ /* 0x040fe20007ffe0ff */
[----:B------:R-:W2:Y:S01]  /*6200*/  LDL R2, [R1+0x20] ;  /* 0x0000200001027983 */ /* 0x000ea20000100800 */
[----:B------:R-:W-:Y:S01]  /*6210*/  ISETP.GE.AND P5, PT, R226, c[0x0][0x1d4], PT ;  /* 0x00007500e2007a0c */ /* 0x000fe20003fa6270 */
[----:B------:R-:W-:Y:S01]  /*6220*/  IMAD.MOV.U32 R3, RZ, RZ, c[0x0][0x2b8] ;  /* 0x0000ae00ff037624 */ /* 0x000fe200078e00ff */
[----:B------:R-:W-:Y:S01]  /*6230*/  ISETP.GE.AND P4, PT, R137, c[0x0][0x1d4], PT ;  /* 0x0000750089007a0c */ /* 0x000fe20003f86270 */
[----:B------:R-:W3:Y:S01]  /*6240*/  LDL R0, [R1+0x14] ;  /* 0x0000140001007983 */ /* 0x000ee20000100800 */
[----:B------:R-:W-:Y:S02]  /*6250*/  IMAD.MOV.U32 R222, RZ, RZ, RZ ;  /* 0x000000ffffde7224 */ /* 0x000fe400078e00ff */
[----:B------:R-:W-:Y:S01]  /*6260*/  ISETP.NE.AND P2, PT, R3, 0x1, PT ;  /* 0x000000010300780c */ /* 0x000fe20003f45270 */
[----:B------:R-:W1:Y:S02]  /*6270*/  S2R R134, SR_TID.X ;  /* 0x0000000000867919 */ /* 0x000e640000002100 */
[----:B-1----:R-:W-:Y:S04]  /*6280*/  SHF.R.S32.HI R130, RZ, 0x1f, R134 ;  /* 0x0000001fff827819 */ /* 0x002fe80000011486 */
[----:B------:R-:W-:Y:S01]  /*6290*/  LEA.HI R130, R130, R134, RZ, 0x2 ;  /* 0x0000008682827211 */ /* 0x000fe200078f10ff */
[----:B------:R-:W-:Y:S03]  /*62a0*/  IMAD.SHL.U32 R134, R226, 0x2, RZ ;  /* 0x00000002e2867824 */ /* 0x000fe600078e00ff */
[----:B------:R-:W-:Y:S04]  /*62b0*/  SHF.R.S32.HI R130, RZ, 0x2, R130 ;  /* 0x00000002ff827819 */ /* 0x000fe80000011482 */
[----:B------:R-:W-:Y:S01]  /*62c0*/  IADD3 R130, -R130, 0x30, RZ ;  /* 0x0000003082827810 */ /* 0x000fe20007ffe1ff */
        /* <DEDUP_REMOVED lines=29> */
[-C--:B-1----:R-:W-:Y:S05]  /*64a0*/  @P1 IADD3 R166, P0, R0, R134.reuse, RZ ;  /* 0x0000008600a61210 */ /* 0x082fea0007f1e0ff */
        /* <DEDUP_REMOVED lines=23> */
.L_x_1050:
[----:B-1----:R-:W-:Y:S01]  /*6620*/  MOV R165, 0x1 ;  /* 0x0000000100a57802 */ /* 0x002fe20000000f00 */
[----:B------:R-:W2:Y:S01]  /*6630*/  LDL R2, [R1+0x18] ;  /* 0x0000180001027983 */ /* 0x000ea20000100800 */
[----:B------:R-:W-:Y:S02]  /*6640*/  IMAD.MOV.U32 R0, RZ, RZ, c[0x0][0x2c4] ;  /* 0x0000b100ff007624 */ /* 0x000fe400078e00ff */
[----:B------:R-:W-:Y:S01]  /*6650*/  ISETP.LE.AND P1, PT, R165, c[0x0][0x32c], PT ;  /* 0x0000cb00a5007a0c */ /* 0x000fe20003f23270 */
[----:B------:R-:W-:Y:S01]  /*6660*/  IMAD R3, R225, -0x30, RZ ;  /* 0xffffffd0e1037824 */ /* 0x000fe200078e02ff */
[----:B------:R-:W0:Y:S01]  /*6670*/  LDGDEPBAR ;  /* 0x00000000000079af */ /* 0x000e220000000000 */
[----:B------:R-:W-:Y:S01]  /*6680*/  ISETP.NE.AND P0, PT, R0, 0x1, PT ;  /* 0x000000010000780c */ /* 0x000fe20003f05270 */
[----:B------:R-:W-:Y:S02]  /*6690*/  IMAD.MOV.U32 R164, RZ, RZ, c[0x0][0x2ac] ;  /* 0x0000ab00ffa47624 */ /* 0x000fe400078e00ff */
[----:B------:R-:W-:Y:S05]  /*66a0*/  IADD3 R139, -R250, 0x1, R3 ;  /* 0x00000001fa8b7810 */ /* 0x000fea0007ffe103 */
[----:B------:R-:W-:Y:S05]  /*66b0*/  IMAD R139, R164, c[0x0][0x1d0], R139 ;  /* 0x00007400a48b7a24 */ /* 0x000fea00078e028b */
[----:B------:R-:W-:Y:S04]  /*66c0*/  IADD3 R139, R139, -c[0x0][0x168], RZ ;  /* 0x80005a008b8b7a10 */ /* 0x000fe80007ffe0ff */
[C---:B------:R-:W-:Y:S02]  /*66d0*/  IADD3 R138, R139.reuse, c[0x0][0x328], RZ ;  /* 0x0000ca008b8a7a10 */ /* 0x040fe40007ffe0ff */
[----:B------:R-:W-:Y:S01]  /*66e0*/  IADD3 R139, R139, UR4, RZ ;  /* 0x000000048b8b7c10 */ /* 0x000fe2000fffe0ff */
[----:B--2---:R-:W-:Y:S04]  /*66f0*/  @P0 IMAD.HI.U32 R0, R2, c[0x0][0x2c8], RZ ;  /* 0x0000b20002000a27 */ /* 0x004fe800078e00ff */
[----:B------:R-:W-:Y:S01]  /*6700*/  IMAD.MOV.U32 R137, RZ, RZ, R2 ;  /* 0x000000ffff897224 */ /* 0x000fe200078e0002 */
[----:B------:R-:W-:Y:S05]  /*6710*/  @P0 SHF.R.U32.HI R137, RZ, c[0x0][0x2cc], R0 ;  /* 0x0000b300ff890a19 */ /* 0x000fea0000011600 */
[----:B------:R-:W1:Y:S02]  /*6720*/  SHFL.IDX PT, R2, R137, RZ, 0x1c1f ;  /* 0x001c1fff89027589 */ /* 0x000e6400000e0000 */
[----:B-1----:R-:W-:Y:S01]  /*6730*/  IADD3 R0, R2, R139, RZ ;  /* 0x0000008b02007210 */ /* 0x002fe20007ffe0ff */
        /* <DEDUP_REMOVED lines=16> */
.L_x_1053:
[----:B------:R-:W-:Y:S04]  /*6840*/  MOV R128, 0x1 ;  /* 0x0000000100807802 */ /* 0x000fe80000000f00 */
[----:B------:R-:W-:Y:S11]  /*6850*/  ISETP.NE.AND P0, PT, R128, c[0x0][0x32c], PT ;  /* 0x0000cb0080007a0c */ /* 0x000ff60003f05270 */
[----:B------:R-:W-:Y:S02]  /*6860*/  @!UPT UIADD3 URZ, URZ, URZ, URZ ;  /* 0x0000003f3f3ff290 */ /* 0x000fe4000fffe03f */
[----:B------:R-:W-:Y:S05]  /*6870*/  @P0 IMAD.HI.U32 R128, R2, c[0x0][0x330], RZ ;  /* 0x0000cc0002800a27 */ /* 0x000fea00078e00ff */
[----:B------:R-:W-:Y:S02]  /*6880*/  @P0 SHF.R.U32.HI R2, RZ, c[0x0][0x334], R128 ;  /* 0x0000cd00ff020a19 */ /* 0x000fe40000011680 */
.L_x_1054:
[----:B------:R-:W-:Y:S05]  /*6890*/  BSYNC B0 ;  /* 0x0000000000007941 */ /* 0x000fea0003800000 */
.L_x_1052:
[----:B------:R-:W-:Y:S04]  /*68a0*/  IMAD.IADD R128, R3, 0x1, -R250 ;  /* 0x0000000103807824 */ /* 0x000fe800078e0afa */
[----:B------:R-:W-:Y:S05]  /*68b0*/  IMAD R2, R2, c[0x0][0x32c], R128 ;  /* 0x0000cb0002027a24 */ /* 0x000fea00078e0280 */
[----:B------:R-:W-:Y:S02]  /*68c0*/  IADD3 R128, R2, c[0x0][0x32c], RZ ;  /* 0x0000cb0002807a10 */ /* 0x000fe40007ffe0ff */
[----:B------:R-:W-:Y:S02]  /*68d0*/  IMNMX R0, R0, R2, !PT ;  /* 0x0000000200007217 */ /* 0x000fe40007800200 */
[----:B------:R-:W-:Y:S02]  /*68e0*/  IMNMX R133, R133, R128, PT ;  /* 0x0000008085857217 */ /* 0x000fe40003800200 */
.L_x_1051:
[----:B------:R-:W1:Y:S02]  /*68f0*/  SHFL.IDX PT, R2, R137, 0x1, 0x1c1f ;  /* 0x003c1f0089027f89 */ /* 0x000e6400000e0000 */
[-C--:B-1----:R-:W-:Y:S02]  /*6900*/  IADD3 R132, R138, R2.reuse, RZ ;  /* 0x000000028a847210 */ /* 0x082fe40007ffe0ff */
[----:B------:R-:W-:Y:S01]  /*6910*/  IADD3 R128, R139, R2, RZ ;  /* 0x000000028b807210 */ /* 0x000fe20007ffe0ff */
        /* <DEDUP_REMOVED lines=15> */
.L_x_1057:
[----:B------:R-:W-:Y:S04]  /*6a10*/  MOV R130, 0x1 ;  /* 0x0000000100827802 */ /* 0x000fe80000000f00 */
[----:B------:R-:W-:Y:S11]  /*6a20*/  ISETP.NE.AND P0, PT, R130, c[0x0][0x32c], PT ;  /* 0x0000cb0082007a0c */ /* 0x000ff60003f05270 */
[----:B------:R-:W-:Y:S02]  /*6a30*/  @!UPT UIADD3 URZ, URZ, URZ, URZ ;  /* 0x0000003f3f3ff290 */ /* 0x000fe4000fffe03f */
[----:B------:R-:W-:Y:S05]  /*6a40*/  @P0 IMAD.HI.U32 R130, R2, c[0x0][0x330], RZ ;  /* 0x0000cc0002820a27 */ /* 0x000fea00078e00ff */
[----:B------:R-:W-:Y:S02]  /*6a50*/  @P0 SHF.R.U32.HI R2, RZ, c[0x0][0x334], R130 ;  /* 0x0000cd00ff020a19 */ /* 0x000fe40000011682 */
.L_x_1058:
[----:B------:R-:W-:Y:S05]  /*6a60*/  BSYNC B0 ;  /* 0x0000000000007941 */ /* 0x000fea0003800000 */
.L_x_1056:
[----:B------:R-:W-:Y:S04]  /*6a70*/  IMAD.IADD R130, R3, 0x1, -R250 ;  /* 0x0000000103827824 */ /* 0x000fe800078e0afa */
[----:B------:R-:W-:Y:S05]  /*6a80*/  IMAD R2, R2, c[0x0][0x32c], R130 ;  /* 0x0000cb0002027a24 */ /* 0x000fea00078e0282 */
[----:B------:R-:W-:Y:S02]  /*6a90*/  IADD3 R130, R2, c[0x0][0x32c], RZ ;  /* 0x0000cb0002827a10 */ /* 0x000fe40007ffe0ff */
[----:B------:R-:W-:Y:S02]  /*6aa0*/  IMNMX R128, R128, R2, !PT ;  /* 0x0000000280807217 */ /* 0x000fe40007800200 */
[----:B------:R-:W-:Y:S02]  /*6ab0*/  IMNMX R132, R132, R130, PT ;  /* 0x0000008284847217 */ /* 0x000fe40003800200 */
.L_x_1055:
        /* <DEDUP_REMOVED lines=18> */
.L_x_1061:
[----:B------:R-:W-:Y:S04]  /*6be0*/  MOV R160, 0x1 ;  /* 0x0000000100a07802 */ /* 0x000fe80000000f00 */
[----:B------:R-:W-:Y:S11]  /*6bf0*/  ISETP.NE.AND P0, PT, R160, c[0x0][0x32c], PT ;  /* 0x0000cb00a0007a0c */ /* 0x000ff60003f05270 */
[----:B------:R-:W-:Y:S02]  /*6c00*/  @!UPT UIADD3 URZ, URZ, URZ, URZ ;  /* 0x0000003f3f3ff290 */ /* 0x000fe4000fffe03f */
[----:B------:R-:W-:Y:S05]  /*6c10*/  @P0 IMAD.HI.U32 R160, R134, c[0x0][0x330], RZ ;  /* 0x0000cc0086a00a27 */ /* 0x000fea00078e00ff */
[----:B------:R-:W-:Y:S02]  /*6c20*/  @P0 SHF.R.U32.HI R134, RZ, c[0x0][0x334], R160 ;  /* 0x0000cd00ff860a19 */ /* 0x000fe400000116a0 */
.L_x_1062:
[----:B------:R-:W-:Y:S05]  /*6c30*/  BSYNC B0 ;  /* 0x0000000000007941 */ /* 0x000fea0003800000 */
.L_x_1060:
[----:B------:R-:W-:Y:S04]  /*6c40*/  IMAD.IADD R160, R3, 0x1, -R250 ;  /* 0x0000000103a07824 */ /* 0x000fe800078e0afa */
[----:B------:R-:W-:Y:S05]  /*6c50*/  IMAD R134, R134, c[0x0][0x32c], R160 ;  /* 0x0000cb0086867a24 */ /* 0x000fea00078e02a0 */
[----:B------:R-:W-:Y:S02]  /*6c60*/  IADD3 R160, R134, c[0x0][0x32c], RZ ;  /* 0x0000cb0086a07a10 */ /* 0x000fe40007ffe0ff */
[----:B------:R-:W-:Y:S02]  /*6c70*/  IMNMX R2, R2, R134, !PT ;  /* 0x0000008602027217 */ /* 0x000fe40007800200 */
[----:B------:R-:W-:Y:S02]  /*6c80*/  IMNMX R130, R130, R160, PT ;  /* 0x000000a082827217 */ /* 0x000fe40003800200 */
.L_x_1059:
[C---:B------:R-:W-:Y:S02]  /*6c90*/  ISETP.GE.AND P2, PT, R3.reuse, 0x9, PT ;  /* 0x000000090300780c */ /* 0x040fe40003f46270 */
[----:B------:R-:W-:Y:S02]  /*6ca0*/  ISETP.GE.AND P1, PT, R3, 0xa, PT ;  /* 0x0000000a0300780c */ /* 0x000fe40003f26270 */
[----:B------:R-:W-:Y:S02]  /*6cb0*/  ISETP.GT.AND P0, PT, R0, 0x8, !P2 ;  /* 0x000000080000780c */ /* 0x000fe40005704270 */
[----:B------:R-:W-:Y:S02]  /*6cc0*/  P2R R160, PR, RZ, 0x4 ;  /* 0x00000004ffa07803 */ /* 0x000fe40000000000 */
[----:B------:R-:W-:Y:S02]  /*6cd0*/  ISETP.LT.OR P0, PT, R133, 0x9, P0 ;  /* 0x000000098500780c */ /* 0x000fe40000701670 */
[----:B------:R-:W-:Y:S02]  /*6ce0*/  P2R R134, PR, RZ, 0x2 ;  /* 0x00000002ff867803 */ /* 0x000fe40000000000 */
[----:B------:R-:W-:Y:S02]  /*6cf0*/  FSEL R162, R16, -INF , !P0 ;  /* 0xff80000010a27808 */ /* 0x000fe40004000000 */
[----:B------:R-:W-:Y:S02]  /*6d00*/  ISETP.GT.AND P0, PT, R0, 0x9, !P1 ;  /* 0x000000090000780c */ /* 0x000fe40004f04270 */
[----:B------:R-:W-:Y:S02]  /*6d10*/  ISETP.GE.AND P5, PT, R3, 0x21, PT ;  /* 0x000000210300780c */ /* 0x000fe40003fa6270 */
[----:B------:R-:W-:Y:S02]  /*6d20*/  ISETP.LT.OR P0, PT, R133, 0xa, P0 ;  /* 0x0000000a8500780c */ /* 0x000fe40000701670 */
[----:B------:R-:W-:Y:S02]  /*6d30*/  ISETP.GE.AND P4, PT, R3, 0x22, PT ;  /* 0x000000220300780c */ /* 0x000fe40003f86270 */
[----:B------:R-:W-:Y:S02]  /*6d40*/  FSEL R161, R17, -INF , !P0 ;  /* 0xff80000011a17808 */ /* 0x000fe40004000000 */
[----:B------:R-:W-:Y:S02]  /*6d50*/  ISETP.GT.AND P0, PT, R128, 0x8, !P2 ;  /* 0x000000088000780c */ /* 0x000fe40005704270 */
[C---:B------:R-:W-:Y:S02]  /*6d60*/  ISETP.GE.AND P2, PT, R3.reuse, 0x11, PT ;  /* 0x000000110300780c */ /* 0x040fe40003f46270 */
[----:B------:R-:W-:Y:S02]  /*6d70*/  ISETP.LT.OR P0, PT, R132, 0x9, P0 ;  /* 0x000000098400780c */ /* 0x000fe40000701670 */
[C---:B------:R-:W-:Y:S02]  /*6d80*/  ISETP.GE.AND P3, PT, R3.reuse, 0x29, PT ;  /* 0x000000290300780c */ /* 0x040fe40003f66270 */
[----:B------:R-:W-:Y:S02]  /*6d90*/  FSEL R166, R18, -INF , !P0 ;  /* 0xff80000012a67808 */ /* 0x000fe40004000000 */
[----:B------:R-:W-:Y:S02]  /*6da0*/  ISETP.GT.AND P0, PT, R128, 0x9, !P1 ;  /* 0x000000098000780c */ /* 0x000fe40004f04270 */
[----:B------:R-:W-:Y:S02]  /*6db0*/  ISETP.GE.AND P1, PT, R3, 0x12, PT ;  /* 0x000000120300780c */ /* 0x000fe40003f26270 */
[----:B------:R-:W-:Y:S02]  /*6dc0*/  ISETP.LT.OR P0, PT, R132, 0xa, P0 ;  /* 0x0000000a8400780c */ /* 0x000fe40000701670 */
[----:B------:R-:W-:Y:S02]  /*6dd0*/  P2R R18, PR, RZ, 0x2 ;  /* 0x00000002ff127803 */ /* 0x000fe40000000000 */
[----:B------:R-:W-:Y:S02]  /*6de0*/  FSEL R163, R19, -INF , !P0 ;  /* 0xff80000013a37808 */ /* 0x000fe40004000000 */
[----:B------:R-:W-:Y:S02]  /*6df0*/  ISETP.GT.AND P0, PT, R0, 0x10, !P2 ;  /* 0x000000100000780c */ /* 0x000fe40005704270 */
[----:B------:R-:W-:Y:S02]  /*6e00*/  P2R R19, PR, RZ, 0x4 ;  /* 0x00000004ff137803 */ /* 0x000fe40000000000 */
[----:B------:R-:W-:Y:S02]  /*6e10*/  ISETP.LT.OR P0, PT, R133, 0x11, P0 ;  /* 0x000000118500780c */ /* 0x000fe40000701670 */
[----:B------:R-:W-:Y:S02]  /*6e20*/  ISETP.GE.AND P6, PT, R3, 0x2a, PT ;  /* 0x0000002a0300780c */ /* 0x000fe40003fc6270 */
[----:B------:R-:W-:Y:S02]  /*6e30*/  FSEL R167, R20, -INF , !P0 ;  /* 0xff80000014a77808 */ /* 0x000fe40004000000 */
[----:B------:R-:W-:Y:S04]  /*6e40*/  ISETP.GT.AND P0, PT, R0, 0x11, !P1 ;  /* 0x000000110000780c */ /* 0x000fe80004f04270 */
[----:B------:R-:W-:Y:S04]  /*6e50*/  ISETP.LT.OR P0, PT, R133, 0x12, P0 ;  /* 0x000000128500780c */ /* 0x000fe80000701670 */
[----:B------:R-:W-:Y:S02]  /*6e60*/  FSEL R168, R21, -INF , !P0 ;  /* 0xff80000015a87808 */ /* 0x000fe40004000000 */
[----:B------:R-:W-:Y:S02]  /*6e70*/  ISETP.GT.AND P0, PT, R128, 0x10, !P2 ;  /* 0x000000108000780c */ /* 0x000fe40005704270 */
[C---:B------:R-:W-:Y:S02]  /*6e80*/  ISETP.GE.AND P2, PT, R3.reuse, 0x19, PT ;  /* 0x000000190300780c */ /* 0x040fe40003f46270 */
[----:B------:R-:W-:Y:S02]  /*6e90*/  ISETP.LT.OR P0, PT, R132, 0x11, P0 ;  /* 0x000000118400780c */ /* 0x000fe40000701670 */
[----:B------:R-:W-:Y:S02]  /*6ea0*/  P2R R17, PR, RZ, 0x4 ;  /* 0x00000004ff117803 */ /* 0x000fe40000000000 */
[----:B------:R-:W-:Y:S02]  /*6eb0*/  FSEL R169, R22, -INF , !P0 ;  /* 0xff80000016a97808 */ /* 0x000fe40004000000 */
[----:B------:R-:W-:Y:S02]  /*6ec0*/  ISETP.GT.AND P0, PT, R128, 0x11, !P1 ;  /* 0x000000118000780c */ /* 0x000fe40004f04270 */
[----:B------:R-:W-:Y:S02]  /*6ed0*/  ISETP.GE.AND P1, PT, R3, 0x1a, PT ;  /* 0x0000001a0300780c */ /* 0x000fe40003f26270 */
[----:B------:R-:W-:Y:S02]  /*6ee0*/  ISETP.LT.OR P0, PT, R132, 0x12, P0 ;  /* 0x000000128400780c */ /* 0x000fe40000701670 */
[----:B------:R-:W-:Y:S02]  /*6ef0*/  P2R R16, PR, RZ, 0x2 ;  /* 0x00000002ff107803 */ /* 0x000fe40000000000 */
[----:B------:R-:W-:Y:S02]  /*6f00*/  FSEL R170, R23, -INF , !P0 ;  /* 0xff80000017aa7808 */ /* 0x000fe40004000000 */
[----:B------:R-:W-:Y:S04]  /*6f10*/  ISETP.GT.AND P0, PT, R0, 0x18, !P2 ;  /* 0x000000180000780c */ /* 0x000fe80005704270 */
[C---:B------:R-:W-:Y:S04]  /*6f20*/  ISETP.LT.OR P0, PT, R133.reuse, 0x19, P0 ;  /* 0x000000198500780c */ /* 0x040fe80000701670 */
[----:B------:R-:W-:Y:S02]  /*6f30*/  FSEL R171, R32, -INF , !P0 ;  /* 0xff80000020ab7808 */ /* 0x000fe40004000000 */
[----:B------:R-:W-:Y:S04]  /*6f40*/  ISETP.GT.AND P0, PT, R0, 0x19, !P1 ;  /* 0x000000190000780c */ /* 0x000fe80004f04270 */
[----:B------:R-:W-:Y:S04]  /*6f50*/  ISETP.LT.OR P0, PT, R133, 0x1a, P0 ;  /* 0x0000001a8500780c */ /* 0x000fe80000701670 */
[----:B------:R-:W-:Y:S02]  /*6f60*/  FSEL R172, R33, -INF , !P0 ;  /* 0xff80000021ac7808 */ /* 0x000fe40004000000 */
[----:B------:R-:W-:Y:S02]  /*6f70*/  ISETP.GT.AND P0, PT, R128, 0x18, !P2 ;  /* 0x000000188000780c */ /* 0x000fe40005704270 */
[C---:B------:R-:W-:Y:S02]  /*6f80*/  ISETP.GE.AND P2, PT, R3.reuse, 0x1, PT ;  /* 0x000000010300780c */ /* 0x040fe40003f46270 */
[----:B------:R-:W-:Y:S04]  /*6f90*/  ISETP.LT.OR P0, PT, R132, 0x19, P0 ;  /* 0x000000198400780c */ /* 0x000fe80000701670 */
        /* <DEDUP_REMOVED lines=18> */
[C---:B------:R-:W-:Y:S04]  /*70c0*/  ISETP.LT.OR P0, PT, R133.reuse, 0x1, P0 ;  /* 0x000000018500780c */ /* 0x040fe80000701670 */
[----:B------:R-:W-:Y:S02]  /*70d0*/  FSEL R20, R4, -INF , !P0 ;  /* 0xff80000004147808 */ /* 0x000fe40004000000 */
[----:B------:R-:W-:Y:S01]  /*70e0*/  ISETP.GT.AND P0, PT, R0, 0x1, !P1 ;  /* 0x000000010000780c */ /* 0x000fe20004f04270 */
[----:B------:R-:W1:Y:S03]  /*70f0*/  SHFL.IDX PT, R4, R137, 0x3, 0x1c1f ;  /* 0x007c1f0089047f89 */ /* 0x000e6600000e0000 */
        /* <DEDUP_REMOVED lines=8> */
[----:B------:R-:W-:Y:S04]  /*7180*/  ISETP.GT.AND P0, PT, R0, 0x28, !P3 ;  /* 0x000000280000780c */ /* 0x000fe80005f04270 */
[----:B------:R-:W-:Y:S04]  /*7190*/  ISETP.LT.OR P0, PT, R133, 0x29, P0 ;  /* 0x000000298500780c */ /* 0x000fe80000701670 */
[----:B------:R-:W-:Y:S02]  /*71a0*/  FSEL R189, R48, -INF , !P0 ;  /* 0xff80000030bd7808 */ /* 0x000fe40004000000 */
[----:B------:R-:W-:Y:S01]  /*71b0*/  ISETP.GT.AND P0, PT, R0, 0x29, !P6 ;  /* 0x000000290000780c */ /* 0x000fe20007704270 */
[--C-:B-1----:R-:W-:Y:S03]  /*71c0*/  IMAD.IADD R0, R139, 0x1, R4.reuse ;  /* 0x000000018b007824 */ /* 0x102fe600078e0204 */
        /* <DEDUP_REMOVED lines=47> */
[----:B------:R-:W-:Y:S01]  /*74c0*/  ISETP.GT.AND P0, PT, R2, 0x29, !P6 ;  /* 0x000000290200780c */ /* 0x000fe20007704270 */
[----:B------:R-:W-:Y:S03]  /*74d0*/  IMAD.IADD R2, R138, 0x1, R4 ;  /* 0x000000018a027824 */ /* 0x000fe600078e0204 */
[----:B------:R-:W-:Y:S04]  /*74e0*/  ISETP.LT.OR P0, PT, R130, 0x2a, P0 ;  /* 0x0000002a8200780c */ /* 0x000fe80000701670 */
        /* <DEDUP_REMOVED lines=18> */
.L_x_1065:
[----:B------:R-:W-:Y:S04]  /*7610*/  MOV R5, 0x1 ;  /* 0x0000000100057802 */ /* 0x000fe80000000f00 */
[----:B------:R-:W-:Y:S11]  /*7620*/  ISETP.NE.AND P0, PT, R5, c[0x0][0x32c], PT ;  /* 0x0000cb0005007a0c */ /* 0x000ff60003f05270 */
[----:B------:R-:W-:Y:S02]  /*7630*/  @!UPT UIADD3 URZ, URZ, URZ, URZ ;  /* 0x0000003f3f3ff290 */ /* 0x000fe4000fffe03f */
[----:B------:R-:W-:Y:S05]  /*7640*/  @P0 IMAD.HI.U32 R5, R4, c[0x0][0x330], RZ ;  /* 0x0000cc0004050a27 */ /* 0x000fea00078e00ff */
[----:B------:R-:W-:Y:S02]  /*7650*/  @P0 SHF.R.U32.HI R4, RZ, c[0x0][0x334], R5 ;  /* 0x0000cd00ff040a19 */ /* 0x000fe40000011605 */
.L_x_1066:
[----:B------:R-:W-:Y:S05]  /*7660*/  BSYNC B0 ;  /* 0x0000000000007941 */ /* 0x000fea0003800000 */
.L_x_1064:
[----:B------:R-:W-:Y:S04]  /*7670*/  IMAD.IADD R3, R3, 0x1, -R250 ;  /* 0x0000000103037824 */ /* 0x000fe800078e0afa */
[----:B------:R-:W-:Y:S05]  /*7680*/  IMAD R4, R4, c[0x0][0x32c], R3 ;  /* 0x0000cb0004047a24 */ /* 0x000fea00078e0203 */
[----:B------:R-:W-:Y:S02]  /*7690*/  IADD3 R3, R4, c[0x0][0x32c], RZ ;  /* 0x0000cb0004037a10 */ /* 0x000fe40007ffe0ff */
[----:B------:R-:W-:Y:S02]  /*76a0*/  IMNMX R0, R0, R4, !PT ;  /* 0x0000000400007217 */ /* 0x000fe40007800200 */
[----:B------:R-:W-:Y:S02]  /*76b0*/  IMNMX R2, R2, R3, PT ;  /* 0x0000000302027217 */ /* 0x000fe40003800200 */
.L_x_1063:
[----:B------:R-:W-:Y:S01]  /*76c0*/  ISETP.GT.AND P0, PT, R0, RZ, !P2 ;  /* 0x000000ff0000720c */ /* 0x000fe20005704270 */
[----:B------:R-:W-:Y:S01]  /*76d0*/  LDSM.16.MT88.4 R36, [R210+0x1880] ;  /* 0x00188000d224783b */ /* 0x000fe20000004200 */
[----:B------:R-:W-:Y:S02]  /*76e0*/  ISETP.NE.AND P2, PT, R16, RZ, PT ;  /* 0x000000ff1000720c */ /* 0x000fe40003f45270 */
[----:B------:R-:W-:Y:S02]  /*76f0*/  ISETP.LT.OR P0, PT, R2, 0x1, P0 ;  /* 0x000000010200780c */ /* 0x000fe40000701670 */
[----:B------:R-:W-:Y:S02]  /*7700*/  FMNMX.FTZ R133, R21, R131, !PT ;  /* 0x0000008315857209 */ /* 0x000fe40007810000 */
[----:B------:R-:W-:Y:S02]  /*7710*/  FSEL R10, R10, -INF , !P0 ;  /* 0xff8000000a0a7808 */ /* 0x000fe40004000000 */
[----:B------:R-:W-:Y:S02]  /*7720*/  ISETP.GT.AND P0, PT, R0, 0x1, !P1 ;  /* 0x000000010000780c */ /* 0x000fe40004f04270 */
[----:B------:R-:W-:Y:S02]  /*7730*/  ISETP.NE.AND P1, PT, R17, RZ, PT ;  /* 0x000000ff1100720c */ /* 0x000fe40003f25270 */
        /* <DEDUP_REMOVED lines=65> */
[----:B------:R-:W-:Y:S02]  /*7b50*/  FMNMX.FTZ R132, R175, R132, !PT ;  /* 0x00000084af847209 */ /* 0x000fe40007810000 */
[----:B-1----:R-:W-:Y:S02]  /*7b60*/  FMNMX.FTZ R134, R134, R0, !PT ;  /* 0x0000000086867209 */ /* 0x002fe40007810000 */
[----:B------:R-:W-:Y:S03]  /*7b70*/  FMNMX.FTZ R132, R179, R132, !PT ;  /* 0x00000084b3847209 */ /* 0x000fe60007810000 */
[----:B------:R-:W1:Y:S01]  /*7b80*/  SHFL.BFLY PT, R0, R134, 0x1, 0x1f ;  /* 0x0c201f0086007f89 */ /* 0x000e6200000e0000 */
[----:B------:R-:W-:Y:S04]  /*7b90*/  FMNMX.FTZ R132, R180, R132, !PT ;  /* 0x00000084b4847209 */ /* 0x000fe80007810000 */
[----:B------:R-:W-:Y:S04]  /*7ba0*/  FMNMX.FTZ R132, R193, R132, !PT ;  /* 0x00000084c1847209 */ /* 0x000fe80007810000 */
[----:B------:R-:W-:Y:S04]  /*7bb0*/  FMNMX.FTZ R132, R196, R132, !PT ;  /* 0x00000084c4847209 */ /* 0x000fe80007810000 */
[----:B------:R-:W-:Y:S04]  /*7bc0*/  FMNMX.FTZ R132, R198, R132, !PT ;  /* 0x00000084c6847209 */ /* 0x000fe80007810000 */
[----:B------:R-:W-:Y:S02]  /*7bd0*/  FMNMX.FTZ R132, R199, R132, !PT ;  /* 0x00000084c7847209 */ /* 0x000fe40007810000 */
[----:B-1----:R-:W-:Y:S02]  /*7be0*/  FMNMX.FTZ R134, R134, R0, !PT ;  /* 0x0000000086867209 */ /* 0x002fe40007810000 */
[----:B------:R-:W1:Y:S02]  /*7bf0*/  SHFL.BFLY PT, R0, R133, 0x2, 0x1f ;  /* 0x0c401f0085007f89 */ /* 0x000e6400000e0000 */
        /* <DEDUP_REMOVED lines=54> */
[--C-:B-1----:R-:W-:Y:S02]  /*7f60*/  FFMA.FTZ R0, R23, c[0x0][0x2d0], -R139.reuse ;  /* 0x0000b40017007a23 */ /* 0x102fe4000001088b */
[----:B------:R-:W1:Y:S06]  /*7f70*/  LDSM.16.MT88.4 R20, [R209+0x1880] ;  /* 0x00188000d114783b */ /* 0x000e6c0000004200 */
[----:B------:R2:W3:Y:S02]  /*7f80*/  MUFU.EX2 R247, R0 ;  /* 0x0000000000f77308 */ /* 0x0004e40000000800 */
[--C-:B--2---:R-:W-:Y:S01]  /*7f90*/  FFMA.FTZ R0, R166, c[0x0][0x2d0], -R139.reuse ;  /* 0x0000b400a6007a23 */ /* 0x104fe2000001088b */
[----:B------:R-:W-:Y:S02]  /*7fa0*/  MOV R166, R25 ;  /* 0x0000001900a67202 */ /* 0x000fe40000000f00 */
[----:B---3--:R-:W-:Y:S05]  /*7fb0*/  F2FP.PACK_AB R161, R247, R246 ;  /* 0x000000f6f7a1723e */ /* 0x008fea00000000ff */
[----:B------:R2:W-:Y:S02]  /*7fc0*/  MUFU.EX2 R248, R0 ;  /* 0x0000000000f87308 */ /* 0x0005e40000000800 */
[----:B--2---:R-:W-:Y:S08]  /*7fd0*/  FFMA.FTZ R0, R163, c[0x0][0x2d0], -R139 ;  /* 0x0000b400a3007a23 */ /* 0x004ff0000001088b */
        /* <DEDUP_REMOVED lines=58> */
[C---:B------:R-:W-:Y:S01]  /*8380*/  FMUL.FTZ R70, R128.reuse, R70 ;  /* 0x0000004680467220 */ /* 0x040fe20000410000 */
[----:B------:R-:W-:Y:S01]  /*8390*/  LDSM.16.MT88.4 R124, [R209+0x2c80] ;  /* 0x002c8000d17c783b */ /* 0x000fe20000004200 */
        /* <DEDUP_REMOVED lines=38> */
[----:B------:R1:W3:Y:S01]  /*8600*/  MUFU.EX2 R238, R2 ;  /* 0x0000000200ee7308 */ /* 0x0002e20000000800 */
[----:B------:R-:W-:Y:S02]  /*8610*/  FMUL.FTZ R99, R128, R99 ;  /* 0x0000006380637220 */ /* 0x000fe40000410000 */
[C---:B------:R-:W-:Y:S02]  /*8620*/  FMUL.FTZ R84, R129.reuse, R84 ;  /* 0x0000005481547220 */ /* 0x040fe40000410000 */
[C---:B--2---:R-:W-:Y:S02]  /*8630*/  FMUL.FTZ R10, R0.reuse, R146 ;  /* 0x00000092000a7220 */ /* 0x044fe40000410000 */
[C---:B------:R-:W-:Y:S02]  /*8640*/  FMUL.FTZ R11, R0.reuse, R147 ;  /* 0x00000093000b7220 */ /* 0x040fe40000410000 */
[C---:B------:R-:W-:Y:S02]  /*8650*/  FMUL.FTZ R26, R0.reuse, R106 ;  /* 0x0000006a001a7220 */ /* 0x040fe40000410000 */
[C---:B------:R-:W-:Y:S02]  /*8660*/  FMUL.FTZ R27, R0.reuse, R107 ;  /* 0x0000006b001b7220 */ /* 0x040fe40000410000 */
[----:B------:R-:W-:Y:S01]  /*8670*/  LDSM.16.MT88.4 R104, [R210+0x2480] ;  /* 0x00248000d268783b */ /* 0x000fe20000004200 */
[C---:B------:R-:W-:Y:S01]  /*8680*/  HMMA.16816.F32 R8, R140.reuse, R20, R8 ;  /* 0x000000148c08723c */ /* 0x040fe20000001808 */
[C---:B------:R-:W-:Y:S02]  /*8690*/  FMUL.FTZ R14, R0.reuse, R150 ;  /* 0x00000096000e7220 */ /* 0x040fe40000410000 */
[C---:B------:R-:W-:Y:S02]  /*86a0*/  FMUL.FTZ R15, R0.reuse, R151 ;  /* 0x00000097000f7220 */ /* 0x040fe40000410000 */
[C---:B------:R-:W-:Y:S02]  /*86b0*/  FMUL.FTZ R30, R0.reuse, R110 ;  /* 0x0000006e001e7220 */ /* 0x040fe40000410000 */
[C---:B------:R-:W-:Y:S02]  /*86c0*/  FMUL.FTZ R20, R129.reuse, R100 ;  /* 0x0000006481147220 */ /* 0x040fe40000410000 */
[----:B------:R-:W-:Y:S01]  /*86d0*/  FMUL.FTZ R21, R129, R101 ;  /* 0x0000006581157220 */ /* 0x000fe20000410000 */
[-C--:B------:R-:W-:Y:S02]  /*86e0*/  HMMA.16816.F32 R12, R140, R22.reuse, R12 ;  /* 0x000000168c0c723c */ /* 0x080fe4000000180c */
[--C-:B-1----:R-:W-:Y:S02]  /*86f0*/  FFMA.FTZ R2, R169, c[0x0][0x2d0], -R139.reuse ;  /* 0x0000b400a9027a23 */ /* 0x102fe4000001088b */
[C---:B------:R-:W-:Y:S02]  /*8700*/  FMUL.FTZ R31, R0.reuse, R111 ;  /* 0x0000006f001f7220 */ /* 0x040fe40000410000 */
[----:B------:R1:W-:Y:S01]  /*8710*/  MUFU.EX2 R237, R2 ;  /* 0x0000000200ed7308 */ /* 0x0003e20000000800 */
[----:B------:R-:W-:Y:S01]  /*8720*/  LDSM.16.MT88.4 R108, [R209+0x1c80] ;  /* 0x001c8000d16c783b */ /* 0x000fe20000004200 */
[C---:B------:R-:W-:Y:S01]  /*8730*/  HMMA.16816.F32 R16, R160.reuse, R22, R16 ;  /* 0x00000016a010723c */ /* 0x040fe20000001810 */
[C---:B------:R-:W-:Y:S03]  /*8740*/  FMUL.FTZ R42, R0.reuse, R122 ;  /* 0x0000007a002a7220 */ /* 0x040fe60000410000 */
[C---:B------:R-:W-:Y:S02]  /*8750*/  FMUL.FTZ R43, R0.reuse, R123 ;  /* 0x0000007b002b7220 */ /* 0x040fe40000410000 */
[----:B------:R-:W-:Y:S02]  /*8760*/  FMUL.FTZ R46, R0, R158 ;  /* 0x0000009e002e7220 */ /* 0x000fe40000410000 */
[C---:B------:R-:W-:Y:S04]  /*8770*/  FMUL.FTZ R22, R128.reuse, R102 ;  /* 0x0000006680167220 */ /* 0x040fe80000410000 */
[----:B------:R-:W-:Y:S02]  /*8780*/  FMUL.FTZ R23, R128, R103 ;  /* 0x0000006780177220 */ /* 0x000fe40000410000 */
[----:B------:R-:W2:Y:S01]  /*8790*/  LDSM.16.MT88.4 R100, [R209+0x2480] ;  /* 0x00248000d164783b */ /* 0x000ea20000004200 */
[C---:B------:R-:W-:Y:S02]  /*87a0*/  FMUL.FTZ R47, R0.reuse, R159 ;  /* 0x0000009f002f7220 */ /* 0x040fe40000410000 */
[C---:B------:R-:W-:Y:S02]  /*87b0*/  FMUL.FTZ R58, R0.reuse, R58 ;  /* 0x0000003a003a7220 */ /* 0x040fe40000410000 */
[-C--:B------:R-:W-:Y:S01]  /*87c0*/  HMMA.16816.F32 R20, R160, R36.reuse, R20 ;  /* 0x00000024a014723c */ /* 0x080fe20000001814 */
[----:B------:R-:W-:Y:S02]  /*87d0*/  FMUL.FTZ R59, R0, R59 ;  /* 0x0000003b003b7220 */ /* 0x000fe40000410000 */
[--C-:B-1----:R-:W-:Y:S02]  /*87e0*/  FFMA.FTZ R2, R170, c[0x0][0x2d0], -R139.reuse ;  /* 0x0000b400aa027a23 */ /* 0x102fe4000001088b */
[C---:B------:R-:W-:Y:S02]  /*87f0*/  FMUL.FTZ R62, R0.reuse, R62 ;  /* 0x0000003e003e7220 */ /* 0x040fe40000410000 */
[----:B------:R1:W4:Y:S01]  /*8800*/  MUFU.EX2 R236, R2 ;  /* 0x0000000200ec7308 */ /* 0x0003220000000800 */
[C---:B------:R-:W-:Y:S01]  /*8810*/  HMMA.16816.F32 R24, R140.reuse, R36, R24 ;  /* 0x000000248c18723c */ /* 0x040fe20000001818 */
[C---:B------:R-:W-:Y:S03]  /*8820*/  FMUL.FTZ R63, R0.reuse, R63 ;  /* 0x0000003f003f7220 */ /* 0x040fe60000410000 */
[C---:B------:R-:W-:Y:S02]  /*8830*/  FMUL.FTZ R74, R0.reuse, R74 ;  /* 0x0000004a004a7220 */ /* 0x040fe40000410000 */
[C---:B------:R-:W-:Y:S02]  /*8840*/  FMUL.FTZ R75, R0.reuse, R75 ;  /* 0x0000004b004b7220 */ /* 0x040fe40000410000 */
[-C--:B------:R-:W-:Y:S01]  /*8850*/  HMMA.16816.F32 R28, R140, R38.reuse, R28 ;  /* 0x000000268c1c723c */ /* 0x080fe2000000181c */
[C---:B------:R-:W-:Y:S03]  /*8860*/  FMUL.FTZ R36, R129.reuse, R116 ;  /* 0x0000007481247220 */ /* 0x040fe60000410000 */
[C---:B------:R-:W-:Y:S02]  /*8870*/  FMUL.FTZ R37, R129.reuse, R117 ;  /* 0x0000007581257220 */ /* 0x040fe40000410000 */
[C---:B------:R-:W-:Y:S02]  /*8880*/  FMUL.FTZ R78, R0.reuse, R78 ;  /* 0x0000004e004e7220 */ /* 0x040fe40000410000 */
[C---:B------:R-:W-:Y:S01]  /*8890*/  HMMA.16816.F32 R32, R160.reuse, R38, R32 ;  /* 0x00000026a020723c */ /* 0x040fe20000001820 */
[----:B------:R-:W-:Y:S03]  /*88a0*/  FMUL.FTZ R79, R0, R79 ;  /* 0x0000004f004f7220 */ /* 0x000fe60000410000 */
[----:B------:R-:W-:Y:S02]  /*88b0*/  FMUL.FTZ R85, R129, R85 ;  /* 0x0000005581557220 */ /* 0x000fe40000410000 */
[C---:B------:R-:W-:Y:S02]  /*88c0*/  FMUL.FTZ R86, R128.reuse, R86 ;  /* 0x0000005680567220 */ /* 0x040fe40000410000 */
[--C-:B-1----:R-:W-:Y:S02]  /*88d0*/  FFMA.FTZ R2, R171, c[0x0][0x2d0], -R138.reuse ;  /* 0x0000b400ab027a23 */ /* 0x102fe4000001088a */
[----:B------:R-:W-:Y:S02]  /*88e0*/  LDSM.16.MT88.4 R168, [R209+0x3880] ;  /* 0x00388000d1a8783b */ /* 0x000fe40000004200 */
[----:B------:R1:W-:Y:S01]  /*88f0*/  MUFU.EX2 R235, R2 ;  /* 0x0000000200eb7308 */ /* 0x0003e20000000800 */
[C---:B------:R-:W-:Y:S02]  /*8900*/  FMUL.FTZ R38, R128.reuse, R118 ;  /* 0x0000007680267220 */ /* 0x040fe40000410000 */
[----:B------:R-:W-:Y:S02]  /*8910*/  FMUL.FTZ R39, R128, R119 ;  /* 0x0000007780277220 */ /* 0x000fe40000410000 */
[C---:B------:R-:W-:Y:S01]  /*8920*/  FMUL.FTZ R90, R0.reuse, R90 ;  /* 0x0000005a005a7220 */ /* 0x040fe20000410000 */
[----:B------:R-:W-:Y:S01]  /*8930*/  LDSM.16.MT88.4 R116, [R209+0x2880] ;  /* 0x00288000d174783b */ /* 0x000fe20000004200 */
[C---:B------:R-:W-:Y:S02]  /*8940*/  FMUL.FTZ R91, R0.reuse, R91 ;  /* 0x0000005b005b7220 */ /* 0x040fe40000410000 */
[C---:B------:R-:W-:Y:S01]  /*8950*/  FMUL.FTZ R94, R0.reuse, R94 ;  /* 0x0000005e005e7220 */ /* 0x040fe20000410000 */
[-C--:B--2---:R-:W-:Y:S01]  /*8960*/  HMMA.16816.F32 R36, R160, R100.reuse, R36 ;  /* 0x00000064a024723c */ /* 0x084fe20000001824 */
[----:B------:R-:W-:Y:S02]  /*8970*/  FMUL.FTZ R95, R0, R95 ;  /* 0x0000005f005f7220 */ /* 0x000fe40000410000 */
[----:B------:R-:W-:Y:S05]  /*8980*/  FMUL.FTZ R87, R128, R87 ;  /* 0x0000005780577220 */ /* 0x000fea0000410000 */
[C---:B------:R-:W-:Y:S01]  /*8990*/  HMMA.16816.F32 R40, R140.reuse, R100, R40 ;  /* 0x000000648c28723c */ /* 0x040fe20000001828 */
[----:B-1----:R-:W-:Y:S07]  /*89a0*/  FFMA.FTZ R2, R172, c[0x0][0x2d0], -R138 ;  /* 0x0000b400ac027a23 */ /* 0x002fee000001088a */
[-C--:B------:R-:W-:Y:S01]  /*89b0*/  HMMA.16816.F32 R44, R140, R102.reuse, R44 ;  /* 0x000000668c2c723c */ /* 0x080fe2000000182c */
[----:B------:R1:W2:Y:S07]  /*89c0*/  MUFU.EX2 R234, R2 ;  /* 0x0000000200ea7308 */ /* 0x0002ae0000000800 */
[C---:B------:R-:W-:Y:S01]  /*89d0*/  HMMA.16816.F32 R48, R160.reuse, R102, R48 ;  /* 0x00000066a030723c */ /* 0x040fe20000001830 */
[----:B------:R-:W5:Y:S07]  /*89e0*/  LDSM.16.MT88.4 R100, [R209+0x3080] ;  /* 0x00308000d164783b */ /* 0x000f6e0000004200 */
[-C--:B------:R-:W-:Y:S08]  /*89f0*/  HMMA.16816.F32 R52, R160, R104.reuse, R52 ;  /* 0x00000068a034723c */ /* 0x080ff00000001834 */
[C---:B------:R-:W-:Y:S01]  /*8a00*/  HMMA.16816.F32 R56, R140.reuse, R104, R56 ;  /* 0x000000688c38723c */ /* 0x040fe20000001838 */
[--C-:B-1----:R-:W-:Y:S07]  /*8a10*/  FFMA.FTZ R2, R174, c[0x0][0x2d0], -R139.reuse ;  /* 0x0000b400ae027a23 */ /* 0x102fee000001088b */
[-C--:B------:R-:W-:Y:S01]  /*8a20*/  HMMA.16816.F32 R60, R140, R106.reuse, R60 ;  /* 0x0000006a8c3c723c */ /* 0x080fe2000000183c */
[----:B------:R1:W-:Y:S07]  /*8a30*/  MUFU.EX2 R233, R2 ;  /* 0x0000000200e97308 */ /* 0x0003ee0000000800 */
[C---:B------:R-:W-:Y:S01]  /*8a40*/  HMMA.16816.F32 R64, R160.reuse, R106, R64 ;  /* 0x0000006aa040723c */ /* 0x040fe20000001840 */
[----:B------:R-:W2:Y:S07]  /*8a50*/  LDSM.16.MT88.4 R104, [R210+0x3080] ;  /* 0x00308000d268783b */ /* 0x000eae0000004200 */
[-C--:B-----5:R-:W-:Y:S08]  /*8a60*/  HMMA.16816.F32 R68, R160, R100.reuse, R68 ;  /* 0x00000064a044723c */ /* 0x0a0ff00000001844 */
[C---:B------:R-:W-:Y:S01]  /*8a70*/  HMMA.16816.F32 R72, R140.reuse, R100, R72 ;  /* 0x000000648c48723c */ /* 0x040fe20000001848 */
[----:B-1----:R-:W-:Y:S04]  /*8a80*/  FFMA.FTZ R2, R176, c[0x0][0x2d0], -R139 ;  /* 0x0000b400b0027a23 */ /* 0x002fe8000001088b */
[----:B------:R1:W5:Y:S02]  /*8a90*/  MUFU.EX2 R232, R2 ;  /* 0x0000000200e87308 */ /* 0x0003640000000800 */
[----:B---3--:R-:W-:Y:S01]  /*8aa0*/  F2FP.PACK_AB R100, R238, R239 ;  /* 0x000000efee64723e */ /* 0x008fe200000000ff */
[-C--:B------:R-:W-:Y:S01]  /*8ab0*/  HMMA.16816.F32 R76, R140, R102.reuse, R76 ;  /* 0x000000668c4c723c */ /* 0x080fe2000000184c */
[----:B----4-:R-:W-:Y:S07]  /*8ac0*/  F2FP.PACK_AB R101, R236, R237 ;  /* 0x000000edec65723e */ /* 0x010fee00000000ff */
[C---:B------:R-:W-:Y:S07]  /*8ad0*/  HMMA.16816.F32 R80, R160.reuse, R102, R80 ;  /* 0x00000066a050723c */ /* 0x040fee0000001850 */
[----:B--2---:R-:W-:Y:S01]  /*8ae0*/  F2FP.PACK_AB R102, R234, R235 ;  /* 0x000000ebea66723e */ /* 0x004fe200000000ff */
[-C--:B------:R-:W-:Y:S01]  /*8af0*/  HMMA.16816.F32 R84, R160, R104.reuse, R84 ;  /* 0x00000068a054723c */ /* 0x080fe20000001854 */
[--C-:B-1----:R-:W-:Y:S03]  /*8b00*/  FFMA.FTZ R2, R173, c[0x0][0x2d0], -R164.reuse ;  /* 0x0000b400ad027a23 */ /* 0x102fe600000108a4 */
[----:B-----5:R-:W-:Y:S04]  /*8b10*/  F2FP.PACK_AB R103, R232, R233 ;  /* 0x000000e9e867723e */ /* 0x020fe800000000ff */
[C---:B------:R-:W-:Y:S01]  /*8b20*/  HMMA.16816.F32 R88, R140.reuse, R104, R88 ;  /* 0x000000688c58723c */ /* 0x040fe20000001858 */
[----:B------:R1:W-:Y:S07]  /*8b30*/  MUFU.EX2 R207, R2 ;  /* 0x0000000200cf7308 */ /* 0x0003ee0000000800 */
[-C--:B------:R-:W-:Y:S08]  /*8b40*/  HMMA.16816.F32 R92, R140, R106.reuse, R92 ;  /* 0x0000006a8c5c723c */ /* 0x080ff0000000185c */
[----:B------:R-:W-:Y:S08]  /*8b50*/  HMMA.16816.F32 R96, R160, R106, R96 ;  /* 0x0000006aa060723c */ /* 0x000ff00000001860 */
[-C--:B------:R-:W-:Y:S01]  /*8b60*/  HMMA.16816.F32 R4, R100, R108.reuse, R4 ;  /* 0x0000006c6404723c */ /* 0x080fe20000001804 */
[--C-:B-1----:R-:W-:Y:S04]  /*8b70*/  FFMA.FTZ R2, R175, c[0x0][0x2d0], -R164.reuse ;  /* 0x0000b400af027a23 */ /* 0x102fe800000108a4 */
        /* <DEDUP_REMOVED lines=36> */
[--C-:B---3--:R-:W-:Y:S03]  /*8dc0*/  FFMA.FTZ R2, R188, c[0x0][0x2d0], -R139.reuse ;  /* 0x0000b400bc027a23 */ /* 0x108fe6000001088b */
[----:B------:R-:W-:Y:S04]  /*8dd0*/  MOV R188, R131 ;  /* 0x0000008300bc7202 */ /* 0x000fe80000000f00 */
        /* <DEDUP_REMOVED lines=9> */
[----:B------:R3:W-:Y:S01]  /*8e70*/  MUFU.EX2 R186, R2 ;  /* 0x0000000200ba7308 */ /* 0x0007e20000000800 */
[----:B------:R-:W-:Y:S02]  /*8e80*/  MOV R190, R166 ;  /* 0x000000a600be7202 */ /* 0x000fe40000000f00 */
[C---:B------:R-:W-:Y:S07]  /*8e90*/  HMMA.16816.F32 R64, R100.reuse, R110, R64 ;  /* 0x0000006e6440723c */ /* 0x040fee0000001840 */
[----:B------:R-:W5:Y:S01]  /*8ea0*/  MUFU.EX2 R185, R138 ;  /* 0x0000008a00b97308 */ /* 0x000f620000000800 */
[-C--:B-1----:R-:W-:Y:S08]  /*8eb0*/  HMMA.16816.F32 R68, R100, R112.reuse, R68 ;  /* 0x000000706444723c */ /* 0x082ff00000001844 */
[C---:B------:R-:W-:Y:S01]  /*8ec0*/  HMMA.16816.F32 R72, R104.reuse, R112, R72 ;  /* 0x000000706848723c */ /* 0x040fe20000001848 */
[--C-:B---3--:R-:W-:Y:S02]  /*8ed0*/  FFMA.FTZ R2, R194, c[0x0][0x2d0], -R139.reuse ;  /* 0x0000b400c2027a23 */ /* 0x108fe4000001088b */
[----:B------:R-:W3:Y:S05]  /*8ee0*/  LDL.LU R194, [R1+0x4] ;  /* 0x0000040001c27983 */ /* 0x000eea0000300800 */
[-C--:B------:R-:W-:Y:S01]  /*8ef0*/  HMMA.16816.F32 R76, R104, R114.reuse, R76 ;  /* 0x00000072684c723c */ /* 0x080fe2000000184c */
[----:B------:R1:W-:Y:S03]  /*8f00*/  MUFU.EX2 R182, R2 ;  /* 0x0000000200b67308 */ /* 0x0003e60000000800 */
[----:B------:R-:W-:Y:S02]  /*8f10*/  FFMA.FTZ R139, R195, c[0x0][0x2d0], -R139 ;  /* 0x0000b400c38b7a23 */ /* 0x000fe4000001088b */
[----:B------:R-:W2:Y:S01]  /*8f20*/  LDL.LU R195, [R1] ;  /* 0x0000000001c37983 */ /* 0x000ea20000300800 */
[----:B-----5:R-:W-:Y:S01]  /*8f30*/  F2FP.PACK_AB R138, R185, R186 ;  /* 0x000000bab98a723e */ /* 0x020fe200000000ff */
[C---:B------:R-:W-:Y:S02]  /*8f40*/  HMMA.16816.F32 R80, R100.reuse, R114, R80 ;  /* 0x000000726450723c */ /* 0x040fe40000001850 */
[----:B------:R-:W5:Y:S01]  /*8f50*/  LDSM.16.MT88.4 R112, [R210+0x2080] ;  /* 0x00208000d270783b */ /* 0x000f620000004200 */
[----:B------:R-:W1:Y:S05]  /*8f60*/  MUFU.EX2 R181, R139 ;  /* 0x0000008b00b57308 */ /* 0x000e6a0000000800 */
[-C--:B----4-:R-:W-:Y:S08]  /*8f70*/  HMMA.16816.F32 R84, R100, R116.reuse, R84 ;  /* 0x000000746454723c */ /* 0x090ff00000001854 */
[C---:B------:R-:W-:Y:S01]  /*8f80*/  HMMA.16816.F32 R88, R104.reuse, R116, R88 ;  /* 0x000000746858723c */ /* 0x040fe20000001858 */
[--C-:B-1----:R-:W-:Y:S02]  /*8f90*/  FFMA.FTZ R2, R193, c[0x0][0x2d0], -R164.reuse ;  /* 0x0000b400c1027a23 */ /* 0x102fe400000108a4 */
[----:B------:R-:W4:Y:S02]  /*8fa0*/  LDL.LU R193, [R1+0x8] ;  /* 0x0000080001c17983 */ /* 0x000f240000300800 */
[----:B------:R1:W-:Y:S03]  /*8fb0*/  MUFU.EX2 R180, R2 ;  /* 0x0000000200b47308 */ /* 0x0003e60000000800 */
[-C--:B------:R-:W-:Y:S01]  /*8fc0*/  HMMA.16816.F32 R92, R104, R118.reuse, R92 ;  /* 0x00000076685c723c */ /* 0x080fe2000000185c */
[----:B------:R-:W-:Y:S07]  /*8fd0*/  F2FP.PACK_AB R139, R181, R182 ;  /* 0x000000b6b58b723e */ /* 0x000fee00000000ff */
[----:B------:R-:W-:Y:S01]  /*8fe0*/  HMMA.16816.F32 R96, R100, R118, R96 ;  /* 0x000000766460723c */ /* 0x000fe20000001860 */
[--C-:B-1----:R-:W-:Y:S04]  /*8ff0*/  FFMA.FTZ R2, R196, c[0x0][0x2d0], -R164.reuse ;  /* 0x0000b400c4027a23 */ /* 0x102fe800000108a4 */
[----:B------:R1:W1:Y:S02]  /*9000*/  MUFU.EX2 R178, R2 ;  /* 0x0000000200b27308 */ /* 0x0002640000000800 */
[--C-:B-1----:R-:W-:Y:S01]  /*9010*/  FFMA.FTZ R2, R198, c[0x0][0x2d0], -R164.reuse ;  /* 0x0000b400c6027a23 */ /* 0x102fe200000108a4 */
[----:B------:R-:W-:Y:S01]  /*9020*/  F2FP.PACK_AB R160, R178, R180 ;  /* 0x000000b4b2a0723e */ /* 0x000fe200000000ff */
        /* <DEDUP_REMOVED lines=19> */
[----:B------:R-:W5:Y:S06]  /*9160*/  LDL R11, [R1+0x1c] ;  /* 0x00001c00010b7983 */ /* 0x000f6c0000100800 */
        /* <DEDUP_REMOVED lines=11> */
[----:B---3--:R-:W-:Y:S04]  /*9220*/  FFMA.FTZ R3, R3, R194, R242 ;  /* 0x000000c203037223 */ /* 0x008fe800000100f2 */
[----:B------:R-:W-:Y:S02]  /*9230*/  FADD.FTZ R3, R243, R3 ;  /* 0x00000003f3037221 */ /* 0x000fe40000010000 */
[----:B--2---:R-:W-:Y:S01]  /*9240*/  FFMA.FTZ R128, R128, R195, R246 ;  /* 0x000000c380807223 */ /* 0x004fe200000100f6 */
        /* <DEDUP_REMOVED lines=11> */
[----:B------:R-:W-:Y:S01]  /*9300*/  FADD.FTZ R8, R207, R0 ;  /* 0x00000000cf087221 */ /* 0x000fe20000010000 */
[----:B------:R-:W-:Y:S01]  /*9310*/  IADD3 R207, R225, -0x1, RZ ;  /* 0xffffffffe1cf7810 */ /* 0x000fe20007ffe0ff */
        /* <DEDUP_REMOVED lines=46> */
[----:B------:R1:W-:Y:S01]  /*9600*/  STL [R1], R4 ;  /* 0x0000000401007387 */ /* 0x0003e20000100800 */
[----:B------:R-:W-:Y:S01]  /*9610*/  FADD.FTZ R2, R177, R3 ;  /* 0x00000003b1027221 */ /* 0x000fe20000010000 */
[----:B------:R-:W-:Y:S01]  /*9620*/  MOV R135, R132 ;  /* 0x0000008400877202 */ /* 0x000fe20000000f00 */
[----:B------:R-:W-:Y:S01]  /*9630*/  FADD.FTZ R0, R131, R0 ;  /* 0x0000000083007221 */ /* 0x000fe20000010000 */
[----:B------:R-:W-:Y:S02]  /*9640*/  MOV R131, R133 ;  /* 0x0000008500837202 */ /* 0x000fe40000000f00 */
[----:B------:R1:W-:Y:S04]  /*9650*/  STL [R1+0x4], R2 ;  /* 0x0000040201007387 */ /* 0x0003e80000100800 */
[----:B------:R1:W-:Y:S01]  /*9660*/  STL [R1+0xc], R0 ;  /* 0x00000c0001007387 */ /* 0x0003e20000100800 */
[----:B-----5:R-:W-:Y:S02]  /*9670*/  ISETP.GT.AND P0, PT, R225, R11, PT ;  /* 0x0000000be100720c */ /* 0x020fe40003f04270 */
[----:B------:R-:W-:Y:S11]  /*9680*/  MOV R225, R207 ;  /* 0x000000cf00e17202 */ /* 0x000ff60000000f00 */
[----:B-1----:R-:W-:-:S05]  /*9690*/  @P0 BRA `(.L_x_1067) ;  /* 0xffffc09000000947 */ /* 0x002fca000383ffff */
.L_x_1046:
[----:B------:R-:W2:Y:S01]  /*96a0*/  S2R R0, SR_CTAID.X ;  /* 0x0000000000007919 */ /* 0x000ea20000002500 */
[----:B------:R-:W-:Y:S01]  /*96b0*/  IMAD.MOV.U32 R2, RZ, RZ, c[0x0][0x2c4] ;  /* 0x0000b100ff027624 */ /* 0x000fe200078e00ff */
[----:B------:R-:W-:Y:S01]  /*96c0*/  MOV R6, c[0x0][0x2ac] ;  /* 0x0000ab0000067a02 */ /* 0x000fe20000000f00 */
[----:B------:R-:W-:-:S02]  /*96d0*/  IMAD.MOV.U32 R5, RZ, RZ, 0x1 ;  /* 0x00000001ff057424 */ /* 0x000fc400078e00ff */
[----:B------:R-:W-:Y:S01]  /*96e0*/  IMAD.MOV.U32 R4, RZ, RZ, 0x1 ;  /* 0x00000001ff047424 */ /* 0x000fe200078e00ff */
[----:B------:R-:W-:Y:S02]  /*96f0*/  ISETP.NE.AND P1, PT, R2, 0x1, PT ;  /* 0x000000010200780c */ /* 0x000fe40003f25270 */
[----:B------:R-:W-:Y:S02]  /*9700*/  ISETP.LE.AND P0, PT, R5, c[0x0][0x32c], PT ;  /* 0x0000cb0005007a0c */ /* 0x000fe40003f03270 */
[----:B-1----:R-:W-:-:S05]  /*9710*/  IADD3 R3, R4, -c[0x0][0x168], RZ ;  /* 0x80005a0004037a10 */ /* 0x002fca0007ffe0ff */
[----:B------:R-:W-:Y:S01]  /*9720*/  IMAD R3, R6, c[0x0][0x1d0], R3 ;  /* 0x0000740006037a24 */ /* 0x000fe200078e0203 */
[----:B--2---:R-:W-:-:S05]  /*9730*/  LEA R0, R0, 0x7f, 0x7 ;  /* 0x0000007f00007811 */ /* 0x004fca00078e38ff */
        /* <DEDUP_REMOVED lines=13> */
.L_x_1069:
[----:B------:R-:W-:-:S13]  /*9810*/  ISETP.NE.AND P0, PT, R4, c[0x0][0x32c], PT ;  /* 0x0000cb0004007a0c */ /* 0x000fda0003f05270 */
[----:B------:R-:W-:-:S05]  /*9820*/  @P0 IMAD.HI.U32 R3, R0, c[0x0][0x330], RZ ;  /* 0x0000cc0000030a27 */ /* 0x000fca00078e00ff */
[----:B------:R-:W-:-:S05]  /*9830*/  @P0 SHF.R.U32.HI R0, RZ, c[0x0][0x334], R3 ;  /* 0x0000cd00ff000a19 */ /* 0x000fca0000011603 */
.L_x_1070:
[----:B------:R-:W-:-:S05]  /*9840*/  IMAD R0, R0, c[0x0][0x32c], RZ ;  /* 0x0000cb0000007a24 */ /* 0x000fca00078e02ff */
[----:B------:R-:W-:-:S03]  /*9850*/  IMNMX R2, R2, R0, !PT ;  /* 0x0000000002027217 */ /* 0x000fc60007800200 */
.L_x_1068:
        /* <DEDUP_REMOVED lines=27> */
.L_x_1076:
        /* <DEDUP_REMOVED lines=20> */
[----:B------:R-:W1:Y:S01]  /*9b50*/  S2R R10, SR_TID.X ;  /* 0x00000000000a7919 */ /* 0x000e620000002100 */
[----:B------:R-:W-:Y:S01]  /*9b60*/  SHF.R.S32.HI R8, RZ, 0x1f, R222 ;  /* 0x0000001fff087819 */ /* 0x000fe200000114de */
[----:B------:R-:W-:Y:S01]  /*9b70*/  BSSY B0, `(.L_x_1072) ;  /* 0x0000033000007945 */ /* 0x000fe20003800000 */
[----:B------:R-:W-:Y:S01]  /*9b80*/  ISETP.GE.AND P1, PT, R226, c[0x0][0x1d4], PT ;  /* 0x00007500e2007a0c */ /* 0x000fe20003f26270 */
[----:B------:R-:W-:Y:S01]  /*9b90*/  IMAD R4, R2, c[0x0][0x208], RZ ;  /* 0x0000820002047a24 */ /* 0x000fe200078e02ff */
[----:B------:R-:W-:Y:S01]  /*9ba0*/  IADD3 R12, R226, 0x20, RZ ;  /* 0x00000020e20c7810 */ /* 0x000fe20007ffe0ff */
[----:B------:R-:W-:Y:S01]  /*9bb0*/  IMAD.WIDE.U32 R2, R224, c[0x0][0x208], RZ ;  /* 0x00008200e0027a25 */ /* 0x000fe200078e00ff */
[----:B------:R-:W-:Y:S02]  /*9bc0*/  IADD3 R11, R226, 0x40, RZ ;  /* 0x00000040e20b7810 */ /* 0x000fe40007ffe0ff */
[----:B------:R-:W-:Y:S01]  /*9bd0*/  ISETP.GE.AND P3, PT, R12, c[0x0][0x1d4], PT ;  /* 0x000075000c007a0c */ /* 0x000fe20003f66270 */
[----:B------:R-:W-:Y:S01]  /*9be0*/  IMAD R4, R224, c[0x0][0x20c], R4 ;  /* 0x00008300e0047a24 */ /* 0x000fe200078e0204 */
[----:B------:R-:W-:Y:S01]  /*9bf0*/  ISETP.GE.AND P2, PT, R11, c[0x0][0x1d4], PT ;  /* 0x000075000b007a0c */ /* 0x000fe20003f46270 */
[----:B------:R-:W-:Y:S02]  /*9c00*/  IMAD R8, R8, c[0x0][0x218], RZ ;  /* 0x0000860008087a24 */ /* 0x000fe400078e02ff */
[----:B------:R-:W-:Y:S02]  /*9c10*/  IMAD.IADD R3, R3, 0x1, R4 ;  /* 0x0000000103037824 */ /* 0x000fe400078e0204 */
[C---:B------:R-:W-:Y:S02]  /*9c20*/  IMAD R8, R222.reuse, c[0x0][0x21c], R8 ;  /* 0x00008700de087a24 */ /* 0x040fe400078e0208 */
[----:B------:R-:W-:Y:S05]  /*9c30*/  IMAD.WIDE.U32 R2, R222, c[0x0][0x218], R2 ;  /* 0x00008600de027a25 */ /* 0x000fea00078e0002 */
[----:B------:R-:W-:Y:S04]  /*9c40*/  IADD3 R2, P0, R2, UR18, RZ ;  /* 0x0000001202027c10 */ /* 0x000fe8000ff1e0ff */
[----:B------:R-:W-:Y:S02]  /*9c50*/  IADD3.X R8, R3, UR5, R8, P0, !PT ;  /* 0x0000000503087c10 */ /* 0x000fe400087fe408 */
[C---:B------:R-:W-:Y:S04]  /*9c60*/  LEA R9, P0, R2.reuse, c[0x0][0x1f8], 0x1 ;  /* 0x00007e0002097a11 */ /* 0x040fe800078008ff */
[----:B------:R-:W-:Y:S02]  /*9c70*/  LEA.HI.X R8, R2, c[0x0][0x1fc], R8, 0x1, P0 ;  /* 0x00007f0002087a11 */ /* 0x000fe400000f0c08 */
[----:B------:R-:W2:Y:S04]  /*9c80*/  SHFL.IDX PT, R2, R9, RZ, 0x1c1f ;  /* 0x001c1fff09027589 */ /* 0x000ea800000e0000 */
[----:B------:R-:W3:Y:S01]  /*9c90*/  SHFL.IDX PT, R3, R8, RZ, 0x1c1f ;  /* 0x001c1fff08037589 */ /* 0x000ee200000e0000 */
[C---:B--2---:R-:W-:Y:S05]  /*9ca0*/  IADD3 R6, P0, R2.reuse, R229, RZ ;  /* 0x000000e502067210 */ /* 0x044fea0007f1e0ff */
[C---:B---3--:R-:W-:Y:S01]  /*9cb0*/  IMAD.X R7, R3.reuse, 0x1, R227, P0 ;  /* 0x0000000103077824 */ /* 0x048fe200000e06e3 */
[C---:B------:R-:W-:Y:S04]  /*9cc0*/  IADD3 R4, P0, R2.reuse, R206, RZ ;  /* 0x000000ce02047210 */ /* 0x040fe80007f1e0ff */
[----:B------:R-:W-:Y:S01]  /*9cd0*/  @!PT LDS RZ, [RZ] ;  /* 0x00000000fffff984 */ /* 0x000fe20000000800 */
[----:B------:R2:W-:Y:S01]  /*9ce0*/  LDGSTS.E.BYPASS.LTC128B.128 [R223+0x1880], [R6.64], !P1 ;  /* 0x0188000006df7fae */ /* 0x0005e2000c901d48 */
[C---:B------:R-:W-:Y:S01]  /*9cf0*/  IMAD.X R5, R3.reuse, 0x1, R225, P0 ;  /* 0x0000000103057824 */ /* 0x040fe200000e06e1 */
        /* <DEDUP_REMOVED lines=9> */
.L_x_1116:
[C---:B------:R-:W-:Y:S02]  /*9d90*/  IADD3 R10, R226.reuse, 0x20, RZ ;  /* 0x00000020e20a7810 */ /* 0x040fe40007ffe0ff */
[----:B------:R-:W-:Y:S02]  /*9da0*/  ISETP.GE.AND P3, PT, R226, c[0x0][0x1d4], PT ;  /* 0x00007500e2007a0c */ /* 0x000fe40003f66270 */
[----:B-1-3--:R-:W-:Y:S02]  /*9db0*/  IADD3 R8, P0, R2, R229, RZ ;  /* 0x000000e502087210 */ /* 0x00afe40007f1e0ff */
        /* <DEDUP_REMOVED lines=14> */
.L_x_1073:
[----:B------:R-:W-:Y:S05]  /*9ea0*/  BSYNC B0 ;  /* 0x0000000000007941 */ /* 0x000fea0003800000 */
.L_x_1072:
        /* <DEDUP_REMOVED lines=109> */
[----:B------:R-:W-:Y:S02]  /*a580*/  LEA.HI R137, R137, R230, RZ, 0x2 ;  /* 0x000000e689897211 */ /* 0x000fe400078f10ff */
[----:B------:R-:W-:Y:S02]  /*a590*/  IADD3 R230, R226, 0x40, RZ ;  /* 0x00000040e2e67810 */ /* 0x000fe40007ffe0ff */
[----:B------:R-:W-:Y:S02]  /*a5a0*/  SHF.R.S32.HI R137, RZ, 0x2, R137 ;  /* 0x00000002ff897819 */ /* 0x000fe40000011489 */
[----:B------:R-:W-:Y:S01]  /*a5b0*/  ISETP.GE.AND P3, PT, R230, c[0x0][0x1d4], PT ;  /* 0x00007500e6007a0c */ /* 0x000fe20003f66270 */
[----:B--2---:R-:W-:Y:S01]  /*a5c0*/  IMAD R3, R207, 0x30, R3 ;  /* 0x00000030cf037824 */ /* 0x004fe200078e0203 */
[----:B---3--:R-:W-:Y:S04]  /*a5d0*/  ISETP.GT.AND P1, PT, R2, 0x2f, PT ;  /* 0x0000002f0200780c */ /* 0x008fe80003f24270 */
[----:B------:R-:W-:Y:S05]  /*a5e0*/  IADD3 R3, R3, -0x30, R2 ;  /* 0xffffffd003037810 */ /* 0x000fea0007ffe002 */
[----:B------:R-:W-:Y:S04]  /*a5f0*/  @P2 IMAD.HI.U32 R130, R3, c[0x0][0x2bc], RZ ;  /* 0x0000af0003822a27 */ /* 0x000fe800078e00ff */
[--C-:B------:R-:W-:Y:S01]  /*a600*/  IMAD.MOV.U32 R2, RZ, RZ, R3.reuse ;  /* 0x000000ffff027224 */ /* 0x100fe200078e0003 */
[----:B------:R-:W-:Y:S04]  /*a610*/  @P2 SHF.R.U32.HI R2, RZ, c[0x0][0x2c0], R130 ;  /* 0x0000b000ff022a19 */ /* 0x000fe80000011682 */
[C---:B------:R-:W-:Y:S04]  /*a620*/  @!P1 IADD3 R131, P0, R2.reuse, UR12, RZ ;  /* 0x0000000c02839c10 */ /* 0x040fe8000ff1e0ff */
[----:B------:R-:W-:Y:S01]  /*a630*/  @!P1 LEA.HI.X.SX32 R136, R2, UR10, 0x1, P0 ;  /* 0x0000000a02889c11 */ /* 0x000fe200080f0eff */
[----:B------:R-:W-:Y:S01]  /*a640*/  IMAD.MOV R2, RZ, RZ, -R2 ;  /* 0x000000ffff027224 */ /* 0x000fe200078e0a02 */
[C---:B------:R-:W-:Y:S03]  /*a650*/  @!P1 LEA R130, P0, R131.reuse, c[0x0][0x2a0], 0x2 ;  /* 0x0000a80083829a11 */ /* 0x040fe600078010ff */
[----:B------:R-:W-:Y:S01]  /*a660*/  IMAD R224, R2, c[0x0][0x2b8], R3 ;  /* 0x0000ae0002e07a24 */ /* 0x000fe200078e0203 */
[----:B------:R-:W-:Y:S02]  /*a670*/  @!P1 LEA.HI.X R131, R131, c[0x0][0x2a4], R136, 0x2, P0 ;  /* 0x0000a90083839a11 */ /* 0x000fe400000f1488 */
[----:B------:R-:W-:Y:S02]  /*a680*/  IADD3 R136, -R137, 0x30, RZ ;  /* 0x0000003089887810 */ /* 0x000fe40007ffe1ff */
[----:B------:R-:W-:Y:S01]  /*a690*/  SHF.R.S32.HI R2, RZ, 0x1f, R224 ;  /* 0x0000001fff027819 */ /* 0x000fe200000114e0 */
[----:B------:R1:W2:Y:S01]  /*a6a0*/  @!P1 LDG.E R222, [R130.64] ;  /* 0x0000000882de9981 */ /* 0x0002a2000c1e1900 */
[----:B------:R-:W-:Y:S03]  /*a6b0*/  ISETP.GE.AND P1, PT, R136, 0x1, PT ;  /* 0x000000018800780c */ /* 0x000fe60003f26270 */
[----:B-1----:R-:W-:Y:S02]  /*a6c0*/  IMAD R130, R2, c[0x0][0x1e0], RZ ;  /* 0x0000780002827a24 */ /* 0x002fe400078e02ff */
[C---:B------:R-:W-:Y:S04]  /*a6d0*/  IMAD.WIDE.U32 R2, R224.reuse, c[0x0][0x1e0], RZ ;  /* 0x00007800e0027a25 */ /* 0x040fe800078e00ff */
        /* <DEDUP_REMOVED lines=12> */
[CC--:B-1----:R-:W-:Y:S05]  /*a7a0*/  @P1 IADD3 R162, P0, R2.reuse, R229.reuse, RZ ;  /* 0x000000e502a21210 */ /* 0x0c2fea0007f1e0ff */
[C---:B--2---:R-:W-:Y:S01]  /*a7b0*/  @P1 IMAD.X R163, R3.reuse, 0x1, R227, P0 ;  /* 0x0000000103a31824 */ /* 0x044fe200000e06e3 */
[C---:B------:R-:W-:Y:S04]  /*a7c0*/  @P1 IADD3 R160, P0, R2.reuse, R206, RZ ;  /* 0x000000ce02a01210 */ /* 0x040fe80007f1e0ff */
[----:B------:R-:W-:Y:S01]  /*a7d0*/  @!PT LDS RZ, [RZ] ;  /* 0x00000000fffff984 */ /* 0x000fe20000000800 */
[----:B------:R1:W-:Y:S01]  /*a7e0*/  @P1 LDGSTS.E.BYPASS.LTC128B.128 [R223+0x3c80], [R162.64], !P5 ;  /* 0x03c80000a2df1fae */ /* 0x0003e2000e901d48 */
[C---:B------:R-:W-:Y:S01]  /*a7f0*/  @P1 IMAD.X R161, R3.reuse, 0x1, R225, P0 ;  /* 0x0000000103a11824 */ /* 0x040fe200000e06e1 */
[----:B------:R-:W-:Y:S02]  /*a800*/  @P1 IADD3 R138, P0, R2, R204, RZ ;  /* 0x000000cc028a1210 */ /* 0x000fe40007f1e0ff */
[----:B------:R-:W2:Y:S03]  /*a810*/  SHFL.IDX PT, R2, R131, 0x1, 0x1c1f ;  /* 0x003c1f0083027f89 */ /* 0x000ea600000e0000 */
[----:B------:R-:W-:Y:S01]  /*a820*/  @P1 IMAD.X R139, R3, 0x1, R205, P0 ;  /* 0x00000001038b1824 */ /* 0x000fe200000e06cd */
[----:B------:R1:W-:Y:S01]  /*a830*/  @P1 LDGSTS.E.BYPASS.LTC128B.128 [R223+0x4880], [R160.64], !P4 ;  /* 0x04880000a0df1fae */ /* 0x0003e2000e101d48 */
[----:B------:R-:W-:Y:S03]  /*a840*/  ISETP.GE.AND P0, PT, R136, 0x21, PT ;  /* 0x000000218800780c */ /* 0x000fe60003f06270 */
[----:B------:R-:W3:Y:S04]  /*a850*/  SHFL.IDX PT, R3, R130, 0x1, 0x1c1f ;  /* 0x003c1f0082037f89 */ /* 0x000ee800000e0000 */
[----:B------:R1:W-:Y:S06]  /*a860*/  @P1 LDGSTS.E.BYPASS.LTC128B.128 [R223+0x5480], [R138.64], !P3 ;  /* 0x054800008adf1fae */ /* 0x0003ec000d901d48 */
[C---:B--2---:R-:W-:Y:S05]  /*a870*/  @P0 IADD3 R136, P2, R2.reuse, R229, RZ ;  /* 0x000000e502880210 */ /* 0x044fea0007f5e0ff */
[C---:B---3--:R-:W-:Y:S01]  /*a880*/  @P0 IMAD.X R137, R3.reuse, 0x1, R227, P2 ;  /* 0x0000000103890824 */ /* 0x048fe200010e06e3 */
[C---:B------:R-:W-:Y:S04]  /*a890*/  @P0 IADD3 R130, P2, R2.reuse, R206, RZ ;  /* 0x000000ce02820210 */ /* 0x040fe80007f5e0ff */
[----:B------:R1:W-:Y:S01]  /*a8a0*/  @P0 LDGSTS.E.BYPASS.LTC128B.128 [R223+0x4480], [R136.64], !P5 ;  /* 0x0448000088df0fae */ /* 0x0003e2000e901d48 */
[C---:B------:R-:W-:Y:S01]  /*a8b0*/  @P0 IMAD.X R131, R3.reuse, 0x1, R225, P2 ;  /* 0x0000000103830824 */ /* 0x040fe200010e06e1 */
[----:B------:R-:W-:Y:S04]  /*a8c0*/  @P0 IADD3 R2, P2, R2, R204, RZ ;  /* 0x000000cc02020210 */ /* 0x000fe80007f5e0ff */
[----:B------:R1:W-:Y:S01]  /*a8d0*/  @P0 LDGSTS.E.BYPASS.LTC128B.128 [R223+0x5080], [R130.64], !P4 ;  /* 0x0508000082df0fae */ /* 0x0003e2000e101d48 */
[----:B------:R-:W-:Y:S05]  /*a8e0*/  @P0 IMAD.X R3, R3, 0x1, R205, P2 ;  /* 0x0000000103030824 */ /* 0x000fea00010e06cd */
[----:B------:R1:W-:Y:S03]  /*a8f0*/  @P0 LDGSTS.E.BYPASS.LTC128B.128 [R223+0x5c80], [R2.64], !P3 ;  /* 0x05c8000002df0fae */ /* 0x0003e6000d901d48 */
.L_x_1075:
[----:B-1----:R-:W-:Y:S01]  /*a900*/  FMNMX.FTZ R2, R4, R134, !PT ;  /* 0x0000008604027209 */ /* 0x002fe20007810000 */
        /* <DEDUP_REMOVED lines=10> */
[----:B------:R-:W2:Y:S01]  /*a9b0*/  LDL.LU R232, [R1+0x8] ;  /* 0x0000080001e87983 */ /* 0x000ea20000300800 */
[----:B------:R-:W-:Y:S02]  /*a9c0*/  FMNMX.FTZ R2, R19, R2, !PT ;  /* 0x0000000213027209 */ /* 0x000fe40007810000 */
[----:B------:R-:W-:Y:S01]  /*a9d0*/  FMNMX.FTZ R134, R21, R134, !PT ;  /* 0x0000008615867209 */ /* 0x000fe20007810000 */
[----:B------:R-:W3:Y:S01]  /*a9e0*/  LDL.LU R231, [R1] ;  /* 0x0000000001e77983 */ /* 0x000ee20000300800 */
[----:B------:R-:W-:Y:S02]  /*a9f0*/  FMNMX.FTZ R2, R22, R2, !PT ;  /* 0x0000000216027209 */ /* 0x000fe40007810000 */
[----:B------:R-:W-:Y:S01]  /*aa00*/  FMNMX.FTZ R134, R32, R134, !PT ;  /* 0x0000008620867209 */ /* 0x000fe20007810000 */
[----:B------:R-:W4:Y:S01]  /*aa10*/  LDL.LU R230, [R1+0x4] ;  /* 0x0000040001e67983 */ /* 0x000f220000300800 */
[----:B------:R-:W-:Y:S02]  /*aa20*/  FMNMX.FTZ R2, R23, R2, !PT ;  /* 0x0000000217027209 */ /* 0x000fe40007810000 */
[----:B------:R-:W-:Y:S01]  /*aa30*/  FMNMX.FTZ R134, R33, R134, !PT ;  /* 0x0000008621867209 */ /* 0x000fe20007810000 */
[----:B------:R-:W5:Y:S01]  /*aa40*/  LDL.LU R203, [R1+0xc] ;  /* 0x00000c0001cb7983 */ /* 0x000f620000300800 */
        /* <DEDUP_REMOVED lines=14> */
[----:B------:R-:W-:Y:S02]  /*ab30*/  ISETP.GT.AND P0, PT, R207, R228, PT ;  /* 0x000000e4cf00720c */ /* 0x000fe40003f04270 */
[----:B------:R-:W-:Y:S01]  /*ab40*/  FMNMX.FTZ R3, R13, R3, !PT ;  /* 0x000000030d037209 */ /* 0x000fe20007810000 */
[----:B------:R-:W1:Y:S03]  /*ab50*/  SHFL.BFLY PT, R131, R2, 0x2, 0x1f ;  /* 0x0c401f0002837f89 */ /* 0x000e6600000e0000 */
        /* <DEDUP_REMOVED lines=9> */
[----:B-1----:R-:W-:Y:S02]  /*abf0*/  FMNMX.FTZ R134, R134, R130, !PT ;  /* 0x0000008286867209 */ /* 0x002fe40007810000 */
[----:B------:R-:W-:Y:S02]  /*ac00*/  FMNMX.FTZ R2, R2, R131, !PT ;  /* 0x0000008302027209 */ /* 0x000fe40007810000 */
[----:B------:R-:W-:Y:S02]  /*ac10*/  FMNMX.FTZ R130, R10, R128, !PT ;  /* 0x000000800a827209 */ /* 0x000fe40007810000 */
[----:B------:R-:W1:Y:S02]  /*ac20*/  SHFL.BFLY PT, R133, R134, 0x1, 0x1f ;  /* 0x0c201f0086857f89 */ /* 0x000e6400000e0000 */
[----:B------:R-:W-:Y:S04]  /*ac30*/  FMNMX.FTZ R130, R11, R130, !PT ;  /* 0x000000820b827209 */ /* 0x000fe80007810000 */
[----:B------:R-:W-:Y:S02]  /*ac40*/  FMNMX.FTZ R130, R14, R130, !PT ;  /* 0x000000820e827209 */ /* 0x000fe40007810000 */
[----:B------:R-:W1:Y:S02]  /*ac50*/  SHFL.BFLY PT, R131, R2, 0x1, 0x1f ;  /* 0x0c201f0002837f89 */ /* 0x000e6400000e0000 */
[----:B------:R-:W-:Y:S04]  /*ac60*/  FMNMX.FTZ R130, R15, R130, !PT ;  /* 0x000000820f827209 */ /* 0x000fe80007810000 */
[----:B------:R-:W-:Y:S02]  /*ac70*/  FMNMX.FTZ R130, R26, R130, !PT ;  /* 0x000000821a827209 */ /* 0x000fe40007810000 */
[----:B------:R-:W-:Y:S02]  /*ac80*/  FMNMX.FTZ R3, R3, R132, !PT ;  /* 0x0000008403037209 */ /* 0x000fe40007810000 */
[----:B------:R-:W-:Y:S03]  /*ac90*/  FMNMX.FTZ R130, R27, R130, !PT ;  /* 0x000000821b827209 */ /* 0x000fe60007810000 */
[----:B------:R-:W1:Y:S01]  /*aca0*/  SHFL.BFLY PT, R132, R3, 0x1, 0x1f ;  /* 0x0c201f0003847f89 */ /* 0x000e6200000e0000 */
[----:B------:R-:W-:Y:S02]  /*acb0*/  FMNMX.FTZ R130, R30, R130, !PT ;  /* 0x000000821e827209 */ /* 0x000fe40007810000 */
[----:B-1----:R-:W-:Y:S02]  /*acc0*/  FMNMX.FTZ R134, R134, R133, !PT ;  /* 0x0000008586867209 */ /* 0x002fe40007810000 */
[----:B------:R-:W-:Y:S03]  /*acd0*/  FMNMX.FTZ R130, R31, R130, !PT ;  /* 0x000000821f827209 */ /* 0x000fe60007810000 */
[----:B------:R-:W-:Y:S01]  /*ace0*/  FADD.FTZ R0, -R134, R0 ;  /* 0x0000000086007221 */ /* 0x000fe20000010100 */
[----:B------:R-:W-:Y:S02]  /*acf0*/  FMNMX.FTZ R130, R42, R130, !PT ;  /* 0x000000822a827209 */ /* 0x000fe40007810000 */
[----:B------:R-:W-:Y:S01]  /*ad00*/  FMNMX.FTZ R133, R2, R131, !PT ;  /* 0x0000008302857209 */ /* 0x000fe20007810000 */
[----:B------:R-:W-:Y:S01]  /*ad10*/  FMUL.FTZ R2, R0, c[0x0][0x2d0] ;  /* 0x0000b40000027a20 */ /* 0x000fe20000410000 */
[----:B------:R-:W-:Y:S03]  /*ad20*/  FMNMX.FTZ R0, R43, R130, !PT ;  /* 0x000000822b007209 */ /* 0x000fe60007810000 */
[----:B------:R1:W1:Y:S01]  /*ad30*/  MUFU.EX2 R131, R2 ;  /* 0x0000000200837308 */ /* 0x0002620000000800 */
[----:B------:R-:W-:Y:S01]  /*ad40*/  FMNMX.FTZ R0, R46, R0, !PT ;  /* 0x000000002e007209 */ /* 0x000fe20007810000 */
[----:B------:R-:W-:Y:S03]  /*ad50*/  FMUL.FTZ R168, R133, c[0x0][0x2d0] ;  /* 0x0000b40085a87a20 */ /* 0x000fe60000410000 */
[----:B------:R-:W-:Y:S01]  /*ad60*/  FMNMX.FTZ R0, R47, R0, !PT ;  /* 0x000000002f007209 */ /* 0x000fe20007810000 */
[--C-:B------:R-:W-:Y:S01]  /*ad70*/  FFMA.FTZ R18, R18, c[0x0][0x2d0], -R168.reuse ;  /* 0x0000b40012127a23 */ /* 0x100fe200000108a8 */
[----:B------:R-:W-:Y:S01]  /*ad80*/  FMNMX.FTZ R132, R3, R132, !PT ;  /* 0x0000008403847209 */ /* 0x000fe20007810000 */
[--C-:B------:R-:W-:Y:S02]  /*ad90*/  FFMA.FTZ R19, R19, c[0x0][0x2d0], -R168.reuse ;  /* 0x0000b40013137a23 */ /* 0x100fe400000108a8 */
[----:B------:R-:W1:Y:S01]  /*ada0*/  SHFL.BFLY PT, R3, R0, 0x2, 0x1f ;  /* 0x0c401f0000037f89 */ /* 0x000e6200000e0000 */
[--C-:B------:R-:W-:Y:S01]  /*adb0*/  FFMA.FTZ R6, R6, c[0x0][0x2d0], -R168.reuse ;  /* 0x0000b40006067a23 */ /* 0x100fe200000108a8 */
[----:B------:R-:W-:Y:S01]  /*adc0*/  MUFU.EX2 R196, R18 ;  /* 0x0000001200c47308 */ /* 0x000fe20000000800 */
[--C-:B------:R-:W-:Y:S02]  /*add0*/  FFMA.FTZ R7, R7, c[0x0][0x2d0], -R168.reuse ;  /* 0x0000b40007077a23 */ /* 0x100fe400000108a8 */
[----:B------:R-:W-:Y:S02]  /*ade0*/  FMUL.FTZ R169, R132, c[0x0][0x2d0] ;  /* 0x0000b40084a97a20 */ /* 0x000fe40000410000 */
[--C-:B------:R-:W-:Y:S02]  /*adf0*/  FFMA.FTZ R22, R22, c[0x0][0x2d0], -R168.reuse ;  /* 0x0000b40016167a23 */ /* 0x100fe400000108a8 */
[--C-:B------:R-:W-:Y:S02]  /*ae00*/  FFMA.FTZ R8, R8, c[0x0][0x2d0], -R169.reuse ;  /* 0x0000b40008087a23 */ /* 0x100fe400000108a9 */
[--C-:B------:R-:W-:Y:S01]  /*ae10*/  FFMA.FTZ R9, R9, c[0x0][0x2d0], -R169.reuse ;  /* 0x0000b40009097a23 */ /* 0x100fe200000108a9 */
[----:B------:R-:W-:Y:S01]  /*ae20*/  MUFU.EX2 R197, R6 ;  /* 0x0000000600c57308 */ /* 0x000fe20000000800 */
[----:B------:R-:W-:Y:S02]  /*ae30*/  FFMA.FTZ R12, R12, c[0x0][0x2d0], -R169 ;  /* 0x0000b4000c0c7a23 */ /* 0x000fe400000108a9 */
[----:B-1----:R-:W-:Y:S02]  /*ae40*/  FADD.FTZ R2, -R133, R129 ;  /* 0x0000008185027221 */ /* 0x002fe40000010100 */
[--C-:B------:R-:W-:Y:S02]  /*ae50*/  FFMA.FTZ R13, R13, c[0x0][0x2d0], -R169.reuse ;  /* 0x0000b4000d0d7a23 */ /* 0x100fe400000108a9 */
[----:B------:R-:W-:Y:S02]  /*ae60*/  FMUL.FTZ R2, R2, c[0x0][0x2d0] ;  /* 0x0000b40002027a20 */ /* 0x000fe40000410000 */
[C---:B------:R-:W-:Y:S01]  /*ae70*/  FMUL.FTZ R100, R131.reuse, R100 ;  /* 0x0000006483647220 */ /* 0x040fe20000410000 */
[----:B------:R-:W1:Y:S01]  /*ae80*/  MUFU.EX2 R198, R7 ;  /* 0x0000000700c67308 */ /* 0x000e620000000800 */
[----:B------:R-:W-:Y:S01]  /*ae90*/  FMUL.FTZ R101, R131, R101 ;  /* 0x0000006583657220 */ /* 0x000fe20000410000 */
[----:B------:R-:W-:Y:S01]  /*aea0*/  FMNMX.FTZ R0, R0, R3, !PT ;  /* 0x0000000300007209 */ /* 0x000fe20007810000 */
[--C-:B------:R-:W-:Y:S02]  /*aeb0*/  FFMA.FTZ R34, R34, c[0x0][0x2d0], -R168.reuse ;  /* 0x0000b40022227a23 */ /* 0x100fe400000108a8 */
[--C-:B------:R-:W-:Y:S02]  /*aec0*/  FFMA.FTZ R35, R35, c[0x0][0x2d0], -R168.reuse ;  /* 0x0000b40023237a23 */ /* 0x100fe400000108a8 */
[--C-:B------:R-:W-:Y:S02]  /*aed0*/  FFMA.FTZ R38, R38, c[0x0][0x2d0], -R168.reuse ;  /* 0x0000b40026267a23 */ /* 0x100fe400000108a8 */
[----:B------:R-:W-:Y:S01]  /*aee0*/  FFMA.FTZ R39, R39, c[0x0][0x2d0], -R168 ;  /* 0x0000b40027277a23 */ /* 0x000fe200000108a8 */
[----:B------:R1:W-:Y:S01]  /*aef0*/  MUFU.EX2 R130, R2 ;  /* 0x0000000200827308 */ /* 0x0003e20000000800 */
[--C-:B------:R-:W-:Y:S02]  /*af00*/  FFMA.FTZ R40, R40, c[0x0][0x2d0], -R169.reuse ;  /* 0x0000b40028287a23 */ /* 0x100fe400000108a9 */
[--C-:B------:R-:W-:Y:S02]  /*af10*/  FFMA.FTZ R41, R41, c[0x0][0x2d0], -R169.reuse ;  /* 0x0000b40029297a23 */ /* 0x100fe400000108a9 */
[--C-:B------:R-:W-:Y:S02]  /*af20*/  FFMA.FTZ R44, R44, c[0x0][0x2d0], -R169.reuse ;  /* 0x0000b4002c2c7a23 */ /* 0x100fe400000108a9 */
[----:B------:R-:W-:Y:S02]  /*af30*/  FFMA.FTZ R45, R45, c[0x0][0x2d0], -R169 ;  /* 0x0000b4002d2d7a23 */ /* 0x000fe400000108a9 */
[C---:B------:R-:W-:Y:S01]  /*af40*/  FMUL.FTZ R112, R131.reuse, R112 ;  /* 0x0000007083707220 */ /* 0x040fe20000410000 */
[----:B------:R-:W1:Y:S01]  /*af50*/  MUFU.EX2 R195, R19 ;  /* 0x0000001300c37308 */ /* 0x000e620000000800 */
[C---:B------:R-:W-:Y:S02]  /*af60*/  FMUL.FTZ R113, R131.reuse, R113 ;  /* 0x0000007183717220 */ /* 0x040fe40000410000 */
        /* <DEDUP_REMOVED lines=8> */
[----:B------:R-:W-:Y:S02]  /*aff0*/  FADD.FTZ R2, -R132, R135 ;  /* 0x0000008784027221 */ /* 0x000fe40000010100 */
[----:B------:R-:W-:Y:S02]  /*b000*/  FMUL.FTZ R135, R134, c[0x0][0x2d0] ;  /* 0x0000b40086877a20 */ /* 0x000fe40000410000 */
[----:B------:R-:W-:Y:S01]  /*b010*/  FMUL.FTZ R2, R2, c[0x0][0x2d0] ;  /* 0x0000b40002027a20 */ /* 0x000fe20000410000 */
[----:B------:R-:W-:Y:S01]  /*b020*/  MUFU.EX2 R192, R9 ;  /* 0x0000000900c07308 */ /* 0x000fe20000000800 */
[--C-:B------:R-:W-:Y:S02]  /*b030*/  FFMA.FTZ R4, R4, c[0x0][0x2d0], -R135.reuse ;  /* 0x0000b40004047a23 */ /* 0x100fe40000010887 */
[--C-:B------:R-:W-:Y:S01]  /*b040*/  FFMA.FTZ R5, R5, c[0x0][0x2d0], -R135.reuse ;  /* 0x0000b40005057a23 */ /* 0x100fe20000010887 */
[----:B------:R-:W-:Y:S01]  /*b050*/  F2FP.PACK_AB R139, R195, R196 ;  /* 0x000000c4c38b723e */ /* 0x000fe200000000ff */
[--C-:B------:R-:W-:Y:S02]  /*b060*/  FFMA.FTZ R16, R16, c[0x0][0x2d0], -R135.reuse ;  /* 0x0000b40010107a23 */ /* 0x100fe40000010887 */
[--C-:B------:R-:W-:Y:S02]  /*b070*/  FFMA.FTZ R17, R17, c[0x0][0x2d0], -R135.reuse ;  /* 0x0000b40011117a23 */ /* 0x100fe40000010887 */
[C---:B------:R-:W-:Y:S01]  /*b080*/  FMUL.FTZ R6, R130.reuse, R142 ;  /* 0x0000008e82067220 */ /* 0x040fe20000410000 */
[----:B------:R1:W1:Y:S01]  /*b090*/  MUFU.EX2 R129, R2 ;  /* 0x0000000200817308 */ /* 0x0002620000000800 */
[C---:B------:R-:W-:Y:S02]  /*b0a0*/  FMUL.FTZ R7, R130.reuse, R143 ;  /* 0x0000008f82077220 */ /* 0x040fe40000410000 */
[C---:B------:R-:W-:Y:S02]  /*b0b0*/  FMUL.FTZ R18, R130.reuse, R154 ;  /* 0x0000009a82127220 */ /* 0x040fe40000410000 */
[C---:B------:R-:W-:Y:S02]  /*b0c0*/  FMUL.FTZ R19, R130.reuse, R155 ;  /* 0x0000009b82137220 */ /* 0x040fe40000410000 */
[C---:B------:R-:W-:Y:S02]  /*b0d0*/  FMUL.FTZ R102, R130.reuse, R102 ;  /* 0x0000006682667220 */ /* 0x040fe40000410000 */
[----:B------:R-:W-:Y:S01]  /*b0e0*/  FMUL.FTZ R103, R130, R103 ;  /* 0x0000006782677220 */ /* 0x000fe20000410000 */
[----:B------:R1:W-:Y:S01]  /*b0f0*/  MUFU.EX2 R201, R4 ;  /* 0x0000000400c97308 */ /* 0x0003e20000000800 */
[--C-:B------:R-:W-:Y:S02]  /*b100*/  FFMA.FTZ R20, R20, c[0x0][0x2d0], -R135.reuse ;  /* 0x0000b40014147a23 */ /* 0x100fe40000010887 */
[--C-:B------:R-:W-:Y:S02]  /*b110*/  FFMA.FTZ R21, R21, c[0x0][0x2d0], -R135.reuse ;  /* 0x0000b40015157a23 */ /* 0x100fe40000010887 */
[--C-:B------:R-:W-:Y:S02]  /*b120*/  FFMA.FTZ R32, R32, c[0x0][0x2d0], -R135.reuse ;  /* 0x0000b40020207a23 */ /* 0x100fe40000010887 */
[--C-:B------:R-:W-:Y:S02]  /*b130*/  FFMA.FTZ R33, R33, c[0x0][0x2d0], -R135.reuse ;  /* 0x0000b40021217a23 */ /* 0x100fe40000010887 */
[--C-:B------:R-:W-:Y:S01]  /*b140*/  FFMA.FTZ R36, R36, c[0x0][0x2d0], -R135.reuse ;  /* 0x0000b40024247a23 */ /* 0x100fe20000010887 */
[----:B------:R-:W1:Y:S01]  /*b150*/  MUFU.EX2 R202, R5 ;  /* 0x0000000500ca7308 */ /* 0x000e620000000800 */
[----:B------:R-:W-:Y:S02]  /*b160*/  FFMA.FTZ R37, R37, c[0x0][0x2d0], -R135 ;  /* 0x0000b40025257a23 */ /* 0x000fe40000010887 */
[----:B------:R-:W-:Y:S01]  /*b170*/  FMUL.FTZ R114, R130, R114 ;  /* 0x0000007282727220 */ /* 0x000fe20000410000 */
[----:B-1----:R-:W1:Y:S01]  /*b180*/  SHFL.BFLY PT, R2, R0, 0x1, 0x1f ;  /* 0x0c201f0000027f89 */ /* 0x002e6200000e0000 */
[C---:B------:R-:W-:Y:S02]  /*b190*/  FMUL.FTZ R8, R129.reuse, R144 ;  /* 0x0000009081087220 */ /* 0x040fe40000410000 */
[C---:B------:R-:W-:Y:S02]  /*b1a0*/  FMUL.FTZ R9, R129.reuse, R145 ;  /* 0x0000009181097220 */ /* 0x040fe40000410000 */
[C---:B------:R-:W-:Y:S01]  /*b1b0*/  FMUL.FTZ R104, R129.reuse, R104 ;  /* 0x0000006881687220 */ /* 0x040fe20000410000 */
[----:B------:R-:W-:Y:S01]  /*b1c0*/  MUFU.EX2 R199, R16 ;  /* 0x0000001000c77308 */ /* 0x000fe20000000800 */
[C---:B------:R-:W-:Y:S02]  /*b1d0*/  FMUL.FTZ R105, R129.reuse, R105 ;  /* 0x0000006981697220 */ /* 0x040fe40000410000 */
[----:B------:R-:W-:Y:S02]  /*b1e0*/  FMUL.FTZ R108, R129, R108 ;  /* 0x0000006c816c7220 */ /* 0x000fe40000410000 */
[----:B------:R-:W-:Y:S01]  /*b1f0*/  FMUL.FTZ R4, R131, R140 ;  /* 0x0000008c83047220 */ /* 0x000fe20000410000 */
[----:B------:R-:W-:Y:S01]  /*b200*/  F2FP.PACK_AB R140, R192, R191 ;  /* 0x000000bfc08c723e */ /* 0x000fe200000000ff */
[----:B------:R-:W-:Y:S02]  /*b210*/  FMUL.FTZ R109, R129, R109 ;  /* 0x0000006d816d7220 */ /* 0x000fe40000410000 */
[C---:B------:R-:W-:Y:S01]  /*b220*/  FMUL.FTZ R115, R130.reuse, R115 ;  /* 0x0000007382737220 */ /* 0x040fe20000410000 */
[----:B------:R-:W1:Y:S01]  /*b230*/  MUFU.EX2 R200, R17 ;  /* 0x0000001100c87308 */ /* 0x000e620000000800 */
[C---:B------:R-:W-:Y:S02]  /*b240*/  FMUL.FTZ R118, R130.reuse, R118 ;  /* 0x0000007682767220 */ /* 0x040fe40000410000 */
[----:B------:R-:W-:Y:S01]  /*b250*/  FMUL.FTZ R119, R130, R119 ;  /* 0x0000007782777220 */ /* 0x000fe20000410000 */
[----:B------:R-:W-:Y:S01]  /*b260*/  F2FP.PACK_AB R136, R202, R201 ;  /* 0x000000c9ca88723e */ /* 0x000fe200000000ff */
[----:B------:R-:W-:Y:S02]  /*b270*/  FMUL.FTZ R5, R131, R141 ;  /* 0x0000008d83057220 */ /* 0x000fe40000410000 */
[C---:B------:R-:W-:Y:S01]  /*b280*/  FMUL.FTZ R120, R129.reuse, R120 ;  /* 0x0000007881787220 */ /* 0x040fe20000410000 */
[----:B-1----:R-:W-:Y:S01]  /*b290*/  FMNMX.FTZ R2, R0, R2, !PT ;  /* 0x0000000200027209 */ /* 0x002fe20007810000 */
[----:B------:R-:W-:Y:S01]  /*b2a0*/  FMUL.FTZ R121, R129, R121 ;  /* 0x0000007981797220 */ /* 0x000fe20000410000 */
[----:B------:R1:W-:Y:S01]  /*b2b0*/  MUFU.EX2 R193, R12 ;  /* 0x0000000c00c17308 */ /* 0x0003e20000000800 */
[----:B------:R-:W-:Y:S02]  /*b2c0*/  FMUL.FTZ R126, R130, R126 ;  /* 0x0000007e827e7220 */ /* 0x000fe40000410000 */
[C---:B------:R-:W-:Y:S02]  /*b2d0*/  FADD.FTZ R0, -R2.reuse, R128 ;  /* 0x0000008002007221 */ /* 0x040fe40000010100 */
[----:B------:R-:W-:Y:S02]  /*b2e0*/  FMUL.FTZ R3, R2, c[0x0][0x2d0] ;  /* 0x0000b40002037a20 */ /* 0x000fe40000410000 */
[----:B------:R-:W-:Y:S02]  /*b2f0*/  FMUL.FTZ R0, R0, c[0x0][0x2d0] ;  /* 0x0000b40000007a20 */ /* 0x000fe40000410000 */
[--C-:B------:R-:W-:Y:S01]  /*b300*/  FFMA.FTZ R10, R10, c[0x0][0x2d0], -R3.reuse ;  /* 0x0000b4000a0a7a23 */ /* 0x100fe20000010803 */
[----:B------:R-:W1:Y:S01]  /*b310*/  MUFU.EX2 R194, R13 ;  /* 0x0000000d00c27308 */ /* 0x000e620000000800 */
[--C-:B------:R-:W-:Y:S02]  /*b320*/  FFMA.FTZ R11, R11, c[0x0][0x2d0], -R3.reuse ;  /* 0x0000b4000b0b7a23 */ /* 0x100fe40000010803 */
[--C-:B------:R-:W-:Y:S01]  /*b330*/  FFMA.FTZ R14, R14, c[0x0][0x2d0], -R3.reuse ;  /* 0x0000b4000e0e7a23 */ /* 0x100fe20000010803 */
[----:B------:R-:W-:Y:S01]  /*b340*/  F2FP.PACK_AB R138, R200, R199 ;  /* 0x000000c7c88a723e */ /* 0x000fe200000000ff */
[--C-:B------:R-:W-:Y:S02]  /*b350*/  FFMA.FTZ R15, R15, c[0x0][0x2d0], -R3.reuse ;  /* 0x0000b4000f0f7a23 */ /* 0x100fe40000010803 */
[C---:B------:R-:W-:Y:S02]  /*b360*/  FMUL.FTZ R16, R131.reuse, R152 ;  /* 0x0000009883107220 */ /* 0x040fe40000410000 */
[----:B------:R-:W-:Y:S01]  /*b370*/  FMUL.FTZ R17, R131, R153 ;  /* 0x0000009983117220 */ /* 0x000fe20000410000 */
[----:B------:R-:W2:Y:S01]  /*b380*/  MUFU.EX2 R0, R0 ;  /* 0x0000000000007308 */ /* 0x000ea20000000800 */
[-C--:B------:R-:W-:Y:S01]  /*b390*/  HMMA.16816.F32 R4, R136, R160.reuse, R4 ;  /* 0x000000a08804723c */ /* 0x080fe20000001804 */
[----:B------:R-:W-:Y:S04]  /*b3a0*/  LDSM.16.MT88.4 R152, [R209+0x2080] ;  /* 0x00208000d198783b */ /* 0x000fe80000004200 */
[----:B-1----:R-:W-:Y:S02]  /*b3b0*/  FMUL.FTZ R12, R129, R148 ;  /* 0x00000094810c7220 */ /* 0x002fe40000410000 */
[--C-:B------:R-:W-:Y:S02]  /*b3c0*/  FFMA.FTZ R42, R42, c[0x0][0x2d0], -R3.reuse ;  /* 0x0000b4002a2a7a23 */ /* 0x100fe40000010803 */
[----:B------:R1:W-:Y:S03]  /*b3d0*/  MUFU.EX2 R187, R10 ;  /* 0x0000000a00bb7308 */ /* 0x0003e60000000800 */
[--C-:B------:R-:W-:Y:S01]  /*b3e0*/  FFMA.FTZ R43, R43, c[0x0][0x2d0], -R3.reuse ;  /* 0x0000b4002b2b7a23 */ /* 0x100fe20000010803 */
[----:B------:R-:W-:Y:S01]  /*b3f0*/  F2FP.PACK_AB R142, R194, R193 ;  /* 0x000000c1c28e723e */ /* 0x000fe200000000ff */
[----:B------:R-:W-:Y:S02]  /*b400*/  FMUL.FTZ R13, R129, R149 ;  /* 0x00000095810d7220 */ /* 0x000fe40000410000 */
[--C-:B------:R-:W-:Y:S02]  /*b410*/  FFMA.FTZ R46, R46, c[0x0][0x2d0], -R3.reuse ;  /* 0x0000b4002e2e7a23 */ /* 0x100fe40000010803 */
[--C-:B------:R-:W-:Y:S01]  /*b420*/  FFMA.FTZ R128, R23, c[0x0][0x2d0], -R168.reuse ;  /* 0x0000b40017807a23 */ /* 0x100fe200000108a8 */
[----:B------:R-:W3:Y:S01]  /*b430*/  MUFU.EX2 R188, R11 ;  /* 0x0000000b00bc7308 */ /* 0x000ee20000000800 */
[C---:B------:R-:W-:Y:S02]  /*b440*/  FMUL.FTZ R127, R130.reuse, R127 ;  /* 0x0000007f827f7220 */ /* 0x040fe40000410000 */
[----:B------:R-:W-:Y:S02]  /*b450*/  FMUL.FTZ R54, R130, R54 ;  /* 0x0000003682367220 */ /* 0x000fe40000410000 */
[C---:B--2---:R-:W-:Y:S02]  /*b460*/  FMUL.FTZ R106, R0.reuse, R106 ;  /* 0x0000006a006a7220 */ /* 0x044fe40000410000 */
[C---:B------:R-:W-:Y:S02]  /*b470*/  FMUL.FTZ R107, R0.reuse, R107 ;  /* 0x0000006b006b7220 */ /* 0x040fe40000410000 */
[C---:B------:R-:W-:Y:S01]  /*b480*/  FMUL.FTZ R110, R0.reuse, R110 ;  /* 0x0000006e006e7220 */ /* 0x040fe20000410000 */
[----:B------:R2:W-:Y:S01]  /*b490*/  MUFU.EX2 R189, R14 ;  /* 0x0000000e00bd7308 */ /* 0x0005e20000000800 */
[C---:B------:R-:W-:Y:S02]  /*b4a0*/  FMUL.FTZ R111, R0.reuse, R111 ;  /* 0x0000006f006f7220 */ /* 0x040fe40000410000 */
[C---:B------:R-:W-:Y:S02]  /*b4b0*/  FMUL.FTZ R122, R0.reuse, R122 ;  /* 0x0000007a007a7220 */ /* 0x040fe40000410000 */
[C---:B-1----:R-:W-:Y:S02]  /*b4c0*/  FMUL.FTZ R10, R0.reuse, R146 ;  /* 0x00000092000a7220 */ /* 0x042fe40000410000 */
[C---:B------:R-:W-:Y:S02]  /*b4d0*/  FMUL.FTZ R123, R0.reuse, R123 ;  /* 0x0000007b007b7220 */ /* 0x040fe40000410000 */
[----:B------:R-:W-:Y:S01]  /*b4e0*/  FMUL.FTZ R23, R0, R159 ;  /* 0x0000009f00177220 */ /* 0x000fe20000410000 */
[----:B------:R-:W1:Y:S01]  /*b4f0*/  MUFU.EX2 R190, R15 ;  /* 0x0000000f00be7308 */ /* 0x000e620000000800 */
[----:B------:R-:W-:Y:S02]  /*b500*/  FMUL.FTZ R55, R130, R55 ;  /* 0x0000003782377220 */ /* 0x000fe40000410000 */
[C---:B------:R-:W-:Y:S01]  /*b510*/  FMUL.FTZ R56, R129.reuse, R56 ;  /* 0x0000003881387220 */ /* 0x040fe20000410000 */
[----:B---3--:R-:W-:Y:S01]  /*b520*/  F2FP.PACK_AB R141, R188, R187 ;  /* 0x000000bbbc8d723e */ /* 0x008fe200000000ff */
[C---:B------:R-:W-:Y:S02]  /*b530*/  FMUL.FTZ R11, R0.reuse, R147 ;  /* 0x00000093000b7220 */ /* 0x040fe40000410000 */
[----:B------:R-:W3:Y:S01]  /*b540*/  LDSM.16.MT88.4 R144, [R209+0x2480] ;  /* 0x00248000d190783b */ /* 0x000ee20000004200 */
[C---:B------:R-:W-:Y:S02]  /*b550*/  FMUL.FTZ R57, R129.reuse, R57 ;  /* 0x0000003981397220 */ /* 0x040fe40000410000 */
[----:B------:R4:W-:Y:S01]  /*b560*/  MUFU.EX2 R186, R20 ;  /* 0x0000001400ba7308 */ /* 0x0009e20000000800 */
[C---:B------:R-:W-:Y:S02]  /*b570*/  FMUL.FTZ R58, R0.reuse, R58 ;  /* 0x0000003a003a7220 */ /* 0x040fe40000410000 */
[C---:B------:R-:W-:Y:S02]  /*b580*/  FMUL.FTZ R59, R0.reuse, R59 ;  /* 0x0000003b003b7220 */ /* 0x040fe40000410000 */
[C---:B--2---:R-:W-:Y:S02]  /*b590*/  FMUL.FTZ R14, R0.reuse, R150 ;  /* 0x00000096000e7220 */ /* 0x044fe40000410000 */
[C---:B------:R-:W-:Y:S02]  /*b5a0*/  FMUL.FTZ R60, R129.reuse, R60 ;  /* 0x0000003c813c7220 */ /* 0x040fe40000410000 */
[----:B------:R-:W-:Y:S01]  /*b5b0*/  FMUL.FTZ R61, R129, R61 ;  /* 0x0000003d813d7220 */ /* 0x000fe20000410000 */
[----:B------:R2:W-:Y:S01]  /*b5c0*/  MUFU.EX2 R185, R21 ;  /* 0x0000001500b97308 */ /* 0x0005e20000000800 */
[C---:B------:R-:W-:Y:S02]  /*b5d0*/  FMUL.FTZ R62, R0.reuse, R62 ;  /* 0x0000003e003e7220 */ /* 0x040fe40000410000 */
[----:B------:R-:W-:Y:S01]  /*b5e0*/  FMUL.FTZ R63, R0, R63 ;  /* 0x0000003f003f7220 */ /* 0x000fe20000410000 */
[----:B-1----:R-:W-:Y:S01]  /*b5f0*/  F2FP.PACK_AB R143, R190, R189 ;  /* 0x000000bdbe8f723e */ /* 0x002fe200000000ff */
[----:B------:R-:W-:Y:S02]  /*b600*/  FMUL.FTZ R15, R0, R151 ;  /* 0x00000097000f7220 */ /* 0x000fe40000410000 */
[----:B------:R-:W1:Y:S01]  /*b610*/  LDSM.16.MT88.4 R148, [R210+0x2480] ;  /* 0x00248000d294783b */ /* 0x000e620000004200 */
[----:B------:R-:W-:Y:S02]  /*b620*/  FMUL.FTZ R64, R131, R64 ;  /* 0x0000004083407220 */ /* 0x000fe40000410000 */
[----:B------:R-:W-:Y:S01]  /*b630*/  MUFU.EX2 R182, R32 ;  /* 0x0000002000b67308 */ /* 0x000fe20000000800 */
[C---:B------:R-:W-:Y:S04]  /*b640*/  HMMA.16816.F32 R8, R140.reuse, R160, R8 ;  /* 0x000000a08c08723c */ /* 0x040fe80000001808 */
[----:B----4-:R-:W-:Y:S02]  /*b650*/  FMUL.FTZ R20, R129, R156 ;  /* 0x0000009c81147220 */ /* 0x010fe40000410000 */
[----:B------:R-:W-:Y:S02]  /*b660*/  FMUL.FTZ R65, R131, R65 ;  /* 0x0000004183417220 */ /* 0x000fe40000410000 */
[-C--:B------:R-:W-:Y:S01]  /*b670*/  HMMA.16816.F32 R12, R140, R162.reuse, R12 ;  /* 0x000000a28c0c723c */ /* 0x080fe2000000180c */
[----:B------:R-:W4:Y:S03]  /*b680*/  MUFU.EX2 R181, R33 ;  /* 0x0000002100b57308 */ /* 0x000f260000000800 */
[C---:B------:R-:W-:Y:S02]  /*b690*/  FMUL.FTZ R66, R130.reuse, R66 ;  /* 0x0000004282427220 */ /* 0x040fe40000410000 */
[----:B--2---:R-:W-:Y:S02]  /*b6a0*/  FMUL.FTZ R21, R129, R157 ;  /* 0x0000009d81157220 */ /* 0x004fe40000410000 */
[C---:B------:R-:W-:Y:S03]  /*b6b0*/  HMMA.16816.F32 R16, R136.reuse, R162, R16 ;  /* 0x000000a28810723c */ /* 0x040fe60000001810 */
[----:B------:R-:W-:Y:S01]  /*b6c0*/  MUFU.EX2 R180, R34 ;  /* 0x0000002200b47308 */ /* 0x000fe20000000800 */
[C---:B------:R-:W-:Y:S02]  /*b6d0*/  FMUL.FTZ R67, R130.reuse, R67 ;  /* 0x0000004382437220 */ /* 0x040fe40000410000 */
[C---:B------:R-:W-:Y:S02]  /*b6e0*/  FMUL.FTZ R68, R131.reuse, R68 ;  /* 0x0000004483447220 */ /* 0x040fe40000410000 */
[-C--:B------:R-:W-:Y:S04]  /*b6f0*/  HMMA.16816.F32 R100, R136, R164.reuse, R100 ;  /* 0x000000a48864723c */ /* 0x080fe80000001864 */
[----:B------:R-:W-:Y:S01]  /*b700*/  FMUL.FTZ R69, R131, R69 ;  /* 0x0000004583457220 */ /* 0x000fe20000410000 */
[----:B------:R2:W1:Y:S01]  /*b710*/  MUFU.EX2 R179, R35 ;  /* 0x0000002300b37308 */ /* 0x0004620000000800 */
[C---:B------:R-:W-:Y:S02]  /*b720*/  FMUL.FTZ R70, R130.reuse, R70 ;  /* 0x0000004682467220 */ /* 0x040fe40000410000 */
[C---:B------:R-:W-:Y:S04]  /*b730*/  HMMA.16816.F32 R104, R140.reuse, R164, R104 ;  /* 0x000000a48c68723c */ /* 0x040fe80000001868 */
[----:B------:R-:W-:Y:S02]  /*b740*/  FMUL.FTZ R71, R130, R71 ;  /* 0x0000004782477220 */ /* 0x000fe40000410000 */
[C---:B------:R-:W-:Y:S01]  /*b750*/  FMUL.FTZ R72, R129.reuse, R72 ;  /* 0x0000004881487220 */ /* 0x040fe20000410000 */
[----:B------:R-:W-:Y:S01]  /*b760*/  MUFU.EX2 R170, R36 ;  /* 0x0000002400aa7308 */ /* 0x000fe20000000800 */
[-C--:B------:R-:W-:Y:S04]  /*b770*/  HMMA.16816.F32 R108, R140, R166.reuse, R108 ;  /* 0x000000a68c6c723c */ /* 0x080fe8000000186c */
[C---:B------:R-:W-:Y:S02]  /*b780*/  FMUL.FTZ R73, R129.reuse, R73 ;  /* 0x0000004981497220 */ /* 0x040fe40000410000 */
[C---:B------:R-:W-:Y:S02]  /*b790*/  FMUL.FTZ R74, R0.reuse, R74 ;  /* 0x0000004a004a7220 */ /* 0x040fe40000410000 */
[C---:B------:R-:W-:Y:S01]  /*b7a0*/  HMMA.16816.F32 R112, R136.reuse, R166, R112 ;  /* 0x000000a68870723c */ /* 0x040fe20000001870 */
[----:B------:R1:W-:Y:S03]  /*b7b0*/  MUFU.EX2 R184, R22 ;  /* 0x0000001600b87308 */ /* 0x0003e60000000800 */
[C---:B------:R-:W-:Y:S01]  /*b7c0*/  FMUL.FTZ R75, R0.reuse, R75 ;  /* 0x0000004b004b7220 */ /* 0x040fe20000410000 */
[----:B--2---:R-:W-:Y:S01]  /*b7d0*/  LDSM.16.MT88.4 R32, [R210+0x3080] ;  /* 0x00308000d220783b */ /* 0x004fe20000004200 */
[C---:B------:R-:W-:Y:S02]  /*b7e0*/  FMUL.FTZ R76, R129.reuse, R76 ;  /* 0x0000004c814c7220 */ /* 0x040fe40000410000 */
[-C--:B---3--:R-:W-:Y:S03]  /*b7f0*/  HMMA.16816.F32 R116, R136, R144.reuse, R116 ;  /* 0x000000908874723c */ /* 0x088fe60000001874 */
[----:B------:R-:W-:Y:S01]  /*b800*/  MUFU.EX2 R167, R37 ;  /* 0x0000002500a77308 */ /* 0x000fe20000000800 */
[----:B------:R-:W-:Y:S02]  /*b810*/  FMUL.FTZ R77, R129, R77 ;  /* 0x0000004d814d7220 */ /* 0x000fe40000410000 */
[C---:B------:R-:W-:Y:S02]  /*b820*/  FMUL.FTZ R78, R0.reuse, R78 ;  /* 0x0000004e004e7220 */ /* 0x040fe40000410000 */
[C---:B------:R-:W-:Y:S04]  /*b830*/  HMMA.16816.F32 R120, R140.reuse, R144, R120 ;  /* 0x000000908c78723c */ /* 0x040fe80000001878 */
[C---:B------:R-:W-:Y:S01]  /*b840*/  FMUL.FTZ R79, R0.reuse, R79 ;  /* 0x0000004f004f7220 */ /* 0x040fe20000410000 */
[----:B------:R-:W-:Y:S01]  /*b850*/  MUFU.EX2 R166, R38 ;  /* 0x0000002600a67308 */ /* 0x000fe20000000800 */
[C---:B------:R-:W-:Y:S02]  /*b860*/  FMUL.FTZ R80, R131.reuse, R80 ;  /* 0x0000005083507220 */ /* 0x040fe40000410000 */
[C---:B------:R-:W-:Y:S04]  /*b870*/  FMUL.FTZ R81, R131.reuse, R81 ;  /* 0x0000005183517220 */ /* 0x040fe80000410000 */
[----:B-1----:R-:W-:Y:S02]  /*b880*/  FMUL.FTZ R22, R0, R158 ;  /* 0x0000009e00167220 */ /* 0x002fe40000410000 */
[C---:B------:R-:W-:Y:S01]  /*b890*/  FMUL.FTZ R82, R130.reuse, R82 ;  /* 0x0000005282527220 */ /* 0x040fe20000410000 */
[----:B------:R1:W-:Y:S01]  /*b8a0*/  MUFU.EX2 R165, R39 ;  /* 0x0000002700a57308 */ /* 0x0003e20000000800 */
[C---:B------:R-:W-:Y:S02]  /*b8b0*/  FMUL.FTZ R83, R130.reuse, R83 ;  /* 0x0000005382537220 */ /* 0x040fe40000410000 */
[C---:B------:R-:W-:Y:S01]  /*b8c0*/  FMUL.FTZ R84, R131.reuse, R84 ;  /* 0x0000005483547220 */ /* 0x040fe20000410000 */
[-C--:B------:R-:W-:Y:S03]  /*b8d0*/  HMMA.16816.F32 R20, R140, R146.reuse, R20 ;  /* 0x000000928c14723c */ /* 0x080fe60000001814 */
[----:B------:R-:W-:Y:S02]  /*b8e0*/  FMUL.FTZ R85, R131, R85 ;  /* 0x0000005583557220 */ /* 0x000fe40000410000 */
[C---:B------:R-:W-:Y:S01]  /*b8f0*/  FMUL.FTZ R86, R130.reuse, R86 ;  /* 0x0000005682567220 */ /* 0x040fe20000410000 */
[----:B------:R-:W-:Y:S01]  /*b900*/  MUFU.EX2 R160, R40 ;  /* 0x0000002800a07308 */ /* 0x000fe20000000800 */
[----:B------:R-:W-:Y:S01]  /*b910*/  FMUL.FTZ R87, R130, R87 ;  /* 0x0000005782577220 */ /* 0x000fe20000410000 */
[C---:B------:R-:W-:Y:S01]  /*b920*/  HMMA.16816.F32 R124, R136.reuse, R146, R124 ;  /* 0x00000092887c723c */ /* 0x040fe2000000187c */
[----:B------:R-:W2:Y:S03]  /*b930*/  LDSM.16.MT88.4 R144, [R209+0x3080] ;  /* 0x00308000d190783b */ /* 0x000ea60000004200 */
[--C-:B------:R-:W-:Y:S02]  /*b940*/  FFMA.FTZ R26, R26, c[0x0][0x2d0], -R3.reuse ;  /* 0x0000b4001a1a7a23 */ /* 0x100fe40000010803 */
[--C-:B------:R-:W-:Y:S02]  /*b950*/  FFMA.FTZ R27, R27, c[0x0][0x2d0], -R3.reuse ;  /* 0x0000b4001b1b7a23 */ /* 0x100fe40000010803 */
[-C--:B------:R-:W-:Y:S01]  /*b960*/  HMMA.16816.F32 R52, R136, R148.reuse, R52 ;  /* 0x000000948834723c */ /* 0x080fe20000001834 */
[----:B------:R-:W-:Y:S01]  /*b970*/  MUFU.EX2 R183, R128 ;  /* 0x0000008000b77308 */ /* 0x000fe20000000800 */
[----:B-1----:R-:W-:Y:S02]  /*b980*/  LDSM.16.MT88.4 R36, [R209+0x3480] ;  /* 0x00348000d124783b */ /* 0x002fe40000004200 */
[C---:B------:R-:W-:Y:S02]  /*b990*/  FMUL.FTZ R88, R129.reuse, R88 ;  /* 0x0000005881587220 */ /* 0x040fe40000410000 */
[----:B------:R-:W-:Y:S02]  /*b9a0*/  FMUL.FTZ R89, R129, R89 ;  /* 0x0000005981597220 */ /* 0x000fe40000410000 */
[C---:B------:R-:W-:Y:S03]  /*b9b0*/  HMMA.16816.F32 R56, R140.reuse, R148, R56 ;  /* 0x000000948c38723c */ /* 0x040fe60000001838 */
[----:B------:R-:W-:Y:S01]  /*b9c0*/  MUFU.EX2 R128, R43 ;  /* 0x0000002b00807308 */ /* 0x000fe20000000800 */
[C---:B------:R-:W-:Y:S02]  /*b9d0*/  FMUL.FTZ R90, R0.reuse, R90 ;  /* 0x0000005a005a7220 */ /* 0x040fe40000410000 */
[----:B------:R-:W-:Y:S02]  /*b9e0*/  FMUL.FTZ R91, R0, R91 ;  /* 0x0000005b005b7220 */ /* 0x000fe40000410000 */
[-C--:B------:R-:W-:Y:S04]  /*b9f0*/  HMMA.16816.F32 R60, R140, R150.reuse, R60 ;  /* 0x000000968c3c723c */ /* 0x080fe8000000183c */
[--C-:B------:R-:W-:Y:S01]  /*ba00*/  FFMA.FTZ R30, R30, c[0x0][0x2d0], -R3.reuse ;  /* 0x0000b4001e1e7a23 */ /* 0x100fe20000010803 */
[----:B------:R4:W-:Y:S01]  /*ba10*/  MUFU.EX2 R176, R26 ;  /* 0x0000001a00b07308 */ /* 0x0009e20000000800 */
[--C-:B------:R-:W-:Y:S02]  /*ba20*/  FFMA.FTZ R31, R31, c[0x0][0x2d0], -R3.reuse ;  /* 0x0000b4001f1f7a23 */ /* 0x100fe40000010803 */
[C---:B------:R-:W-:Y:S04]  /*ba30*/  HMMA.16816.F32 R64, R136.reuse, R150, R64 ;  /* 0x000000968840723c */ /* 0x040fe80000001840 */
[----:B------:R-:W-:Y:S02]  /*ba40*/  FFMA.FTZ R3, R47, c[0x0][0x2d0], -R3 ;  /* 0x0000b4002f037a23 */ /* 0x000fe40000010803 */
[C---:B------:R-:W-:Y:S01]  /*ba50*/  FMUL.FTZ R92, R129.reuse, R92 ;  /* 0x0000005c815c7220 */ /* 0x040fe20000410000 */
[----:B------:R1:W-:Y:S01]  /*ba60*/  MUFU.EX2 R175, R27 ;  /* 0x0000001b00af7308 */ /* 0x0003e20000000800 */
[----:B------:R-:W-:Y:S01]  /*ba70*/  FMUL.FTZ R93, R129, R93 ;  /* 0x0000005d815d7220 */ /* 0x000fe20000410000 */
[-C--:B--2---:R-:W-:Y:S03]  /*ba80*/  HMMA.16816.F32 R68, R136, R144.reuse, R68 ;  /* 0x000000908844723c */ /* 0x084fe60000001844 */
[C---:B------:R-:W-:Y:S02]  /*ba90*/  FMUL.FTZ R94, R0.reuse, R94 ;  /* 0x0000005e005e7220 */ /* 0x040fe40000410000 */
[----:B------:R-:W-:Y:S02]  /*baa0*/  FMUL.FTZ R95, R0, R95 ;  /* 0x0000005f005f7220 */ /* 0x000fe40000410000 */
[C---:B------:R-:W-:Y:S01]  /*bab0*/  FMUL.FTZ R96, R131.reuse, R96 ;  /* 0x0000006083607220 */ /* 0x040fe20000410000 */
[C---:B------:R-:W-:Y:S01]  /*bac0*/  HMMA.16816.F32 R72, R140.reuse, R144, R72 ;  /* 0x000000908c48723c */ /* 0x040fe20000001848 */
[----:B------:R-:W-:Y:S03]  /*bad0*/  MUFU.EX2 R172, R30 ;  /* 0x0000001e00ac7308 */ /* 0x000fe60000000800 */
[----:B------:R-:W-:Y:S01]  /*bae0*/  FMUL.FTZ R97, R131, R97 ;  /* 0x0000006183617220 */ /* 0x000fe20000410000 */
[----:B----4-:R-:W-:Y:S01]  /*baf0*/  F2FP.PACK_AB R26, R181, R182 ;  /* 0x000000b6b51a723e */ /* 0x010fe200000000ff */
[C---:B------:R-:W-:Y:S02]  /*bb00*/  FMUL.FTZ R98, R130.reuse, R98 ;  /* 0x0000006282627220 */ /* 0x040fe40000410000 */
[-C--:B------:R-:W-:Y:S03]  /*bb10*/  HMMA.16816.F32 R76, R140, R146.reuse, R76 ;  /* 0x000000928c4c723c */ /* 0x080fe6000000184c */
[----:B------:R-:W2:Y:S01]  /*bb20*/  MUFU.EX2 R171, R31 ;  /* 0x0000001f00ab7308 */ /* 0x000ea20000000800 */
[----:B------:R-:W-:Y:S01]  /*bb30*/  FMUL.FTZ R99, R130, R99 ;  /* 0x0000006382637220 */ /* 0x000fe20000410000 */
[----:B-1----:R-:W-:Y:S01]  /*bb40*/  F2FP.PACK_AB R27, R179, R180 ;  /* 0x000000b4b31b723e */ /* 0x002fe200000000ff */
[----:B------:R-:W-:Y:S02]  /*bb50*/  FFMA.FTZ R48, R48, c[0x0][0x2d0], -R135 ;  /* 0x0000b40030307a23 */ /* 0x000fe40000010887 */
[C---:B------:R-:W-:Y:S01]  /*bb60*/  HMMA.16816.F32 R80, R136.reuse, R146, R80 ;  /* 0x000000928850723c */ /* 0x040fe20000001850 */
[----:B------:R-:W1:Y:S03]  /*bb70*/  LDSM.16.MT88.4 R144, [R209+0x1c80] ;  /* 0x001c8000d190783b */ /* 0x000e660000004200 */
[--C-:B------:R-:W-:Y:S01]  /*bb80*/  FFMA.FTZ R24, R24, c[0x0][0x2d0], -R169.reuse ;  /* 0x0000b40018187a23 */ /* 0x100fe200000108a9 */
[----:B------:R-:W-:Y:S01]  /*bb90*/  MUFU.EX2 R164, R48 ;  /* 0x0000003000a47308 */ /* 0x000fe20000000800 */
[--C-:B------:R-:W-:Y:S02]  /*bba0*/  FFMA.FTZ R25, R25, c[0x0][0x2d0], -R169.reuse ;  /* 0x0000b40019197a23 */ /* 0x100fe400000108a9 */
[-C--:B------:R-:W-:Y:S04]  /*bbb0*/  HMMA.16816.F32 R84, R136, R32.reuse, R84 ;  /* 0x000000208854723c */ /* 0x080fe80000001854 */
[--C-:B------:R-:W-:Y:S02]  /*bbc0*/  FFMA.FTZ R28, R28, c[0x0][0x2d0], -R169.reuse ;  /* 0x0000b4001c1c7a23 */ /* 0x100fe400000108a9 */
[----:B------:R-:W-:Y:S01]  /*bbd0*/  FFMA.FTZ R29, R29, c[0x0][0x2d0], -R169 ;  /* 0x0000b4001d1d7a23 */ /* 0x000fe200000108a9 */
[----:B------:R3:W-:Y:S01]  /*bbe0*/  MUFU.EX2 R178, R24 ;  /* 0x0000001800b27308 */ /* 0x0007e20000000800 */
[C---:B------:R-:W-:Y:S04]  /*bbf0*/  HMMA.16816.F32 R88, R140.reuse, R32, R88 ;  /* 0x000000208c58723c */ /* 0x040fe80000001858 */
[----:B--2---:R-:W-:Y:S01]  /*bc00*/  F2FP.PACK_AB R31, R171, R172 ;  /* 0x000000acab1f723e */ /* 0x004fe200000000ff */
[----:B------:R-:W-:Y:S02]  /*bc10*/  FFMA.FTZ R49, R49, c[0x0][0x2d0], -R135 ;  /* 0x0000b40031317a23 */ /* 0x000fe40000010887 */
[--C-:B------:R-:W-:Y:S01]  /*bc20*/  FFMA.FTZ R50, R50, c[0x0][0x2d0], -R168.reuse ;  /* 0x0000b40032327a23 */ /* 0x100fe200000108a8 */
[-C--:B------:R-:W-:Y:S01]  /*bc30*/  HMMA.16816.F32 R92, R140, R34.reuse, R92 ;  /* 0x000000228c5c723c */ /* 0x080fe2000000185c */
[----:B------:R2:W4:Y:S01]  /*bc40*/  MUFU.EX2 R177, R25 ;  /* 0x0000001900b17308 */ /* 0x0005220000000800 */
[----:B------:R-:W4:Y:S02]  /*bc50*/  LDSM.16.MT88.4 R140, [R210+0x1c80] ;  /* 0x001c8000d28c783b */ /* 0x000f240000004200 */
[----:B------:R-:W-:Y:S02]  /*bc60*/  FFMA.FTZ R51, R51, c[0x0][0x2d0], -R168 ;  /* 0x0000b40033337a23 */ /* 0x000fe400000108a8 */
[----:B-----5:R-:W-:Y:S02]  /*bc70*/  FFMA.FTZ R0, R0, R203, R187 ;  /* 0x000000cb00007223 */ /* 0x020fe400000100bb */
[----:B------:R-:W-:Y:S02]  /*bc80*/  HMMA.16816.F32 R96, R136, R34, R96 ;  /* 0x000000228860723c */ /* 0x000fe40000001860 */
[----:B------:R-:W5:Y:S01]  /*bc90*/  LDSM.16.MT88.4 R32, [R209+0x2880] ;  /* 0x00288000d120783b */ /* 0x000f620000004200 */
[----:B------:R4:W-:Y:S01]  /*bca0*/  MUFU.EX2 R174, R28 ;  /* 0x0000001c00ae7308 */ /* 0x0009e20000000800 */
[----:B------:R-:W-:Y:S02]  /*bcb0*/  FADD.FTZ R0, R188, R0 ;  /* 0x00000000bc007221 */ /* 0x000fe40000010000 */
[----:B------:R-:W-:Y:S01]  /*bcc0*/  FFMA.FTZ R131, R131, R232, R201 ;  /* 0x000000e883837223 */ /* 0x000fe200000100c9 */
[----:B---3--:R-:W-:Y:S01]  /*bcd0*/  F2FP.PACK_AB R24, R185, R186 ;  /* 0x000000bab918723e */ /* 0x008fe200000000ff */
[----:B------:R-:W-:Y:S02]  /*bce0*/  FADD.FTZ R0, R189, R0 ;  /* 0x00000000bd007221 */ /* 0x000fe40000010000 */
[----:B------:R-:W3:Y:S02]  /*bcf0*/  LDSM.16.MT88.4 R136, [R210+0x2880] ;  /* 0x00288000d288783b */ /* 0x000ee40000004200 */
[----:B------:R-:W-:Y:S01]  /*bd00*/  FADD.FTZ R0, R190, R0 ;  /* 0x00000000be007221 */ /* 0x000fe20000010000 */
[----:B------:R4:W4:Y:S01]  /*bd10*/  MUFU.EX2 R173, R29 ;  /* 0x0000001d00ad7308 */ /* 0x0009220000000800 */
[----:B------:R-:W-:Y:S02]  /*bd20*/  FFMA.FTZ R130, R130, R231, R197 ;  /* 0x000000e782827223 */ /* 0x000fe400000100c5 */
[----:B------:R-:W-:Y:S01]  /*bd30*/  FFMA.FTZ R129, R129, R230, R191 ;  /* 0x000000e681817223 */ /* 0x000fe200000100bf */
[----:B--2---:R-:W-:Y:S06]  /*bd40*/  F2FP.PACK_AB R25, R183, R184 ;  /* 0x000000b8b719723e */ /* 0x004fec00000000ff */
[----:B------:R-:W-:Y:S01]  /*bd50*/  MUFU.EX2 R135, R42 ;  /* 0x0000002a00877308 */ /* 0x000fe20000000800 */
[-C--:B-1----:R-:W-:Y:S05]  /*bd60*/  HMMA.16816.F32 R4, R24, R144.reuse, R4 ;  /* 0x000000901804723c */ /* 0x082fea0000001804 */
[----:B----4-:R-:W-:Y:S04]  /*bd70*/  F2FP.PACK_AB R28, R177, R178 ;  /* 0x000000b2b11c723e */ /* 0x010fe800000000ff */
[----:B------:R-:W-:Y:S03]  /*bd80*/  MUFU.EX2 R163, R49 ;  /* 0x0000003100a37308 */ /* 0x000fe60000000800 */
[----:B------:R-:W-:Y:S02]  /*bd90*/  F2FP.PACK_AB R29, R175, R176 ;  /* 0x000000b0af1d723e */ /* 0x000fe400000000ff */
[----:B------:R-:W-:Y:S05]  /*bda0*/  F2FP.PACK_AB R30, R173, R174 ;  /* 0x000000aead1e723e */ /* 0x000fea00000000ff */
[----:B------:R-:W-:Y:S02]  /*bdb0*/  MUFU.EX2 R49, R46 ;  /* 0x0000002e00317308 */ /* 0x000fe40000000800 */
[C---:B------:R-:W-:Y:S08]  /*bdc0*/  HMMA.16816.F32 R8, R28.reuse, R144, R8 ;  /* 0x000000901c08723c */ /* 0x040ff00000001808 */
[----:B------:R-:W-:Y:S01]  /*bdd0*/  MUFU.EX2 R162, R50 ;  /* 0x0000003200a27308 */ /* 0x000fe20000000800 */
[-C--:B------:R-:W-:Y:S08]  /*bde0*/  HMMA.16816.F32 R12, R28, R146.reuse, R12 ;  /* 0x000000921c0c723c */ /* 0x080ff0000000180c */
[C---:B------:R-:W-:Y:S01]  /*bdf0*/  HMMA.16816.F32 R16, R24.reuse, R146, R16 ;  /* 0x000000921810723c */ /* 0x040fe20000001810 */
[----:B------:R-:W-:Y:S07]  /*be00*/  MUFU.EX2 R50, R45 ;  /* 0x0000002d00327308 */ /* 0x000fee0000000800 */
[-C--:B------:R-:W-:Y:S03]  /*be10*/  HMMA.16816.F32 R100, R24, R140.reuse, R100 ;  /* 0x0000008c1864723c */ /* 0x080fe60000001864 */
[----:B------:R-:W-:Y:S05]  /*be20*/  MUFU.EX2 R161, R51 ;  /* 0x0000003300a17308 */ /* 0x000fea0000000800 */
[C---:B------:R-:W-:Y:S05]  /*be30*/  HMMA.16816.F32 R104, R28.reuse, R140, R104 ;  /* 0x0000008c1c68723c */ /* 0x040fea0000001868 */
[----:B------:R1:W-:Y:S03]  /*be40*/  MUFU.EX2 R51, R44 ;  /* 0x0000002c00337308 */ /* 0x0003e60000000800 */
[-C--:B------:R-:W-:Y:S07]  /*be50*/  HMMA.16816.F32 R108, R28, R142.reuse, R108 ;  /* 0x0000008e1c6c723c */ /* 0x080fee000000186c */
[----:B------:R2:W-:Y:S01]  /*be60*/  MUFU.EX2 R48, R3 ;  /* 0x0000000300307308 */ /* 0x0005e20000000800 */
[C---:B------:R-:W-:Y:S08]  /*be70*/  HMMA.16816.F32 R112, R24.reuse, R142, R112 ;  /* 0x0000008e1870723c */ /* 0x040ff00000001870 */
[-C--:B-----5:R-:W-:Y:S01]  /*be80*/  HMMA.16816.F32 R116, R24, R32.reuse, R116 ;  /* 0x000000201874723c */ /* 0x0a0fe20000001874 */
[----:B-1----:R-:W-:Y:S07]  /*be90*/  LDSM.16.MT88.4 R44, [R210+0x2c80] ;  /* 0x002c8000d22c783b */ /* 0x002fee0000004200 */
[C---:B------:R-:W-:Y:S04]  /*bea0*/  HMMA.16816.F32 R120, R28.reuse, R32, R120 ;  /* 0x000000201c78723c */ /* 0x040fe80000001878 */
[----:B--2---:R-:W-:Y:S04]  /*beb0*/  FADD.FTZ R3, R176, R0 ;  /* 0x00000000b0037221 */ /* 0x004fe80000010000 */
[-C--:B------:R-:W-:Y:S08]  /*bec0*/  HMMA.16816.F32 R20, R28, R34.reuse, R20 ;  /* 0x000000221c14723c */ /* 0x080ff00000001814 */
[C---:B------:R-:W-:Y:S01]  /*bed0*/  HMMA.16816.F32 R124, R24.reuse, R34, R124 ;  /* 0x00000022187c723c */ /* 0x040fe2000000187c */
[----:B------:R-:W1:Y:S07]  /*bee0*/  LDSM.16.MT88.4 R32, [R210+0x3480] ;  /* 0x00348000d220783b */ /* 0x000e6e0000004200 */
[-C--:B---3--:R-:W-:Y:S08]  /*bef0*/  HMMA.16816.F32 R52, R24, R136.reuse, R52 ;  /* 0x000000881834723c */ /* 0x088ff00000001834 */
[C---:B------:R-:W-:Y:S01]  /*bf00*/  HMMA.16816.F32 R56, R28.reuse, R136, R56 ;  /* 0x000000881c38723c */ /* 0x040fe20000001838 */
[----:B------:R2:W3:Y:S07]  /*bf10*/  MUFU.EX2 R136, R41 ;  /* 0x0000002900887308 */ /* 0x0004ee0000000800 */
[-C--:B------:R-:W-:Y:S08]  /*bf20*/  HMMA.16816.F32 R60, R28, R138.reuse, R60 ;  /* 0x0000008a1c3c723c */ /* 0x080ff0000000183c */
[C---:B------:R-:W-:Y:S08]  /*bf30*/  HMMA.16816.F32 R64, R24.reuse, R138, R64 ;  /* 0x0000008a1840723c */ /* 0x040ff00000001840 */
[-C--:B------:R-:W-:Y:S01]  /*bf40*/  HMMA.16816.F32 R68, R24, R36.reuse, R68 ;  /* 0x000000241844723c */ /* 0x080fe20000001844 */
[----:B--2---:R-:W-:Y:S07]  /*bf50*/  LDSM.16.MT88.4 R40, [R209+0x2c80] ;  /* 0x002c8000d128783b */ /* 0x004fee0000004200 */
[C---:B------:R-:W-:Y:S08]  /*bf60*/  HMMA.16816.F32 R72, R28.reuse, R36, R72 ;  /* 0x000000241c48723c */ /* 0x040ff00000001848 */
[-C--:B------:R-:W-:Y:S08]  /*bf70*/  HMMA.16816.F32 R76, R28, R38.reuse, R76 ;  /* 0x000000261c4c723c */ /* 0x080ff0000000184c */
[C---:B------:R-:W-:Y:S01]  /*bf80*/  HMMA.16816.F32 R80, R24.reuse, R38, R80 ;  /* 0x000000261850723c */ /* 0x040fe20000001850 */
[----:B------:R-:W2:Y:S07]  /*bf90*/  LDSM.16.MT88.4 R36, [R210+0x2080] ;  /* 0x00208000d224783b */ /* 0x000eae0000004200 */
[-C--:B-1----:R-:W-:Y:S08]  /*bfa0*/  HMMA.16816.F32 R84, R24, R32.reuse, R84 ;  /* 0x000000201854723c */ /* 0x082ff00000001854 */
[C---:B------:R-:W-:Y:S08]  /*bfb0*/  HMMA.16816.F32 R88, R28.reuse, R32, R88 ;  /* 0x000000201c58723c */ /* 0x040ff00000001858 */
[-C--:B------:R-:W-:Y:S07]  /*bfc0*/  HMMA.16816.F32 R92, R28, R34.reuse, R92 ;  /* 0x000000221c5c723c */ /* 0x080fee000000185c */
[----:B---3--:R-:W-:Y:S01]  /*bfd0*/  F2FP.PACK_AB R28, R136, R160 ;  /* 0x000000a0881c723e */ /* 0x008fe200000000ff */
[----:B------:R-:W-:Y:S01]  /*bfe0*/  HMMA.16816.F32 R96, R24, R34, R96 ;  /* 0x000000221860723c */ /* 0x000fe20000001860 */
[----:B------:R-:W1:Y:S03]  /*bff0*/  LDSM.16.MT88.4 R32, [R209+0x3880] ;  /* 0x00388000d120783b */ /* 0x000e660000004200 */
[----:B------:R-:W-:Y:S02]  /*c000*/  F2FP.PACK_AB R29, R128, R135 ;  /* 0x00000087801d723e */ /* 0x000fe400000000ff */
[----:B------:R-:W-:Y:S02]  /*c010*/  F2FP.PACK_AB R30, R50, R51 ;  /* 0x00000033321e723e */ /* 0x000fe400000000ff */
[----:B------:R-:W-:Y:S04]  /*c020*/  F2FP.PACK_AB R24, R167, R170 ;  /* 0x000000aaa718723e */ /* 0x000fe800000000ff */
[----:B------:R-:W-:Y:S02]  /*c030*/  F2FP.PACK_AB R25, R165, R166 ;  /* 0x000000a6a519723e */ /* 0x000fe400000000ff */
[----:B------:R-:W-:Y:S02]  /*c040*/  F2FP.PACK_AB R26, R163, R164 ;  /* 0x000000a4a31a723e */ /* 0x000fe400000000ff */
[----:B------:R-:W-:Y:S02]  /*c050*/  F2FP.PACK_AB R27, R161, R162 ;  /* 0x000000a2a11b723e */ /* 0x000fe400000000ff */
[----:B------:R-:W-:Y:S05]  /*c060*/  F2FP.PACK_AB R31, R48, R49 ;  /* 0x00000031301f723e */ /* 0x000fea00000000ff */
[-C--:B------:R-:W-:Y:S01]  /*c070*/  HMMA.16816.F32 R140, R24, R152.reuse, R4 ;  /* 0x00000098188c723c */ /* 0x080fe20000001804 */
[----:B------:R-:W3:Y:S07]  /*c080*/  LDSM.16.MT88.4 R4, [R210+0x3880] ;  /* 0x00388000d204783b */ /* 0x000eee0000004200 */
        /* <DEDUP_REMOVED lines=61> */
[----:B------:R-:W-:Y:S01]  /*c460*/  MOV R128, R2 ;  /* 0x0000000200807202 */ /* 0x000fe20000000f00 */
[----:B------:R-:W-:Y:S01]  /*c470*/  FADD.FTZ R4, R50, R3 ;  /* 0x0000000332047221 */ /* 0x000fe20000010000 */
[----:B------:R1:W-:Y:S01]  /*c480*/  STL [R1], R5 ;  /* 0x0000000501007387 */ /* 0x0003e20000100800 */
[----:B------:R-:W-:Y:S03]  /*c490*/  FADD.FTZ R0, R49, R0 ;  /* 0x0000000031007221 */ /* 0x000fe60000010000 */
[----:B------:R1:W-:Y:S01]  /*c4a0*/  STL [R1+0x4], R4 ;  /* 0x0000040401007387 */ /* 0x0003e20000100800 */
[----:B------:R-:W-:Y:S01]  /*c4b0*/  FADD.FTZ R3, R48, R0 ;  /* 0x0000000030037221 */ /* 0x000fe20000010000 */
[----:B------:R-:W-:Y:S04]  /*c4c0*/  IADD3 R0, R207, -0x1, RZ ;  /* 0xffffffffcf007810 */ /* 0x000fe80007ffe0ff */
[----:B------:R1:W-:Y:S01]  /*c4d0*/  STL [R1+0xc], R3 ;  /* 0x00000c0301007387 */ /* 0x0003e20000100800 */
[----:B------:R-:W-:Y:S01]  /*c4e0*/  MOV R207, R0 ;  /* 0x0000000000cf7202 */ /* 0x000fe20000000f00 */
[----:B-1----:R-:W-:-:S05]  /*c4f0*/  @P0 BRA `(.L_x_1076) ;  /* 0xffffd51000000947 */ /* 0x002fca000383ffff */
.L_x_1071:
        /* <DEDUP_REMOVED lines=15> */
.L_x_1098:
[----:B------:R-:W2:Y:S01]  /*c5f0*/  LDL R13, [R1+0x28] ;  /* 0x00002800010d7983 */ /* 0x000ea20000100800 */
[----:B------:R-:W-:Y:S04]  /*c600*/  DEPBAR.LE SB0, 0x0 ;  /* 0x000080000000791a */ /* 0x000fe80000000000 */
[----:B------:R-:W3:Y:S01]  /*c610*/  LDL R12, [R1+0x24] ;  /* 0x00002400010c7983 */ /* 0x000ee20000100800 */
[----:B------:R-:W-:Y:S01]  /*c620*/  SHF.R.S32.HI R0, RZ, 0x1f, R224 ;  /* 0x0000001fff007819 */ /* 0x000fe200000114e0 */
[----:B------:R-:W-:Y:S01]  /*c630*/  IMAD.WIDE.U32 R2, R224, c[0x0][0x208], RZ ;  /* 0x00008200e0027a25 */ /* 0x000fe200078e00ff */
[----:B------:R-:W-:Y:S01]  /*c640*/  SHF.R.S32.HI R4, RZ, 0x1f, R222 ;  /* 0x0000001fff047819 */ /* 0x000fe200000114de */
[----:B------:R-:W-:Y:S01]  /*c650*/  BAR.SYNC.DEFER_BLOCKING 0x0 ;  /* 0x0000000000007b1d */ /* 0x000fe20000010000 */
[----:B------:R-:W-:Y:S01]  /*c660*/  ISETP.GE.AND P1, PT, R226, c[0x0][0x1d4], PT ;  /* 0x00007500e2007a0c */ /* 0x000fe20003f26270 */
[----:B------:R-:W-:Y:S01]  /*c670*/  IMAD R0, R0, c[0x0][0x208], RZ ;  /* 0x0000820000007a24 */ /* 0x000fe200078e02ff */
[----:B------:R-:W-:Y:S01]  /*c680*/  IADD3 R7, R226, 0x20, RZ ;  /* 0x00000020e2077810 */ /* 0x000fe20007ffe0ff */
        /* <DEDUP_REMOVED lines=57> */
.L_x_1117:
        /* <DEDUP_REMOVED lines=17> */
.L_x_1079:
[----:B------:R-:W-:Y:S05]  /*cb30*/  BSYNC B0 ;  /* 0x0000000000007941 */ /* 0x000fea0003800000 */
.L_x_1078:
        /* <DEDUP_REMOVED lines=160> */
.L_x_1081:
[----:B------:R-:W-:Y:S01]  /*d540*/  MOV R128, c[0x0][0x2ac] ;  /* 0x0000ab0000807a02 */ /* 0x000fe20000000f00 */
[----:B------:R-:W2:Y:S01]  /*d550*/  LDL R2, [R1+0x18] ;  /* 0x0000180001027983 */ /* 0x000ea20000100800 */
[----:B------:R-:W-:Y:S02]  /*d560*/  IMAD.MOV.U32 R0, RZ, RZ, c[0x0][0x2c4] ;  /* 0x0000b100ff007624 */ /* 0x000fe400078e00ff */
[----:B------:R-:W-:Y:S02]  /*d570*/  IMAD.MOV.U32 R179, RZ, RZ, 0x1 ;  /* 0x00000001ffb37424 */ /* 0x000fe400078e00ff */
[----:B------:R-:W0:Y:S01]  /*d580*/  LDGDEPBAR ;  /* 0x00000000000079af */ /* 0x000e220000000000 */
[----:B------:R-:W-:Y:S01]  /*d590*/  ISETP.NE.AND P0, PT, R0, 0x1, PT ;  /* 0x000000010000780c */ /* 0x000fe20003f05270 */
[----:B------:R-:W-:Y:S01]  /*d5a0*/  IMAD R128, R128, c[0x0][0x1d0], RZ ;  /* 0x0000740080807a24 */ /* 0x000fe200078e02ff */
[----:B------:R-:W-:Y:S11]  /*d5b0*/  ISETP.LE.AND P1, PT, R179, c[0x0][0x32c], PT ;  /* 0x0000cb00b3007a0c */ /* 0x000ff60003f23270 */
[----:B--2---:R-:W-:Y:S04]  /*d5c0*/  @P0 IMAD.HI.U32 R0, R2, c[0x0][0x2c8], RZ ;  /* 0x0000b20002000a27 */ /* 0x004fe800078e00ff */
[----:B------:R-:W-:Y:S01]  /*d5d0*/  IMAD.MOV.U32 R134, RZ, RZ, R2 ;  /* 0x000000ffff867224 */ /* 0x000fe200078e0002 */
[----:B------:R-:W-:Y:S01]  /*d5e0*/  @P0 SHF.R.U32.HI R134, RZ, c[0x0][0x2cc], R0 ;  /* 0x0000b300ff860a19 */ /* 0x000fe20000011600 */
[----:B------:R-:W-:Y:S04]  /*d5f0*/  IMAD R2, R207, -0x30, RZ ;  /* 0xffffffd0cf027824 */ /* 0x000fe800078e02ff */
[----:B------:R-:W2:Y:S01]  /*d600*/  SHFL.IDX PT, R3, R134, RZ, 0x1c1f ;  /* 0x001c1fff86037589 */ /* 0x000ea200000e0000 */
[C---:B-1----:R-:W-:Y:S02]  /*d610*/  IADD3 R137, -R250.reuse, 0x1, R2 ;  /* 0x00000001fa897810 */ /* 0x042fe40007ffe102 */
[----:B------:R-:W-:Y:S02]  /*d620*/  IADD3 R138, -R250, R2, RZ ;  /* 0x00000002fa8a7210 */ /* 0x000fe40007ffe1ff */
[----:B------:R-:W-:Y:S04]  /*d630*/  IADD3 R137, R137, -c[0x0][0x168], R128 ;  /* 0x80005a0089897a10 */ /* 0x000fe80007ffe080 */
[C---:B------:R-:W-:Y:S02]  /*d640*/  IADD3 R136, R137.reuse, c[0x0][0x328], RZ ;  /* 0x0000ca0089887a10 */ /* 0x040fe40007ffe0ff */
[----:B------:R-:W-:Y:S04]  /*d650*/  IADD3 R137, R137, UR4, RZ ;  /* 0x0000000489897c10 */ /* 0x000fe8000fffe0ff */
[----:B--2---:R-:W-:Y:S01]  /*d660*/  IADD3 R0, R137, R3, RZ ;  /* 0x0000000389007210 */ /* 0x004fe20007ffe0ff */
        /* <DEDUP_REMOVED lines=17> */
.L_x_1084:
[----:B------:R-:W-:Y:S04]  /*d780*/  MOV R132, 0x1 ;  /* 0x0000000100847802 */ /* 0x000fe80000000f00 */
[----:B------:R-:W-:Y:S11]  /*d790*/  ISETP.NE.AND P0, PT, R132, c[0x0][0x32c], PT ;  /* 0x0000cb0084007a0c */ /* 0x000ff60003f05270 */
[----:B------:R-:W-:Y:S02]  /*d7a0*/  @!UPT UIADD3 URZ, URZ, URZ, URZ ;  /* 0x0000003f3f3ff290 */ /* 0x000fe4000fffe03f */
[----:B------:R-:W-:Y:S05]  /*d7b0*/  @P0 IMAD.HI.U32 R132, R3, c[0x0][0x330], RZ ;  /* 0x0000cc0003840a27 */ /* 0x000fea00078e00ff */
[----:B------:R-:W-:Y:S02]  /*d7c0*/  @P0 SHF.R.U32.HI R3, RZ, c[0x0][0x334], R132 ;  /* 0x0000cd00ff030a19 */ /* 0x000fe40000011684 */
.L_x_1085:
[----:B------:R-:W-:Y:S05]  /*d7d0*/  BSYNC B0 ;  /* 0x0000000000007941 */ /* 0x000fea0003800000 */
.L_x_1083:
[----:B------:R-:W-:Y:S05]  /*d7e0*/  IMAD R3, R3, c[0x0][0x32c], R138 ;  /* 0x0000cb0003037a24 */ /* 0x000fea00078e028a */
[----:B------:R-:W-:Y:S02]  /*d7f0*/  IADD3 R132, R3, c[0x0][0x32c], RZ ;  /* 0x0000cb0003847a10 */ /* 0x000fe40007ffe0ff */
[----:B------:R-:W-:Y:S02]  /*d800*/  IMNMX R0, R0, R3, !PT ;  /* 0x0000000300007217 */ /* 0x000fe40007800200 */
[----:B------:R-:W-:Y:S02]  /*d810*/  IMNMX R128, R128, R132, PT ;  /* 0x0000008480807217 */ /* 0x000fe40003800200 */
.L_x_1082:
[----:B------:R-:W1:Y:S02]  /*d820*/  SHFL.IDX PT, R133, R134, 0x1, 0x1c1f ;  /* 0x003c1f0086857f89 */ /* 0x000e6400000e0000 */
[-C--:B-1----:R-:W-:Y:S02]  /*d830*/  IADD3 R132, R136, R133.reuse, RZ ;  /* 0x0000008588847210 */ /* 0x082fe40007ffe0ff */
[----:B------:R-:W-:Y:S01]  /*d840*/  IADD3 R3, R137, R133, RZ ;  /* 0x0000008589037210 */ /* 0x000fe20007ffe0ff */
        /* <DEDUP_REMOVED lines=16> */
.L_x_1088:
[----:B------:R-:W-:Y:S04]  /*d950*/  MOV R139, 0x1 ;  /* 0x00000001008b7802 */ /* 0x000fe80000000f00 */
[----:B------:R-:W-:Y:S11]  /*d960*/  ISETP.NE.AND P0, PT, R139, c[0x0][0x32c], PT ;  /* 0x0000cb008b007a0c */ /* 0x000ff60003f05270 */
[----:B------:R-:W-:Y:S02]  /*d970*/  @!UPT UIADD3 URZ, URZ, URZ, URZ ;  /* 0x0000003f3f3ff290 */ /* 0x000fe4000fffe03f */
[----:B------:R-:W-:Y:S05]  /*d980*/  @P0 IMAD.HI.U32 R139, R133, c[0x0][0x330], RZ ;  /* 0x0000cc00858b0a27 */ /* 0x000fea00078e00ff */
[----:B------:R-:W-:Y:S02]  /*d990*/  @P0 SHF.R.U32.HI R133, RZ, c[0x0][0x334], R139 ;  /* 0x0000cd00ff850a19 */ /* 0x000fe4000001168b */
.L_x_1089:
[----:B------:R-:W-:Y:S05]  /*d9a0*/  BSYNC B0 ;  /* 0x0000000000007941 */ /* 0x000fea0003800000 */
.L_x_1087:
[----:B------:R-:W-:Y:S05]  /*d9b0*/  IMAD R133, R133, c[0x0][0x32c], R138 ;  /* 0x0000cb0085857a24 */ /* 0x000fea00078e028a */
[----:B------:R-:W-:Y:S02]  /*d9c0*/  IADD3 R139, R133, c[0x0][0x32c], RZ ;  /* 0x0000cb00858b7a10 */ /* 0x000fe40007ffe0ff */
[----:B------:R-:W-:Y:S02]  /*d9d0*/  IMNMX R3, R3, R133, !PT ;  /* 0x0000008503037217 */ /* 0x000fe40007800200 */
[----:B------:R-:W-:Y:S02]  /*d9e0*/  IMNMX R132, R132, R139, PT ;  /* 0x0000008b84847217 */ /* 0x000fe40003800200 */
.L_x_1086:
[C---:B------:R-:W-:Y:S02]  /*d9f0*/  ISETP.GE.AND P0, PT, R2.reuse, 0x2, PT ;  /* 0x000000020200780c */ /* 0x040fe40003f06270 */
[----:B------:R-:W-:Y:S02]  /*da00*/  ISETP.GE.AND P1, PT, R2, 0x9, PT ;  /* 0x000000090200780c */ /* 0x000fe40003f26270 */
[----:B------:R-:W-:Y:S02]  /*da10*/  P2R R160, PR, RZ, 0x1 ;  /* 0x00000001ffa07803 */ /* 0x000fe40000000000 */
[----:B------:R-:W-:Y:S02]  /*da20*/  ISETP.GT.AND P0, PT, R0, 0x1, !P0 ;  /* 0x000000010000780c */ /* 0x000fe40004704270 */
[----:B------:R-:W-:Y:S02]  /*da30*/  P2R R139, PR, RZ, 0x2 ;  /* 0x00000002ff8b7803 */ /* 0x000fe40000000000 */
[----:B------:R-:W-:Y:S02]  /*da40*/  ISETP.LT.OR P0, PT, R128, 0x2, P0 ;  /* 0x000000028000780c */ /* 0x000fe40000701670 */
        /* <DEDUP_REMOVED lines=43> */
[----:B------:R-:W-:Y:S01]  /*dd00*/  ISETP.GE.AND P0, PT, R2, 0x2a, PT ;  /* 0x0000002a0200780c */ /* 0x000fe20003f06270 */
[----:B------:R-:W1:Y:S03]  /*dd10*/  SHFL.IDX PT, R4, R134, 0x2, 0x1c1f ;  /* 0x005c1f0086047f89 */ /* 0x000e6600000e0000 */
[----:B------:R-:W-:Y:S02]  /*dd20*/  P2R R5, PR, RZ, 0x1 ;  /* 0x00000001ff057803 */ /* 0x000fe40000000000 */
[----:B------:R-:W-:Y:S04]  /*dd30*/  ISETP.GT.AND P0, PT, R0, 0x29, !P0 ;  /* 0x000000290000780c */ /* 0x000fe80004704270 */
[----:B------:R-:W-:Y:S04]  /*dd40*/  ISETP.LT.OR P0, PT, R128, 0x2a, P0 ;  /* 0x0000002a8000780c */ /* 0x000fe80000701670 */
        /* <DEDUP_REMOVED lines=20> */
.L_x_1092:
[----:B------:R-:W-:Y:S04]  /*de90*/  MOV R20, 0x1 ;  /* 0x0000000100147802 */ /* 0x000fe80000000f00 */
[----:B------:R-:W-:Y:S11]  /*dea0*/  ISETP.NE.AND P0, PT, R20, c[0x0][0x32c], PT ;  /* 0x0000cb0014007a0c */ /* 0x000ff60003f05270 */
[----:B------:R-:W-:Y:S02]  /*deb0*/  @!UPT UIADD3 URZ, URZ, URZ, URZ ;  /* 0x0000003f3f3ff290 */ /* 0x000fe4000fffe03f */
[----:B------:R-:W-:Y:S05]  /*dec0*/  @P0 IMAD.HI.U32 R20, R4, c[0x0][0x330], RZ ;  /* 0x0000cc0004140a27 */ /* 0x000fea00078e00ff */
[----:B------:R-:W-:Y:S02]  /*ded0*/  @P0 SHF.R.U32.HI R4, RZ, c[0x0][0x334], R20 ;  /* 0x0000cd00ff040a19 */ /* 0x000fe40000011614 */
.L_x_1093:
[----:B------:R-:W-:Y:S05]  /*dee0*/  BSYNC B0 ;  /* 0x0000000000007941 */ /* 0x000fea0003800000 */
.L_x_1091:
[----:B------:R-:W-:Y:S05]  /*def0*/  IMAD R4, R4, c[0x0][0x32c], R138 ;  /* 0x0000cb0004047a24 */ /* 0x000fea00078e028a */
[----:B------:R-:W-:Y:S02]  /*df00*/  IADD3 R20, R4, c[0x0][0x32c], RZ ;  /* 0x0000cb0004147a10 */ /* 0x000fe40007ffe0ff */
[----:B------:R-:W-:Y:S02]  /*df10*/  IMNMX R0, R0, R4, !PT ;  /* 0x0000000400007217 */ /* 0x000fe40007800200 */
[----:B------:R-:W-:Y:S02]  /*df20*/  IMNMX R2, R2, R20, PT ;  /* 0x0000001402027217 */ /* 0x000fe40003800200 */
.L_x_1090:
        /* <DEDUP_REMOVED lines=8> */
[----:B------:R-:W-:Y:S04]  /*dfb0*/  ISETP.NE.AND P0, PT, R17, RZ, PT ;  /* 0x000000ff1100720c */ /* 0x000fe80003f05270 */
[C---:B------:R-:W-:Y:S04]  /*dfc0*/  ISETP.GT.AND P0, PT, R3.reuse, 0x10, !P0 ;  /* 0x000000100300780c */ /* 0x040fe80004704270 */
        /* <DEDUP_REMOVED lines=19> */
[----:B------:R-:W-:Y:S04]  /*e100*/  ISETP.GT.AND P0, PT, R3, 0x1, !P0 ;  /* 0x000000010300780c */ /* 0x000fe80004704270 */
[C---:B------:R-:W-:Y:S04]  /*e110*/  ISETP.LT.OR P0, PT, R132.reuse, 0x2, P0 ;  /* 0x000000028400780c */ /* 0x040fe80000701670 */
[----:B------:R-:W-:Y:S02]  /*e120*/  FSEL R19, R7, -INF , !P0 ;  /* 0xff80000007137808 */ /* 0x000fe40004000000 */
[C---:B------:R-:W-:Y:S04]  /*e130*/  ISETP.GT.AND P0, PT, R3.reuse, RZ, !P1 ;  /* 0x000000ff0300720c */ /* 0x040fe80004f04270 */
[----:B------:R-:W-:Y:S04]  /*e140*/  ISETP.LT.OR P0, PT, R132, 0x1, P0 ;  /* 0x000000018400780c */ /* 0x000fe80000701670 */
[----:B------:R-:W-:Y:S02]  /*e150*/  FSEL R18, R6, -INF , !P0 ;  /* 0xff80000006127808 */ /* 0x000fe40004000000 */
[----:B------:R-:W-:Y:S04]  /*e160*/  ISETP.GT.AND P0, PT, R3, 0x28, !P2 ;  /* 0x000000280300780c */ /* 0x000fe80005704270 */
[----:B------:R-:W-:Y:S04]  /*e170*/  ISETP.LT.OR P0, PT, R132, 0x29, P0 ;  /* 0x000000298400780c */ /* 0x000fe80000701670 */
[----:B------:R-:W-:Y:S02]  /*e180*/  FSEL R181, R50, -INF , !P0 ;  /* 0xff80000032b57808 */ /* 0x000fe40004000000 */
[----:B------:R-:W-:Y:S04]  /*e190*/  ISETP.NE.AND P0, PT, R5, RZ, PT ;  /* 0x000000ff0500720c */ /* 0x000fe80003f05270 */
[----:B------:R-:W-:Y:S02]  /*e1a0*/  ISETP.GT.AND P0, PT, R3, 0x29, !P0 ;  /* 0x000000290300780c */ /* 0x000fe40004704270 */
[----:B------:R-:W1:Y:S02]  /*e1b0*/  SHFL.IDX PT, R3, R134, 0x3, 0x1c1f ;  /* 0x007c1f0086037f89 */ /* 0x000e6400000e0000 */
[----:B------:R-:W-:Y:S04]  /*e1c0*/  ISETP.LT.OR P0, PT, R132, 0x2a, P0 ;  /* 0x0000002a8400780c */ /* 0x000fe80000701670 */
[----:B------:R-:W-:Y:S02]  /*e1d0*/  FSEL R182, R51, -INF , !P0 ;  /* 0xff80000033b67808 */ /* 0x000fe40004000000 */
[----:B------:R-:W-:Y:S04]  /*e1e0*/  ISETP.GT.AND P0, PT, R0, RZ, !P1 ;  /* 0x000000ff0000720c */ /* 0x000fe80004f04270 */
        /* <DEDUP_REMOVED lines=61> */
.L_x_1096:
[----:B------:R-:W-:Y:S04]  /*e5c0*/  MOV R4, 0x1 ;  /* 0x0000000100047802 */ /* 0x000fe80000000f00 */
[----:B------:R-:W-:Y:S11]  /*e5d0*/  ISETP.NE.AND P0, PT, R4, c[0x0][0x32c], PT ;  /* 0x0000cb0004007a0c */ /* 0x000ff60003f05270 */
[----:B------:R-:W-:Y:S02]  /*e5e0*/  @!UPT UIADD3 URZ, URZ, URZ, URZ ;  /* 0x0000003f3f3ff290 */ /* 0x000fe4000fffe03f */
[----:B------:R-:W-:Y:S05]  /*e5f0*/  @P0 IMAD.HI.U32 R4, R3, c[0x0][0x330], RZ ;  /* 0x0000cc0003040a27 */ /* 0x000fea00078e00ff */
[----:B------:R-:W-:Y:S02]  /*e600*/  @P0 SHF.R.U32.HI R3, RZ, c[0x0][0x334], R4 ;  /* 0x0000cd00ff030a19 */ /* 0x000fe40000011604 */
.L_x_1097:
[----:B------:R-:W-:Y:S05]  /*e610*/  BSYNC B0 ;  /* 0x0000000000007941 */ /* 0x000fea0003800000 */
.L_x_1095:
[----:B------:R-:W-:Y:S05]  /*e620*/  IMAD R138, R3, c[0x0][0x32c], R138 ;  /* 0x0000cb00038a7a24 */ /* 0x000fea00078e028a */
[----:B------:R-:W-:Y:S02]  /*e630*/  IADD3 R3, R138, c[0x0][0x32c], RZ ;  /* 0x0000cb008a037a10 */ /* 0x000fe40007ffe0ff */
[----:B------:R-:W-:Y:S02]  /*e640*/  IMNMX R0, R0, R138, !PT ;  /* 0x0000008a00007217 */ /* 0x000fe40007800200 */
[----:B------:R-:W-:Y:S02]  /*e650*/  IMNMX R2, R2, R3, PT ;  /* 0x0000000302027217 */ /* 0x000fe40003800200 */
.L_x_1094:
        /* <DEDUP_REMOVED lines=9> */
[----:B------:R-:W3:Y:S01]  /*e6f0*/  LDL.LU R239, [R1] ;  /* 0x0000000001ef7983 */ /* 0x000ee20000300800 */
[----:B------:R-:W-:Y:S02]  /*e700*/  ISETP.GT.AND P0, PT, R0, 0x1, !P0 ;  /* 0x000000010000780c */ /* 0x000fe40004704270 */
[----:B------:R-:W-:Y:S01]  /*e710*/  FMNMX.FTZ R134, R161, R134, !PT ;  /* 0x00000086a1867209 */ /* 0x000fe20007810000 */
[----:B------:R-:W4:Y:S01]  /*e720*/  LDL.LU R238, [R1+0x4] ;  /* 0x0000040001ee7983 */ /* 0x000f220000300800 */
[----:B------:R-:W-:Y:S02]  /*e730*/  ISETP.LT.OR P0, PT, R2, 0x2, P0 ;  /* 0x000000020200780c */ /* 0x000fe40000701670 */
[----:B------:R-:W-:Y:S01]  /*e740*/  FMNMX.FTZ R134, R164, R134, !PT ;  /* 0x00000086a4867209 */ /* 0x000fe20007810000 */
[----:B------:R-:W5:Y:S01]  /*e750*/  LDL.LU R237, [R1+0xc] ;  /* 0x00000c0001ed7983 */ /* 0x000f620000300800 */
        /* <DEDUP_REMOVED lines=49> */
[----:B------:R-:W-:Y:S01]  /*ea70*/  ISETP.GT.AND P0, PT, R0, 0x28, !P2 ;  /* 0x000000280000780c */ /* 0x000fe20005704270 */
[----:B------:R-:W-:Y:S01]  /*ea80*/  LDSM.16.MT88.4 R40, [R209+0x2480] ;  /* 0x00248000d128783b */ /* 0x000fe20000004200 */
        /* <DEDUP_REMOVED lines=72> */
[----:B--2---:R-:W-:Y:S01]  /*ef10*/  FFMA.FTZ R0, R161, c[0x0][0x2d0], -R27 ;  /* 0x0000b400a1007a23 */ /* 0x004fe2000001081b */
[----:B------:R-:W-:Y:S08]  /*ef20*/  F2FP.PACK_AB R28, R232, R231 ;  /* 0x000000e7e81c723e */ /* 0x000ff000000000ff */
        /* <DEDUP_REMOVED lines=11> */
[----:B------:R2:W2:Y:S02]  /*efe0*/  MUFU.EX2 R230, R0 ;  /* 0x0000000000e67308 */ /* 0x0004a40000000800 */
[--C-:B--2---:R-:W-:Y:S01]  /*eff0*/  FFMA.FTZ R0, R8, c[0x0][0x2d0], -R49.reuse ;  /* 0x0000b40008007a23 */ /* 0x104fe20000010831 */
[----:B------:R-:W-:Y:S07]  /*f000*/  F2FP.PACK_AB R31, R230, R229 ;  /* 0x000000e5e61f723e */ /* 0x000fee00000000ff */
[----:B------:R2:W-:Y:S02]  /*f010*/  MUFU.EX2 R202, R0 ;  /* 0x0000000000ca7308 */ /* 0x0005e40000000800 */
[--C-:B--2---:R-:W-:Y:S08]  /*f020*/  FFMA.FTZ R0, R9, c[0x0][0x2d0], -R49.reuse ;  /* 0x0000b40009007a23 */ /* 0x104ff00000010831 */
[----:B------:R2:W1:Y:S02]  /*f030*/  MUFU.EX2 R203, R0 ;  /* 0x0000000000cb7308 */ /* 0x0004640000000800 */
[----:B--2---:R-:W-:Y:S01]  /*f040*/  FFMA.FTZ R0, R13, c[0x0][0x2d0], -R49 ;  /* 0x0000b4000d007a23 */ /* 0x004fe20000010831 */
[----:B-1----:R-:W-:Y:S07]  /*f050*/  F2FP.PACK_AB R32, R203, R202 ;  /* 0x000000cacb20723e */ /* 0x002fee00000000ff */
[----:B------:R1:W2:Y:S02]  /*f060*/  MUFU.EX2 R205, R0 ;  /* 0x0000000000cd7308 */ /* 0x0002a40000000800 */
[----:B-1----:R-:W-:Y:S01]  /*f070*/  FADD.FTZ R0, -R3, R129 ;  /* 0x0000008103007221 */ /* 0x002fe20000010100 */
[----:B--2---:R-:W-:Y:S03]  /*f080*/  F2FP.PACK_AB R34, R205, R204 ;  /* 0x000000cccd22723e */ /* 0x004fe600000000ff */
[----:B------:R-:W-:Y:S04]  /*f090*/  FMUL.FTZ R0, R0, c[0x0][0x2d0] ;  /* 0x0000b40000007a20 */ /* 0x000fe80000410000 */
[----:B------:R1:W2:Y:S02]  /*f0a0*/  MUFU.EX2 R25, R0 ;  /* 0x0000000000197308 */ /* 0x0002a40000000800 */
[----:B-1----:R-:W-:Y:S02]  /*f0b0*/  FADD.FTZ R0, -R4, R130 ;  /* 0x0000008204007221 */ /* 0x002fe40000010100 */
[--C-:B------:R-:W-:Y:S02]  /*f0c0*/  FFMA.FTZ R4, R11, c[0x0][0x2d0], -R50.reuse ;  /* 0x0000b4000b047a23 */ /* 0x100fe40000010832 */
[----:B------:R-:W-:Y:S04]  /*f0d0*/  FMUL.FTZ R0, R0, c[0x0][0x2d0] ;  /* 0x0000b40000007a20 */ /* 0x000fe80000410000 */
[----:B------:R1:W-:Y:S01]  /*f0e0*/  MUFU.EX2 R199, R4 ;  /* 0x0000000400c77308 */ /* 0x0003e20000000800 */
[C---:B--2---:R-:W-:Y:S02]  /*f0f0*/  FMUL.FTZ R16, R25.reuse, R152 ;  /* 0x0000009819107220 */ /* 0x044fe40000410000 */
[C---:B------:R-:W-:Y:S02]  /*f100*/  FMUL.FTZ R17, R25.reuse, R153 ;  /* 0x0000009919117220 */ /* 0x040fe40000410000 */
[C---:B------:R-:W-:Y:S02]  /*f110*/  FMUL.FTZ R100, R25.reuse, R100 ;  /* 0x0000006419647220 */ /* 0x040fe40000410000 */
[C---:B------:R-:W-:Y:S02]  /*f120*/  FMUL.FTZ R101, R25.reuse, R101 ;  /* 0x0000006519657220 */ /* 0x040fe40000410000 */
[C---:B------:R-:W-:Y:S01]  /*f130*/  FMUL.FTZ R112, R25.reuse, R112 ;  /* 0x0000007019707220 */ /* 0x040fe20000410000 */
[----:B------:R2:W2:Y:S01]  /*f140*/  MUFU.EX2 R24, R0 ;  /* 0x0000000000187308 */ /* 0x0004a20000000800 */
[C---:B------:R-:W-:Y:S02]  /*f150*/  FMUL.FTZ R113, R25.reuse, R113 ;  /* 0x0000007119717220 */ /* 0x040fe40000410000 */
[C---:B------:R-:W-:Y:S02]  /*f160*/  FMUL.FTZ R116, R25.reuse, R116 ;  /* 0x0000007419747220 */ /* 0x040fe40000410000 */
[C---:B------:R-:W-:Y:S02]  /*f170*/  FMUL.FTZ R117, R25.reuse, R117 ;  /* 0x0000007519757220 */ /* 0x040fe40000410000 */
[C---:B------:R-:W-:Y:S02]  /*f180*/  FMUL.FTZ R124, R25.reuse, R124 ;  /* 0x0000007c197c7220 */ /* 0x040fe40000410000 */
[C---:B------:R-:W-:Y:S02]  /*f190*/  FMUL.FTZ R125, R25.reuse, R125 ;  /* 0x0000007d197d7220 */ /* 0x040fe40000410000 */
[C---:B------:R-:W-:Y:S02]  /*f1a0*/  FMUL.FTZ R52, R25.reuse, R52 ;  /* 0x0000003419347220 */ /* 0x040fe40000410000 */
[C---:B------:R-:W-:Y:S02]  /*f1b0*/  FMUL.FTZ R53, R25.reuse, R53 ;  /* 0x0000003519357220 */ /* 0x040fe40000410000 */
[C---:B-1----:R-:W-:Y:S02]  /*f1c0*/  FMUL.FTZ R4, R25.reuse, R140 ;  /* 0x0000008c19047220 */ /* 0x042fe40000410000 */
[C---:B------:R-:W-:Y:S02]  /*f1d0*/  FMUL.FTZ R64, R25.reuse, R64 ;  /* 0x0000004019407220 */ /* 0x040fe40000410000 */
[C---:B------:R-:W-:Y:S02]  /*f1e0*/  FMUL.FTZ R65, R25.reuse, R65 ;  /* 0x0000004119417220 */ /* 0x040fe40000410000 */
[C---:B------:R-:W-:Y:S02]  /*f1f0*/  FMUL.FTZ R68, R25.reuse, R68 ;  /* 0x0000004419447220 */ /* 0x040fe40000410000 */
[----:B------:R-:W-:Y:S02]  /*f200*/  FMUL.FTZ R69, R25, R69 ;  /* 0x0000004519457220 */ /* 0x000fe40000410000 */
[----:B--2---:R-:W-:Y:S02]  /*f210*/  FADD.FTZ R0, -R5, R131 ;  /* 0x0000008305007221 */ /* 0x004fe40000010100 */
[--C-:B------:R-:W-:Y:S02]  /*f220*/  FFMA.FTZ R5, R10, c[0x0][0x2d0], -R50.reuse ;  /* 0x0000b4000a057a23 */ /* 0x100fe40000010832 */
[----:B------:R-:W-:Y:S02]  /*f230*/  FMUL.FTZ R0, R0, c[0x0][0x2d0] ;  /* 0x0000b40000007a20 */ /* 0x000fe40000410000 */
[----:B------:R-:W1:Y:S01]  /*f240*/  MUFU.EX2 R139, R5 ;  /* 0x00000005008b7308 */ /* 0x000e620000000800 */
[C---:B------:R-:W-:Y:S02]  /*f250*/  FMUL.FTZ R6, R24.reuse, R142 ;  /* 0x0000008e18067220 */ /* 0x040fe40000410000 */
[C---:B------:R-:W-:Y:S02]  /*f260*/  FMUL.FTZ R7, R24.reuse, R143 ;  /* 0x0000008f18077220 */ /* 0x040fe40000410000 */
[C---:B------:R-:W-:Y:S02]  /*f270*/  FMUL.FTZ R18, R24.reuse, R154 ;  /* 0x0000009a18127220 */ /* 0x040fe40000410000 */
[C---:B------:R-:W-:Y:S02]  /*f280*/  FMUL.FTZ R19, R24.reuse, R155 ;  /* 0x0000009b18137220 */ /* 0x040fe40000410000 */
[C---:B------:R-:W-:Y:S01]  /*f290*/  FMUL.FTZ R102, R24.reuse, R102 ;  /* 0x0000006618667220 */ /* 0x040fe20000410000 */
[----:B------:R2:W2:Y:S01]  /*f2a0*/  MUFU.EX2 R3, R0 ;  /* 0x0000000000037308 */ /* 0x0004a20000000800 */
[C---:B------:R-:W-:Y:S01]  /*f2b0*/  FMUL.FTZ R103, R24.reuse, R103 ;  /* 0x0000006718677220 */ /* 0x040fe20000410000 */
[----:B------:R-:W-:Y:S01]  /*f2c0*/  LDSM.16.MT88.4 R152, [R209+0x2080] ;  /* 0x00208000d198783b */ /* 0x000fe20000004200 */
[C---:B------:R-:W-:Y:S02]  /*f2d0*/  FMUL.FTZ R114, R24.reuse, R114 ;  /* 0x0000007218727220 */ /* 0x040fe40000410000 */
[C---:B------:R-:W-:Y:S02]  /*f2e0*/  FMUL.FTZ R115, R24.reuse, R115 ;  /* 0x0000007318737220 */ /* 0x040fe40000410000 */
[C---:B------:R-:W-:Y:S02]  /*f2f0*/  FMUL.FTZ R118, R24.reuse, R118 ;  /* 0x0000007618767220 */ /* 0x040fe40000410000 */
[C---:B------:R-:W-:Y:S02]  /*f300*/  FMUL.FTZ R119, R24.reuse, R119 ;  /* 0x0000007718777220 */ /* 0x040fe40000410000 */
[C---:B------:R-:W-:Y:S02]  /*f310*/  FMUL.FTZ R126, R24.reuse, R126 ;  /* 0x0000007e187e7220 */ /* 0x040fe40000410000 */
[C---:B------:R-:W-:Y:S01]  /*f320*/  FMUL.FTZ R127, R24.reuse, R127 ;  /* 0x0000007f187f7220 */ /* 0x040fe20000410000 */
[----:B-1----:R-:W-:Y:S01]  /*f330*/  F2FP.PACK_AB R33, R199, R139 ;  /* 0x0000008bc721723e */ /* 0x002fe200000000ff */
[----:B------:R-:W-:Y:S02]  /*f340*/  FMUL.FTZ R5, R25, R141 ;  /* 0x0000008d19057220 */ /* 0x000fe40000410000 */
[C---:B------:R-:W-:Y:S02]  /*f350*/  FMUL.FTZ R54, R24.reuse, R54 ;  /* 0x0000003618367220 */ /* 0x040fe40000410000 */
[C---:B------:R-:W-:Y:S02]  /*f360*/  FMUL.FTZ R55, R24.reuse, R55 ;  /* 0x0000003718377220 */ /* 0x040fe40000410000 */
[C---:B------:R-:W-:Y:S01]  /*f370*/  FMUL.FTZ R66, R24.reuse, R66 ;  /* 0x0000004218427220 */ /* 0x040fe20000410000 */
[-C--:B------:R-:W-:Y:S01]  /*f380*/  HMMA.16816.F32 R4, R28, R20.reuse, R4 ;  /* 0x000000141c04723c */ /* 0x080fe20000001804 */
[----:B------:R-:W-:Y:S02]  /*f390*/  FMUL.FTZ R67, R24, R67 ;  /* 0x0000004318437220 */ /* 0x000fe40000410000 */
[----:B--2---:R-:W-:Y:S02]  /*f3a0*/  FFMA.FTZ R0, R15, c[0x0][0x2d0], -R50 ;  /* 0x0000b4000f007a23 */ /* 0x004fe40000010832 */
        /* <DEDUP_REMOVED lines=26> */
[----:B------:R-:W-:Y:S02]  /*f550*/  FMUL.FTZ R77, R3, R77 ;  /* 0x0000004d034d7220 */ /* 0x000fe40000410000 */
[C---:B------:R-:W-:Y:S02]  /*f560*/  FMUL.FTZ R80, R25.reuse, R80 ;  /* 0x0000005019507220 */ /* 0x040fe40000410000 */
[C---:B------:R-:W-:Y:S02]  /*f570*/  FMUL.FTZ R81, R25.reuse, R81 ;  /* 0x0000005119517220 */ /* 0x040fe40000410000 */
[C---:B------:R-:W-:Y:S02]  /*f580*/  FMUL.FTZ R82, R24.reuse, R82 ;  /* 0x0000005218527220 */ /* 0x040fe40000410000 */
[----:B------:R-:W-:Y:S02]  /*f590*/  FMUL.FTZ R83, R24, R83 ;  /* 0x0000005318537220 */ /* 0x000fe40000410000 */
[--C-:B-1----:R-:W-:Y:S02]  /*f5a0*/  FFMA.FTZ R2, R166, c[0x0][0x2d0], -R27.reuse ;  /* 0x0000b400a6027a23 */ /* 0x102fe4000001081b */
[C---:B------:R-:W-:Y:S02]  /*f5b0*/  FMUL.FTZ R84, R25.reuse, R84 ;  /* 0x0000005419547220 */ /* 0x040fe40000410000 */
[----:B------:R1:W1:Y:S01]  /*f5c0*/  MUFU.EX2 R197, R2 ;  /* 0x0000000200c57308 */ /* 0x0002620000000800 */
[----:B------:R-:W-:Y:S02]  /*f5d0*/  FMUL.FTZ R85, R25, R85 ;  /* 0x0000005519557220 */ /* 0x000fe40000410000 */
[----:B------:R-:W-:Y:S02]  /*f5e0*/  FMUL.FTZ R86, R24, R86 ;  /* 0x0000005618567220 */ /* 0x000fe40000410000 */
[C---:B--2---:R-:W-:Y:S02]  /*f5f0*/  FMUL.FTZ R10, R0.reuse, R146 ;  /* 0x00000092000a7220 */ /* 0x044fe40000410000 */
[C---:B------:R-:W-:Y:S02]  /*f600*/  FMUL.FTZ R11, R0.reuse, R147 ;  /* 0x00000093000b7220 */ /* 0x040fe40000410000 */
[C---:B------:R-:W-:Y:S02]  /*f610*/  FMUL.FTZ R106, R0.reuse, R106 ;  /* 0x0000006a006a7220 */ /* 0x040fe40000410000 */
[C---:B------:R-:W-:Y:S02]  /*f620*/  FMUL.FTZ R107, R0.reuse, R107 ;  /* 0x0000006b006b7220 */ /* 0x040fe40000410000 */
[C---:B------:R-:W-:Y:S01]  /*f630*/  FMUL.FTZ R110, R0.reuse, R110 ;  /* 0x0000006e006e7220 */ /* 0x040fe20000410000 */
[C---:B------:R-:W-:Y:S01]  /*f640*/  HMMA.16816.F32 R8, R32.reuse, R20, R8 ;  /* 0x000000142008723c */ /* 0x040fe20000001808 */
[C---:B------:R-:W-:Y:S02]  /*f650*/  FMUL.FTZ R14, R0.reuse, R150 ;  /* 0x00000096000e7220 */ /* 0x040fe40000410000 */
[C---:B------:R-:W-:Y:S02]  /*f660*/  FMUL.FTZ R15, R0.reuse, R151 ;  /* 0x00000097000f7220 */ /* 0x040fe40000410000 */
[C---:B------:R-:W-:Y:S02]  /*f670*/  FMUL.FTZ R111, R0.reuse, R111 ;  /* 0x0000006f006f7220 */ /* 0x040fe40000410000 */
[C---:B------:R-:W-:Y:S02]  /*f680*/  FMUL.FTZ R122, R0.reuse, R122 ;  /* 0x0000007a007a7220 */ /* 0x040fe40000410000 */
[C---:B------:R-:W-:Y:S01]  /*f690*/  FMUL.FTZ R123, R0.reuse, R123 ;  /* 0x0000007b007b7220 */ /* 0x040fe20000410000 */
[-C--:B------:R-:W-:Y:S02]  /*f6a0*/  HMMA.16816.F32 R12, R32, R22.reuse, R12 ;  /* 0x00000016200c723c */ /* 0x080fe4000000180c */
[--C-:B-1----:R-:W-:Y:S02]  /*f6b0*/  FFMA.FTZ R2, R165, c[0x0][0x2d0], -R48.reuse ;  /* 0x0000b400a5027a23 */ /* 0x102fe40000010830 */
[C---:B------:R-:W-:Y:S02]  /*f6c0*/  FMUL.FTZ R20, R3.reuse, R156 ;  /* 0x0000009c03147220 */ /* 0x040fe40000410000 */
[----:B------:R1:W-:Y:S01]  /*f6d0*/  MUFU.EX2 R196, R2 ;  /* 0x0000000200c47308 */ /* 0x0003e20000000800 */
[----:B------:R-:W-:Y:S01]  /*f6e0*/  FMUL.FTZ R21, R3, R157 ;  /* 0x0000009d03157220 */ /* 0x000fe20000410000 */
        /* <DEDUP_REMOVED lines=9> */
[C---:B------:R-:W-:Y:S03]  /*f780*/  FMUL.FTZ R74, R0.reuse, R74 ;  /* 0x0000004a004a7220 */ /* 0x040fe60000410000 */
[C---:B------:R-:W-:Y:S02]  /*f790*/  FMUL.FTZ R75, R0.reuse, R75 ;  /* 0x0000004b004b7220 */ /* 0x040fe40000410000 */
[----:B-1----:R-:W-:Y:S02]  /*f7a0*/  FFMA.FTZ R2, R167, c[0x0][0x2d0], -R48 ;  /* 0x0000b400a7027a23 */ /* 0x002fe40000010830 */
[-C--:B------:R-:W-:Y:S01]  /*f7b0*/  HMMA.16816.F32 R108, R32, R38.reuse, R108 ;  /* 0x00000026206c723c */ /* 0x080fe2000000186c */
[C---:B------:R-:W-:Y:S01]  /*f7c0*/  FMUL.FTZ R78, R0.reuse, R78 ;  /* 0x0000004e004e7220 */ /* 0x040fe20000410000 */
[----:B------:R1:W2:Y:S02]  /*f7d0*/  MUFU.EX2 R195, R2 ;  /* 0x0000000200c37308 */ /* 0x0002a40000000800 */
[----:B------:R-:W-:Y:S02]  /*f7e0*/  FMUL.FTZ R79, R0, R79 ;  /* 0x0000004f004f7220 */ /* 0x000fe40000410000 */
[----:B------:R-:W-:Y:S02]  /*f7f0*/  FMUL.FTZ R87, R24, R87 ;  /* 0x0000005718577220 */ /* 0x000fe40000410000 */
[C---:B------:R-:W-:Y:S01]  /*f800*/  HMMA.16816.F32 R112, R28.reuse, R38, R112 ;  /* 0x000000261c70723c */ /* 0x040fe20000001870 */
[----:B------:R-:W2:Y:S03]  /*f810*/  LDSM.16.MT88.4 R36, [R210+0x2480] ;  /* 0x00248000d224783b */ /* 0x000ea60000004200 */
        /* <DEDUP_REMOVED lines=8> */
[----:B-1----:R-:W-:Y:S02]  /*f8a0*/  FFMA.FTZ R2, R169, c[0x0][0x2d0], -R27 ;  /* 0x0000b400a9027a23 */ /* 0x002fe4000001081b */
[C---:B------:R-:W-:Y:S02]  /*f8b0*/  FMUL.FTZ R94, R0.reuse, R94 ;  /* 0x0000005e005e7220 */ /* 0x040fe40000410000 */
[-C--:B------:R-:W-:Y:S01]  /*f8c0*/  HMMA.16816.F32 R20, R32, R42.reuse, R20 ;  /* 0x0000002a2014723c */ /* 0x080fe20000001814 */
[----:B------:R1:W-:Y:S03]  /*f8d0*/  MUFU.EX2 R194, R2 ;  /* 0x0000000200c27308 */ /* 0x0003e60000000800 */
[----:B------:R-:W-:Y:S02]  /*f8e0*/  FMUL.FTZ R95, R0, R95 ;  /* 0x0000005f005f7220 */ /* 0x000fe40000410000 */
[C---:B------:R-:W-:Y:S02]  /*f8f0*/  FMUL.FTZ R96, R25.reuse, R96 ;  /* 0x0000006019607220 */ /* 0x040fe40000410000 */
[C---:B------:R-:W-:Y:S01]  /*f900*/  HMMA.16816.F32 R124, R28.reuse, R42, R124 ;  /* 0x0000002a1c7c723c */ /* 0x040fe2000000187c */
[----:B------:R-:W5:Y:S03]  /*f910*/  LDSM.16.MT88.4 R40, [R209+0x3080] ;  /* 0x00308000d128783b */ /* 0x000f660000004200 */
[----:B------:R-:W-:Y:S02]  /*f920*/  FMUL.FTZ R97, R25, R97 ;  /* 0x0000006119617220 */ /* 0x000fe40000410000 */
[C---:B------:R-:W-:Y:S02]  /*f930*/  FMUL.FTZ R98, R24.reuse, R98 ;  /* 0x0000006218627220 */ /* 0x040fe40000410000 */
[C---:B------:R-:W-:Y:S01]  /*f940*/  FMUL.FTZ R99, R24.reuse, R99 ;  /* 0x0000006318637220 */ /* 0x040fe20000410000 */
[-C--:B--2---:R-:W-:Y:S03]  /*f950*/  HMMA.16816.F32 R52, R28, R36.reuse, R52 ;  /* 0x000000241c34723c */ /* 0x084fe60000001834 */
[----:B----4-:R-:W-:Y:S02]  /*f960*/  FFMA.FTZ R3, R3, R238, R202 ;  /* 0x000000ee03037223 */ /* 0x010fe400000100ca */
[----:B------:R-:W-:Y:S02]  /*f970*/  FFMA.FTZ R25, R25, R240, R231 ;  /* 0x000000f019197223 */ /* 0x000fe400000100e7 */
[----:B------:R-:W-:Y:S01]  /*f980*/  FADD.FTZ R3, R203, R3 ;  /* 0x00000003cb037221 */ /* 0x000fe20000010000 */
[C---:B------:R-:W-:Y:S01]  /*f990*/  HMMA.16816.F32 R56, R32.reuse, R36, R56 ;  /* 0x000000242038723c */ /* 0x040fe20000001838 */
[----:B-1----:R-:W-:Y:S03]  /*f9a0*/  FFMA.FTZ R2, R171, c[0x0][0x2d0], -R27 ;  /* 0x0000b400ab027a23 */ /* 0x002fe6000001081b */
[----:B---3--:R-:W-:Y:S01]  /*f9b0*/  FFMA.FTZ R24, R24, R239, R206 ;  /* 0x000000ef18187223 */ /* 0x008fe200000100ce */
[----:B------:R1:W2:Y:S03]  /*f9c0*/  MUFU.EX2 R193, R2 ;  /* 0x0000000200c17308 */ /* 0x0002a60000000800 */
[-C--:B------:R-:W-:Y:S01]  /*f9d0*/  HMMA.16816.F32 R60, R32, R38.reuse, R60 ;  /* 0x00000026203c723c */ /* 0x080fe2000000183c */
[----:B------:R-:W-:Y:S04]  /*f9e0*/  FADD.FTZ R24, R228, R24 ;  /* 0x00000018e4187221 */ /* 0x000fe80000010000 */
[----:B------:R-:W-:Y:S03]  /*f9f0*/  FADD.FTZ R24, R229, R24 ;  /* 0x00000018e5187221 */ /* 0x000fe60000010000 */
[C---:B------:R-:W-:Y:S01]  /*fa00*/  HMMA.16816.F32 R64, R28.reuse, R38, R64 ;  /* 0x000000261c40723c */ /* 0x040fe20000001840 */
[----:B------:R-:W3:Y:S07]  /*fa10*/  LDSM.16.MT88.4 R36, [R210+0x3080] ;  /* 0x00308000d224783b */ /* 0x000eee0000004200 */
[-C--:B-----5:R-:W-:Y:S01]  /*fa20*/  HMMA.16816.F32 R68, R28, R40.reuse, R68 ;  /* 0x000000281c44723c */ /* 0x0a0fe20000001844 */
[--C-:B-1----:R-:W-:Y:S07]  /*fa30*/  FFMA.FTZ R2, R168, c[0x0][0x2d0], -R48.reuse ;  /* 0x0000b400a8027a23 */ /* 0x102fee0000010830 */
[C---:B------:R-:W-:Y:S01]  /*fa40*/  HMMA.16816.F32 R72, R32.reuse, R40, R72 ;  /* 0x000000282048723c */ /* 0x040fe20000001848 */
[----:B------:R1:W-:Y:S07]  /*fa50*/  MUFU.EX2 R192, R2 ;  /* 0x0000000200c07308 */ /* 0x0003ee0000000800 */
[-C--:B------:R-:W-:Y:S08]  /*fa60*/  HMMA.16816.F32 R76, R32, R42.reuse, R76 ;  /* 0x0000002a204c723c */ /* 0x080ff0000000184c */
[C---:B------:R-:W-:Y:S01]  /*fa70*/  HMMA.16816.F32 R80, R28.reuse, R42, R80 ;  /* 0x0000002a1c50723c */ /* 0x040fe20000001850 */
[----:B------:R-:W4:Y:S07]  /*fa80*/  LDSM.16.MT88.4 R40, [R209+0x1c80] ;  /* 0x001c8000d128783b */ /* 0x000f2e0000004200 */
[-C--:B---3--:R-:W-:Y:S01]  /*fa90*/  HMMA.16816.F32 R84, R28, R36.reuse, R84 ;  /* 0x000000241c54723c */ /* 0x088fe20000001854 */
[----:B-1----:R-:W-:Y:S04]  /*faa0*/  FFMA.FTZ R2, R170, c[0x0][0x2d0], -R48 ;  /* 0x0000b400aa027a23 */ /* 0x002fe80000010830 */
[----:B------:R1:W3:Y:S03]  /*fab0*/  MUFU.EX2 R191, R2 ;  /* 0x0000000200bf7308 */ /* 0x0002e60000000800 */
[C---:B------:R-:W-:Y:S08]  /*fac0*/  HMMA.16816.F32 R88, R32.reuse, R36, R88 ;  /* 0x000000242058723c */ /* 0x040ff00000001858 */
[-C--:B------:R-:W-:Y:S08]  /*fad0*/  HMMA.16816.F32 R92, R32, R38.reuse, R92 ;  /* 0x00000026205c723c */ /* 0x080ff0000000185c */
[----:B------:R-:W-:Y:S01]  /*fae0*/  HMMA.16816.F32 R96, R28, R38, R96 ;  /* 0x000000261c60723c */ /* 0x000fe20000001860 */
[----:B------:R-:W-:Y:S03]  /*faf0*/  LDSM.16.MT88.4 R36, [R209+0x2880] ;  /* 0x00288000d124783b */ /* 0x000fe60000004200 */
[--C-:B-1----:R-:W-:Y:S03]  /*fb00*/  FFMA.FTZ R2, R51, c[0x0][0x2d0], -R49.reuse ;  /* 0x0000b40033027a23 */ /* 0x102fe60000010831 */
[----:B------:R-:W-:Y:S01]  /*fb10*/  F2FP.PACK_AB R28, R197, R198 ;  /* 0x000000c6c51c723e */ /* 0x000fe200000000ff */
[----:B------:R1:W-:Y:S01]  /*fb20*/  MUFU.EX2 R190, R2 ;  /* 0x0000000200be7308 */ /* 0x0003e20000000800 */
[----:B------:R-:W-:Y:S03]  /*fb30*/  F2FP.PACK_AB R29, R195, R196 ;  /* 0x000000c4c31d723e */ /* 0x000fe600000000ff */
[----:B--2---:R-:W-:Y:S02]  /*fb40*/  F2FP.PACK_AB R30, R193, R194 ;  /* 0x000000c2c11e723e */ /* 0x004fe400000000ff */
[----:B---3--:R-:W-:Y:S07]  /*fb50*/  F2FP.PACK_AB R31, R191, R192 ;  /* 0x000000c0bf1f723e */ /* 0x008fee00000000ff */
[-C--:B----4-:R-:W-:Y:S01]  /*fb60*/  HMMA.16816.F32 R4, R28, R40.reuse, R4 ;  /* 0x000000281c04723c */ /* 0x090fe20000001804 */
        /* <DEDUP_REMOVED lines=10> */
[--C-:B-1----:R-:W-:Y:S02]  /*fc10*/  FFMA.FTZ R2, R45, c[0x0][0x2d0], -R50.reuse ;  /* 0x0000b4002d027a23 */ /* 0x102fe40000010832 */
[----:B------:R-:W1:Y:S06]  /*fc20*/  LDSM.16.MT88.4 R44, [R210+0x1c80] ;  /* 0x001c8000d22c783b */ /* 0x000e6c0000004200 */
        /* <DEDUP_REMOVED lines=14> */
[-C--:B-1----:R-:W-:Y:S01]  /*fd10*/  HMMA.16816.F32 R100, R28, R44.reuse, R100 ;  /* 0x0000002c1c64723c */ /* 0x082fe20000001864 */
[----:B------:R1:W2:Y:S07]  /*fd20*/  MUFU.EX2 R170, R2 ;  /* 0x0000000200aa7308 */ /* 0x0002ae0000000800 */
        /* <DEDUP_REMOVED lines=11> */
[----:B------:R4:W5:Y:S01]  /*fde0*/  MUFU.EX2 R167, R2 ;  /* 0x0000000200a77308 */ /* 0x0009620000000800 */
[----:B------:R-:W2:Y:S06]  /*fdf0*/  LDSM.16.MT88.4 R36, [R210+0x3480] ;  /* 0x00348000d224783b */ /* 0x000eac0000004200 */
[-C--:B---3--:R-:W-:Y:S08]  /*fe00*/  HMMA.16816.F32 R52, R28, R40.reuse, R52 ;  /* 0x000000281c34723c */ /* 0x088ff00000001834 */
[C---:B------:R-:W-:Y:S08]  /*fe10*/  HMMA.16816.F32 R56, R32.reuse, R40, R56 ;  /* 0x000000282038723c */ /* 0x040ff00000001838 */
[-C--:B------:R-:W-:Y:S01]  /*fe20*/  HMMA.16816.F32 R60, R32, R42.reuse, R60 ;  /* 0x0000002a203c723c */ /* 0x080fe2000000183c */
[--C-:B----4-:R-:W-:Y:S03]  /*fe30*/  FFMA.FTZ R2, R185, c[0x0][0x2d0], -R27.reuse ;  /* 0x0000b400b9027a23 */ /* 0x110fe6000001081b */
[----:B------:R-:W-:Y:S01]  /*fe40*/  FFMA.FTZ R27, R184, c[0x0][0x2d0], -R27 ;  /* 0x0000b400b81b7a23 */ /* 0x000fe2000001081b */
[----:B------:R3:W-:Y:S03]  /*fe50*/  MUFU.EX2 R166, R2 ;  /* 0x0000000200a67308 */ /* 0x0007e60000000800 */
[C---:B------:R-:W-:Y:S01]  /*fe60*/  HMMA.16816.F32 R64, R28.reuse, R42, R64 ;  /* 0x0000002a1c40723c */ /* 0x040fe20000001840 */
[----:B------:R-:W4:Y:S06]  /*fe70*/  LDSM.16.MT88.4 R40, [R210+0x2080] ;  /* 0x00208000d228783b */ /* 0x000f2c0000004200 */
[----:B------:R-:W2:Y:S01]  /*fe80*/  MUFU.EX2 R165, R27 ;  /* 0x0000001b00a57308 */ /* 0x000ea20000000800 */
[-C--:B-1----:R-:W-:Y:S08]  /*fe90*/  HMMA.16816.F32 R68, R28, R44.reuse, R68 ;  /* 0x0000002c1c44723c */ /* 0x082ff00000001844 */
[C---:B------:R-:W-:Y:S01]  /*fea0*/  HMMA.16816.F32 R72, R32.reuse, R44, R72 ;  /* 0x0000002c2048723c */ /* 0x040fe20000001848 */
[--C-:B---3--:R-:W-:Y:S03]  /*feb0*/  FFMA.FTZ R2, R181, c[0x0][0x2d0], -R48.reuse ;  /* 0x0000b400b5027a23 */ /* 0x108fe60000010830 */
[----:B------:R-:W-:Y:S04]  /*fec0*/  FFMA.FTZ R48, R182, c[0x0][0x2d0], -R48 ;  /* 0x0000b400b6307a23 */ /* 0x000fe80000010830 */
[-C--:B------:R-:W-:Y:S01]  /*fed0*/  HMMA.16816.F32 R76, R32, R46.reuse, R76 ;  /* 0x0000002e204c723c */ /* 0x080fe2000000184c */
[----:B------:R1:W-:Y:S07]  /*fee0*/  MUFU.EX2 R164, R2 ;  /* 0x0000000200a47308 */ /* 0x0003ee0000000800 */
[C---:B------:R-:W-:Y:S01]  /*fef0*/  HMMA.16816.F32 R80, R28.reuse, R46, R80 ;  /* 0x0000002e1c50723c */ /* 0x040fe20000001850 */
[----:B------:R-:W3:Y:S02]  /*ff00*/  LDSM.16.MT88.4 R44, [R209+0x2c80] ;  /* 0x002c8000d12c783b */ /* 0x000ee40000004200 */
[----:B------:R-:W3:Y:S05]  /*ff10*/  MUFU.EX2 R163, R48 ;  /* 0x0000003000a37308 */ /* 0x000eea0000000800 */
[-C--:B--2---:R-:W-:Y:S08]  /*ff20*/  HMMA.16816.F32 R84, R28, R36.reuse, R84 ;  /* 0x000000241c54723c */ /* 0x084ff00000001854 */
[C---:B------:R-:W-:Y:S01]  /*ff30*/  HMMA.16816.F32 R88, R32.reuse, R36, R88 ;  /* 0x000000242058723c */ /* 0x040fe20000001858 */
[--C-:B-1----:R-:W-:Y:S04]  /*ff40*/  FFMA.FTZ R2, R180, c[0x0][0x2d0], -R49.reuse ;  /* 0x0000b400b4027a23 */ /* 0x102fe80000010831 */
[----:B------:R1:W-:Y:S03]  /*ff50*/  MUFU.EX2 R162, R2 ;  /* 0x0000000200a27308 */ /* 0x0003e60000000800 */
[-C--:B------:R-:W-:Y:S08]  /*ff60*/  HMMA.16816.F32 R92, R32, R38.reuse, R92 ;  /* 0x00000026205c723c */ /* 0x080ff0000000185c */
[----:B------:R-:W-:Y:S01]  /*ff70*/  HMMA.16816.F32 R96, R28, R38, R96 ;  /* 0x000000261c60723c */ /* 0x000fe20000001860 */
[----:B------:R-:W-:Y:S06]  /*ff80*/  LDSM.16.MT88.4 R36, [R209+0x3880] ;  /* 0x00388000d124783b */ /* 0x000fec0000004200 */
[----:B------:R-:W-:Y:S02]  /*ff90*/  F2FP.PACK_AB R28, R170, R169 ;  /* 0x000000a9aa1c723e */ /* 0x000fe400000000ff */
[----:B-----5:R-:W-:Y:S03]  /*ffa0*/  F2FP.PACK_AB R29, R167, R168 ;  /* 0x000000a8a71d723e */ /* 0x020fe600000000ff */
[----:B------:R-:W-:Y:S01]  /*ffb0*/  F2FP.PACK_AB R30, R165, R166 ;  /* 0x000000a6a51e723e */ /* 0x000fe200000000ff */
[--C-:B-1----:R-:W-:Y:S01]  /*ffc0*/  FFMA.FTZ R2, R183, c[0x0][0x2d0], -R49.reuse ;  /* 0x0000b400b7027a23 */ /* 0x102fe20000010831 */
[----:B---3--:R-:W-:Y:S03]  /*ffd0*/  F2FP.PACK_AB R31, R163, R164 ;  /* 0x000000a4a31f723e */ /* 0x008fe600000000ff */
[----:B------:R1:W2:Y:S04]  /*ffe0*/  MUFU.EX2 R138, R2 ;  /* 0x00000002008a7308 */ /* 0x0002a80000000800 */
[-C--:B------:R-:W-:Y:S01]  /*fff0*/  HMMA.16816.F32 R140, R28, R152.reuse, R4 ;  /* 0x000000981c8c723c */ /* 0x080fe20000001804 */
[----:B------:R-:W-:Y:S01]  /*10000*/  LDSM.16.MT88.4 R4, [R210+0x3880] ;  /* 0x00388000d204783b */ /* 0x000fe20000004200 */
[--C-:B-1----:R-:W-:Y:S01]  /*10010*/  FFMA.FTZ R2, R187, c[0x0][0x2d0], -R49.reuse ;  /* 0x0000b400bb027a23 */ /* 0x102fe20000010831 */
[----:B--2---:R-:W-:Y:S01]  /*10020*/  F2FP.PACK_AB R32, R138, R162 ;  /* 0x000000a28a20723e */ /* 0x004fe200000000ff */
[----:B------:R-:W-:Y:S02]  /*10030*/  FFMA.FTZ R49, R188, c[0x0][0x2d0], -R49 ;  /* 0x0000b400bc317a23 */ /* 0x000fe40000010831 */
[----:B------:R1:W-:Y:S10]  /*10040*/  MUFU.EX2 R161, R2 ;  /* 0x0000000200a17308 */ /* 0x0003f40000000800 */
[----:B------:R-:W2:Y:S01]  /*10050*/  MUFU.EX2 R137, R49 ;  /* 0x0000003100897308 */ /* 0x000ea20000000800 */
[--C-:B-1----:R-:W-:Y:S09]  /*10060*/  FFMA.FTZ R2, R160, c[0x0][0x2d0], -R50.reuse ;  /* 0x0000b400a0027a23 */ /* 0x102ff20000010832 */
[----:B------:R1:W-:Y:S01]  /*10070*/  MUFU.EX2 R130, R2 ;  /* 0x0000000200827308 */ /* 0x0003e20000000800 */
[----:B--2---:R-:W-:Y:S01]  /*10080*/  F2FP.PACK_AB R34, R137, R161 ;  /* 0x000000a18922723e */ /* 0x004fe200000000ff */
[--C-:B-1----:R-:W-:Y:S08]  /*10090*/  FFMA.FTZ R2, R179, c[0x0][0x2d0], -R50.reuse ;  /* 0x0000b400b3027a23 */ /* 0x102ff00000010832 */
[----:B------:R1:W2:Y:S02]  /*100a0*/  MUFU.EX2 R129, R2 ;  /* 0x0000000200817308 */ /* 0x0002a40000000800 */
[--C-:B-1----:R-:W-:Y:S01]  /*100b0*/  FFMA.FTZ R2, R186, c[0x0][0x2d0], -R50.reuse ;  /* 0x0000b400ba027a23 */ /* 0x102fe20000010832 */
[----:B--2---:R-:W-:Y:S01]  /*100c0*/  F2FP.PACK_AB R33, R129, R130 ;  /* 0x000000828121723e */ /* 0x004fe200000000ff */
[----:B------:R-:W-:Y:S06]  /*100d0*/  FFMA.FTZ R50, R26, c[0x0][0x2d0], -R50 ;  /* 0x0000b4001a327a23 */ /* 0x000fec0000010832 */
[----:B------:R1:W-:Y:S10]  /*100e0*/  MUFU.EX2 R27, R2 ;  /* 0x00000002001b7308 */ /* 0x0003f40000000800 */
[----:B------:R-:W2:Y:S01]  /*100f0*/  MUFU.EX2 R26, R50 ;  /* 0x00000032001a7308 */ /* 0x000ea20000000800 */
[----:B-1----:R-:W-:Y:S04]  /*10100*/  FADD.FTZ R2, R232, R25 ;  /* 0x00000019e8027221 */ /* 0x002fe80000010000 */
[----:B------:R-:W-:Y:S01]  /*10110*/  FADD.FTZ R2, R233, R2 ;  /* 0x00000002e9027221 */ /* 0x000fe20000010000 */
[----:B--2---:R-:W-:Y:S01]  /*10120*/  F2FP.PACK_AB R35, R26, R27 ;  /* 0x0000001b1a23723e */ /* 0x004fe200000000ff */
        /* <DEDUP_REMOVED lines=11> */
[-C--:B----4-:R-:W-:Y:S01]  /*101e0*/  HMMA.16816.F32 R100, R28, R40.reuse, R100 ;  /* 0x000000281c64723c */ /* 0x090fe20000001864 */
[----:B------:R-:W-:Y:S03]  /*101f0*/  FADD.FTZ R10, R196, R2 ;  /* 0x00000002c40a7221 */ /* 0x000fe60000010000 */
[----:B------:R-:W-:Y:S02]  /*10200*/  FADD.FTZ R2, R197, R9 ;  /* 0x00000009c5027221 */ /* 0x000fe40000010000 */
        /* <DEDUP_REMOVED lines=9> */
[C---:B------:R-:W-:Y:S04]  /*102a0*/  HMMA.16816.F32 R112, R28.reuse, R42, R112 ;  /* 0x0000002a1c70723c */ /* 0x040fe80000001870 */
[----:B------:R-:W-:Y:S04]  /*102b0*/  FADD.FTZ R3, R200, R3 ;  /* 0x00000003c8037221 */ /* 0x000fe80000010000 */
[-C--:B------:R-:W-:Y:S01]  /*102c0*/  HMMA.16816.F32 R116, R28, R44.reuse, R116 ;  /* 0x0000002c1c74723c */ /* 0x080fe20000001874 */
[----:B------:R-:W-:Y:S04]  /*102d0*/  FADD.FTZ R3, R201, R3 ;  /* 0x00000003c9037221 */ /* 0x000fe80000010000 */
[----:B------:R-:W-:Y:S03]  /*102e0*/  FADD.FTZ R3, R171, R3 ;  /* 0x00000003ab037221 */ /* 0x000fe60000010000 */
[C---:B------:R-:W-:Y:S01]  /*102f0*/  HMMA.16816.F32 R120, R32.reuse, R44, R120 ;  /* 0x0000002c2078723c */ /* 0x040fe20000001878 */
[----:B------:R-:W-:Y:S04]  /*10300*/  FADD.FTZ R3, R136, R3 ;  /* 0x0000000388037221 */ /* 0x000fe80000010000 */
[----:B------:R-:W-:Y:S01]  /*10310*/  FADD.FTZ R3, R131, R3 ;  /* 0x0000000383037221 */ /* 0x000fe20000010000 */
[----:B------:R-:W-:Y:S02]  /*10320*/  MOV R131, R132 ;  /* 0x0000008400837202 */ /* 0x000fe40000000f00 */
[-C--:B------:R-:W-:Y:S01]  /*10330*/  HMMA.16816.F32 R156, R32, R46.reuse, R20 ;  /* 0x0000002e209c723c */ /* 0x080fe20000001814 */
[----:B------:R-:W-:Y:S03]  /*10340*/  FADD.FTZ R3, R135, R3 ;  /* 0x0000000387037221 */ /* 0x000fe60000010000 */
[----:B------:R-:W-:Y:S04]  /*10350*/  MOV R135, R128 ;  /* 0x0000008000877202 */ /* 0x000fe80000000f00 */
        /* <DEDUP_REMOVED lines=20> */
[----:B------:R-:W-:Y:S02]  /*104a0*/  FADD.FTZ R4, R138, R0 ;  /* 0x000000008a047221 */ /* 0x000fe40000010000 */
[----:B------:R-:W-:Y:S03]  /*104b0*/  FADD.FTZ R0, R166, R5 ;  /* 0x00000005a6007221 */ /* 0x000fe60000010000 */
[----:B------:R-:W-:Y:S01]  /*104c0*/  FADD.FTZ R2, R130, R3 ;  /* 0x0000000382027221 */ /* 0x000fe20000010000 */
[----:B------:R-:W-:Y:S01]  /*104d0*/  MOV R130, R133 ;  /* 0x0000008500827202 */ /* 0x000fe20000000f00 */
        /* <DEDUP_REMOVED lines=11> */
[----:B------:R-:W-:Y:S05]  /*10590*/  FADD.FTZ R2, R26, R2 ;  /* 0x000000021a027221 */ /* 0x000fea0000010000 */
[----:B------:R2:W-:Y:S01]  /*105a0*/  STL [R1+0xc], R2 ;  /* 0x00000c0201007387 */ /* 0x0005e20000100800 */
[----:B-1----:R-:W-:Y:S04]  /*105b0*/  IADD3 R0, R207, -0x1, RZ ;  /* 0xffffffffcf007810 */ /* 0x002fe80007ffe0ff */
[----:B------:R-:W-:Y:S01]  /*105c0*/  MOV R207, R0 ;  /* 0x0000000000cf7202 */ /* 0x000fe20000000f00 */
[----:B--2---:R-:W-:-:S05]  /*105d0*/  @P0 BRA `(.L_x_1098) ;  /* 0xffffc01000000947 */ /* 0x004fca000383ffff */
.L_x_1077:
[----:B------:R-:W2:Y:S04]  /*105e0*/  LDL.LU R0, [R1+0x8] ;  /* 0x0000080001007983 */ /* 0x000ea80000300800 */
[----:B------:R-:W3:Y:S04]  /*105f0*/  LDL.LU R3, [R1] ;  /* 0x0000000001037983 */ /* 0x000ee80000300800 */
        /* <DEDUP_REMOVED lines=151> */
.L_x_1022:
        /* <DEDUP_REMOVED lines=44> */
[----:B------:R-:W-:Y:S01]  /*11230*/  IMAD.SHL.U32 R16, R7, 0x8, RZ ;  /* 0x0000000807107824 */ /* 0x000fe200078e00ff */
        /* <DEDUP_REMOVED lines=9> */
[----:B-1----:R-:W-:Y:S01]  /*112d0*/  IMAD.WIDE.U32 R20, R13, c[0x0][0x498], R4 ;  /* 0x000126000d147a25 */ /* 0x002fe200078e0004 */
        /* <DEDUP_REMOVED lines=231> */
.L_x_1101:
[----:B--23--:R-:W-:Y:S05]  /*12150*/  BSYNC B0 ;  /* 0x0000000000007941 */ /* 0x00cfea0003800000 */
.L_x_1100:
        /* <DEDUP_REMOVED lines=23> */
.L_x_1103:
[----:B------:R-:W-:Y:S05]  /*122d0*/  BSYNC B0 ;  /* 0x0000000000007941 */ /* 0x000fea0003800000 */
.L_x_1102:
        /* <DEDUP_REMOVED lines=23> */
.L_x_1105:
[----:B------:R-:W-:Y:S05]  /*12450*/  BSYNC B0 ;  /* 0x0000000000007941 */ /* 0x000fea0003800000 */
.L_x_1104:
        /* <DEDUP_REMOVED lines=24> */
.L_x_1099:
        /* <DEDUP_REMOVED lines=41> */
.L_x_1107:
[----:B------:R-:W-:Y:S05]  /*12870*/  BSYNC B0 ;  /* 0x0000000000007941 */ /* 0x000fea0003800000 */
.L_x_1106:
        /* <DEDUP_REMOVED lines=64> */
.L_x_1109:
[----:B------:R-:W-:Y:S05]  /*12c80*/  BSYNC B0 ;  /* 0x0000000000007941 */ /* 0x000fea0003800000 */
.L_x_1108:
        /* <DEDUP_REMOVED lines=21> */
.L_x_1111:
[----:B------:R-:W-:Y:S05]  /*12de0*/  BSYNC B0 ;  /* 0x0000000000007941 */ /* 0x000fea0003800000 */
.L_x_1110:
        /* <DEDUP_REMOVED lines=21> */
.L_x_1113:
[----:B------:R-:W-:Y:S05]  /*12f40*/  BSYNC B0 ;  /* 0x0000000000007941 */ /* 0x000fea0003800000 */
.L_x_1112:
        /* <DEDUP_REMOVED lines=22> */
.L_x_1025:
[----:B---3--:R-:W-:Y:S02]  /*130b0*/  MOV R3, R25 ;  /* 0x0000001900037202 */ /* 0x008fe40000000f00 */
[----:B------:R-:W-:Y:S02]  /*130c0*/  MOV R2, 0x130e0 ;  /* 0x000130e000027802 */ /* 0x000fe40000000f00 */
[----:B------:R-:W-:Y:S05]  /*130d0*/  CALL.REL.NOINC `($__internal_5_$__cuda_sm70_shflsync_idx_p) ;  /* 0x000001f000007944 */ /* 0x000fea0003c00000 */
[----:B------:R-:W-:Y:S01]  /*130e0*/  IMAD.MOV.U32 R5, RZ, RZ, R6 ;  /* 0x000000ffff057224 */ /* 0x000fe200078e0006 */
[----:B------:R-:W-:Y:S02]  /*130f0*/  MOV R3, R26 ;  /* 0x0000001a00037202 */ /* 0x000fe40000000f00 */
[----:B------:R-:W-:Y:S02]  /*13100*/  MOV R2, 0x13120 ;  /* 0x0001312000027802 */ /* 0x000fe40000000f00 */
[----:B------:R-:W-:Y:S05]  /*13110*/  CALL.REL.NOINC `($__internal_5_$__cuda_sm70_shflsync_idx_p) ;  /* 0x000001b000007944 */ /* 0x000fea0003c00000 */
[----:B------:R-:W-:Y:S01]  /*13120*/  MOV R2, R6 ;  /* 0x0000000600027202 */ /* 0x000fe20000000f00 */
[----:B------:R-:W-:Y:S05]  /*13130*/  BRA `(.L_x_1114) ;  /* 0xfffeeb2000007947 */ /* 0x000fea000383ffff */
.L_x_1049:
[----:B------:R-:W-:Y:S02]  /*13140*/  MOV R2, 0x13160 ;  /* 0x0001316000027802 */ /* 0x000fe40000000f00 */
[----:B--2---:R-:W-:Y:S05]  /*13150*/  CALL.REL.NOINC `($__internal_5_$__cuda_sm70_shflsync_idx_p) ;  /* 0x0000017000007944 */ /* 0x004fea0003c00000 */
[----:B------:R-:W-:Y:S01]  /*13160*/  MOV R3, R10 ;  /* 0x0000000a00037202 */ /* 0x000fe20000000f00 */
[----:B------:R-:W-:Y:S01]  /*13170*/  IMAD.MOV.U32 R4, RZ, RZ, R6 ;  /* 0x000000ffff047224 */ /* 0x000fe200078e0006 */
[----:B------:R-:W-:Y:S02]  /*13180*/  MOV R2, 0x131a0 ;  /* 0x000131a000027802 */ /* 0x000fe40000000f00 */
[----:B------:R-:W-:Y:S05]  /*13190*/  CALL.REL.NOINC `($__internal_5_$__cuda_sm70_shflsync_idx_p) ;  /* 0x0000013000007944 */ /* 0x000fea0003c00000 */
[----:B------:R-:W-:Y:S01]  /*131a0*/  MOV R0, R6 ;  /* 0x0000000600007202 */ /* 0x000fe20000000f00 */
[----:B------:R-:W-:-:S05]  /*131b0*/  BRA `(.L_x_1115) ;  /* 0xffff28d000007947 */ /* 0x000fca000383ffff */
.L_x_1074:
[----:B--2---:R-:W-:Y:S02]  /*131c0*/  MOV R3, R8 ;  /* 0x0000000800037202 */ /* 0x004fe40000000f00 */
[----:B------:R-:W-:Y:S02]  /*131d0*/  MOV R2, 0x131f0 ;  /* 0x000131f000027802 */ /* 0x000fe40000000f00 */
[----:B------:R-:W-:Y:S05]  /*131e0*/  CALL.REL.NOINC `($__internal_5_$__cuda_sm70_shflsync_idx_p) ;  /* 0x000000e000007944 */ /* 0x000fea0003c00000 */
[----:B------:R-:W-:Y:S01]  /*131f0*/  MOV R3, R9 ;  /* 0x0000000900037202 */ /* 0x000fe20000000f00 */
[----:B------:R-:W-:Y:S01]  /*13200*/  IMAD.MOV.U32 R4, RZ, RZ, R6 ;  /* 0x000000ffff047224 */ /* 0x000fe200078e0006 */
[----:B------:R-:W-:Y:S02]  /*13210*/  MOV R2, 0x13230 ;  /* 0x0001323000027802 */ /* 0x000fe40000000f00 */
[----:B------:R-:W-:Y:S05]  /*13220*/  CALL.REL.NOINC `($__internal_5_$__cuda_sm70_shflsync_idx_p) ;  /* 0x000000a000007944 */ /* 0x000fea0003c00000 */
[----:B------:R-:W-:Y:S01]  /*13230*/  MOV R2, R6 ;  /* 0x0000000600027202 */ /* 0x000fe20000000f00 */
[----:B------:R-:W-:-:S05]  /*13240*/  BRA `(.L_x_1116) ;  /* 0xffff6b4000007947 */ /* 0x000fca000383ffff */
.L_x_1080:
[----:B------:R-:W-:Y:S02]  /*13250*/  MOV R2, 0x13270 ;  /* 0x0001327000027802 */ /* 0x000fe40000000f00 */
[----:B----4-:R-:W-:Y:S05]  /*13260*/  CALL.REL.NOINC `($__internal_5_$__cuda_sm70_shflsync_idx_p) ;  /* 0x0000006000007944 */ /* 0x010fea0003c00000 */
[----:B------:R-:W-:Y:S01]  /*13270*/  MOV R3, R10 ;  /* 0x0000000a00037202 */ /* 0x000fe20000000f00 */
[----:B------:R-:W-:Y:S01]  /*13280*/  IMAD.MOV.U32 R4, RZ, RZ, R6 ;  /* 0x000000ffff047224 */ /* 0x000fe200078e0006 */
[----:B------:R-:W-:Y:S02]  /*13290*/  MOV R2, 0x132b0 ;  /* 0x000132b000027802 */ /* 0x000fe40000000f00 */
[----:B------:R-:W-:Y:S05]  /*132a0*/  CALL.REL.NOINC `($__internal_5_$__cuda_sm70_shflsync_idx_p) ;  /* 0x0000002000007944 */ /* 0x000fea0003c00000 */
[----:B------:R-:W-:Y:S01]  /*132b0*/  MOV R0, R6 ;  /* 0x0000000600007202 */ /* 0x000fe20000000f00 */
[----:B------:R-:W-:-:S05]  /*132c0*/  BRA `(.L_x_1117) ;  /* 0xffff975000007947 */ /* 0x000fca000383ffff */
        .weak           $__internal_5_$__cuda_sm70_shflsync_idx_p
        .type           $__internal_5_$__cuda_sm70_shflsync_idx_p,@function
        .size           $__internal_5_$__cuda_sm70_shflsync_idx_p,(.L_x_1727 - $__internal_5_$__cuda_sm70_shflsync_idx_p)
$__internal_5_$__cuda_sm70_shflsync_idx_p:
[----:B------:R-:W-:Y:S01]  /*132d0*/  MOV R6, 0x1 ;  /* 0x0000000100067802 */ /* 0x000fe20000000f00 */
[----:B------:R-:W-:-:S02]  /*132e0*/  IMAD.MOV.U32 R24, RZ, RZ, -0x1 ;  /* 0xffffffffff187424 */ /* 0x000fc400078e00ff */
[----:B------:R-:W-:Y:S02]  /*132f0*/  IMAD.MOV.U32 R7, RZ, RZ, 0x1c1f ;  /* 0x00001c1fff077424 */ /* 0x000fe400078e00ff */
[----:B------:R-:W-:Y:S04]  /*13300*/  WARPSYNC R24 ;  /* 0x0000001800007348 */ /* 0x000fe80003800000 */
[----:B------:R1:W2:Y:S02]  /*13310*/  SHFL.IDX PT, R6, R3, R6, R7 ;  /* 0x0000000603067389 */ /* 0x0002a400000e0007 */
[----:B-1----:R-:W-:-:S04]  /*13320*/  MOV R3, 0x0 ;  /* 0x0000000000037802 */ /* 0x002fc80000000f00 */
[----:B--2---:R-:W-:Y:S05]  /*13330*/  RET.REL.NODEC R2 `(_ZN7cutlass13device_kernelIN5flash19enable_sm80_to_sm89INS1_16FlashAttnFwdSm80INS1_25CollectiveMainloopFwdSm80ILi4ELi1ELb0EN4cute5tupleIJNS5_1CILi128EEENS7_ILi48EEENS7_ILi96EEEEEELi96ENS_6half_tEfNS_4arch4Sm80ELb0ELb1ELb0ELb0ELb1ELb0ELb1ELb0EEENS1_21CollectiveEpilogueFwdINS6_IJS8_SA_S9_EEENS6_IJNS7_ILi1EEESI_SI_EEESC_SE_Li128ELb0ELb1ELb0ELb0EEENS1_19SingleTileSchedulerILb0ELb0ELb1ELi128EEEEEEEEEvNT_6ParamsE) ;  /* 0xfffeccc002007950 */ /* 0x004fea0003c3ffff */
.L_x_1118:
        /* <DEDUP_REMOVED lines=12> */
.L_x_1727:


//--------------------- .text._ZN7cutlass13device_kernelIN5flash19enable_sm80_to_sm89INS1_16FlashAttnFwdSm80INS1_25CollectiveMainloopFwdSm80ILi4ELi1ELb0EN4cute5tupleIJNS5_1CILi128EEENS7_ILi48EEENS7_ILi96EEEEEELi96ENS_6half_tEfNS_4arch4Sm80ELb0ELb1ELb0ELb1ELb1ELb0ELb1ELb0EEENS1_21CollectiveEpilogueFwdINS6_IJS8_SA_S9_EEENS6_IJNS7_ILi1EEESI_SI_EEESC_SE_Li128ELb1ELb1ELb0ELb0EEENS1_19SingleTileSchedulerILb1ELb0ELb1ELi128EEEEEEEEEvNT_6ParamsE --------------------------
	.section	.text._ZN7cutlass13device_kernelIN5flash19enable_sm80_to_sm89INS1_16FlashAttnFwdSm80INS1_25CollectiveMainloopFwdSm80ILi4ELi1ELb0EN4cute5tupleIJNS5_1CILi128EEENS7_ILi48EEENS7_ILi96EEEEEELi96ENS_6half_tEfNS_4arch4Sm80ELb0ELb1ELb0ELb1ELb1ELb0ELb1ELb0EEENS1_21CollectiveEpilogueFwdINS6_IJS8_SA_S9_EEENS6_IJNS7_ILi1EEESI_SI_EEESC_SE_Li128ELb1ELb1ELb0ELb0EEENS1_19SingleTileSchedulerILb1ELb0ELb1ELi128EEEEEEEEEvNT_6ParamsE,"ax",@progbits
	.sectioninfo	@"SHI_REGISTERS=255"
	.align	128
.text._ZN7cutlass13device_kernelIN5flash19enable_sm80_to_sm89INS1_16FlashAttnFwdSm80INS1_25CollectiveMainloopFwdSm80ILi4ELi1ELb0EN4cute5tupleIJNS5_1CILi128EEENS7_ILi48EEENS7_ILi96EEEEEELi96ENS_6half_tEfNS_4arch4Sm80ELb0ELb1ELb0ELb1ELb1ELb0ELb1ELb0EEENS1_21CollectiveEpilogueFwdINS6_IJS8_SA_S9_EEENS6_IJNS7_ILi1EEESI_SI_EEESC_SE_Li128ELb1ELb1ELb0ELb0EEENS1_19SingleTileSchedulerILb1ELb0ELb1ELi128EEEEEEEEEvNT_6ParamsE:
        .type           _ZN7cutlass13device_kernelIN5flash19enable_sm80_to_sm89INS1_16FlashAttnFwdSm80INS1_25CollectiveMainloopFwdSm80ILi4ELi1ELb0EN4cute5tupleIJNS5_1CILi128EEENS7_ILi48EEENS7_ILi96EEEEEELi96ENS_6half_tEfNS_4arch4Sm80ELb0ELb1ELb0ELb1ELb1ELb0ELb1ELb0EEENS1_21CollectiveEpilogueFwdINS6_IJS8_SA_S9_EEENS6_IJNS7_ILi1EEESI_SI_EEESC_SE_Li128ELb1ELb1ELb0ELb0EEENS1_19SingleTileSchedulerILb1ELb0ELb1ELi128EEEEEEEEEvNT_6ParamsE,@function
        .size           _ZN7cutlass13device_kernelIN5flash19enable_sm80_to_sm89INS1_16FlashAttnFwdSm80INS1_25CollectiveMainloopFwdSm80ILi4ELi1ELb0EN4cute5tupleIJNS5_1CILi128EEENS7_ILi48EEENS7_ILi96EEEEEELi96ENS_6half_tEfNS_4arch4Sm80ELb0ELb1ELb0ELb1ELb1ELb0ELb1ELb0EEENS1_21CollectiveEpilogueFwdINS6_IJS8_SA_S9_EEENS6_IJNS7_ILi1EEESI_SI_EEESC_SE_Li128ELb1ELb1ELb0ELb0EEENS1_19SingleTileSchedulerILb1ELb0ELb1ELi128EEEEEEEEEvNT_6ParamsE,(.L_x_1729 - _ZN7cutlass13device_kernelIN5flash19enable_sm80_to_sm89INS1_16FlashAttnFwdSm80INS1_25CollectiveMainloopFwdSm80ILi4ELi1ELb0EN4cute5tupleIJNS5_1CILi128EEENS7_ILi48EEENS7_ILi96EEEEEELi96ENS_6half_tEfNS_4arch4Sm80ELb0ELb1ELb0ELb1ELb1ELb0ELb1ELb0EEENS1_21CollectiveEpilogueFwdINS6_IJS8_SA_S9_EEENS6_IJNS7_ILi1EEESI_SI_EEESC_SE_Li128ELb1ELb1ELb0ELb0EEENS1_19SingleTileSchedulerILb1ELb0ELb1ELi128EEEEEEEEEvNT_6ParamsE)
        .other          _ZN7cutlass13device_kernelIN5flash19enable_sm80_to_sm89INS1_16FlashAttnFwdSm80INS1_25CollectiveMainloopFwdSm80ILi4ELi1ELb0EN4cute5tupleIJNS5_1CILi128EEENS7_ILi48EEENS7_ILi96EEEEEELi96ENS_6half_tEfNS_4arch4Sm80ELb0ELb1ELb0ELb1ELb1ELb0ELb1ELb0EEENS1_21CollectiveEpilogueFwdINS6_IJS8_SA_S9_EEENS6_IJNS7_ILi1EEESI_SI_EEESC_SE_Li128ELb1ELb1ELb0ELb0EEENS1_19SingleTileSchedulerILb1ELb0ELb1ELi128EEEEEEEEEvNT_6ParamsE,@"STO_CUDA_ENTRY STV_DEFAULT"
_ZN7cutlass13device_kernelIN5flash19enable_sm80_to_sm89INS1_16FlashAttnFwdSm80INS1_25CollectiveMainloopFwdSm80ILi4ELi1ELb0EN4cute5tupleIJNS5_1CILi128EEENS7_ILi48EEENS7_ILi96EEEEEELi96ENS_6half_tEfNS_4arch4Sm80ELb0ELb1ELb0ELb1ELb1ELb0ELb1ELb0EEENS1_21CollectiveEpilogueFwdINS6_IJS8_SA_S9_EEENS6_IJNS7_ILi1EEESI_SI_EEESC_SE_Li128ELb1ELb1ELb0ELb0EEENS1_19SingleTileSchedulerILb1ELb0ELb1ELi128EEEEEEEEEvNT_6ParamsE:
        /* <DEDUP_REMOVED lines=17> */
.L_x_1120:
        /* <DEDUP_REMOVED lines=8> */
.L_x_1122:
[----:B------:R-:W-:-:S04]  /*0190*/  MOV R0, c[0x0][0x54c] ;  /* 0x0001530000007a02 */ /* 0x000fc80000000f00 */
.L_x_1121:
[----:B------:R-:W-:Y:S01]  /*01a0*/  USHF.L.U32 UR4, UR4, 0x7, URZ ;  /* 0x0000000704047899 */ /* 0x000fe2000800063f */
[----:B-----5:R-:W-:-:S05]  /*01b0*/  IMAD R0, R0, c[0x0][0x548], RZ ;  /* 0x0001520000007a24 */ /* 0x020fca00078e02ff */
[----:B------:R-:W-:-:S04]  /*01c0*/  MOV R8, UR4 ;  /* 0x0000000400087c02 */ /* 0x000fc80008000f00 */
[----:B------:R-:W-:-:S04]  /*01d0*/  ISETP.GE.AND P0, PT, R8, R0, PT ;  /* 0x000000000800720c */ /* 0x000fc80003f06270 */
[----:B------:R-:W-:-:S05]  /*01e0*/  SEL R0, R5, 0xffffffff, !P0 ;  /* 0xffffffff05007807 */ /* 0x000fca0004000000 */
[----:B------:R2:W-:Y:S01]  /*01f0*/  STL [R1+0x3c], R0 ;  /* 0x00003c0001007387 */ /* 0x0005e20000100800 */
[----:B------:R-:W-:Y:S05]  /*0200*/  BRA `(.L_x_1123) ;  /* 0x0000014000007947 */ /* 0x000fea0003800000 */
.L_x_1119:
[----:B------:R-:W-:-:S04]  /*0210*/  ISETP.NE.U32.AND P0, PT, RZ, c[0x0][0x568], PT ;  /* 0x00015a00ff007a0c */ /* 0x000fc80003f05070 */
[----:B------:R-:W-:-:S13]  /*0220*/  ISETP.NE.AND.EX P0, PT, RZ, c[0x0][0x56c], PT, P0 ;  /* 0x00015b00ff007a0c */ /* 0x000fda0003f05300 */
[----:B------:R-:W-:Y:S05]  /*0230*/  @!P0 BRA `(.L_x_1124) ;  /* 0x0000002000008947 */ /* 0x000fea0003800000 */
[----:B------:R1:W5:Y:S01]  /*0240*/  LDG.E R0, [R2.64] ;  /* 0x0000000602007981 */ /* 0x000362000c1e1900 */
[----:B------:R-:W-:Y:S05]  /*0250*/  BRA `(.L_x_1125) ;  /* 0x0000009000007947 */ /* 0x000fea0003800000 */
.L_x_1124:
        /* <DEDUP_REMOVED lines=8> */
.L_x_1126:
[----:B------:R-:W-:-:S04]  /*02e0*/  MOV R0, c[0x0][0x54c] ;  /* 0x0001530000007a02 */ /* 0x000fc80000000f00 */
.L_x_1125:
[----:B------:R-:W-:Y:S01]  /*02f0*/  USHF.L.U32 UR4, UR4, 0x7, URZ ;  /* 0x0000000704047899 */ /* 0x000fe2000800063f */
[----:B-----5:R-:W-:-:S05]  /*0300*/  IMAD R0, R0, c[0x0][0x548], RZ ;  /* 0x0001520000007a24 */ /* 0x020fca00078e02ff */
[----:B------:R-:W-:-:S04]  /*0310*/  MOV R8, UR4 ;  /* 0x0000000400087c02 */ /* 0x000fc80008000f00 */
[----:B------:R-:W-:-:S04]  /*0320*/  ISETP.GE.AND P0, PT, R8, R0, PT ;  /* 0x000000000800720c */ /* 0x000fc80003f06270 */
[----:B------:R-:W-:-:S05]  /*0330*/  SEL R0, R5, 0xffffffff, !P0 ;  /* 0xffffffff05007807 */ /* 0x000fca0004000000 */
[----:B------:R2:W-:Y:S04]  /*0340*/  STL [R1+0x3c], R0 ;  /* 0x00003c0001007387 */ /* 0x0005e80000100800 */
.L_x_1123:
        /* <DEDUP_REMOVED lines=30> */
.L_x_1127:
[----:B------:R-:W-:-:S04]  /*0530*/  ISETP.NE.U32.AND P0, PT, RZ, c[0x0][0x368], PT ;  /* 0x0000da00ff007a0c */ /* 0x000fc80003f05070 */
[----:B------:R-:W-:-:S13]  /*0540*/  ISETP.NE.AND.EX P0, PT, RZ, c[0x0][0x36c], PT, P0 ;  /* 0x0000db00ff007a0c */ /* 0x000fda0003f05300 */
[----:B------:R-:W-:Y:S05]  /*0550*/  @!P0 BRA `(.L_x_1128) ;  /* 0x0000003000008947 */ /* 0x000fea0003800000 */
[----:B----4-:R-:W-:-:S05]  /*0560*/  IMAD.WIDE R2, R49, R10, c[0x0][0x368] ;  /* 0x0000da0031027625 */ /* 0x010fca00078e020a */
[----:B------:R1:W5:Y:S01]  /*0570*/  LDG.E R4, [R2.64] ;  /* 0x0000000602047981 */ /* 0x000362000c1e1900 */
[----:B------:R-:W-:Y:S05]  /*0580*/  BRA `(.L_x_1129) ;  /* 0x0000007000007947 */ /* 0x000fea0003800000 */
.L_x_1128:
[----:B------:R-:W-:-:S04]  /*0590*/  ISETP.NE.U32.AND P0, PT, RZ, c[0x0][0x350], PT ;  /* 0x0000d400ff007a0c */ /* 0x000fc80003f05070 */
[----:B------:R-:W-:-:S13]  /*05a0*/  ISETP.NE.AND.EX P0, PT, RZ, c[0x0][0x354], PT, P0 ;  /* 0x0000d500ff007a0c */ /* 0x000fda0003f05300 */
[----:B------:R-:W-:Y:S05]  /*05b0*/  @!P0 BRA `(.L_x_1129) ;  /* 0x0000004000008947 */ /* 0x000fea0003800000 */
[----:B----4-:R-:W-:-:S05]  /*05c0*/  IMAD.WIDE R2, R49, R10, c[0x0][0x350] ;  /* 0x0000d40031027625 */ /* 0x010fca00078e020a */
[----:B------:R1:W2:Y:S04]  /*05d0*/  LDG.E R4, [R2.64] ;  /* 0x0000000602047981 */ /* 0x0002a8000c1e1900 */
[----:B-1----:R-:W2:Y:S02]  /*05e0*/  LDG.E R2, [R2.64+0x4] ;  /* 0x0000040602027981 */ /* 0x002ea4000c1e1900 */
[----:B--2---:R-:W-:Y:S02]  /*05f0*/  IADD3 R4, -R4, R2, RZ ;  /* 0x0000000204047210 */ /* 0x004fe40007ffe1ff */
.L_x_1129:
        /* <DEDUP_REMOVED lines=27> */
.L_x_1131:
[----:B------:R-:W-:-:S13]  /*07b0*/  ISETP.NE.AND P0, PT, R6, 0x1, PT ;  /* 0x000000010600780c */ /* 0x000fda0003f05270 */
[----:B------:R-:W-:-:S05]  /*07c0*/  @P0 IMAD.HI.U32 R0, R2, c[0x0][0x330], RZ ;  /* 0x0000cc0002000a27 */ /* 0x000fca00078e00ff */
[----:B------:R-:W-:-:S05]  /*07d0*/  @P0 SHF.R.U32.HI R2, RZ, c[0x0][0x334], R0 ;  /* 0x0000cd00ff020a19 */ /* 0x000fca0000011600 */
.L_x_1132:
[----:B------:R-:W-:-:S05]  /*07e0*/  IMAD R2, R2, R6, c[0x0][0x32c] ;  /* 0x0000cb0002027624 */ /* 0x000fca00078e0206 */
[----:B------:R-:W-:-:S03]  /*07f0*/  IMNMX R3, R3, R2, PT ;  /* 0x0000000203037217 */ /* 0x000fc60003800200 */
.L_x_1130:
[----:B------:R-:W-:Y:S01]  /*0800*/  IMAD.IADD R7, R229, 0x1, -R230 ;  /* 0x00000001e5077824 */ /* 0x000fe200078e0ae6 */
[----:B------:R-:W-:Y:S01]  /*0810*/  IADD3 R2, R3, 0x2f, RZ ;  /* 0x0000002f03027810 */ /* 0x000fe20007ffe0ff */
[----:B------:R-:W-:Y:S01]  /*0820*/  @P3 IMAD.HI.U32 R4, R131, c[0x0][0x2c8], RZ ;  /* 0x0000b20083043a27 */ /* 0x000fe200078e00ff */
[----:B------:R-:W-:Y:S02]  /*0830*/  IADD3 R3, R229, 0x2f, RZ ;  /* 0x0000002fe5037810 */ /* 0x000fe40007ffe0ff */
[----:B------:R1:W-:Y:S01]  /*0840*/  STL [R1+0x8], R7 ;  /* 0x0000080701007387 */ /* 0x0003e20000100800 */
[----:B------:R-:W-:-:S04]  /*0850*/  IMAD.HI R5, R2, 0x2aaaaaab, RZ ;  /* 0x2aaaaaab02057827 */ /* 0x000fc800078e02ff */
[----:B------:R-:W-:-:S04]  /*0860*/  IMAD.HI R2, R3, 0x2aaaaaab, RZ ;  /* 0x2aaaaaab03027827 */ /* 0x000fc800078e02ff */
[----:B------:R-:W-:Y:S01]  /*0870*/  IMAD.MOV.U32 R0, RZ, RZ, R131 ;  /* 0x000000ffff007224 */ /* 0x000fe200078e0083 */
[----:B------:R-:W-:Y:S02]  /*0880*/  @P3 SHF.R.U32.HI R0, RZ, c[0x0][0x2cc], R4 ;  /* 0x0000b300ff003a19 */ /* 0x000fe40000011604 */
        /* <DEDUP_REMOVED lines=16> */
.L_x_1134:
[----:B------:R-:W-:-:S13]  /*0990*/  ISETP.NE.AND P0, PT, R6, 0x1, PT ;  /* 0x000000010600780c */ /* 0x000fda0003f05270 */
[----:B------:R-:W-:-:S05]  /*09a0*/  @P0 IMAD.HI.U32 R2, R0, c[0x0][0x330], RZ ;  /* 0x0000cc0000020a27 */ /* 0x000fca00078e00ff */
[----:B------:R-:W-:-:S05]  /*09b0*/  @P0 SHF.R.U32.HI R0, RZ, c[0x0][0x334], R2 ;  /* 0x0000cd00ff000a19 */ /* 0x000fca0000011602 */
.L_x_1135:
[----:B------:R-:W-:-:S05]  /*09c0*/  IMAD R0, R0, c[0x0][0x32c], RZ ;  /* 0x0000cb0000007a24 */ /* 0x000fca00078e02ff */
[----:B------:R-:W-:-:S05]  /*09d0*/  IMNMX R3, R3, R0, !PT ;  /* 0x0000000003037217 */ /* 0x000fca0007800200 */
.L_x_1133:
        /* <DEDUP_REMOVED lines=76> */
[----:B--2---:R-:W-:-:S04]  /*0ea0*/  ISETP.NE.U32.AND P1, PT, RZ, c[0x0][0x340], PT ;  /* 0x0000d000ff007a0c */ /* 0x004fc80003f25070 */
        /* <DEDUP_REMOVED lines=20> */
[----:B------:R-:W-:Y:S01]  /*0ff0*/  IMAD R44, R42, 0x20, R22 ;  /* 0x000000202a2c7824 */ /* 0x000fe200078e0216 */
[----:B------:R-:W-:Y:S01]  /*1000*/  LEA.HI R130, R10, R48, RZ, 0x5 ;  /* 0x000000300a827211 */ /* 0x000fe200078f28ff */
[----:B------:R-:W-:Y:S01]  /*1010*/  IMAD.SHL.U32 R225, R42, 0x8, RZ ;  /* 0x000000082ae17824 */ /* 0x000fe200078e00ff */
[----:B------:R-:W-:Y:S01]  /*1020*/  ISETP.GE.AND P4, PT, R11, R12, PT ;  /* 0x0000000c0b00720c */ /* 0x000fe20003f86270 */
[----:B------:R-:W-:Y:S01]  /*1030*/  IMAD.IADD R5, R131, 0x1, R44 ;  /* 0x0000000183057824 */ /* 0x000fe200078e022c */
[----:B------:R3:W-:Y:S01]  /*1040*/  STL [R1+0x14], R44 ;  /* 0x0000142c01007387 */ /* 0x0007e20000100800 */
[----:B------:R-:W-:Y:S01]  /*1050*/  SHF.R.S32.HI R129, RZ, 0x5, R130 ;  /* 0x00000005ff817819 */ /* 0x000fe20000011482 */
[----:B--2---:R-:W-:Y:S01]  /*1060*/  IMAD.WIDE.U32 R2, R9, c[0x0][0x178], RZ ;  /* 0x00005e0009027a25 */ /* 0x004fe200078e00ff */
[----:B------:R-:W-:-:S03]  /*1070*/  IADD3 R47, R225, 0x40, RZ ;  /* 0x00000040e12f7810 */ /* 0x000fc60007ffe0ff */
[----:B------:R-:W-:Y:S01]  /*1080*/  IMAD.IADD R3, R3, 0x1, R0 ;  /* 0x0000000103037824 */ /* 0x000fe200078e0200 */
[----:B------:R-:W-:Y:S01]  /*1090*/  SHF.R.S32.HI R0, RZ, 0x1f, R49 ;  /* 0x0000001fff007819 */ /* 0x000fe20000011431 */
[----:B------:R-:W-:-:S03]  /*10a0*/  @P3 IMAD.HI.U32 R8, R5, c[0x0][0x2c8], RZ ;  /* 0x0000b20005083a27 */ /* 0x000fc600078e00ff */
[----:B-1----:R-:W-:Y:S01]  /*10b0*/  SEL R7, R0, RZ, !P2 ;  /* 0x000000ff00077207 */ /* 0x002fe20005000000 */
        /* <DEDUP_REMOVED lines=41> */
[----:B------:R3:W2:Y:S02]  /*1350*/  SHFL.IDX PT, R3, R13, RZ, 0x1c1f ;  /* 0x001c1fff0d037589 */ /* 0x0006a400000e0000 */
        /* <DEDUP_REMOVED lines=23> */
.L_x_1138:
[----:B-123--:R-:W-:Y:S05]  /*14d0*/  BSYNC B0 ;  /* 0x0000000000007941 */ /* 0x00efea0003800000 */
.L_x_1137:
        /* <DEDUP_REMOVED lines=20> */
.L_x_1140:
[----:B------:R-:W-:Y:S05]  /*1620*/  BSYNC B0 ;  /* 0x0000000000007941 */ /* 0x000fea0003800000 */
.L_x_1139:
        /* <DEDUP_REMOVED lines=20> */
.L_x_1142:
[----:B------:R-:W-:Y:S05]  /*1770*/  BSYNC B0 ;  /* 0x0000000000007941 */ /* 0x000fea0003800000 */
.L_x_1141:
        /* <DEDUP_REMOVED lines=16> */
[----:B------:R-:W-:Y:S02]  /*1880*/  LOP3.LUT R46, R5, 0xfffffff8, RZ, 0xc0, !PT ;  /* 0xfffffff8052e7812 */ /* 0x000fe400078ec0ff */
        /* <DEDUP_REMOVED lines=9> */
[----:B------:R-:W-:Y:S02]  /*1920*/  IMAD.IADD R8, R0, 0x1, R61 ;  /* 0x0000000100087824 */ /* 0x000fe400078e023d */
        /* <DEDUP_REMOVED lines=45> */
[C---:B------:R-:W-:Y:S02]  /*1c00*/  LEA R6, P0, R0.reuse, c[0x0][0x1c8], 0x1 ;  /* 0x0000720000067a11 */ /* 0x040fe400078008ff */
        /* <DEDUP_REMOVED lines=54> */
[----:B------:R-:W-:Y:S01]  /*1f70*/  IMAD.IADD R8, R10, 0x1, -R6 ;  /* 0x000000010a087824 */ /* 0x000fe200078e0a06 */
[----:B------:R-:W-:Y:S01]  /*1f80*/  BAR.SYNC.DEFER_BLOCKING 0x0 ;  /* 0x0000000000007b1d */ /* 0x000fe20000010000 */
[----:B------:R-:W-:Y:S01]  /*1f90*/  IMAD.SHL.U32 R3, R18, 0x40, RZ ;  /* 0x0000004012037824 */ /* 0x000fe200078e00ff */
[----:B------:R-:W-:Y:S01]  /*1fa0*/  LOP3.LUT P0, RZ, R0, 0x2, RZ, 0xc0, !PT ;  /* 0x0000000200ff7812 */ /* 0x000fe2000780c0ff */
[----:B------:R-:W-:Y:S01]  /*1fb0*/  IMAD.SHL.U32 R10, R19, 0x8, RZ ;  /* 0x00000008130a7824 */ /* 0x000fe200078e00ff */
[----:B------:R-:W-:Y:S01]  /*1fc0*/  LOP3.LUT R0, R2, 0xc0, RZ, 0xc0, !PT ;  /* 0x000000c002007812 */ /* 0x000fe200078ec0ff */
[----:B------:R-:W-:Y:S01]  /*1fd0*/  IMAD.SHL.U32 R6, R9, 0x20, RZ ;  /* 0x0000002009067824 */ /* 0x000fe200078e00ff */
[----:B------:R-:W-:Y:S01]  /*1fe0*/  LOP3.LUT R2, R3, 0xc0, RZ, 0xc0, !PT ;  /* 0x000000c003027812 */ /* 0x000fe200078ec0ff */
[----:B------:R-:W-:Y:S01]  /*1ff0*/  IMAD R7, R8, 0x8, R5 ;  /* 0x0000000808077824 */ /* 0x000fe200078e0205 */
[----:B------:R-:W-:Y:S01]  /*2000*/  LOP3.LUT R3, R0, 0x8, R10, 0xf8, !PT ;  /* 0x0000000800037812 */ /* 0x000fe200078ef80a */
[----:B------:R-:W-:Y:S01]  /*2010*/  IMAD.SHL.U32 R5, R8, 0x8, RZ ;  /* 0x0000000808057824 */ /* 0x000fe200078e00ff */
[----:B------:R-:W-:Y:S01]  /*2020*/  SHF.R.U32.HI R0, RZ, 0x3, R0 ;  /* 0x00000003ff007819 */ /* 0x000fe20000011600 */
[----:B------:R-:W1:Y:S01]  /*2030*/  SHFL.IDX PT, R25, R27, RZ, 0x1c1f ;  /* 0x001c1fff1b197589 */ /* 0x000e6200000e0000 */
[----:B------:R-:W-:-:S02]  /*2040*/  LOP3.LUT R125, R6, 0xffffff00, RZ, 0xc0, !PT ;  /* 0xffffff00067d7812 */ /* 0x000fc400078ec0ff */
[----:B------:R-:W-:Y:S02]  /*2050*/  LOP3.LUT R0, R3, R0, RZ, 0x3c, !PT ;  /* 0x0000000003007212 */ /* 0x000fe400078e3cff */
[----:B------:R-:W-:Y:S02]  /*2060*/  LOP3.LUT R5, R2, 0x8, R5, 0xf8, !PT ;  /* 0x0000000802057812 */ /* 0x000fe400078ef805 */
[----:B------:R-:W-:Y:S01]  /*2070*/  SHF.R.U32.HI R3, RZ, 0x3, R2 ;  /* 0x00000003ff037819 */ /* 0x000fe20000011602 */
[----:B------:R-:W-:Y:S02]  /*2080*/  IMAD R2, R129, 0x200, R125 ;  /* 0x0000020081027824 */ /* 0x000fe400078e027d */
[----:B------:R-:W-:Y:S01]  /*2090*/  IMAD.U32 R0, R7, 0x20, R0 ;  /* 0x0000002007007824 */ /* 0x000fe200078e0000 */
[----:B------:R-:W-:Y:S01]  /*20a0*/  LOP3.LUT R124, R5, R3, RZ, 0x3c, !PT ;  /* 0x00000003057c7212 */ /* 0x000fe200078e3cff */
[----:B------:R-:W-:Y:S01]  /*20b0*/  IMAD R2, R126, 0x20, R2 ;  /* 0x000000207e027824 */ /* 0x000fe200078e0202 */
[----:B------:R-:W-:Y:S01]  /*20c0*/  SHF.R.S32.HI R5, RZ, 0x1f, R225 ;  /* 0x0000001fff057819 */ /* 0x000fe200000114e1 */
[----:B------:R-:W-:-:S02]  /*20d0*/  IMAD.SHL.U32 R204, R0, 0x2, RZ ;  /* 0x0000000200cc7824 */ /* 0x000fc400078e00ff */
[----:B------:R-:W-:-:S03]  /*20e0*/  IMAD.IADD R0, R124, 0x1, R2 ;  /* 0x000000017c007824 */ /* 0x000fc600078e0202 */
[----:B------:R-:W-:Y:S01]  /*20f0*/  IADD3 R2, R204, 0x3c80, RZ ;  /* 0x00003c80cc027810 */ /* 0x000fe20007ffe0ff */
[----:B------:R-:W-:Y:S01]  /*2100*/  IMAD.SHL.U32 R207, R0, 0x2, RZ ;  /* 0x0000000200cf7824 */ /* 0x000fe200078e00ff */
[----:B------:R-:W-:Y:S01]  /*2110*/  IADD3 R209, R204, 0x3ca0, RZ ;  /* 0x00003ca0ccd17810 */ /* 0x000fe20007ffe0ff */
[----:B------:R-:W-:Y:S01]  /*2120*/  IMAD.IADD R0, R43, 0x1, -R22 ;  /* 0x000000012b007824 */ /* 0x000fe200078e0a16 */
[----:B------:R-:W-:Y:S01]  /*2130*/  @P0 IADD3 R209, R2, -0x20, RZ ;  /* 0xffffffe002d10810 */ /* 0x000fe20007ffe0ff */
[----:B------:R-:W-:Y:S01]  /*2140*/  IMAD R208, R4, 0x2, R207 ;  /* 0x0000000204d07824 */ /* 0x000fe200078e02cf */
[----:B------:R2:W3:Y:S01]  /*2150*/  LDSM.16.M88.4 R16, [R207+0x6080] ;  /* 0x00608000cf10783b */ /* 0x0004e20000000200 */
[----:B-1----:R-:W-:Y:S01]  /*2160*/  IMAD.WIDE R2, R225, 0x2, R24 ;  /* 0x00000002e1027825 */ /* 0x002fe200078e0218 */
[----:B------:R-:W-:Y:S02]  /*2170*/  ISETP.LT.OR P0, PT, R0, 0x1, P3 ;  /* 0x000000010000780c */ /* 0x000fe40001f01670 */
[----:B------:R2:W1:Y:S01]  /*2180*/  LDSM.16.M88.4 R12, [R207+0x7080] ;  /* 0x00708000cf0c783b */ /* 0x0004620000000200 */
[----:B------:R-:W-:-:S02]  /*2190*/  IADD3 R217, R209, 0x400, RZ ;  /* 0x00000400d1d97810 */ /* 0x000fc40007ffe0ff */
[----:B------:R-:W-:Y:S01]  /*21a0*/  IADD3 R216, R209, 0x800, RZ ;  /* 0x00000800d1d87810 */ /* 0x000fe20007ffe0ff */
[----:B------:R2:W4:Y:S04]  /*21b0*/  LDSM.16.M88.4 R36, [R204+0x3c80] ;  /* 0x003c8000cc24783b */ /* 0x0005280000000200 */
[----:B------:R2:W1:Y:S04]  /*21c0*/  LDSM.16.M88.4 R32, [R204+0x4080] ;  /* 0x00408000cc20783b */ /* 0x0004680000000200 */
        /* <DEDUP_REMOVED lines=10> */
[----:B------:R-:W-:Y:S01]  /*2270*/  ISETP.LT.OR P0, PT, R0, 0x1, P2 ;  /* 0x000000010000780c */ /* 0x000fe20001701670 */
[----:B--2---:R-:W-:-:S12]  /*2280*/  IMAD.WIDE R2, R46, 0x2, R24 ;  /* 0x000000022e027825 */ /* 0x004fd800078e0218 */
[----:B------:R2:W-:Y:S01]  /*2290*/  LDGSTS.E.BYPASS.LTC128B.128 [R218+0x2480], [R2.64], !P0 ;  /* 0x0248000002da7fae */ /* 0x0005e2000c101d46 */
[----:B------:R-:W-:Y:S01]  /*22a0*/  ISETP.LT.OR P0, PT, R0, 0x1, P1 ;  /* 0x000000010000780c */ /* 0x000fe20000f01670 */
[----:B--2---:R-:W-:-:S12]  /*22b0*/  IMAD.WIDE R2, R45, 0x2, R24 ;  /* 0x000000022d027825 */ /* 0x004fd800078e0218 */
[----:B------:R2:W-:Y:S01]  /*22c0*/  LDGSTS.E.BYPASS.LTC128B.128 [R218+0x3080], [R2.64], !P0 ;  /* 0x0308000002da7fae */ /* 0x0005e2000c101d46 */
[----:B------:R-:W-:Y:S02]  /*22d0*/  ISETP.GT.AND P0, PT, R48, 0x3f, PT ;  /* 0x0000003f3000780c */ /* 0x000fe40003f04270 */
[----:B--2---:R-:W-:Y:S02]  /*22e0*/  SHF.R.S32.HI R3, RZ, 0x1f, R46 ;  /* 0x0000001fff037819 */ /* 0x004fe4000001142e */
[----:B------:R-:W-:-:S03]  /*22f0*/  SHF.R.S32.HI R2, RZ, 0x1f, R45 ;  /* 0x0000001fff027819 */ /* 0x000fc6000001142d */
[----:B------:R2:W-:Y:S04]  /*2300*/  STL [R1+0x38], R3 ;  /* 0x0000380301007387 */ /* 0x0005e80000100800 */
[----:B------:R2:W-:Y:S02]  /*2310*/  STL [R1+0x34], R2 ;  /* 0x0000340201007387 */ /* 0x0005e40000100800 */
[----:B------:R-:W-:Y:S05]  /*2320*/  @P0 BRA `(.L_x_1144) ;  /* 0x000001f000000947 */ /* 0x000fea0003800000 */
[----:B-1-34-:R-:W-:Y:S05]  /*2330*/  BRA.DIV ~URZ, `(.L_x_1145) ;  /* 0x00011a227f007947 */ /* 0x01afea000b800000 */
[----:B------:R1:W3:Y:S04]  /*2340*/  SHFL.IDX PT, R5, R27, 0x1, 0x1c1f ;  /* 0x003c1f001b057f89 */ /* 0x0002e800000e0000 */
[----:B--2---:R1:W2:Y:S02]  /*2350*/  SHFL.IDX PT, R2, R41, 0x1, 0x1c1f ;  /* 0x003c1f0029027f89 */ /* 0x0042a400000e0000 */
.L_x_1239:
        /* <DEDUP_REMOVED lines=9> */
[-C--:B--2---:R-:W-:Y:S02]  /*23f0*/  LEA R24, P0, R225, R2.reuse, 0x1 ;  /* 0x00000002e1187211 */ /* 0x084fe400078008ff */
[----:B------:R-:W-:Y:S02]  /*2400*/  SHF.R.S32.HI R6, RZ, 0x1f, R225 ;  /* 0x0000001fff067819 */ /* 0x000fe400000114e1 */
[----:B------:R-:W-:Y:S02]  /*2410*/  LOP3.LUT R3, R3, 0xfffffff8, RZ, 0xc0, !PT ;  /* 0xfffffff803037812 */ /* 0x000fe400078ec0ff */
[----:B------:R-:W-:Y:S02]  /*2420*/  LEA.HI R26, R26, R27, RZ, 0x3 ;  /* 0x0000001b1a1a7211 */ /* 0x000fe400078f18ff */
[----:B---3--:R-:W-:Y:S02]  /*2430*/  LEA.HI.X R25, R225, R5, R6, 0x1, P0 ;  /* 0x00000005e1197211 */ /* 0x008fe400000f0c06 */
        /* <DEDUP_REMOVED lines=14> */
.L_x_1144:
[----:B-1-34-:R-:W-:Y:S05]  /*2520*/  BSYNC B0 ;  /* 0x0000000000007941 */ /* 0x01afea0003800000 */
.L_x_1143:
[----:B--2---:R-:W2:Y:S01]  /*2530*/  LDL R2, [R1+0x10] ;  /* 0x0000100001027983 */ /* 0x004ea20000100800 */
[----:B------:R-:W-:Y:S01]  /*2540*/  IMAD R0, R126, 0x20, R125 ;  /* 0x000000207e007824 */ /* 0x000fe200078e027d */
[C---:B------:R-:W-:Y:S02]  /*2550*/  IADD3 R215, R209.reuse, 0xc00, RZ ;  /* 0x00000c00d1d77810 */ /* 0x040fe40007ffe0ff */
        /* <DEDUP_REMOVED lines=15> */
[C---:B------:R-:W-:Y:S01]  /*2650*/  HMMA.16816.F32 R92, R16.reuse, R38, RZ ;  /* 0x00000026105c723c */ /* 0x040fe200000018ff */
[----:B------:R-:W-:Y:S07]  /*2660*/  LDSM.16.M88.4 R36, [R204+0x4880] ;  /* 0x00488000cc24783b */ /* 0x000fee0000000200 */
[C---:B------:R-:W-:Y:S08]  /*2670*/  HMMA.16816.F32 R76, R16.reuse, R32, RZ ;  /* 0x00000020104c723c */ /* 0x040ff000000018ff */
[C---:B------:R-:W-:Y:S08]  /*2680*/  HMMA.16816.F32 R88, R16.reuse, R28, RZ ;  /* 0x0000001c1058723c */ /* 0x040ff000000018ff */
[C---:B------:R-:W-:Y:S01]  /*2690*/  HMMA.16816.F32 R96, R16.reuse, R34, RZ ;  /* 0x000000221060723c */ /* 0x040fe200000018ff */
[----:B------:R-:W-:Y:S07]  /*26a0*/  LDSM.16.M88.4 R32, [R204+0x4c80] ;  /* 0x004c8000cc20783b */ /* 0x000fee0000000200 */
[----:B------:R-:W-:Y:S01]  /*26b0*/  HMMA.16816.F32 R28, R16, R30, RZ ;  /* 0x0000001e101c723c */ /* 0x000fe200000018ff */
[----:B------:R-:W-:Y:S07]  /*26c0*/  LDSM.16.M88.4 R16, [R204+0x5080] ;  /* 0x00508000cc10783b */ /* 0x000fee0000000200 */
[C---:B------:R-:W-:Y:S01]  /*26d0*/  HMMA.16816.F32 R116, R8.reuse, R64, R56 ;  /* 0x000000400874723c */ /* 0x040fe20000001838 */
[----:B------:R-:W-:Y:S07]  /*26e0*/  LDSM.16.M88.4 R56, [R209+0x1000] ;  /* 0x00100000d138783b */ /* 0x000fee0000000200 */
[C---:B------:R-:W-:Y:S08]  /*26f0*/  HMMA.16816.F32 R112, R8.reuse, R72, R48 ;  /* 0x000000480870723c */ /* 0x040ff00000001830 */
[C---:B------:R-:W-:Y:S01]  /*2700*/  HMMA.16816.F32 R108, R8.reuse, R80, R24 ;  /* 0x00000050086c723c */ /* 0x040fe20000001818 */
[----:B------:R-:W-:Y:S07]  /*2710*/  LDSM.16.M88.4 R24, [R208+0x9080] ;  /* 0x00908000d018783b */ /* 0x000fee0000000200 */
[C---:B------:R-:W-:Y:S08]  /*2720*/  HMMA.16816.F32 R104, R8.reuse, R66, R52 ;  /* 0x000000420868723c */ /* 0x040ff00000001834 */
[C---:B------:R-:W-:Y:S08]  /*2730*/  HMMA.16816.F32 R100, R8.reuse, R74, R44 ;  /* 0x0000004a0864723c */ /* 0x040ff0000000182c */
        /* <DEDUP_REMOVED lines=10> */
[----:B------:R-:W-:Y:S01]  /*27e0*/  HMMA.16816.F32 R20, R20, R82, R28 ;  /* 0x000000521414723c */ /* 0x000fe2000000181c */
[----:B------:R-:W2:Y:S07]  /*27f0*/  LDSM.16.M88.4 R28, [R208+0x8080] ;  /* 0x00808000d01c783b */ /* 0x000eae0000000200 */
        /* <DEDUP_REMOVED lines=51> */
[----:B------:R-:W-:Y:S08]  /*2b30*/  HMMA.16816.F32 R52, R12, R38, R52 ;  /* 0x000000260c34723c */ /* 0x000ff00000001834 */
[C---:B------:R-:W-:Y:S08]  /*2b40*/  HMMA.16816.F32 R72, R8.reuse, R32, R72 ;  /* 0x000000200848723c */ /* 0x040ff00000001848 */
        /* <DEDUP_REMOVED lines=93> */
.L_x_1148:
[----:B------:R-:W-:Y:S05]  /*3120*/  BSYNC B0 ;  /* 0x0000000000007941 */ /* 0x000fea0003800000 */
.L_x_1147:
        /* <DEDUP_REMOVED lines=15> */
.L_x_1149:
[----:B------:R-:W-:Y:S05]  /*3220*/  BSYNC B0 ;  /* 0x0000000000007941 */ /* 0x000fea0003800000 */
.L_x_1146:
[----:B-12---:R-:W1:Y:S01]  /*3230*/  S2R R5, SR_TID.X ;  /* 0x0000000000057919 */ /* 0x006e620000002100 */
[----:B---34-:R-:W-:Y:S01]  /*3240*/  LOP3.LUT R2, R130, 0xffffffe0, RZ, 0xc0, !PT ;  /* 0xffffffe082027812 */ /* 0x018fe200078ec0ff */
[----:B------:R-:W-:Y:S01]  /*3250*/  IMAD.MOV.U32 R10, RZ, RZ, c[0x0][0x2c4] ;  /* 0x0000b100ff0a7624 */ /* 0x000fe200078e00ff */
[----:B------:R-:W-:Y:S01]  /*3260*/  SHF.R.S32.HI R3, RZ, 0x1f, R129 ;  /* 0x0000001fff037819 */ /* 0x000fe20000011481 */
[----:B------:R-:W-:Y:S01]  /*3270*/  IMAD.MOV.U32 R25, RZ, RZ, c[0x0][0x32c] ;  /* 0x0000cb00ff197624 */ /* 0x000fe200078e00ff */
[----:B------:R-:W-:Y:S01]  /*3280*/  ULDC UR4, c[0x0][0x324] ;  /* 0x0000c90000047ab9 */ /* 0x000fe20000000800 */
[----:B------:R-:W0:Y:S01]  /*3290*/  LDGDEPBAR ;  /* 0x00000000000079af */ /* 0x000e220000000000 */
[----:B------:R-:W-:Y:S01]  /*32a0*/  ISETP.NE.AND P0, PT, R10, 0x1, PT ;  /* 0x000000010a00780c */ /* 0x000fe20003f05270 */
[----:B------:R-:W-:Y:S01]  /*32b0*/  ULOP3.LUT UR4, URZ, UR4, URZ, 0x33, !UPT ;  /* 0x000000043f047292 */ /* 0x000fe2000f8e333f */
[----:B------:R-:W-:Y:S01]  /*32c0*/  ISETP.GE.AND P1, PT, R25, 0x1, PT ;  /* 0x000000011900780c */ /* 0x000fe20003f26270 */
[----:B-1----:R-:W-:Y:S01]  /*32d0*/  IMAD.IADD R2, R5, 0x1, -R2 ;  /* 0x0000000105027824 */ /* 0x002fe200078e0a02 */
        /* <DEDUP_REMOVED lines=13> */
[----:B------:R-:W-:-:S04]  /*33b0*/  IMAD R9, R6, 0x8, R3 ;  /* 0x0000000806097824 */ /* 0x000fc800078e0203 */
[----:B------:R-:W-:Y:S01]  /*33c0*/  @P0 IMAD.HI.U32 R3, R9, c[0x0][0x2c8], RZ ;  /* 0x0000b20009030a27 */ /* 0x000fe200078e00ff */
[----:B------:R1:W-:Y:S03]  /*33d0*/  STL [R1+0x18], R9 ;  /* 0x0000180901007387 */ /* 0x0003e60000100800 */
[----:B------:R-:W-:Y:S01]  /*33e0*/  IMAD.MOV.U32 R8, RZ, RZ, R9 ;  /* 0x000000ffff087224 */ /* 0x000fe200078e0009 */
[----:B------:R-:W-:Y:S02]  /*33f0*/  @P0 SHF.R.U32.HI R8, RZ, c[0x0][0x2cc], R3 ;  /* 0x0000b300ff080a19 */ /* 0x000fe40000011603 */
[----:B------:R-:W-:-:S03]  /*3400*/  LOP3.LUT R3, R5, 0x7ffffffc, RZ, 0xc0, !PT ;  /* 0x7ffffffc05037812 */ /* 0x000fc600078ec0ff */
[----:B------:R-:W2:Y:S02]  /*3410*/  SHFL.IDX PT, R5, R8, RZ, 0x1c1f ;  /* 0x001c1fff08057589 */ /* 0x000ea400000e0000 */
[----:B------:R-:W-:-:S04]  /*3420*/  IMAD.IADD R2, R2, 0x1, -R3 ;  /* 0x0000000102027824 */ /* 0x000fc800078e0a03 */
[----:B------:R-:W-:-:S04]  /*3430*/  IMAD.SHL.U32 R251, R2, 0x2, RZ ;  /* 0x0000000202fb7824 */ /* 0x000fc800078e00ff */
[----:B------:R-:W-:Y:S01]  /*3440*/  IMAD.IADD R12, R40, 0x1, -R251 ;  /* 0x00000001280c7824 */ /* 0x000fe200078e0afb */
[C---:B------:R-:W-:Y:S02]  /*3450*/  IADD3 R2, -R251.reuse, 0x1, R43 ;  /* 0x00000001fb027810 */ /* 0x040fe40007ffe12b */
[----:B------:R-:W-:-:S03]  /*3460*/  IADD3 R10, -R251, R229, R40 ;  /* 0x000000e5fb0a7210 */ /* 0x000fc60007ffe128 */
[----:B------:R-:W-:-:S05]  /*3470*/  IMAD.IADD R2, R2, 0x1, -R230 ;  /* 0x0000000102027824 */ /* 0x000fca00078e0ae6 */
[C---:B-1----:R-:W-:Y:S02]  /*3480*/  IADD3 R9, R2.reuse, c[0x0][0x328], RZ ;  /* 0x0000ca0002097a10 */ /* 0x042fe40007ffe0ff */
[----:B------:R-:W-:-:S03]  /*3490*/  IADD3 R11, R2, UR4, RZ ;  /* 0x00000004020b7c10 */ /* 0x000fc6000fffe0ff */
[--C-:B--2---:R-:W-:Y:S02]  /*34a0*/  IMAD.IADD R3, R9, 0x1, R5.reuse ;  /* 0x0000000109037824 */ /* 0x104fe400078e0205 */
[----:B------:R-:W-:-:S03]  /*34b0*/  IMAD.IADD R2, R11, 0x1, R5 ;  /* 0x000000010b027824 */ /* 0x000fc600078e0205 */
[----:B------:R-:W-:Y:S01]  /*34c0*/  IMNMX R3, R3, R10, PT ;  /* 0x0000000a03037217 */ /* 0x000fe20003800200 */
[----:B------:R-:W-:Y:S05]  /*34d0*/  @!P1 BRA `(.L_x_1150) ;  /* 0x0000014000009947 */ /* 0x000fea0003800000 */
[----:B------:R-:W-:Y:S01]  /*34e0*/  IADD3 R5, -R230, R229, R5 ;  /* 0x000000e5e6057210 */ /* 0x000fe20007ffe105 */
        /* <DEDUP_REMOVED lines=10> */
.L_x_1152:
[----:B------:R-:W-:-:S04]  /*3590*/  MOV R6, 0x1 ;  /* 0x0000000100067802 */ /* 0x000fc80000000f00 */
[----:B------:R-:W-:-:S13]  /*35a0*/  ISETP.NE.AND P0, PT, R6, c[0x0][0x32c], PT ;  /* 0x0000cb0006007a0c */ /* 0x000fda0003f05270 */
[----:B------:R-:W-:-:S05]  /*35b0*/  @P0 IMAD.HI.U32 R6, R5, c[0x0][0x330], RZ ;  /* 0x0000cc0005060a27 */ /* 0x000fca00078e00ff */
[----:B------:R-:W-:Y:S02]  /*35c0*/  @P0 SHF.R.U32.HI R5, RZ, c[0x0][0x334], R6 ;  /* 0x0000cd00ff050a19 */ /* 0x000fe40000011606 */
.L_x_1153:
[----:B------:R-:W-:Y:S05]  /*35d0*/  BSYNC B0 ;  /* 0x0000000000007941 */ /* 0x000fea0003800000 */
.L_x_1151:
[----:B------:R-:W-:-:S05]  /*35e0*/  IMAD R5, R5, c[0x0][0x32c], R12 ;  /* 0x0000cb0005057a24 */ /* 0x000fca00078e020c */
[----:B------:R-:W-:Y:S02]  /*35f0*/  IADD3 R6, R5, c[0x0][0x32c], RZ ;  /* 0x0000cb0005067a10 */ /* 0x000fe40007ffe0ff */
[----:B------:R-:W-:Y:S02]  /*3600*/  IMNMX R2, R2, R5, !PT ;  /* 0x0000000502027217 */ /* 0x000fe40007800200 */
[----:B------:R-:W-:Y:S02]  /*3610*/  IMNMX R3, R3, R6, PT ;  /* 0x0000000603037217 */ /* 0x000fe40003800200 */
.L_x_1150:
[----:B------:R-:W1:Y:S02]  /*3620*/  SHFL.IDX PT, R7, R8, 0x1, 0x1c1f ;  /* 0x003c1f0008077f89 */ /* 0x000e6400000e0000 */
[----:B-1----:R-:W-:Y:S01]  /*3630*/  IMAD.IADD R6, R9, 0x1, R7 ;  /* 0x0000000109067824 */ /* 0x002fe200078e0207 */
[----:B------:R-:W-:-:S04]  /*3640*/  IADD3 R5, R11, R7, RZ ;  /* 0x000000070b057210 */ /* 0x000fc80007ffe0ff */
        /* <DEDUP_REMOVED lines=13> */
.L_x_1156:
[----:B------:R-:W-:-:S04]  /*3720*/  MOV R13, 0x1 ;  /* 0x00000001000d7802 */ /* 0x000fc80000000f00 */
[----:B------:R-:W-:-:S13]  /*3730*/  ISETP.NE.AND P0, PT, R13, c[0x0][0x32c], PT ;  /* 0x0000cb000d007a0c */ /* 0x000fda0003f05270 */
[----:B------:R-:W-:-:S05]  /*3740*/  @P0 IMAD.HI.U32 R13, R7, c[0x0][0x330], RZ ;  /* 0x0000cc00070d0a27 */ /* 0x000fca00078e00ff */
[----:B------:R-:W-:Y:S02]  /*3750*/  @P0 SHF.R.U32.HI R7, RZ, c[0x0][0x334], R13 ;  /* 0x0000cd00ff070a19 */ /* 0x000fe4000001160d */
.L_x_1157:
[----:B------:R-:W-:Y:S05]  /*3760*/  BSYNC B0 ;  /* 0x0000000000007941 */ /* 0x000fea0003800000 */
.L_x_1155:
[----:B------:R-:W-:-:S05]  /*3770*/  IMAD R7, R7, c[0x0][0x32c], R12 ;  /* 0x0000cb0007077a24 */ /* 0x000fca00078e020c */
[----:B------:R-:W-:Y:S02]  /*3780*/  IADD3 R13, R7, c[0x0][0x32c], RZ ;  /* 0x0000cb00070d7a10 */ /* 0x000fe40007ffe0ff */
[----:B------:R-:W-:Y:S02]  /*3790*/  IMNMX R5, R5, R7, !PT ;  /* 0x0000000705057217 */ /* 0x000fe40007800200 */
[----:B------:R-:W-:Y:S02]  /*37a0*/  IMNMX R6, R6, R13, PT ;  /* 0x0000000d06067217 */ /* 0x000fe40003800200 */
.L_x_1154:
        /* <DEDUP_REMOVED lines=57> */
[----:B------:R-:W-:Y:S02]  /*3b40*/  ISETP.GE.AND P0, PT, R25, 0x1, PT ;  /* 0x000000011900780c */ /* 0x000fe40003f06270 */
[----:B------:R-:W-:-:S11]  /*3b50*/  IMNMX R3, R3, R10, PT ;  /* 0x0000000a03037217 */ /* 0x000fd60003800200 */
        /* <DEDUP_REMOVED lines=12> */
.L_x_1160:
[----:B------:R-:W-:-:S04]  /*3c20*/  MOV R18, 0x1 ;  /* 0x0000000100127802 */ /* 0x000fc80000000f00 */
[----:B------:R-:W-:-:S13]  /*3c30*/  ISETP.NE.AND P0, PT, R18, c[0x0][0x32c], PT ;  /* 0x0000cb0012007a0c */ /* 0x000fda0003f05270 */
[----:B------:R-:W-:-:S05]  /*3c40*/  @P0 IMAD.HI.U32 R18, R7, c[0x0][0x330], RZ ;  /* 0x0000cc0007120a27 */ /* 0x000fca00078e00ff */
[----:B------:R-:W-:Y:S02]  /*3c50*/  @P0 SHF.R.U32.HI R7, RZ, c[0x0][0x334], R18 ;  /* 0x0000cd00ff070a19 */ /* 0x000fe40000011612 */
.L_x_1161:
[----:B------:R-:W-:Y:S05]  /*3c60*/  BSYNC B0 ;  /* 0x0000000000007941 */ /* 0x000fea0003800000 */
.L_x_1159:
[----:B------:R-:W-:-:S05]  /*3c70*/  IMAD R7, R7, c[0x0][0x32c], R12 ;  /* 0x0000cb0007077a24 */ /* 0x000fca00078e020c */
[----:B------:R-:W-:Y:S02]  /*3c80*/  IADD3 R18, R7, c[0x0][0x32c], RZ ;  /* 0x0000cb0007127a10 */ /* 0x000fe40007ffe0ff */
[----:B------:R-:W-:Y:S02]  /*3c90*/  IMNMX R2, R2, R7, !PT ;  /* 0x0000000702027217 */ /* 0x000fe40007800200 */
[----:B------:R-:W-:Y:S02]  /*3ca0*/  IMNMX R3, R3, R18, PT ;  /* 0x0000001203037217 */ /* 0x000fe40003800200 */
.L_x_1158:
        /* <DEDUP_REMOVED lines=102> */
.L_x_1164:
[----:B------:R-:W-:-:S04]  /*4310*/  MOV R6, 0x1 ;  /* 0x0000000100067802 */ /* 0x000fc80000000f00 */
[----:B------:R-:W-:-:S13]  /*4320*/  ISETP.NE.AND P0, PT, R6, c[0x0][0x32c], PT ;  /* 0x0000cb0006007a0c */ /* 0x000fda0003f05270 */
[----:B------:R-:W-:-:S05]  /*4330*/  @P0 IMAD.HI.U32 R6, R5, c[0x0][0x330], RZ ;  /* 0x0000cc0005060a27 */ /* 0x000fca00078e00ff */
[----:B------:R-:W-:Y:S02]  /*4340*/  @P0 SHF.R.U32.HI R5, RZ, c[0x0][0x334], R6 ;  /* 0x0000cd00ff050a19 */ /* 0x000fe40000011606 */
.L_x_1165:
[----:B------:R-:W-:Y:S05]  /*4350*/  BSYNC B0 ;  /* 0x0000000000007941 */ /* 0x000fea0003800000 */
.L_x_1163:
[----:B------:R-:W-:-:S05]  /*4360*/  IMAD R5, R5, c[0x0][0x32c], R12 ;  /* 0x0000cb0005057a24 */ /* 0x000fca00078e020c */
[----:B------:R-:W-:Y:S02]  /*4370*/  IADD3 R6, R5, c[0x0][0x32c], RZ ;  /* 0x0000cb0005067a10 */ /* 0x000fe40007ffe0ff */
[----:B------:R-:W-:Y:S02]  /*4380*/  IMNMX R2, R2, R5, !PT ;  /* 0x0000000502027217 */ /* 0x000fe40007800200 */
[----:B------:R-:W-:Y:S02]  /*4390*/  IMNMX R3, R3, R6, PT ;  /* 0x0000000603037217 */ /* 0x000fe40003800200 */
.L_x_1162:
        /* <DEDUP_REMOVED lines=32> */
[----:B------:R-:W-:Y:S02]  /*45a0*/  ISETP.LT.OR P0, PT, R3, 0x12, P0 ;  /* 0x000000120300780c */ /* 0x000fe40000701670 */
[----:B------:R-:W-:-:S02]  /*45b0*/  FMNMX.FTZ R134, R103, R134, !PT ;  /* 0x0000008667867209 */ /* 0x000fc40007810000 */
[----:B------:R-:W-:Y:S02]  /*45c0*/  FSEL R94, R75, -INF , !P0 ;  /* 0xff8000004b5e7808 */ /* 0x000fe40004000000 */
[----:B------:R-:W-:Y:S02]  /*45d0*/  ISETP.GT.AND P0, PT, R2, 0x18, !P4 ;  /* 0x000000180200780c */ /* 0x000fe40006704270 */
[----:B------:R-:W-:Y:S02]  /*45e0*/  ISETP.NE.AND P4, PT, R19, RZ, PT ;  /* 0x000000ff1300720c */ /* 0x000fe40003f85270 */
[----:B------:R-:W-:Y:S02]  /*45f0*/  ISETP.LT.OR P0, PT, R3, 0x19, P0 ;  /* 0x000000190300780c */ /* 0x000fe40000701670 */
[----:B------:R-:W-:Y:S02]  /*4600*/  FMNMX.FTZ R134, R102, R134, !PT ;  /* 0x0000008666867209 */ /* 0x000fe40007810000 */
[----:B------:R-:W-:-:S02]  /*4610*/  FSEL R95, R70, -INF , !P0 ;  /* 0xff800000465f7808 */ /* 0x000fc40004000000 */
[C---:B------:R-:W-:Y:S02]  /*4620*/  ISETP.GT.AND P0, PT, R2.reuse, 0x19, !P3 ;  /* 0x000000190200780c */ /* 0x040fe40005f04270 */
[----:B------:R-:W-:Y:S02]  /*4630*/  ISETP.NE.AND P3, PT, R17, RZ, PT ;  /* 0x000000ff1100720c */ /* 0x000fe40003f65270 */
[----:B------:R-:W-:Y:S02]  /*4640*/  ISETP.LT.OR P0, PT, R3, 0x1a, P0 ;  /* 0x0000001a0300780c */ /* 0x000fe40000701670 */
[----:B------:R-:W-:Y:S02]  /*4650*/  ISETP.NE.AND P6, PT, R13, RZ, PT ;  /* 0x000000ff0d00720c */ /* 0x000fe40003fc5270 */
[----:B------:R-:W-:Y:S02]  /*4660*/  FSEL R96, R71, -INF , !P0 ;  /* 0xff80000047607808 */ /* 0x000fe40004000000 */
[----:B------:R-:W-:-:S02]  /*4670*/  ISETP.GT.AND P0, PT, R2, 0x20, !P2 ;  /* 0x000000200200780c */ /* 0x000fc40005704270 */
[----:B------:R-:W-:Y:S02]  /*4680*/  FMNMX.FTZ R134, R112, R134, !PT ;  /* 0x0000008670867209 */ /* 0x000fe40007810000 */
        /* <DEDUP_REMOVED lines=11> */
[----:B------:R-:W-:-:S04]  /*4740*/  ISETP.GT.AND P0, PT, R2, 0x28, !P5 ;  /* 0x000000280200780c */ /* 0x000fc80006f04270 */
[----:B------:R-:W-:-:S04]  /*4750*/  ISETP.LT.OR P0, PT, R3, 0x29, P0 ;  /* 0x000000290300780c */ /* 0x000fc80000701670 */
[----:B------:R-:W-:Y:S02]  /*4760*/  FSEL R197, R62, -INF , !P0 ;  /* 0xff8000003ec57808 */ /* 0x000fe40004000000 */
[----:B------:R-:W-:Y:S02]  /*4770*/  ISETP.GT.AND P0, PT, R2, 0x29, !P6 ;  /* 0x000000290200780c */ /* 0x000fe40007704270 */
[----:B------:R-:W1:Y:S02]  /*4780*/  SHFL.BFLY PT, R2, R134, 0x2, 0x1f ;  /* 0x0c401f0086027f89 */ /* 0x000e6400000e0000 */
        /* <DEDUP_REMOVED lines=40> */
[----:B--2---:R-:W-:Y:S02]  /*4a10*/  FFMA.FTZ R0, R28, c[0x0][0x2d0], -R2 ;  /* 0x0000b4001c007a23 */ /* 0x004fe40000010802 */
[----:B------:R-:W-:Y:S04]  /*4a20*/  LDSM.16.MT88.4 R28, [R206+0x2480] ;  /* 0x00248000ce1c783b */ /* 0x000fe80000004200 */
        /* <DEDUP_REMOVED lines=8> */
[C---:B------:R-:W-:Y:S01]  /*4ab0*/  FSETP.NEU.FTZ.AND P0, PT, R132.reuse, -INF , PT ;  /* 0xff8000008400780b */ /* 0x040fe20003f1d000 */
        /* <DEDUP_REMOVED lines=36> */
[----:B-1----:R-:W-:-:S07]  /*4d00*/  FFMA.FTZ R5, R22, c[0x0][0x2d0], -R3 ;  /* 0x0000b40016057a23 */ /* 0x002fce0000010803 */
[----:B------:R1:W3:Y:S01]  /*4d10*/  MUFU.EX2 R247, R5 ;  /* 0x0000000500f77308 */ /* 0x0002e20000000800 */
[----:B--2---:R-:W-:-:S07]  /*4d20*/  FFMA.FTZ R0, R46, c[0x0][0x2d0], -R2 ;  /* 0x0000b4002e007a23 */ /* 0x004fce0000010802 */
[----:B------:R2:W-:Y:S01]  /*4d30*/  MUFU.EX2 R252, R0 ;  /* 0x0000000000fc7308 */ /* 0x0005e20000000800 */
[----:B-1----:R-:W-:Y:S01]  /*4d40*/  FFMA.FTZ R5, R23, c[0x0][0x2d0], -R3 ;  /* 0x0000b40017057a23 */ /* 0x002fe20000010803 */
[----:B---3--:R-:W-:Y:S01]  /*4d50*/  F2FP.PACK_AB R8, R247, R248 ;  /* 0x000000f8f708723e */ /* 0x008fe200000000ff */
[----:B------:R-:W-:Y:S05]  /*4d60*/  LDSM.16.MT88.4 R20, [R206+0x1880] ;  /* 0x00188000ce14783b */ /* 0x000fea0000004200 */
[----:B------:R1:W-:Y:S01]  /*4d70*/  MUFU.EX2 R106, R5 ;  /* 0x00000005006a7308 */ /* 0x0003e20000000800 */
[----:B--2---:R-:W-:-:S07]  /*4d80*/  FFMA.FTZ R0, R47, c[0x0][0x2d0], -R2 ;  /* 0x0000b4002f007a23 */ /* 0x004fce0000010802 */
[----:B------:R2:W3:Y:S01]  /*4d90*/  MUFU.EX2 R113, R0 ;  /* 0x0000000000717308 */ /* 0x0004e20000000800 */
[----:B-1----:R-:W-:Y:S02]  /*4da0*/  FFMA.FTZ R5, R24, c[0x0][0x2d0], -R3 ;  /* 0x0000b40018057a23 */ /* 0x002fe40000010803 */
[----:B------:R-:W1:Y:S05]  /*4db0*/  LDSM.16.MT88.4 R24, [R205+0x2480] ;  /* 0x00248000cd18783b */ /* 0x000e6a0000004200 */
[----:B------:R4:W5:Y:S01]  /*4dc0*/  MUFU.EX2 R105, R5 ;  /* 0x0000000500697308 */ /* 0x0009620000000800 */
[----:B--2---:R-:W-:Y:S01]  /*4dd0*/  FFMA.FTZ R0, R7, c[0x0][0x2d0], -R13 ;  /* 0x0000b40007007a23 */ /* 0x004fe2000001080d */
[----:B---3--:R-:W-:-:S06]  /*4de0*/  F2FP.PACK_AB R7, R113, R252 ;  /* 0x000000fc7107723e */ /* 0x008fcc00000000ff */
[----:B------:R2:W-:Y:S01]  /*4df0*/  MUFU.EX2 R241, R0 ;  /* 0x0000000000f17308 */ /* 0x0005e20000000800 */
[----:B----4-:R-:W-:Y:S01]  /*4e00*/  FFMA.FTZ R5, R18, c[0x0][0x2d0], -R2 ;  /* 0x0000b40012057a23 */ /* 0x010fe20000010802 */
[----:B-----5:R-:W-:Y:S01]  /*4e10*/  F2FP.PACK_AB R10, R105, R106 ;  /* 0x0000006a690a723e */ /* 0x020fe200000000ff */
[----:B------:R-:W3:Y:S05]  /*4e20*/  LDSM.16.MT88.4 R16, [R205+0x1880] ;  /* 0x00188000cd10783b */ /* 0x000eea0000004200 */
[----:B------:R-:W4:Y:S01]  /*4e30*/  MUFU.EX2 R243, R5 ;  /* 0x0000000500f37308 */ /* 0x000f220000000800 */
[----:B--2---:R-:W-:Y:S02]  /*4e40*/  FFMA.FTZ R0, R86, c[0x0][0x2d0], -R13 ;  /* 0x0000b40056007a23 */ /* 0x004fe4000001080d */
[----:B------:R-:W-:-:S05]  /*4e50*/  IMAD.MOV.U32 R86, RZ, RZ, R106 ;  /* 0x000000ffff567224 */ /* 0x000fca00078e006a */
[----:B------:R2:W5:Y:S01]  /*4e60*/  MUFU.EX2 R238, R0 ;  /* 0x0000000000ee7308 */ /* 0x0005620000000800 */
[----:B----4-:R-:W-:Y:S02]  /*4e70*/  F2FP.PACK_AB R9, R242, R243 ;  /* 0x000000f3f209723e */ /* 0x010fe400000000ff */
[----:B------:R-:W-:-:S05]  /*4e80*/  F2FP.PACK_AB R5, R249, R244 ;  /* 0x000000f4f905723e */ /* 0x000fca00000000ff */
[C---:B-1----:R-:W-:Y:S01]  /*4e90*/  HMMA.16816.F32 R72, R8.reuse, R24, RZ ;  /* 0x000000180848723c */ /* 0x042fe200000018ff */
[----:B--2---:R-:W-:Y:S02]  /*4ea0*/  FFMA.FTZ R0, R87, c[0x0][0x2d0], -R13 ;  /* 0x0000b40057007a23 */ /* 0x004fe4000001080d */
[----:B------:R-:W-:Y:S02]  /*4eb0*/  IMAD.MOV.U32 R87, RZ, RZ, R105 ;  /* 0x000000ffff577224 */ /* 0x000fe400078e0069 */
[----:B------:R1:W-:Y:S03]  /*4ec0*/  MUFU.EX2 R239, R0 ;  /* 0x0000000000ef7308 */ /* 0x0003e60000000800 */
[C---:B------:R-:W-:Y:S08]  /*4ed0*/  HMMA.16816.F32 R68, R8.reuse, R28, RZ ;  /* 0x0000001c0844723c */ /* 0x040ff000000018ff */
[----:B---3--:R-:W-:Y:S01]  /*4ee0*/  HMMA.16816.F32 R52, R8, R16, RZ ;  /* 0x000000100834723c */ /* 0x008fe200000018ff */
[----:B-1----:R-:W-:-:S07]  /*4ef0*/  FFMA.FTZ R0, R92, c[0x0][0x2d0], -R13 ;  /* 0x0000b4005c007a23 */ /* 0x002fce000001080d */
[C---:B------:R-:W-:Y:S01]  /*4f00*/  HMMA.16816.F32 R80, R8.reuse, R20, RZ ;  /* 0x000000140850723c */ /* 0x040fe200000018ff */
[----:B------:R1:W2:Y:S07]  /*4f10*/  MUFU.EX2 R240, R0 ;  /* 0x0000000000f07308 */ /* 0x0002ae0000000800 */
[C---:B------:R-:W-:Y:S08]  /*4f20*/  HMMA.16816.F32 R64, R8.reuse, R32, RZ ;  /* 0x000000200840723c */ /* 0x040ff000000018ff */
[----:B------:R-:W-:Y:S01]  /*4f30*/  HMMA.16816.F32 R60, R8, R36, RZ ;  /* 0x00000024083c723c */ /* 0x000fe200000018ff */
[----:B-1----:R-:W-:-:S02]  /*4f40*/  FFMA.FTZ R0, R14, c[0x0][0x2d0], -R12 ;  /* 0x0000b4000e007a23 */ /* 0x002fc4000001080c */
[----:B------:R-:W-:Y:S02]  /*4f50*/  IMAD.MOV.U32 R14, RZ, RZ, R104 ;  /* 0x000000ffff0e7224 */ /* 0x000fe400078e0068 */
[----:B------:R1:W-:Y:S03]  /*4f60*/  MUFU.EX2 R135, R0 ;  /* 0x0000000000877308 */ /* 0x0003e60000000800 */
[C---:B------:R-:W-:Y:S08]  /*4f70*/  HMMA.16816.F32 R76, R8.reuse, R18, RZ ;  /* 0x00000012084c723c */ /* 0x040ff000000018ff */
[----:B------:R-:W-:Y:S01]  /*4f80*/  HMMA.16816.F32 R56, R8, R22, RZ ;  /* 0x000000160838723c */ /* 0x000fe200000018ff */
[----:B-1----:R-:W-:-:S07]  /*4f90*/  FFMA.FTZ R0, R15, c[0x0][0x2d0], -R12 ;  /* 0x0000b4000f007a23 */ /* 0x002fce000001080c */
[C---:B------:R-:W-:Y:S01]  /*4fa0*/  HMMA.16816.F32 R48, R8.reuse, R26, RZ ;  /* 0x0000001a0830723c */ /* 0x040fe200000018ff */
[----:B------:R1:W3:Y:S07]  /*4fb0*/  MUFU.EX2 R130, R0 ;  /* 0x0000000000827308 */ /* 0x0002ee0000000800 */
        /* <DEDUP_REMOVED lines=17> */
[----:B------:R1:W-:Y:S01]  /*50d0*/  MUFU.EX2 R235, R0 ;  /* 0x0000000000eb7308 */ /* 0x0003e20000000800 */
[----:B------:R-:W-:Y:S06]  /*50e0*/  LDSM.16.MT88.4 R60, [R206+0x2c80] ;  /* 0x002c8000ce3c783b */ /* 0x000fec0000004200 */
[C---:B------:R-:W-:Y:S01]  /*50f0*/  HMMA.16816.F32 R152, R4.reuse, R90, R76 ;  /* 0x0000005a0498723c */ /* 0x040fe2000000184c */
[----:B------:R-:W-:Y:S07]  /*5100*/  LDSM.16.MT88.4 R76, [R205+0x3880] ;  /* 0x00388000cd4c783b */ /* 0x000fee0000004200 */
[----:B------:R-:W-:Y:S01]  /*5110*/  HMMA.16816.F32 R124, R4, R138, R48 ;  /* 0x0000008a047c723c */ /* 0x000fe20000001830 */
[----:B-1----:R-:W-:-:S02]  /*5120*/  FFMA.FTZ R0, R102, c[0x0][0x2d0], -R3 ;  /* 0x0000b40066007a23 */ /* 0x002fc40000010803 */
[----:B------:R-:W-:Y:S02]  /*5130*/  FFMA.FTZ R3, R112, c[0x0][0x2d0], -R3 ;  /* 0x0000b40070037a23 */ /* 0x000fe40000010803 */
[----:B------:R1:W-:Y:S03]  /*5140*/  MUFU.EX2 R234, R0 ;  /* 0x0000000000ea7308 */ /* 0x0003e60000000800 */
[C---:B------:R-:W-:Y:S05]  /*5150*/  HMMA.16816.F32 R64, R4.reuse, R162, R44 ;  /* 0x000000a20440723c */ /* 0x040fea000000182c */
[----:B------:R2:W2:Y:S03]  /*5160*/  MUFU.EX2 R228, R3 ;  /* 0x0000000300e47308 */ /* 0x0004a60000000800 */
[----:B------:R-:W-:Y:S01]  /*5170*/  HMMA.16816.F32 R80, R4, R166, R40 ;  /* 0x000000a60450723c */ /* 0x000fe20000001828 */
[----:B-1----:R-:W-:-:S07]  /*5180*/  FFMA.FTZ R0, R97, c[0x0][0x2d0], -R13 ;  /* 0x0000b40061007a23 */ /* 0x002fce000001080d */
[----:B------:R-:W-:Y:S01]  /*5190*/  HMMA.16816.F32 R56, R4, R170, R8 ;  /* 0x000000aa0438723c */ /* 0x000fe20000001808 */
[----:B------:R1:W-:Y:S01]  /*51a0*/  MUFU.EX2 R227, R0 ;  /* 0x0000000000e37308 */ /* 0x0003e20000000800 */
[----:B--2---:R-:W-:-:S05]  /*51b0*/  FFMA.FTZ R3, R108, c[0x0][0x2d0], -R2 ;  /* 0x0000b4006c037a23 */ /* 0x004fca0000010802 */
[----:B-----5:R-:W-:Y:S02]  /*51c0*/  F2FP.PACK_AB R4, R238, R241 ;  /* 0x000000f1ee04723e */ /* 0x020fe400000000ff */
[----:B------:R-:W-:Y:S01]  /*51d0*/  F2FP.PACK_AB R6, R240, R239 ;  /* 0x000000eff006723e */ /* 0x000fe200000000ff */
[----:B------:R2:W-:Y:S01]  /*51e0*/  MUFU.EX2 R221, R3 ;  /* 0x0000000300dd7308 */ /* 0x0005e20000000800 */
[----:B---3--:R-:W-:Y:S02]  /*51f0*/  F2FP.PACK_AB R5, R130, R135 ;  /* 0x000000878205723e */ /* 0x008fe400000000ff */
[----:B----4-:R-:W-:Y:S01]  /*5200*/  F2FP.PACK_AB R7, R129, R237 ;  /* 0x000000ed8107723e */ /* 0x010fe200000000ff */
[----:B-1----:R-:W-:Y:S01]  /*5210*/  FFMA.FTZ R0, R98, c[0x0][0x2d0], -R13 ;  /* 0x0000b40062007a23 */ /* 0x002fe2000001080d */
[----:B------:R-:W-:-:S05]  /*5220*/  F2FP.PACK_AB R98, R228, R234 ;  /* 0x000000eae462723e */ /* 0x000fca00000000ff */
[----:B------:R-:W-:Y:S01]  /*5230*/  HMMA.16816.F32 R40, R4, R28, RZ ;  /* 0x0000001c0428723c */ /* 0x000fe200000018ff */
[----:B------:R1:W3:Y:S01]  /*5240*/  MUFU.EX2 R232, R0 ;  /* 0x0000000000e87308 */ /* 0x0002e20000000800 */
[----:B--2---:R-:W-:-:S06]  /*5250*/  IMAD.MOV.U32 R3, RZ, RZ, R115 ;  /* 0x000000ffff037224 */ /* 0x004fcc00078e0073 */
[C---:B------:R-:W-:Y:S08]  /*5260*/  HMMA.16816.F32 R8, R4.reuse, R16, RZ ;  /* 0x000000100408723c */ /* 0x040ff000000018ff */
[C---:B------:R-:W-:Y:S01]  /*5270*/  HMMA.16816.F32 R188, R4.reuse, R18, RZ ;  /* 0x0000001204bc723c */ /* 0x040fe200000018ff */
[--C-:B-1----:R-:W-:Y:S01]  /*5280*/  FFMA.FTZ R0, R99, c[0x0][0x2d0], -R13.reuse ;  /* 0x0000b40063007a23 */ /* 0x102fe2000001080d */
[----:B------:R-:W1:Y:S03]  /*5290*/  LDSM.16.MT88.4 R16, [R206+0x3880] ;  /* 0x00388000ce10783b */ /* 0x000e660000004200 */
[----:B------:R2:W-:Y:S03]  /*52a0*/  MUFU.EX2 R231, R0 ;  /* 0x0000000000e77308 */ /* 0x0005e60000000800 */
[C---:B------:R-:W-:Y:S08]  /*52b0*/  HMMA.16816.F32 R180, R4.reuse, R30, RZ ;  /* 0x0000001e04b4723c */ /* 0x040ff000000018ff */
[----:B------:R-:W-:Y:S01]  /*52c0*/  HMMA.16816.F32 R104, R4, R20, RZ ;  /* 0x000000140468723c */ /* 0x000fe200000018ff */
[----:B--2---:R-:W-:-:S07]  /*52d0*/  FFMA.FTZ R0, R100, c[0x0][0x2d0], -R13 ;  /* 0x0000b40064007a23 */ /* 0x004fce000001080d */
[C---:B------:R-:W-:Y:S01]  /*52e0*/  HMMA.16816.F32 R184, R4.reuse, R22, RZ ;  /* 0x0000001604b8723c */ /* 0x040fe200000018ff */
[----:B------:R2:W4:Y:S07]  /*52f0*/  MUFU.EX2 R233, R0 ;  /* 0x0000000000e97308 */ /* 0x00052e0000000800 */
[C---:B------:R-:W-:Y:S08]  /*5300*/  HMMA.16816.F32 R44, R4.reuse, R24, RZ ;  /* 0x00000018042c723c */ /* 0x040ff000000018ff */
[----:B------:R-:W-:Y:S01]  /*5310*/  HMMA.16816.F32 R192, R4, R26, RZ ;  /* 0x0000001a04c0723c */ /* 0x000fe200000018ff */
[----:B--2---:R-:W-:-:S04]  /*5320*/  FFMA.FTZ R0, R93, c[0x0][0x2d0], -R12 ;  /* 0x0000b4005d007a23 */ /* 0x004fc8000001080c */
[----:B------:R2:W-:Y:S03]  /*5330*/  MUFU.EX2 R28, R0 ;  /* 0x00000000001c7308 */ /* 0x0005e60000000800 */
[C---:B------:R-:W-:Y:S08]  /*5340*/  HMMA.16816.F32 R24, R4.reuse, R32, RZ ;  /* 0x000000200418723c */ /* 0x040ff000000018ff */
[----:B------:R-:W-:Y:S01]  /*5350*/  HMMA.16816.F32 R20, R4, R36, RZ ;  /* 0x000000240414723c */ /* 0x000fe200000018ff */
[----:B--2---:R-:W-:-:S07]  /*5360*/  FFMA.FTZ R0, R94, c[0x0][0x2d0], -R12 ;  /* 0x0000b4005e007a23 */ /* 0x004fce000001080c */
[----:B------:R-:W-:Y:S01]  /*5370*/  HMMA.16816.F32 R48, R4, R38, RZ ;  /* 0x000000260430723c */ /* 0x000fe200000018ff */
[----:B------:R2:W5:Y:S02]  /*5380*/  MUFU.EX2 R29, R0 ;  /* 0x00000000001d7308 */ /* 0x0005640000000800 */
[----:B--2---:R-:W-:-:S05]  /*5390*/  FFMA.FTZ R0, R95, c[0x0][0x2d0], -R12 ;  /* 0x0000b4005f007a23 */ /* 0x004fca000001080c */
[----:B------:R-:W-:Y:S01]  /*53a0*/  HMMA.16816.F32 R92, R4, R34, RZ ;  /* 0x00000022045c723c */ /* 0x000fe200000018ff */
[----:B------:R2:W-:Y:S06]  /*53b0*/  MUFU.EX2 R30, R0 ;  /* 0x00000000001e7308 */ /* 0x0005ec0000000800 */
[----:B---3--:R-:W-:Y:S02]  /*53c0*/  F2FP.PACK_AB R4, R232, R227 ;  /* 0x000000e3e804723e */ /* 0x008fe400000000ff */
[----:B----4-:R-:W-:Y:S02]  /*53d0*/  F2FP.PACK_AB R6, R233, R231 ;  /* 0x000000e7e906723e */ /* 0x010fe400000000ff */
[----:B-----5:R-:W-:Y:S01]  /*53e0*/  F2FP.PACK_AB R5, R29, R28 ;  /* 0x0000001c1d05723e */ /* 0x020fe200000000ff */
[----:B--2---:R-:W-:Y:S01]  /*53f0*/  FFMA.FTZ R0, R96, c[0x0][0x2d0], -R12 ;  /* 0x0000b40060007a23 */ /* 0x004fe2000001080c */
[----:B------:R-:W-:-:S03]  /*5400*/  F2FP.PACK_AB R96, R235, R236 ;  /* 0x000000eceb60723e */ /* 0x000fc600000000ff */
[----:B------:R2:W3:Y:S02]  /*5410*/  MUFU.EX2 R31, R0 ;  /* 0x00000000001f7308 */ /* 0x0004e40000000800 */
[----:B--2---:R-:W-:Y:S01]  /*5420*/  FFMA.FTZ R0, R110, c[0x0][0x2d0], -R2 ;  /* 0x0000b4006e007a23 */ /* 0x004fe20000010802 */
[----:B---3--:R-:W-:-:S05]  /*5430*/  F2FP.PACK_AB R7, R31, R30 ;  /* 0x0000001e1f07723e */ /* 0x008fca00000000ff */
[----:B------:R2:W3:Y:S02]  /*5440*/  MUFU.EX2 R226, R0 ;  /* 0x0000000000e27308 */ /* 0x0004e40000000800 */
[----:B------:R-:W-:Y:S07]  /*5450*/  HMMA.16816.F32 R144, R4, R88, R8 ;  /* 0x000000580490723c */ /* 0x000fee0000001808 */
[----:B------:R-:W-:Y:S02]  /*5460*/  IMAD.MOV.U32 R11, RZ, RZ, R87 ;  /* 0x000000ffff0b7224 */ /* 0x000fe400078e0057 */
[----:B------:R-:W-:-:S02]  /*5470*/  IMAD.MOV.U32 R10, RZ, RZ, R86 ;  /* 0x000000ffff0a7224 */ /* 0x000fc400078e0056 */
[--C-:B--2---:R-:W-:Y:S01]  /*5480*/  FFMA.FTZ R0, R111, c[0x0][0x2d0], -R2.reuse ;  /* 0x0000b4006f007a23 */ /* 0x104fe20000010802 */
[----:B---3--:R-:W-:Y:S01]  /*5490*/  F2FP.PACK_AB R97, R226, R221 ;  /* 0x000000dde261723e */ /* 0x008fe200000000ff */
[----:B------:R-:W-:Y:S02]  /*54a0*/  FFMA.FTZ R2, R109, c[0x0][0x2d0], -R2 ;  /* 0x0000b4006d027a23 */ /* 0x000fe40000010802 */
[----:B------:R-:W-:Y:S01]  /*54b0*/  MUFU.EX2 R219, R0 ;  /* 0x0000000000db7308 */ /* 0x000fe20000000800 */
[----:B------:R-:W2:Y:S07]  /*54c0*/  LDSM.16.MT88.4 R108, [R206+0x2080] ;  /* 0x00208000ce6c783b */ /* 0x000eae0000004200 */
[----:B------:R-:W3:Y:S02]  /*54d0*/  MUFU.EX2 R220, R2 ;  /* 0x0000000200dc7308 */ /* 0x000ee40000000800 */
[----:B---3--:R-:W-:-:S07]  /*54e0*/  F2FP.PACK_AB R99, R220, R219 ;  /* 0x000000dbdc63723e */ /* 0x008fce00000000ff */
[----:B-1----:R-:W-:Y:S01]  /*54f0*/  HMMA.16816.F32 R84, R96, R16, R172 ;  /* 0x000000106054723c */ /* 0x002fe200000018ac */
[----:B------:R-:W3:Y:S01]  /*5500*/  LDL.LU R175, [R1+0x8] ;  /* 0x0000080001af7983 */ /* 0x000ee20000300800 */
[----:B------:R-:W-:-:S06]  /*5510*/  FFMA.FTZ R0, R203, c[0x0][0x2d0], -R13 ;  /* 0x0000b400cb007a23 */ /* 0x000fcc000001080d */
[C---:B------:R-:W-:Y:S01]  /*5520*/  HMMA.16816.F32 R32, R4.reuse, R136, R44 ;  /* 0x000000880420723c */ /* 0x040fe2000000182c */
[----:B------:R1:W-:Y:S07]  /*5530*/  MUFU.EX2 R137, R0 ;  /* 0x0000000000897308 */ /* 0x0003ee0000000800 */
[----:B------:R-:W-:Y:S08]  /*5540*/  HMMA.16816.F32 R40, R4, R160, R40 ;  /* 0x000000a00428723c */ /* 0x000ff00000001828 */
[----:B--2---:R-:W-:Y:S01]  /*5550*/  HMMA.16816.F32 R100, R96, R108, R176 ;  /* 0x0000006c6064723c */ /* 0x004fe200000018b0 */
[----:B-1----:R-:W-:-:S04]  /*5560*/  FFMA.FTZ R0, R202, c[0x0][0x2d0], -R13 ;  /* 0x0000b400ca007a23 */ /* 0x002fc8000001080d */
[----:B------:R1:W-:Y:S02]  /*5570*/  MUFU.EX2 R160, R0 ;  /* 0x0000000000a07308 */ /* 0x0003e40000000800 */
[----:B------:R-:W-:Y:S01]  /*5580*/  IMAD.MOV.U32 R178, RZ, RZ, R114 ;  /* 0x000000ffffb27224 */ /* 0x000fe200078e0072 */
[----:B------:R-:W-:Y:S01]  /*5590*/  HMMA.16816.F32 R104, R4, R120, R104 ;  /* 0x000000780468723c */ /* 0x000fe20000001868 */
[----:B------:R-:W-:Y:S02]  /*55a0*/  IMAD.MOV.U32 R179, RZ, RZ, R113 ;  /* 0x000000ffffb37224 */ /* 0x000fe400078e0071 */
[----:B------:R-:W-:-:S05]  /*55b0*/  IMAD.MOV.U32 R176, RZ, RZ, R14 ;  /* 0x000000ffffb07224 */ /* 0x000fca00078e000e */
[----:B------:R-:W-:Y:S01]  /*55c0*/  HMMA.16816.F32 R88, R4, R90, R188 ;  /* 0x0000005a0458723c */ /* 0x000fe200000018bc */
[----:B-1----:R-:W-:-:S07]  /*55d0*/  FFMA.FTZ R0, R201, c[0x0][0x2d0], -R13 ;  /* 0x0000b400c9007a23 */ /* 0x002fce000001080d */
[----:B------:R-:W-:Y:S01]  /*55e0*/  HMMA.16816.F32 R36, R4, R166, R92 ;  /* 0x000000a60424723c */ /* 0x000fe2000000185c */
[----:B------:R1:W-:Y:S07]  /*55f0*/  MUFU.EX2 R161, R0 ;  /* 0x0000000000a17308 */ /* 0x0003ee0000000800 */
[----:B------:R-:W-:Y:S01]  /*5600*/  HMMA.16816.F32 R140, R96, R148, R140 ;  /* 0x00000094608c723c */ /* 0x000fe2000000188c */
[----:B------:R-:W-:-:S07]  /*5610*/  IADD3 R223, R223, -0x2, RZ ;  /* 0xfffffffedfdf7810 */ /* 0x000fce0007ffe0ff */
[----:B------:R-:W-:Y:S01]  /*5620*/  HMMA.16816.F32 R116, R96, R156, R116 ;  /* 0x0000009c6074723c */ /* 0x000fe20000001874 */
[----:B-1----:R-:W-:-:S04]  /*5630*/  FFMA.FTZ R0, R200, c[0x0][0x2d0], -R13 ;  /* 0x0000b400c8007a23 */ /* 0x002fc8000001080d */
[----:B------:R1:W-:Y:S03]  /*5640*/  MUFU.EX2 R136, R0 ;  /* 0x0000000000887308 */ /* 0x0003e60000000800 */
[C---:B------:R-:W-:Y:S08]  /*5650*/  HMMA.16816.F32 R52, R96.reuse, R60, R52 ;  /* 0x0000003c6034723c */ /* 0x040ff00000001834 */
[----:B------:R-:W-:Y:S01]  /*5660*/  HMMA.16816.F32 R68, R96, R76, R68 ;  /* 0x0000004c6044723c */ /* 0x000fe20000001844 */
[----:B-1----:R-:W-:-:S04]  /*5670*/  FFMA.FTZ R0, R198, c[0x0][0x2d0], -R12 ;  /* 0x0000b400c6007a23 */ /* 0x002fc8000001080c */
[----:B------:R1:W-:Y:S03]  /*5680*/  MUFU.EX2 R9, R0 ;  /* 0x0000000000097308 */ /* 0x0003e60000000800 */
[----:B------:R-:W-:Y:S01]  /*5690*/  HMMA.16816.F32 R112, R96, R110, R72 ;  /* 0x0000006e6070723c */ /* 0x000fe20000001848 */
[----:B-1----:R-:W-:-:S04]  /*56a0*/  FFMA.FTZ R0, R199, c[0x0][0x2d0], -R12 ;  /* 0x0000b400c7007a23 */ /* 0x002fc8000001080c */
[----:B------:R1:W2:Y:S03]  /*56b0*/  MUFU.EX2 R8, R0 ;  /* 0x0000000000087308 */ /* 0x0002a60000000800 */
[C---:B------:R-:W-:Y:S08]  /*56c0*/  HMMA.16816.F32 R72, R4.reuse, R164, R24 ;  /* 0x000000a40448723c */ /* 0x040ff00000001818 */
[----:B------:R-:W-:Y:S01]  /*56d0*/  HMMA.16816.F32 R44, R4, R168, R20 ;  /* 0x000000a8042c723c */ /* 0x000fe20000001814 */
[----:B-1----:R-:W-:-:S07]  /*56e0*/  FFMA.FTZ R0, R197, c[0x0][0x2d0], -R12 ;  /* 0x0000b400c5007a23 */ /* 0x002fce000001080c */
[C---:B------:R-:W-:Y:S01]  /*56f0*/  HMMA.16816.F32 R20, R4.reuse, R122, R184 ;  /* 0x0000007a0414723c */ /* 0x040fe200000018b8 */
[----:B------:R1:W4:Y:S07]  /*5700*/  MUFU.EX2 R2, R0 ;  /* 0x0000000000027308 */ /* 0x00032e0000000800 */
[C---:B------:R-:W-:Y:S08]  /*5710*/  HMMA.16816.F32 R24, R4.reuse, R162, R180 ;  /* 0x000000a20418723c */ /* 0x040ff000000018b4 */
[----:B------:R-:W-:Y:S01]  /*5720*/  HMMA.16816.F32 R168, R4, R170, R48 ;  /* 0x000000aa04a8723c */ /* 0x000fe20000001830 */
[----:B-1----:R-:W-:-:S07]  /*5730*/  FFMA.FTZ R0, R196, c[0x0][0x2d0], -R12 ;  /* 0x0000b400c4007a23 */ /* 0x002fce000001080c */
        /* <DEDUP_REMOVED lines=11> */
[----:B------:R-:W-:Y:S02]  /*57f0*/  IMAD.MOV.U32 R177, RZ, RZ, c[0x0][0x2c4] ;  /* 0x0000b100ffb17624 */ /* 0x000fe400078e00ff */
[----:B------:R-:W-:Y:S02]  /*5800*/  FADD.FTZ R6, R240, R6 ;  /* 0x00000006f0067221 */ /* 0x000fe40000010000 */
[----:B------:R-:W-:Y:S02]  /*5810*/  FADD.FTZ R4, R129, R4 ;  /* 0x0000000481047221 */ /* 0x000fe40000010000 */
[----:B------:R-:W-:Y:S02]  /*5820*/  FADD.FTZ R5, R250, R5 ;  /* 0x00000005fa057221 */ /* 0x000fe40000010000 */
[----:B------:R-:W-:Y:S01]  /*5830*/  FADD.FTZ R11, R244, R7 ;  /* 0x00000007f40b7221 */ /* 0x000fe20000010000 */
[----:B------:R-:W-:Y:S01]  /*5840*/  ISETP.NE.AND P6, PT, R177, 0x1, PT ;  /* 0x00000001b100780c */ /* 0x000fe20003fc5270 */
[----:B------:R-:W-:-:S02]  /*5850*/  FADD.FTZ R10, R227, R6 ;  /* 0x00000006e30a7221 */ /* 0x000fc40000010000 */
[----:B------:R-:W-:Y:S02]  /*5860*/  FADD.FTZ R6, R28, R4 ;  /* 0x000000041c067221 */ /* 0x000fe40000010000 */
[----:B------:R-:W-:Y:S02]  /*5870*/  IMAD.MOV.U32 R177, RZ, RZ, R178 ;  /* 0x000000ffffb17224 */ /* 0x000fe400078e00b2 */
[----:B------:R-:W-:Y:S02]  /*5880*/  FADD.FTZ R7, R176, R5 ;  /* 0x00000005b0077221 */ /* 0x000fe40000010000 */
[----:B------:R-:W-:Y:S02]  /*5890*/  FADD.FTZ R5, R249, R11 ;  /* 0x0000000bf9057221 */ /* 0x000fe40000010000 */
[----:B------:R-:W-:Y:S02]  /*58a0*/  FADD.FTZ R4, R232, R10 ;  /* 0x0000000ae8047221 */ /* 0x000fe40000010000 */
[----:B------:R-:W-:-:S02]  /*58b0*/  FADD.FTZ R6, R29, R6 ;  /* 0x000000061d067221 */ /* 0x000fc40000010000 */
[----:B------:R-:W-:Y:S02]  /*58c0*/  IMAD.MOV.U32 R178, RZ, RZ, R3 ;  /* 0x000000ffffb27224 */ /* 0x000fe400078e0003 */
[----:B------:R-:W-:Y:S02]  /*58d0*/  FADD.FTZ R11, R177, R7 ;  /* 0x00000007b10b7221 */ /* 0x000fe40000010000 */
[----:B------:R-:W-:Y:S02]  /*58e0*/  FADD.FTZ R10, R252, R5 ;  /* 0x00000005fc0a7221 */ /* 0x000fe40000010000 */
[----:B------:R-:W-:Y:S02]  /*58f0*/  FADD.FTZ R7, R231, R4 ;  /* 0x00000004e7077221 */ /* 0x000fe40000010000 */
[----:B------:R-:W-:Y:S01]  /*5900*/  FADD.FTZ R4, R30, R6 ;  /* 0x000000061e047221 */ /* 0x000fe20000010000 */
[----:B------:R-:W1:Y:S01]  /*5910*/  MUFU.EX2 R0, R0 ;  /* 0x0000000000007308 */ /* 0x000e620000000800 */
[----:B------:R-:W-:-:S02]  /*5920*/  FADD.FTZ R5, R178, R11 ;  /* 0x0000000bb2057221 */ /* 0x000fc40000010000 */
[----:B------:R-:W-:Y:S02]  /*5930*/  FADD.FTZ R6, R179, R10 ;  /* 0x0000000ab3067221 */ /* 0x000fe40000010000 */
[----:B------:R-:W-:Y:S02]  /*5940*/  FADD.FTZ R7, R233, R7 ;  /* 0x00000007e9077221 */ /* 0x000fe40000010000 */
[----:B------:R-:W-:Y:S02]  /*5950*/  FADD.FTZ R4, R31, R4 ;  /* 0x000000041f047221 */ /* 0x000fe40000010000 */
[----:B------:R-:W-:Y:S01]  /*5960*/  FADD.FTZ R5, R236, R5 ;  /* 0x00000005ec057221 */ /* 0x000fe20000010000 */
[----:B--2---:R-:W-:Y:S01]  /*5970*/  F2FP.PACK_AB R93, R8, R9 ;  /* 0x00000009085d723e */ /* 0x004fe200000000ff */
        /* <DEDUP_REMOVED lines=10> */
[----:B----4-:R-:W-:Y:S01]  /*5a20*/  FADD.FTZ R8, R2, R8 ;  /* 0x0000000802087221 */ /* 0x010fe20000010000 */
[----:B-1----:R-:W-:Y:S01]  /*5a30*/  F2FP.PACK_AB R95, R0, R2 ;  /* 0x00000002005f723e */ /* 0x002fe200000000ff */
[----:B------:R-:W-:Y:S02]  /*5a40*/  FADD.FTZ R7, R228, R4 ;  /* 0x00000004e4077221 */ /* 0x000fe40000010000 */
[----:B------:R-:W-:Y:S02]  /*5a50*/  FADD.FTZ R4, R220, R5 ;  /* 0x00000005dc047221 */ /* 0x000fe40000010000 */
[----:B------:R-:W-:-:S02]  /*5a60*/  FADD.FTZ R2, R136, R6 ;  /* 0x0000000688027221 */ /* 0x000fc40000010000 */
[----:B------:R-:W-:Y:S01]  /*5a70*/  FADD.FTZ R0, R0, R8 ;  /* 0x0000000800007221 */ /* 0x000fe20000010000 */
[----:B------:R-:W-:Y:S01]  /*5a80*/  STL [R1+0x8], R7 ;  /* 0x0000080701007387 */ /* 0x000fe20000100800 */
[----:B------:R-:W-:-:S03]  /*5a90*/  @P6 IMAD.HI.U32 R3, R131, c[0x0][0x2c8], RZ ;  /* 0x0000b20083036a27 */ /* 0x000fc600078e00ff */
[----:B------:R-:W-:Y:S01]  /*5aa0*/  STL [R1], R4 ;  /* 0x0000000401007387 */ /* 0x000fe20000100800 */
[----:B------:R-:W-:-:S03]  /*5ab0*/  IMAD.MOV.U32 R179, RZ, RZ, c[0x0][0x32c] ;  /* 0x0000cb00ffb37624 */ /* 0x000fc600078e00ff */
[----:B------:R1:W-:Y:S04]  /*5ac0*/  STL [R1+0x4], R2 ;  /* 0x0000040201007387 */ /* 0x0003e80000100800 */
[----:B------:R2:W-:Y:S01]  /*5ad0*/  STL [R1+0xc], R0 ;  /* 0x00000c0001007387 */ /* 0x0005e20000100800 */
[----:B------:R-:W-:Y:S02]  /*5ae0*/  @P6 SHF.R.U32.HI R131, RZ, c[0x0][0x2cc], R3 ;  /* 0x0000b300ff836a19 */ /* 0x000fe40000011603 */
[----:B------:R-:W-:Y:S02]  /*5af0*/  ISETP.GE.AND P6, PT, R179, 0x1, PT ;  /* 0x00000001b300780c */ /* 0x000fe40003fc6270 */
[----:B------:R-:W-:Y:S02]  /*5b00*/  F2FP.PACK_AB R92, R160, R137 ;  /* 0x00000089a05c723e */ /* 0x000fe400000000ff */
[----:B------:R-:W-:Y:S01]  /*5b10*/  F2FP.PACK_AB R94, R136, R161 ;  /* 0x000000a1885e723e */ /* 0x000fe200000000ff */
[C---:B------:R-:W-:Y:S08]  /*5b20*/  HMMA.16816.F32 R152, R96.reuse, R150, R152 ;  /* 0x000000966098723c */ /* 0x040ff00000001898 */
[C---:B------:R-:W-:Y:S08]  /*5b30*/  HMMA.16816.F32 R124, R96.reuse, R158, R124 ;  /* 0x0000009e607c723c */ /* 0x040ff0000000187c */
[C---:B------:R-:W-:Y:S08]  /*5b40*/  HMMA.16816.F32 R64, R96.reuse, R62, R64 ;  /* 0x0000003e6040723c */ /* 0x040ff00000001840 */
[----:B------:R-:W-:Y:S01]  /*5b50*/  HMMA.16816.F32 R80, R96, R78, R80 ;  /* 0x0000004e6050723c */ /* 0x000fe20000001850 */
[----:B---3--:R-:W-:-:S07]  /*5b60*/  IMAD.IADD R3, R175, 0x1, R131 ;  /* 0x00000001af037824 */ /* 0x008fce00078e0283 */
[----:B------:R-:W-:Y:S08]  /*5b70*/  HMMA.16816.F32 R96, R96, R18, R56 ;  /* 0x000000126060723c */ /* 0x000ff00000001838 */
[----:B------:R-:W-:Y:S01]  /*5b80*/  HMMA.16816.F32 R144, R92, R148, R144 ;  /* 0x000000945c90723c */ /* 0x000fe20000001890 */
[----:B-1----:R-:W-:-:S07]  /*5b90*/  IADD3 R2, R3, c[0x0][0x328], RZ ;  /* 0x0000ca0003027a10 */ /* 0x002fce0007ffe0ff */
        /* <DEDUP_REMOVED lines=22> */
.L_x_1167:
[----:B------:R-:W-:-:S04]  /*5d00*/  MOV R3, 0x1 ;  /* 0x0000000100037802 */ /* 0x000fc80000000f00 */
[----:B------:R-:W-:-:S13]  /*5d10*/  ISETP.NE.AND P0, PT, R3, c[0x0][0x32c], PT ;  /* 0x0000cb0003007a0c */ /* 0x000fda0003f05270 */
[----:B------:R-:W-:-:S05]  /*5d20*/  @P0 IMAD.HI.U32 R3, R0, c[0x0][0x330], RZ ;  /* 0x0000cc0000030a27 */ /* 0x000fca00078e00ff */
[----:B------:R-:W-:Y:S02]  /*5d30*/  @P0 SHF.R.U32.HI R0, RZ, c[0x0][0x334], R3 ;  /* 0x0000cd00ff000a19 */ /* 0x000fe40000011603 */
.L_x_1168:
[----:B------:R-:W-:-:S05]  /*5d40*/  MOV R3, c[0x0][0x32c] ;  /* 0x0000cb0000037a02 */ /* 0x000fca0000000f00 */
[----:B------:R-:W-:-:S05]  /*5d50*/  IMAD R0, R0, R3, c[0x0][0x32c] ;  /* 0x0000cb0000007624 */ /* 0x000fca00078e0203 */
[----:B------:R-:W-:-:S04]  /*5d60*/  IMNMX R2, R2, R0, PT ;  /* 0x0000000002027217 */ /* 0x000fc80003800200 */
.L_x_1166:
[----:B--2---:R-:W2:Y:S01]  /*5d70*/  LDL R3, [R1+0x10] ;  /* 0x0000100001037983 */ /* 0x004ea20000100800 */
[----:B------:R-:W-:-:S05]  /*5d80*/  IMAD.HI R2, R2, 0x2aaaaaab, RZ ;  /* 0x2aaaaaab02027827 */ /* 0x000fca00078e02ff */
[----:B------:R-:W-:-:S04]  /*5d90*/  SHF.R.U32.HI R0, RZ, 0x1f, R2 ;  /* 0x0000001fff007819 */ /* 0x000fc80000011602 */
[----:B------:R-:W-:-:S04]  /*5da0*/  LEA.HI.SX32 R2, R2, R0, 0x1d ;  /* 0x0000000002027211 */ /* 0x000fc800078feaff */
[----:B--2---:R-:W-:-:S04]  /*5db0*/  IMNMX R3, R3, R2, !PT ;  /* 0x0000000203037217 */ /* 0x004fc80007800200 */
        /* <DEDUP_REMOVED lines=27> */
.L_x_1190:
        /* <DEDUP_REMOVED lines=61> */
.L_x_1240:
        /* <DEDUP_REMOVED lines=18> */
.L_x_1171:
[----:B------:R-:W-:Y:S05]  /*6460*/  BSYNC B0 ;  /* 0x0000000000007941 */ /* 0x000fea0003800000 */
.L_x_1170:
        /* <DEDUP_REMOVED lines=9> */
[----:B------:R-:W-:Y:S06]  /*6500*/  LDSM.16.M88.4 R192, [R204+0x5080] ;  /* 0x00508000ccc0783b */ /* 0x000fec0000000200 */
[-C--:B------:R-:W-:Y:S02]  /*6510*/  HMMA.16816.F32 R20, R48, R32.reuse, RZ ;  /* 0x000000203014723c */ /* 0x080fe400000018ff */
[----:B------:R-:W-:Y:S06]  /*6520*/  LDSM.16.M88.4 R196, [R215] ;  /* 0x00000000d7c4783b */ /* 0x000fec0000000200 */
        /* <DEDUP_REMOVED lines=39> */
[----:B------:R-:W1:Y:S07]  /*67a0*/  LDSM.16.M88.4 R160, [R207+0xa080] ;  /* 0x00a08000cfa0783b */ /* 0x000e6e0000000200 */
[----:B------:R-:W-:Y:S01]  /*67b0*/  HMMA.16816.F32 R48, R184, R194, R48 ;  /* 0x000000c2b830723c */ /* 0x000fe20000001830 */
[----:B------:R-:W3:Y:S07]  /*67c0*/  LDSM.16.M88.4 R184, [R204+0x5880] ;  /* 0x00588000ccb8783b */ /* 0x000eee0000000200 */
[-C--:B-----5:R-:W-:Y:S01]  /*67d0*/  HMMA.16816.F32 R4, R176, R196.reuse, R4 ;  /* 0x000000c4b004723c */ /* 0x0a0fe20000001804 */
[----:B------:R-:W-:Y:S07]  /*67e0*/  LDSM.16.M88.4 R192, [R212] ;  /* 0x00000000d4c0783b */ /* 0x000fee0000000200 */
[C---:B------:R-:W-:Y:S08]  /*67f0*/  HMMA.16816.F32 R8, R200.reuse, R196, R8 ;  /* 0x000000c4c808723c */ /* 0x040ff00000001808 */
[-C--:B------:R-:W-:Y:S03]  /*6800*/  HMMA.16816.F32 R12, R200, R198.reuse, R12 ;  /* 0x000000c6c80c723c */ /* 0x080fe6000000180c */
[----:B--2---:R-:W-:Y:S05]  /*6810*/  ISETP.GT.AND P0, PT, R219, R0, PT ;  /* 0x00000000db00720c */ /* 0x004fea0003f04270 */
[C---:B------:R-:W-:Y:S01]  /*6820*/  HMMA.16816.F32 R16, R176.reuse, R198, R16 ;  /* 0x000000c6b010723c */ /* 0x040fe20000001810 */
[----:B------:R-:W-:Y:S07]  /*6830*/  LDSM.16.M88.4 R196, [R208+0xb080] ;  /* 0x00b08000d0c4783b */ /* 0x000fee0000000200 */
        /* <DEDUP_REMOVED lines=8> */
[----:B------:R-:W4:Y:S07]  /*68c0*/  LDSM.16.M88.4 R200, [R211] ;  /* 0x00000000d3c8783b */ /* 0x000f2e0000000200 */
[----:B------:R-:W-:Y:S01]  /*68d0*/  HMMA.16816.F32 R48, R176, R174, R48 ;  /* 0x000000aeb030723c */ /* 0x000fe20000001830 */
[----:B------:R-:W5:Y:S01]  /*68e0*/  LDSM.16.M88.4 R172, [R210] ;  /* 0x00000000d2ac783b */ /* 0x000f620000000200 */
        /* <DEDUP_REMOVED lines=18> */
[-C--:B----4-:R-:W-:Y:S08]  /*6a10*/  HMMA.16816.F32 R20, R164, R200.reuse, R20 ;  /* 0x000000c8a414723c */ /* 0x090ff00000001814 */
[C---:B------:R-:W-:Y:S08]  /*6a20*/  HMMA.16816.F32 R24, R196.reuse, R200, R24 ;  /* 0x000000c8c418723c */ /* 0x040ff00000001818 */
[-C--:B------:R-:W-:Y:S08]  /*6a30*/  HMMA.16816.F32 R28, R196, R202.reuse, R28 ;  /* 0x000000cac41c723c */ /* 0x080ff0000000181c */
[C---:B------:R-:W-:Y:S08]  /*6a40*/  HMMA.16816.F32 R32, R164.reuse, R202, R32 ;  /* 0x000000caa420723c */ /* 0x040ff00000001820 */
[-C--:B-----5:R-:W-:Y:S08]  /*6a50*/  HMMA.16816.F32 R36, R164, R172.reuse, R36 ;  /* 0x000000aca424723c */ /* 0x0a0ff00000001824 */
[C---:B------:R-:W-:Y:S08]  /*6a60*/  HMMA.16816.F32 R40, R196.reuse, R172, R40 ;  /* 0x000000acc428723c */ /* 0x040ff00000001828 */
[-C--:B------:R-:W-:Y:S08]  /*6a70*/  HMMA.16816.F32 R44, R196, R174.reuse, R44 ;  /* 0x000000aec42c723c */ /* 0x080ff0000000182c */
[----:B------:R-:W-:Y:S01]  /*6a80*/  HMMA.16816.F32 R48, R164, R174, R48 ;  /* 0x000000aea430723c */ /* 0x000fe20000001830 */
[----:B------:R-:W-:-:S07]  /*6a90*/  @!P0 BRA `(.L_x_1173) ;  /* 0x000004d000008947 */ /* 0x000fce0003800000 */
[----:B------:R-:W2:Y:S01]  /*6aa0*/  LDL R2, [R1+0x20] ;  /* 0x0000200001027983 */ /* 0x000ea20000100800 */
[----:B------:R-:W-:Y:S01]  /*6ab0*/  IMAD.MOV.U32 R222, RZ, RZ, RZ ;  /* 0x000000ffffde7224 */ /* 0x000fe200078e00ff */
[C---:B------:R-:W-:Y:S01]  /*6ac0*/  ISETP.GE.AND P5, PT, R225.reuse, c[0x0][0x1d4], PT ;  /* 0x00007500e1007a0c */ /* 0x040fe20003fa6270 */
[----:B------:R-:W-:Y:S01]  /*6ad0*/  IMAD.MOV.U32 R3, RZ, RZ, c[0x0][0x2b8] ;  /* 0x0000ae00ff037624 */ /* 0x000fe200078e00ff */
[----:B------:R-:W3:Y:S01]  /*6ae0*/  LDL R0, [R1+0x14] ;  /* 0x0000140001007983 */ /* 0x000ee20000100800 */
[----:B------:R-:W-:Y:S03]  /*6af0*/  IADD3 R137, R225, 0x20, RZ ;  /* 0x00000020e1897810 */ /* 0x000fe60007ffe0ff */
[----:B------:R-:W4:Y:S01]  /*6b00*/  LDL.64 R132, [R1+0x28] ;  /* 0x0000280001847983 */ /* 0x000f220000100a00 */
[----:B------:R-:W-:Y:S02]  /*6b10*/  ISETP.GE.AND P4, PT, R137, c[0x0][0x1d4], PT ;  /* 0x0000750089007a0c */ /* 0x000fe40003f86270 */
[----:B------:R-:W-:Y:S01]  /*6b20*/  ISETP.NE.AND P2, PT, R3, 0x1, PT ;  /* 0x000000010300780c */ /* 0x000fe20003f45270 */
[----:B------:R-:W5:Y:S04]  /*6b30*/  LDL R128, [R1+0x30] ;  /* 0x0000300001807983 */ /* 0x000f680000100800 */
[----:B------:R-:W1:Y:S04]  /*6b40*/  S2R R130, SR_CTAID.Y ;  /* 0x0000000000827919 */ /* 0x000e680000002600 */
[----:B------:R-:W1:Y:S02]  /*6b50*/  S2R R134, SR_CTAID.Y ;  /* 0x0000000000867919 */ /* 0x000e640000002600 */
[----:B-1----:R-:W-:Y:S01]  /*6b60*/  SHF.R.S32.HI R130, RZ, 0x1f, R130 ;  /* 0x0000001fff827819 */ /* 0x002fe20000011482 */
[----:B------:R-:W-:Y:S04]  /*6b70*/  IMAD.WIDE.U32 R138, R134, c[0x0][0x1e8], RZ ;  /* 0x00007a00868a7a25 */ /* 0x000fe800078e00ff */
[----:B------:R-:W-:Y:S04]  /*6b80*/  IMAD R130, R130, c[0x0][0x1e8], RZ ;  /* 0x00007a0082827a24 */ /* 0x000fe800078e02ff */
[----:B------:R-:W-:Y:S02]  /*6b90*/  IMAD R130, R134, c[0x0][0x1ec], R130 ;  /* 0x00007b0086827a24 */ /* 0x000fe400078e0282 */
[----:B------:R-:W1:Y:S02]  /*6ba0*/  S2R R134, SR_TID.X ;  /* 0x0000000000867919 */ /* 0x000e640000002100 */
[----:B------:R-:W-:Y:S02]  /*6bb0*/  IMAD.IADD R130, R139, 0x1, R130 ;  /* 0x000000018b827824 */ /* 0x000fe400078e0282 */
        /* <DEDUP_REMOVED lines=9> */
[C---:B------:R-:W-:Y:S03]  /*6c50*/  @!P1 LEA R132, P0, R3.reuse, c[0x0][0x2a0], 0x2 ;  /* 0x0000a80003849a11 */ /* 0x040fe600078010ff */
[----:B------:R-:W-:Y:S01]  /*6c60*/  IMAD R224, R0, c[0x0][0x2b8], R2 ;  /* 0x0000ae0000e07a24 */ /* 0x000fe200078e0202 */
[----:B------:R-:W-:Y:S03]  /*6c70*/  @!P1 LEA.HI.X R133, R3, c[0x0][0x2a4], R128, 0x2, P0 ;  /* 0x0000a90003859a11 */ /* 0x000fe600000f1480 */
[----:B------:R-:W-:Y:S01]  /*6c80*/  IMAD.WIDE.U32 R2, R224, c[0x0][0x1e0], RZ ;  /* 0x00007800e0027a25 */ /* 0x000fe200078e00ff */
[----:B------:R-:W-:Y:S01]  /*6c90*/  SHF.R.S32.HI R0, RZ, 0x1f, R224 ;  /* 0x0000001fff007819 */ /* 0x000fe200000114e0 */
[----:B------:R-:W2:Y:S04]  /*6ca0*/  @!P1 LDG.E R222, [R132.64] ;  /* 0x0000000684de9981 */ /* 0x000ea8000c1e1900 */
[----:B------:R-:W-:Y:S04]  /*6cb0*/  IMAD R0, R0, c[0x0][0x1e0], RZ ;  /* 0x0000780000007a24 */ /* 0x000fe800078e02ff */
        /* <DEDUP_REMOVED lines=8> */
[C---:B------:R-:W-:Y:S02]  /*6d40*/  LEA R128, P0, R0.reuse, c[0x0][0x1c8], 0x1 ;  /* 0x0000720000807a11 */ /* 0x040fe400078008ff */
[----:B-1----:R-:W-:Y:S02]  /*6d50*/  SHF.R.S32.HI R130, RZ, 0x1f, R134 ;  /* 0x0000001fff827819 */ /* 0x002fe40000011486 */
[----:B------:R-:W-:Y:S02]  /*6d60*/  LEA.HI.X R3, R0, c[0x0][0x1cc], R3, 0x1, P0 ;  /* 0x0000730000037a11 */ /* 0x000fe400000f0c03 */
[----:B------:R-:W1:Y:S01]  /*6d70*/  SHFL.IDX PT, R0, R128, RZ, 0x1c1f ;  /* 0x001c1fff80007589 */ /* 0x000e6200000e0000 */
[----:B------:R-:W-:Y:S01]  /*6d80*/  LEA.HI R130, R130, R134, RZ, 0x2 ;  /* 0x0000008682827211 */ /* 0x000fe200078f10ff */
[C---:B------:R-:W-:Y:S02]  /*6d90*/  IMAD.SHL.U32 R134, R225.reuse, 0x2, RZ ;  /* 0x00000002e1867824 */ /* 0x040fe400078e00ff */
[----:B------:R-:W2:Y:S01]  /*6da0*/  SHFL.IDX PT, R2, R3, RZ, 0x1c1f ;  /* 0x001c1fff03027589 */ /* 0x000ea200000e0000 */
[----:B------:R-:W-:Y:S04]  /*6db0*/  SHF.R.S32.HI R130, RZ, 0x2, R130 ;  /* 0x00000002ff827819 */ /* 0x000fe80000011482 */
[----:B------:R-:W-:Y:S04]  /*6dc0*/  IADD3 R130, -R130, 0x30, RZ ;  /* 0x0000003082827810 */ /* 0x000fe80007ffe1ff */
[----:B------:R-:W-:Y:S11]  /*6dd0*/  ISETP.GE.AND P1, PT, R130, 0x1, PT ;  /* 0x000000018200780c */ /* 0x000ff60003f26270 */
[----:B------:R-:W-:Y:S02]  /*6de0*/  @!UPT UIADD3 URZ, URZ, URZ, URZ ;  /* 0x0000003f3f3ff290 */ /* 0x000fe4000fffe03f */
        /* <DEDUP_REMOVED lines=24> */
.L_x_1173:
[----:B------:R-:W-:Y:S01]  /*6f70*/  IMAD.MOV.U32 R0, RZ, RZ, c[0x0][0x2c4] ;  /* 0x0000b100ff007624 */ /* 0x000fe200078e00ff */
[----:B------:R-:W2:Y:S01]  /*6f80*/  LDL R2, [R1+0x18] ;  /* 0x0000180001027983 */ /* 0x000ea20000100800 */
[----:B-1----:R-:W-:Y:S02]  /*6f90*/  IMAD.MOV.U32 R164, RZ, RZ, c[0x0][0x32c] ;  /* 0x0000cb00ffa47624 */ /* 0x002fe400078e00ff */
[----:B------:R-:W-:Y:S01]  /*6fa0*/  IMAD R3, R219, -0x30, RZ ;  /* 0xffffffd0db037824 */ /* 0x000fe200078e02ff */
[----:B------:R-:W-:Y:S01]  /*6fb0*/  ISETP.NE.AND P0, PT, R0, 0x1, PT ;  /* 0x000000010000780c */ /* 0x000fe20003f05270 */
[----:B------:R-:W0:Y:S01]  /*6fc0*/  LDGDEPBAR ;  /* 0x00000000000079af */ /* 0x000e220000000000 */
[----:B------:R-:W-:Y:S02]  /*6fd0*/  ISETP.GE.AND P1, PT, R164, 0x1, PT ;  /* 0x00000001a400780c */ /* 0x000fe40003f26270 */
[----:B------:R-:W-:Y:S04]  /*6fe0*/  IADD3 R139, -R251, 0x1, R3 ;  /* 0x00000001fb8b7810 */ /* 0x000fe80007ffe103 */
[----:B------:R-:W-:Y:S04]  /*6ff0*/  IADD3 R139, -R230, R139, R229 ;  /* 0x0000008be68b7210 */ /* 0x000fe80007ffe1e5 */
[C---:B------:R-:W-:Y:S02]  /*7000*/  IADD3 R138, R139.reuse, c[0x0][0x328], RZ ;  /* 0x0000ca008b8a7a10 */ /* 0x040fe40007ffe0ff */
[----:B------:R-:W-:Y:S01]  /*7010*/  IADD3 R139, R139, UR4, RZ ;  /* 0x000000048b8b7c10 */ /* 0x000fe2000fffe0ff */
[----:B--2---:R-:W-:Y:S04]  /*7020*/  @P0 IMAD.HI.U32 R0, R2, c[0x0][0x2c8], RZ ;  /* 0x0000b20002000a27 */ /* 0x004fe800078e00ff */
[----:B------:R-:W-:Y:S01]  /*7030*/  IMAD.MOV.U32 R137, RZ, RZ, R2 ;  /* 0x000000ffff897224 */ /* 0x000fe200078e0002 */
[----:B------:R-:W-:Y:S05]  /*7040*/  @P0 SHF.R.U32.HI R137, RZ, c[0x0][0x2cc], R0 ;  /* 0x0000b300ff890a19 */ /* 0x000fea0000011600 */
[----:B------:R-:W1:Y:S02]  /*7050*/  SHFL.IDX PT, R2, R137, RZ, 0x1c1f ;  /* 0x001c1fff89027589 */ /* 0x000e6400000e0000 */
        /* <DEDUP_REMOVED lines=16> */
.L_x_1176:
[----:B------:R-:W-:Y:S04]  /*7160*/  MOV R128, c[0x0][0x32c] ;  /* 0x0000cb0000807a02 */ /* 0x000fe80000000f00 */
[----:B------:R-:W-:Y:S11]  /*7170*/  ISETP.NE.AND P0, PT, R128, 0x1, PT ;  /* 0x000000018000780c */ /* 0x000ff60003f05270 */
[----:B------:R-:W-:Y:S02]  /*7180*/  @!UPT UIADD3 URZ, URZ, URZ, URZ ;  /* 0x0000003f3f3ff290 */ /* 0x000fe4000fffe03f */
[----:B------:R-:W-:Y:S05]  /*7190*/  @P0 IMAD.HI.U32 R128, R2, c[0x0][0x330], RZ ;  /* 0x0000cc0002800a27 */ /* 0x000fea00078e00ff */
[----:B------:R-:W-:Y:S02]  /*71a0*/  @P0 SHF.R.U32.HI R2, RZ, c[0x0][0x334], R128 ;  /* 0x0000cd00ff020a19 */ /* 0x000fe40000011680 */
.L_x_1177:
[----:B------:R-:W-:Y:S05]  /*71b0*/  BSYNC B0 ;  /* 0x0000000000007941 */ /* 0x000fea0003800000 */
.L_x_1175:
[----:B------:R-:W-:Y:S04]  /*71c0*/  IMAD.IADD R128, R3, 0x1, -R251 ;  /* 0x0000000103807824 */ /* 0x000fe800078e0afb */
[----:B------:R-:W-:Y:S05]  /*71d0*/  IMAD R2, R2, c[0x0][0x32c], R128 ;  /* 0x0000cb0002027a24 */ /* 0x000fea00078e0280 */
[----:B------:R-:W-:Y:S02]  /*71e0*/  IADD3 R128, R2, c[0x0][0x32c], RZ ;  /* 0x0000cb0002807a10 */ /* 0x000fe40007ffe0ff */
[----:B------:R-:W-:Y:S02]  /*71f0*/  IMNMX R0, R0, R2, !PT ;  /* 0x0000000200007217 */ /* 0x000fe40007800200 */
[----:B------:R-:W-:Y:S02]  /*7200*/  IMNMX R133, R133, R128, PT ;  /* 0x0000008085857217 */ /* 0x000fe40003800200 */
.L_x_1174:
[----:B------:R-:W1:Y:S02]  /*7210*/  SHFL.IDX PT, R2, R137, 0x1, 0x1c1f ;  /* 0x003c1f0089027f89 */ /* 0x000e6400000e0000 */
[-C--:B-1----:R-:W-:Y:S02]  /*7220*/  IADD3 R132, R138, R2.reuse, RZ ;  /* 0x000000028a847210 */ /* 0x082fe40007ffe0ff */
[----:B------:R-:W-:Y:S01]  /*7230*/  IADD3 R128, R139, R2, RZ ;  /* 0x000000028b807210 */ /* 0x000fe20007ffe0ff */
        /* <DEDUP_REMOVED lines=14> */
.L_x_1180:
[----:B------:R-:W-:Y:S04]  /*7320*/  MOV R130, c[0x0][0x32c] ;  /* 0x0000cb0000827a02 */ /* 0x000fe80000000f00 */
[----:B------:R-:W-:Y:S11]  /*7330*/  ISETP.NE.AND P0, PT, R130, 0x1, PT ;  /* 0x000000018200780c */ /* 0x000ff60003f05270 */
[----:B------:R-:W-:Y:S02]  /*7340*/  @!UPT UIADD3 URZ, URZ, URZ, URZ ;  /* 0x0000003f3f3ff290 */ /* 0x000fe4000fffe03f */
[----:B------:R-:W-:Y:S05]  /*7350*/  @P0 IMAD.HI.U32 R130, R2, c[0x0][0x330], RZ ;  /* 0x0000cc0002820a27 */ /* 0x000fea00078e00ff */
[----:B------:R-:W-:Y:S02]  /*7360*/  @P0 SHF.R.U32.HI R2, RZ, c[0x0][0x334], R130 ;  /* 0x0000cd00ff020a19 */ /* 0x000fe40000011682 */
.L_x_1181:
[----:B------:R-:W-:Y:S05]  /*7370*/  BSYNC B0 ;  /* 0x0000000000007941 */ /* 0x000fea0003800000 */
.L_x_1179:
[----:B------:R-:W-:Y:S04]  /*7380*/  IMAD.IADD R130, R3, 0x1, -R251 ;  /* 0x0000000103827824 */ /* 0x000fe800078e0afb */
[----:B------:R-:W-:Y:S05]  /*7390*/  IMAD R2, R2, c[0x0][0x32c], R130 ;  /* 0x0000cb0002027a24 */ /* 0x000fea00078e0282 */
[----:B------:R-:W-:Y:S02]  /*73a0*/  IADD3 R130, R2, c[0x0][0x32c], RZ ;  /* 0x0000cb0002827a10 */ /* 0x000fe40007ffe0ff */
[----:B------:R-:W-:Y:S02]  /*73b0*/  IMNMX R128, R128, R2, !PT ;  /* 0x0000000280807217 */ /* 0x000fe40007800200 */
[----:B------:R-:W-:Y:S02]  /*73c0*/  IMNMX R132, R132, R130, PT ;  /* 0x0000008284847217 */ /* 0x000fe40003800200 */
.L_x_1178:
        /* <DEDUP_REMOVED lines=17> */
.L_x_1184:
[----:B------:R-:W-:Y:S04]  /*74e0*/  MOV R160, c[0x0][0x32c] ;  /* 0x0000cb0000a07a02 */ /* 0x000fe80000000f00 */
[----:B------:R-:W-:Y:S11]  /*74f0*/  ISETP.NE.AND P0, PT, R160, 0x1, PT ;  /* 0x00000001a000780c */ /* 0x000ff60003f05270 */
[----:B------:R-:W-:Y:S02]  /*7500*/  @!UPT UIADD3 URZ, URZ, URZ, URZ ;  /* 0x0000003f3f3ff290 */ /* 0x000fe4000fffe03f */
[----:B------:R-:W-:Y:S05]  /*7510*/  @P0 IMAD.HI.U32 R160, R134, c[0x0][0x330], RZ ;  /* 0x0000cc0086a00a27 */ /* 0x000fea00078e00ff */
[----:B------:R-:W-:Y:S02]  /*7520*/  @P0 SHF.R.U32.HI R134, RZ, c[0x0][0x334], R160 ;  /* 0x0000cd00ff860a19 */ /* 0x000fe400000116a0 */
.L_x_1185:
[----:B------:R-:W-:Y:S05]  /*7530*/  BSYNC B0 ;  /* 0x0000000000007941 */ /* 0x000fea0003800000 */
.L_x_1183:
[----:B------:R-:W-:Y:S04]  /*7540*/  IMAD.IADD R160, R3, 0x1, -R251 ;  /* 0x0000000103a07824 */ /* 0x000fe800078e0afb */
[----:B------:R-:W-:Y:S05]  /*7550*/  IMAD R134, R134, c[0x0][0x32c], R160 ;  /* 0x0000cb0086867a24 */ /* 0x000fea00078e02a0 */
[----:B------:R-:W-:Y:S02]  /*7560*/  IADD3 R160, R134, c[0x0][0x32c], RZ ;  /* 0x0000cb0086a07a10 */ /* 0x000fe40007ffe0ff */
[----:B------:R-:W-:Y:S02]  /*7570*/  IMNMX R2, R2, R134, !PT ;  /* 0x0000008602027217 */ /* 0x000fe40007800200 */
[----:B------:R-:W-:Y:S02]  /*7580*/  IMNMX R130, R130, R160, PT ;  /* 0x000000a082827217 */ /* 0x000fe40003800200 */
.L_x_1182:
        /* <DEDUP_REMOVED lines=151> */
.L_x_1188:
[----:B------:R-:W-:Y:S04]  /*7f00*/  MOV R5, c[0x0][0x32c] ;  /* 0x0000cb0000057a02 */ /* 0x000fe80000000f00 */
[----:B------:R-:W-:Y:S11]  /*7f10*/  ISETP.NE.AND P0, PT, R5, 0x1, PT ;  /* 0x000000010500780c */ /* 0x000ff60003f05270 */
[----:B------:R-:W-:Y:S02]  /*7f20*/  @!UPT UIADD3 URZ, URZ, URZ, URZ ;  /* 0x0000003f3f3ff290 */ /* 0x000fe4000fffe03f */
[----:B------:R-:W-:Y:S05]  /*7f30*/  @P0 IMAD.HI.U32 R5, R4, c[0x0][0x330], RZ ;  /* 0x0000cc0004050a27 */ /* 0x000fea00078e00ff */
[----:B------:R-:W-:Y:S02]  /*7f40*/  @P0 SHF.R.U32.HI R4, RZ, c[0x0][0x334], R5 ;  /* 0x0000cd00ff040a19 */ /* 0x000fe40000011605 */
.L_x_1189:
[----:B------:R-:W-:Y:S05]  /*7f50*/  BSYNC B0 ;  /* 0x0000000000007941 */ /* 0x000fea0003800000 */
.L_x_1187:
[----:B------:R-:W-:Y:S04]  /*7f60*/  IMAD.IADD R3, R3, 0x1, -R251 ;  /* 0x0000000103037824 */ /* 0x000fe800078e0afb */
[----:B------:R-:W-:Y:S05]  /*7f70*/  IMAD R4, R4, c[0x0][0x32c], R3 ;  /* 0x0000cb0004047a24 */ /* 0x000fea00078e0203 */
[----:B------:R-:W-:Y:S02]  /*7f80*/  IADD3 R3, R4, c[0x0][0x32c], RZ ;  /* 0x0000cb0004037a10 */ /* 0x000fe40007ffe0ff */
[----:B------:R-:W-:Y:S02]  /*7f90*/  IMNMX R0, R0, R4, !PT ;  /* 0x0000000400007217 */ /* 0x000fe40007800200 */
[----:B------:R-:W-:Y:S02]  /*7fa0*/  IMNMX R2, R2, R3, PT ;  /* 0x0000000302027217 */ /* 0x000fe40003800200 */
.L_x_1186:
[----:B------:R-:W-:Y:S01]  /*7fb0*/  ISETP.GT.AND P0, PT, R0, RZ, !P2 ;  /* 0x000000ff0000720c */ /* 0x000fe20005704270 */
[----:B------:R-:W-:Y:S01]  /*7fc0*/  LDSM.16.MT88.4 R36, [R206+0x1880] ;  /* 0x00188000ce24783b */ /* 0x000fe20000004200 */
[----:B------:R-:W-:Y:S02]  /*7fd0*/  ISETP.NE.AND P2, PT, R16, RZ, PT ;  /* 0x000000ff1000720c */ /* 0x000fe40003f45270 */
[----:B------:R-:W-:Y:S04]  /*7fe0*/  ISETP.LT.OR P0, PT, R2, 0x1, P0 ;  /* 0x000000010200780c */ /* 0x000fe80000701670 */
[----:B------:R-:W-:Y:S02]  /*7ff0*/  FSEL R10, R10, -INF , !P0 ;  /* 0xff8000000a0a7808 */ /* 0x000fe40004000000 */
[----:B------:R-:W-:Y:S02]  /*8000*/  ISETP.GT.AND P0, PT, R0, 0x1, !P1 ;  /* 0x000000010000780c */ /* 0x000fe40004f04270 */
[----:B------:R-:W-:Y:S02]  /*8010*/  ISETP.NE.AND P1, PT, R17, RZ, PT ;  /* 0x000000ff1100720c */ /* 0x000fe40003f25270 */
[----:B------:R-:W-:Y:S04]  /*8020*/  ISETP.LT.OR P0, PT, R2, 0x2, P0 ;  /* 0x000000020200780c */ /* 0x000fe80000701670 */
[----:B------:R-:W-:Y:S02]  /*8030*/  FSEL R11, R11, -INF , !P0 ;  /* 0xff8000000b0b7808 */ /* 0x000fe40004000000 */
[----:B------:R-:W-:Y:S04]  /*8040*/  ISETP.NE.AND P0, PT, R160, RZ, PT ;  /* 0x000000ffa000720c */ /* 0x000fe80003f05270 */
[----:B------:R-:W-:Y:S04]  /*8050*/  ISETP.GT.AND P0, PT, R0, 0x8, !P0 ;  /* 0x000000080000780c */ /* 0x000fe80004704270 */
[----:B------:R-:W-:Y:S04]  /*8060*/  ISETP.LT.OR P0, PT, R2, 0x9, P0 ;  /* 0x000000090200780c */ /* 0x000fe80000701670 */
        /* <DEDUP_REMOVED lines=121> */
[----:B--2---:R-:W-:Y:S09]  /*8800*/  FFMA.FTZ R0, R161, c[0x0][0x2d0], -R138 ;  /* 0x0000b400a1007a23 */ /* 0x004ff2000001088a */
[----:B------:R1:W-:Y:S02]  /*8810*/  MUFU.EX2 R24, R0 ;  /* 0x0000000000187308 */ /* 0x0003e40000000800 */
[--C-:B-1----:R-:W-:Y:S08]  /*8820*/  FFMA.FTZ R0, R21, c[0x0][0x2d0], -R139.reuse ;  /* 0x0000b40015007a23 */ /* 0x102ff0000001088b */
[----:B------:R1:W-:Y:S02]  /*8830*/  MUFU.EX2 R248, R0 ;  /* 0x0000000000f87308 */ /* 0x0003e40000000800 */
[--C-:B-1----:R-:W-:Y:S02]  /*8840*/  FFMA.FTZ R0, R23, c[0x0][0x2d0], -R139.reuse ;  /* 0x0000b40017007a23 */ /* 0x102fe4000001088b */
[----:B------:R-:W1:Y:S06]  /*8850*/  LDSM.16.MT88.4 R20, [R205+0x1880] ;  /* 0x00188000cd14783b */ /* 0x000e6c0000004200 */
[----:B------:R2:W4:Y:S02]  /*8860*/  MUFU.EX2 R249, R0 ;  /* 0x0000000000f97308 */ /* 0x0005240000000800 */
[--C-:B--2---:R-:W-:Y:S01]  /*8870*/  FFMA.FTZ R0, R166, c[0x0][0x2d0], -R139.reuse ;  /* 0x0000b400a6007a23 */ /* 0x104fe2000001088b */
[----:B---3--:R-:W-:Y:S02]  /*8880*/  MOV R166, R29 ;  /* 0x0000001d00a67202 */ /* 0x008fe40000000f00 */
[----:B----4-:R-:W-:Y:S05]  /*8890*/  F2FP.PACK_AB R161, R249, R248 ;  /* 0x000000f8f9a1723e */ /* 0x010fea00000000ff */
        /* <DEDUP_REMOVED lines=38> */
[----:B---3--:R-:W-:Y:S01]  /*8b00*/  FADD.FTZ R0, -R5, R135 ;  /* 0x0000008705007221 */ /* 0x008fe20000010100 */
[----:B------:R-:W-:Y:S01]  /*8b10*/  MOV R135, R25 ;  /* 0x0000001900877202 */ /* 0x000fe20000000f00 */
        /* <DEDUP_REMOVED lines=24> */
[C---:B------:R-:W-:Y:S02]  /*8ca0*/  FMUL.FTZ R82, R128.reuse, R82 ;  /* 0x0000005280527220 */ /* 0x040fe40000410000 */
[----:B------:R-:W-:Y:S02]  /*8cb0*/  FMUL.FTZ R83, R128, R83 ;  /* 0x0000005380537220 */ /* 0x000fe40000410000 */
[----:B----4-:R-:W-:Y:S02]  /*8cc0*/  FFMA.FTZ R0, R15, c[0x0][0x2d0], -R165 ;  /* 0x0000b4000f007a23 */ /* 0x010fe400000108a5 */
[C---:B-----5:R-:W-:Y:S02]  /*8cd0*/  FMUL.FTZ R8, R3.reuse, R144 ;  /* 0x0000009003087220 */ /* 0x060fe40000410000 */
[----:B------:R-:W2:Y:S01]  /*8ce0*/  MUFU.EX2 R243, R0 ;  /* 0x0000000000f37308 */ /* 0x000ea20000000800 */
        /* <DEDUP_REMOVED lines=12> */
[----:B--2---:R-:W-:Y:S01]  /*8db0*/  F2FP.PACK_AB R143, R243, R242 ;  /* 0x000000f2f38f723e */ /* 0x004fe200000000ff */
[----:B------:R-:W-:Y:S01]  /*8dc0*/  FADD.FTZ R0, -R2, R136 ;  /* 0x0000008802007221 */ /* 0x000fe20000010100 */
[----:B------:R-:W-:Y:S01]  /*8dd0*/  MOV R136, R24 ;  /* 0x0000001800887202 */ /* 0x000fe20000000f00 */
[--C-:B------:R-:W-:Y:S02]  /*8de0*/  FFMA.FTZ R2, R167, c[0x0][0x2d0], -R138.reuse ;  /* 0x0000b400a7027a23 */ /* 0x100fe4000001088a */
[----:B------:R-:W-:Y:S01]  /*8df0*/  FMUL.FTZ R0, R0, c[0x0][0x2d0] ;  /* 0x0000b40000007a20 */ /* 0x000fe20000410000 */
[----:B------:R-:W-:Y:S01]  /*8e00*/  F2FP.PACK_AB R162, R136, R135 ;  /* 0x0000008788a2723e */ /* 0x000fe200000000ff */
[----:B------:R2:W-:Y:S01]  /*8e10*/  MUFU.EX2 R241, R2 ;  /* 0x0000000200f17308 */ /* 0x0005e20000000800 */
[C---:B------:R-:W-:Y:S02]  /*8e20*/  FMUL.FTZ R24, R3.reuse, R104 ;  /* 0x0000006803187220 */ /* 0x040fe40000410000 */
[C---:B------:R-:W-:Y:S02]  /*8e30*/  FMUL.FTZ R60, R3.reuse, R60 ;  /* 0x0000003c033c7220 */ /* 0x040fe40000410000 */
[C---:B------:R-:W-:Y:S01]  /*8e40*/  FMUL.FTZ R61, R3.reuse, R61 ;  /* 0x0000003d033d7220 */ /* 0x040fe20000410000 */
[-C--:B-1----:R-:W-:Y:S01]  /*8e50*/  HMMA.16816.F32 R4, R160, R20.reuse, R4 ;  /* 0x00000014a004723c */ /* 0x082fe20000001804 */
[C---:B------:R-:W-:Y:S02]  /*8e60*/  FMUL.FTZ R72, R3.reuse, R72 ;  /* 0x0000004803487220 */ /* 0x040fe40000410000 */
[C---:B------:R-:W-:Y:S01]  /*8e70*/  FMUL.FTZ R73, R3.reuse, R73 ;  /* 0x0000004903497220 */ /* 0x040fe20000410000 */
[----:B------:R-:W1:Y:S01]  /*8e80*/  MUFU.EX2 R0, R0 ;  /* 0x0000000000007308 */ /* 0x000e620000000800 */
[C---:B------:R-:W-:Y:S02]  /*8e90*/  FMUL.FTZ R76, R3.reuse, R76 ;  /* 0x0000004c034c7220 */ /* 0x040fe40000410000 */
[C---:B------:R-:W-:Y:S02]  /*8ea0*/  FMUL.FTZ R77, R3.reuse, R77 ;  /* 0x0000004d034d7220 */ /* 0x040fe40000410000 */
[C---:B------:R-:W-:Y:S03]  /*8eb0*/  FMUL.FTZ R88, R3.reuse, R88 ;  /* 0x0000005803587220 */ /* 0x040fe60000410000 */
[C---:B------:R-:W-:Y:S02]  /*8ec0*/  FMUL.FTZ R89, R3.reuse, R89 ;  /* 0x0000005903597220 */ /* 0x040fe40000410000 */
[C---:B------:R-:W-:Y:S02]  /*8ed0*/  FMUL.FTZ R92, R3.reuse, R92 ;  /* 0x0000005c035c7220 */ /* 0x040fe40000410000 */
[----:B------:R-:W-:Y:S02]  /*8ee0*/  FMUL.FTZ R93, R3, R93 ;  /* 0x0000005d035d7220 */ /* 0x000fe40000410000 */
[--C-:B--2---:R-:W-:Y:S02]  /*8ef0*/  FFMA.FTZ R2, R168, c[0x0][0x2d0], -R138.reuse ;  /* 0x0000b400a8027a23 */ /* 0x104fe4000001088a */
[C---:B------:R-:W-:Y:S02]  /*8f00*/  FMUL.FTZ R98, R128.reuse, R98 ;  /* 0x0000006280627220 */ /* 0x040fe40000410000 */
[----:B------:R2:W3:Y:S01]  /*8f10*/  MUFU.EX2 R240, R2 ;  /* 0x0000000200f07308 */ /* 0x0004e20000000800 */
[----:B------:R-:W-:Y:S02]  /*8f20*/  FMUL.FTZ R99, R128, R99 ;  /* 0x0000006380637220 */ /* 0x000fe40000410000 */
[C---:B------:R-:W-:Y:S02]  /*8f30*/  FMUL.FTZ R84, R129.reuse, R84 ;  /* 0x0000005481547220 */ /* 0x040fe40000410000 */
[C---:B------:R-:W-:Y:S02]  /*8f40*/  FMUL.FTZ R85, R129.reuse, R85 ;  /* 0x0000005581557220 */ /* 0x040fe40000410000 */
[C---:B-1----:R-:W-:Y:S02]  /*8f50*/  FMUL.FTZ R10, R0.reuse, R146 ;  /* 0x00000092000a7220 */ /* 0x042fe40000410000 */
        /* <DEDUP_REMOVED lines=8> */
[----:B------:R-:W-:Y:S02]  /*8fe0*/  FMUL.FTZ R20, R129, R100 ;  /* 0x0000006481147220 */ /* 0x000fe40000410000 */
[--C-:B--2---:R-:W-:Y:S01]  /*8ff0*/  FFMA.FTZ R2, R169, c[0x0][0x2d0], -R139.reuse ;  /* 0x0000b400a9027a23 */ /* 0x104fe2000001088b */
[-C--:B------:R-:W-:Y:S02]  /*9000*/  HMMA.16816.F32 R12, R140, R22.reuse, R12 ;  /* 0x000000168c0c723c */ /* 0x080fe4000000180c */
[C---:B------:R-:W-:Y:S01]  /*9010*/  FMUL.FTZ R21, R129.reuse, R101 ;  /* 0x0000006581157220 */ /* 0x040fe20000410000 */
[----:B------:R1:W-:Y:S01]  /*9020*/  MUFU.EX2 R239, R2 ;  /* 0x0000000200ef7308 */ /* 0x0003e20000000800 */
[C---:B------:R-:W-:Y:S02]  /*9030*/  FMUL.FTZ R31, R0.reuse, R111 ;  /* 0x0000006f001f7220 */ /* 0x040fe40000410000 */
[----:B------:R-:W-:Y:S01]  /*9040*/  LDSM.16.MT88.4 R108, [R205+0x1c80] ;  /* 0x001c8000cd6c783b */ /* 0x000fe20000004200 */
[C---:B------:R-:W-:Y:S01]  /*9050*/  FMUL.FTZ R42, R0.reuse, R122 ;  /* 0x0000007a002a7220 */ /* 0x040fe20000410000 */
        /* <DEDUP_REMOVED lines=8> */
[----:B------:R-:W-:Y:S02]  /*90e0*/  FMUL.FTZ R59, R0, R59 ;  /* 0x0000003b003b7220 */ /* 0x000fe40000410000 */
[-C--:B------:R-:W-:Y:S01]  /*90f0*/  HMMA.16816.F32 R20, R160, R36.reuse, R20 ;  /* 0x00000024a014723c */ /* 0x080fe20000001814 */
[--C-:B-1----:R-:W-:Y:S02]  /*9100*/  FFMA.FTZ R2, R170, c[0x0][0x2d0], -R139.reuse ;  /* 0x0000b400aa027a23 */ /* 0x102fe4000001088b */
[C---:B------:R-:W-:Y:S02]  /*9110*/  FMUL.FTZ R62, R0.reuse, R62 ;  /* 0x0000003e003e7220 */ /* 0x040fe40000410000 */
[----:B------:R1:W4:Y:S01]  /*9120*/  MUFU.EX2 R238, R2 ;  /* 0x0000000200ee7308 */ /* 0x0003220000000800 */
[C---:B------:R-:W-:Y:S02]  /*9130*/  FMUL.FTZ R63, R0.reuse, R63 ;  /* 0x0000003f003f7220 */ /* 0x040fe40000410000 */
[C---:B------:R-:W-:Y:S01]  /*9140*/  HMMA.16816.F32 R24, R140.reuse, R36, R24 ;  /* 0x000000248c18723c */ /* 0x040fe20000001818 */
[C---:B------:R-:W-:Y:S03]  /*9150*/  FMUL.FTZ R74, R0.reuse, R74 ;  /* 0x0000004a004a7220 */ /* 0x040fe60000410000 */
[C---:B------:R-:W-:Y:S02]  /*9160*/  FMUL.FTZ R75, R0.reuse, R75 ;  /* 0x0000004b004b7220 */ /* 0x040fe40000410000 */
[C---:B------:R-:W-:Y:S02]  /*9170*/  FMUL.FTZ R78, R0.reuse, R78 ;  /* 0x0000004e004e7220 */ /* 0x040fe40000410000 */
[-C--:B------:R-:W-:Y:S01]  /*9180*/  HMMA.16816.F32 R28, R140, R38.reuse, R28 ;  /* 0x000000268c1c723c */ /* 0x080fe2000000181c */
[C---:B------:R-:W-:Y:S03]  /*9190*/  FMUL.FTZ R36, R129.reuse, R116 ;  /* 0x0000007481247220 */ /* 0x040fe60000410000 */
[----:B------:R-:W-:Y:S02]  /*91a0*/  FMUL.FTZ R37, R129, R117 ;  /* 0x0000007581257220 */ /* 0x000fe40000410000 */
[----:B------:R-:W-:Y:S02]  /*91b0*/  FMUL.FTZ R79, R0, R79 ;  /* 0x0000004f004f7220 */ /* 0x000fe40000410000 */
[C---:B------:R-:W-:Y:S01]  /*91c0*/  HMMA.16816.F32 R32, R160.reuse, R38, R32 ;  /* 0x00000026a020723c */ /* 0x040fe20000001820 */
[C---:B------:R-:W-:Y:S03]  /*91d0*/  FMUL.FTZ R86, R128.reuse, R86 ;  /* 0x0000005680567220 */ /* 0x040fe60000410000 */
[C---:B------:R-:W-:Y:S02]  /*91e0*/  FMUL.FTZ R87, R128.reuse, R87 ;  /* 0x0000005780577220 */ /* 0x040fe40000410000 */
[--C-:B-1----:R-:W-:Y:S02]  /*91f0*/  FFMA.FTZ R2, R171, c[0x0][0x2d0], -R138.reuse ;  /* 0x0000b400ab027a23 */ /* 0x102fe4000001088a */
[C---:B------:R-:W-:Y:S01]  /*9200*/  FMUL.FTZ R38, R128.reuse, R118 ;  /* 0x0000007680267220 */ /* 0x040fe20000410000 */
[----:B------:R-:W-:Y:S01]  /*9210*/  LDSM.16.MT88.4 R168, [R205+0x3880] ;  /* 0x00388000cda8783b */ /* 0x000fe20000004200 */
[----:B------:R1:W-:Y:S02]  /*9220*/  MUFU.EX2 R237, R2 ;  /* 0x0000000200ed7308 */ /* 0x0003e40000000800 */
[----:B------:R-:W-:Y:S02]  /*9230*/  FMUL.FTZ R39, R128, R119 ;  /* 0x0000007780277220 */ /* 0x000fe40000410000 */
[C---:B------:R-:W-:Y:S02]  /*9240*/  FMUL.FTZ R90, R0.reuse, R90 ;  /* 0x0000005a005a7220 */ /* 0x040fe40000410000 */
[C---:B------:R-:W-:Y:S01]  /*9250*/  FMUL.FTZ R91, R0.reuse, R91 ;  /* 0x0000005b005b7220 */ /* 0x040fe20000410000 */
[----:B------:R-:W-:Y:S01]  /*9260*/  LDSM.16.MT88.4 R116, [R205+0x2880] ;  /* 0x00288000cd74783b */ /* 0x000fe20000004200 */
[C---:B------:R-:W-:Y:S01]  /*9270*/  FMUL.FTZ R94, R0.reuse, R94 ;  /* 0x0000005e005e7220 */ /* 0x040fe20000410000 */
[-C--:B--2---:R-:W-:Y:S01]  /*9280*/  HMMA.16816.F32 R36, R160, R100.reuse, R36 ;  /* 0x00000064a024723c */ /* 0x084fe20000001824 */
[----:B------:R-:W-:Y:S07]  /*9290*/  FMUL.FTZ R95, R0, R95 ;  /* 0x0000005f005f7220 */ /* 0x000fee0000410000 */
        /* <DEDUP_REMOVED lines=66> */
[--C-:B----4-:R-:W-:Y:S03]  /*96c0*/  FFMA.FTZ R2, R188, c[0x0][0x2d0], -R139.reuse ;  /* 0x0000b400bc027a23 */ /* 0x110fe6000001088b */
[----:B------:R-:W-:Y:S04]  /*96d0*/  MOV R188, R136 ;  /* 0x0000008800bc7202 */ /* 0x000fe80000000f00 */
[C---:B------:R-:W-:Y:S01]  /*96e0*/  HMMA.16816.F32 R48, R100.reuse, R118, R48 ;  /* 0x000000766430723c */ /* 0x040fe20000001830 */
[----:B------:R4:W-:Y:S01]  /*96f0*/  MUFU.EX2 R187, R2 ;  /* 0x0000000200bb7308 */ /* 0x0009e20000000800 */
[----:B------:R-:W5:Y:S02]  /*9700*/  LDSM.16.MT88.4 R116, [R206+0x3480] ;  /* 0x00348000ce74783b */ /* 0x000f640000004200 */
[----:B---3--:R-:W-:Y:S04]  /*9710*/  F2FP.PACK_AB R136, R202, R201 ;  /* 0x000000c9ca88723e */ /* 0x008fe800000000ff */
[-C--:B--2---:R-:W-:Y:S08]  /*9720*/  HMMA.16816.F32 R52, R100, R108.reuse, R52 ;  /* 0x0000006c6434723c */ /* 0x084ff00000001834 */
[C---:B------:R-:W-:Y:S08]  /*9730*/  HMMA.16816.F32 R56, R104.reuse, R108, R56 ;  /* 0x0000006c6838723c */ /* 0x040ff00000001838 */
[-C--:B------:R-:W-:Y:S01]  /*9740*/  HMMA.16816.F32 R60, R104, R110.reuse, R60 ;  /* 0x0000006e683c723c */ /* 0x080fe2000000183c */
[--C-:B----4-:R-:W-:Y:S02]  /*9750*/  FFMA.FTZ R2, R189, c[0x0][0x2d0], -R138.reuse ;  /* 0x0000b400bd027a23 */ /* 0x110fe4000001088a */
[----:B------:R-:W2:Y:S01]  /*9760*/  LDL.LU R189, [R1+0xc] ;  /* 0x00000c0001bd7983 */ /* 0x000ea20000300800 */
[----:B------:R-:W-:Y:S01]  /*9770*/  FFMA.FTZ R138, R190, c[0x0][0x2d0], -R138 ;  /* 0x0000b400be8a7a23 */ /* 0x000fe2000001088a */
[----:B------:R3:W-:Y:S01]  /*9780*/  MUFU.EX2 R186, R2 ;  /* 0x0000000200ba7308 */ /* 0x0007e20000000800 */
[----:B------:R-:W-:Y:S02]  /*9790*/  MOV R190, R135 ;  /* 0x0000008700be7202 */ /* 0x000fe40000000f00 */
[C---:B------:R-:W-:Y:S07]  /*97a0*/  HMMA.16816.F32 R64, R100.reuse, R110, R64 ;  /* 0x0000006e6440723c */ /* 0x040fee0000001840 */
[----:B------:R-:W4:Y:S01]  /*97b0*/  MUFU.EX2 R185, R138 ;  /* 0x0000008a00b97308 */ /* 0x000f220000000800 */
[-C--:B-1----:R-:W-:Y:S08]  /*97c0*/  HMMA.16816.F32 R68, R100, R112.reuse, R68 ;  /* 0x000000706444723c */ /* 0x082ff00000001844 */
[C---:B------:R-:W-:Y:S01]  /*97d0*/  HMMA.16816.F32 R72, R104.reuse, R112, R72 ;  /* 0x000000706848723c */ /* 0x040fe20000001848 */
[--C-:B---3--:R-:W-:Y:S03]  /*97e0*/  FFMA.FTZ R2, R194, c[0x0][0x2d0], -R139.reuse ;  /* 0x0000b400c2027a23 */ /* 0x108fe6000001088b */
[----:B------:R-:W-:Y:S01]  /*97f0*/  MOV R194, R131 ;  /* 0x0000008300c27202 */ /* 0x000fe20000000f00 */
[----:B------:R-:W-:Y:S03]  /*9800*/  FFMA.FTZ R139, R195, c[0x0][0x2d0], -R139 ;  /* 0x0000b400c38b7a23 */ /* 0x000fe6000001088b */
[-C--:B------:R-:W-:Y:S01]  /*9810*/  HMMA.16816.F32 R76, R104, R114.reuse, R76 ;  /* 0x00000072684c723c */ /* 0x080fe2000000184c */
[----:B------:R1:W-:Y:S01]  /*9820*/  MUFU.EX2 R182, R2 ;  /* 0x0000000200b67308 */ /* 0x0003e20000000800 */
[----:B------:R-:W3:Y:S02]  /*9830*/  LDL.LU R195, [R1+0x4] ;  /* 0x0000040001c37983 */ /* 0x000ee40000300800 */
[----:B----4-:R-:W-:Y:S04]  /*9840*/  F2FP.PACK_AB R138, R185, R186 ;  /* 0x000000bab98a723e */ /* 0x010fe800000000ff */
[C---:B------:R-:W-:Y:S01]  /*9850*/  HMMA.16816.F32 R80, R100.reuse, R114, R80 ;  /* 0x000000726450723c */ /* 0x040fe20000001850 */
[----:B------:R-:W4:Y:S02]  /*9860*/  LDSM.16.MT88.4 R112, [R206+0x2080] ;  /* 0x00208000ce70783b */ /* 0x000f240000004200 */
[----:B------:R-:W1:Y:S05]  /*9870*/  MUFU.EX2 R181, R139 ;  /* 0x0000008b00b57308 */ /* 0x000e6a0000000800 */
[-C--:B-----5:R-:W-:Y:S08]  /*9880*/  HMMA.16816.F32 R84, R100, R116.reuse, R84 ;  /* 0x000000746454723c */ /* 0x0a0ff00000001854 */
[C---:B------:R-:W-:Y:S01]  /*9890*/  HMMA.16816.F32 R88, R104.reuse, R116, R88 ;  /* 0x000000746858723c */ /* 0x040fe20000001858 */
[--C-:B-1----:R-:W-:Y:S02]  /*98a0*/  FFMA.FTZ R2, R193, c[0x0][0x2d0], -R164.reuse ;  /* 0x0000b400c1027a23 */ /* 0x102fe400000108a4 */
[----:B------:R-:W5:Y:S02]  /*98b0*/  LDL.LU R193, [R1] ;  /* 0x0000000001c17983 */ /* 0x000f640000300800 */
[----:B------:R1:W-:Y:S03]  /*98c0*/  MUFU.EX2 R180, R2 ;  /* 0x0000000200b47308 */ /* 0x0003e60000000800 */
[-C--:B------:R-:W-:Y:S01]  /*98d0*/  HMMA.16816.F32 R92, R104, R118.reuse, R92 ;  /* 0x00000076685c723c */ /* 0x080fe2000000185c */
[----:B------:R-:W-:Y:S07]  /*98e0*/  F2FP.PACK_AB R139, R181, R182 ;  /* 0x000000b6b58b723e */ /* 0x000fee00000000ff */
[----:B------:R-:W-:Y:S01]  /*98f0*/  HMMA.16816.F32 R96, R100, R118, R96 ;  /* 0x000000766460723c */ /* 0x000fe20000001860 */
[--C-:B-1----:R-:W-:Y:S02]  /*9900*/  FFMA.FTZ R2, R196, c[0x0][0x2d0], -R164.reuse ;  /* 0x0000b400c4027a23 */ /* 0x102fe400000108a4 */
[----:B------:R-:W5:Y:S02]  /*9910*/  LDL.LU R196, [R1+0x8] ;  /* 0x0000080001c47983 */ /* 0x000f640000300800 */
[----:B------:R1:W1:Y:S02]  /*9920*/  MUFU.EX2 R178, R2 ;  /* 0x0000000200b27308 */ /* 0x0002640000000800 */
[--C-:B-1----:R-:W-:Y:S01]  /*9930*/  FFMA.FTZ R2, R198, c[0x0][0x2d0], -R164.reuse ;  /* 0x0000b400c6027a23 */ /* 0x102fe200000108a4 */
[----:B------:R-:W-:Y:S01]  /*9940*/  F2FP.PACK_AB R160, R178, R180 ;  /* 0x000000b4b2a0723e */ /* 0x000fe200000000ff */
[----:B------:R-:W-:Y:S03]  /*9950*/  FFMA.FTZ R164, R199, c[0x0][0x2d0], -R164 ;  /* 0x0000b400c7a47a23 */ /* 0x000fe600000108a4 */
[----:B------:R-:W-:Y:S03]  /*9960*/  MOV R198, R166 ;  /* 0x000000a600c67202 */ /* 0x000fe60000000f00 */
        /* <DEDUP_REMOVED lines=31> */
[----:B------:R-:W-:Y:S03]  /*9b60*/  FADD.FTZ R3, R245, R3 ;  /* 0x00000003f5037221 */ /* 0x000fe60000010000 */
[C---:B------:R-:W-:Y:S01]  /*9b70*/  HMMA.16816.F32 R56, R160.reuse, R164, R56 ;  /* 0x000000a4a038723c */ /* 0x040fe20000001838 */
[----:B------:R-:W-:Y:S03]  /*9b80*/  FADD.FTZ R8, R246, R3 ;  /* 0x00000003f6087221 */ /* 0x000fe60000010000 */
[----:B--2---:R-:W-:Y:S02]  /*9b90*/  FFMA.FTZ R3, R0, R189, R183 ;  /* 0x000000bd00037223 */ /* 0x004fe400000100b7 */
[----:B------:R-:W-:Y:S02]  /*9ba0*/  FADD.FTZ R0, R247, R8 ;  /* 0x00000008f7007221 */ /* 0x000fe40000010000 */
[-C--:B------:R-:W-:Y:S01]  /*9bb0*/  HMMA.16816.F32 R60, R160, R166.reuse, R60 ;  /* 0x000000a6a03c723c */ /* 0x080fe2000000183c */
[----:B------:R-:W-:Y:S03]  /*9bc0*/  FADD.FTZ R3, R184, R3 ;  /* 0x00000003b8037221 */ /* 0x000fe60000010000 */
[----:B------:R-:W-:Y:S02]  /*9bd0*/  FADD.FTZ R8, R233, R0 ;  /* 0x00000000e9087221 */ /* 0x000fe40000010000 */
[----:B------:R-:W-:Y:S02]  /*9be0*/  FADD.FTZ R3, R242, R3 ;  /* 0x00000003f2037221 */ /* 0x000fe40000010000 */
[C---:B------:R-:W-:Y:S01]  /*9bf0*/  HMMA.16816.F32 R64, R136.reuse, R166, R64 ;  /* 0x000000a68840723c */ /* 0x040fe20000001840 */
[----:B-----5:R-:W-:Y:S03]  /*9c00*/  FFMA.FTZ R128, R128, R193, R248 ;  /* 0x000000c180807223 */ /* 0x020fe600000100f8 */
        /* <DEDUP_REMOVED lines=9> */
[----:B------:R-:W-:Y:S02]  /*9ca0*/  FADD.FTZ R3, R175, R3 ;  /* 0x00000003af037221 */ /* 0x000fe40000010000 */
[----:B------:R-:W-:Y:S03]  /*9cb0*/  FFMA.FTZ R129, R129, R196, R198 ;  /* 0x000000c481817223 */ /* 0x000fe600000100c6 */
        /* <DEDUP_REMOVED lines=22> */
[----:B------:R-:W-:Y:S01]  /*9e20*/  IADD3 R223, R219, -0x1, RZ ;  /* 0xffffffffdbdf7810 */ /* 0x000fe20007ffe0ff */
[----:B------:R-:W-:Y:S01]  /*9e30*/  FADD.FTZ R4, R201, R0 ;  /* 0x00000000c9047221 */ /* 0x000fe20000010000 */
[----:B------:R-:W-:Y:S03]  /*9e40*/  MOV R136, R130 ;  /* 0x0000008200887202 */ /* 0x000fe60000000f00 */
        /* <DEDUP_REMOVED lines=24> */
.L_x_1169:
        /* <DEDUP_REMOVED lines=21> */
.L_x_1192:
[----:B------:R-:W-:-:S04]  /*a120*/  MOV R3, 0x1 ;  /* 0x0000000100037802 */ /* 0x000fc80000000f00 */
[----:B------:R-:W-:-:S13]  /*a130*/  ISETP.NE.AND P0, PT, R3, c[0x0][0x32c], PT ;  /* 0x0000cb0003007a0c */ /* 0x000fda0003f05270 */
[----:B------:R-:W-:-:S05]  /*a140*/  @P0 IMAD.HI.U32 R3, R0, c[0x0][0x330], RZ ;  /* 0x0000cc0000030a27 */ /* 0x000fca00078e00ff */
[----:B------:R-:W-:-:S05]  /*a150*/  @P0 SHF.R.U32.HI R0, RZ, c[0x0][0x334], R3 ;  /* 0x0000cd00ff000a19 */ /* 0x000fca0000011603 */
.L_x_1193:
[----:B------:R-:W-:-:S05]  /*a160*/  IMAD R0, R0, c[0x0][0x32c], RZ ;  /* 0x0000cb0000007a24 */ /* 0x000fca00078e02ff */
[----:B------:R-:W-:-:S03]  /*a170*/  IMNMX R2, R2, R0, !PT ;  /* 0x0000000002027217 */ /* 0x000fc60007800200 */
.L_x_1191:
        /* <DEDUP_REMOVED lines=27> */
.L_x_1199:
        /* <DEDUP_REMOVED lines=19> */
[----:B-1-34-:R-:W1:Y:S01]  /*a460*/  S2R R5, SR_CTAID.Y ;  /* 0x0000000000057919 */ /* 0x01ae620000002600 */
[----:B------:R-:W-:Y:S01]  /*a470*/  SHF.R.S32.HI R2, RZ, 0x1f, R224 ;  /* 0x0000001fff027819 */ /* 0x000fe200000114e0 */
[----:B------:R-:W-:Y:S01]  /*a480*/  BSSY B0, `(.L_x_1195) ;  /* 0x000003b000007945 */ /* 0x000fe20003800000 */
[C---:B------:R-:W-:Y:S01]  /*a490*/  ISETP.GE.AND P1, PT, R225.reuse, c[0x0][0x1d4], PT ;  /* 0x00007500e1007a0c */ /* 0x040fe20003f26270 */
[----:B------:R-:W2:Y:S01]  /*a4a0*/  S2R R9, SR_CTAID.Y ;  /* 0x0000000000097919 */ /* 0x000ea20000002600 */
[C---:B------:R-:W-:Y:S01]  /*a4b0*/  IADD3 R12, R225.reuse, 0x20, RZ ;  /* 0x00000020e10c7810 */ /* 0x040fe20007ffe0ff */
[----:B------:R-:W-:Y:S01]  /*a4c0*/  IMAD R4, R2, c[0x0][0x208], RZ ;  /* 0x0000820002047a24 */ /* 0x000fe200078e02ff */
[----:B------:R-:W-:Y:S01]  /*a4d0*/  IADD3 R11, R225, 0x40, RZ ;  /* 0x00000040e10b7810 */ /* 0x000fe20007ffe0ff */
[----:B------:R-:W-:Y:S01]  /*a4e0*/  IMAD.WIDE.U32 R2, R224, c[0x0][0x208], RZ ;  /* 0x00008200e0027a25 */ /* 0x000fe200078e00ff */
[----:B------:R-:W-:Y:S01]  /*a4f0*/  ISETP.GE.AND P3, PT, R12, c[0x0][0x1d4], PT ;  /* 0x000075000c007a0c */ /* 0x000fe20003f66270 */
[----:B------:R-:W3:Y:S01]  /*a500*/  S2R R10, SR_TID.X ;  /* 0x00000000000a7919 */ /* 0x000ee20000002100 */
[----:B------:R-:W-:Y:S01]  /*a510*/  ISETP.GE.AND P2, PT, R11, c[0x0][0x1d4], PT ;  /* 0x000075000b007a0c */ /* 0x000fe20003f46270 */
[----:B------:R-:W-:Y:S01]  /*a520*/  IMAD R4, R224, c[0x0][0x20c], R4 ;  /* 0x00008300e0047a24 */ /* 0x000fe200078e0204 */
[----:B------:R-:W-:Y:S03]  /*a530*/  SHF.R.S32.HI R8, RZ, 0x1f, R222 ;  /* 0x0000001fff087819 */ /* 0x000fe600000114de */
        /* <DEDUP_REMOVED lines=10> */
[----:B------:R-:W-:Y:S02]  /*a5e0*/  IADD3.X R8, R5, R3, R8, P0, !PT ;  /* 0x0000000305087210 */ /* 0x000fe400007fe408 */
[C---:B------:R-:W-:Y:S04]  /*a5f0*/  LEA R9, P0, R2.reuse, c[0x0][0x1f8], 0x1 ;  /* 0x00007e0002097a11 */ /* 0x040fe800078008ff */
[----:B------:R-:W-:Y:S02]  /*a600*/  LEA.HI.X R8, R2, c[0x0][0x1fc], R8, 0x1, P0 ;  /* 0x00007f0002087a11 */ /* 0x000fe400000f0c08 */
[----:B------:R-:W1:Y:S04]  /*a610*/  SHFL.IDX PT, R2, R9, RZ, 0x1c1f ;  /* 0x001c1fff09027589 */ /* 0x000e6800000e0000 */
[----:B------:R-:W2:Y:S01]  /*a620*/  SHFL.IDX PT, R3, R8, RZ, 0x1c1f ;  /* 0x001c1fff08037589 */ /* 0x000ea200000e0000 */
[C---:B-1----:R-:W-:Y:S05]  /*a630*/  IADD3 R6, P0, R2.reuse, R228, RZ ;  /* 0x000000e402067210 */ /* 0x042fea0007f1e0ff */
[C---:B--2---:R-:W-:Y:S01]  /*a640*/  IMAD.X R7, R3.reuse, 0x1, R200, P0 ;  /* 0x0000000103077824 */ /* 0x044fe200000e06c8 */
[C---:B------:R-:W-:Y:S04]  /*a650*/  IADD3 R4, P0, R2.reuse, R198, RZ ;  /* 0x000000c602047210 */ /* 0x040fe80007f1e0ff */
[----:B------:R-:W-:Y:S01]  /*a660*/  @!PT LDS RZ, [RZ] ;  /* 0x00000000fffff984 */ /* 0x000fe20000000800 */
[----:B------:R1:W-:Y:S01]  /*a670*/  LDGSTS.E.BYPASS.LTC128B.128 [R218+0x1880], [R6.64], !P1 ;  /* 0x0188000006da7fae */ /* 0x0003e2000c901d46 */
[C---:B------:R-:W-:Y:S01]  /*a680*/  IMAD.X R5, R3.reuse, 0x1, R199, P0 ;  /* 0x0000000103057824 */ /* 0x040fe200000e06c7 */
        /* <DEDUP_REMOVED lines=9> */
.L_x_1241:
[C---:B------:R-:W-:Y:S02]  /*a720*/  IADD3 R10, R225.reuse, 0x20, RZ ;  /* 0x00000020e10a7810 */ /* 0x040fe40007ffe0ff */
[C---:B------:R-:W-:Y:S02]  /*a730*/  ISETP.GE.AND P3, PT, R225.reuse, c[0x0][0x1d4], PT ;  /* 0x00007500e1007a0c */ /* 0x040fe40003f66270 */
        /* <DEDUP_REMOVED lines=15> */
.L_x_1196:
[----:B------:R-:W-:Y:S05]  /*a830*/  BSYNC B0 ;  /* 0x0000000000007941 */ /* 0x000fea0003800000 */
.L_x_1195:
        /* <DEDUP_REMOVED lines=33> */
[----:B------:R-:W5:Y:S07]  /*aa50*/  LDSM.16.M88.4 R168, [R208+0x8080] ;  /* 0x00808000d0a8783b */ /* 0x000f6e0000000200 */
[----:B------:R-:W-:Y:S01]  /*aa60*/  HMMA.16816.F32 R48, R160, R178, R48 ;  /* 0x000000b2a030723c */ /* 0x000fe20000001830 */
[----:B------:R-:W2:Y:S07]  /*aa70*/  LDSM.16.M88.4 R160, [R214] ;  /* 0x00000000d6a0783b */ /* 0x000eae0000000200 */
[-C--:B-1----:R-:W-:Y:S01]  /*aa80*/  HMMA.16816.F32 R4, R136, R180.reuse, R4 ;  /* 0x000000b48804723c */ /* 0x082fe20000001804 */
[----:B------:R-:W1:Y:S07]  /*aa90*/  LDSM.16.M88.4 R176, [R213] ;  /* 0x00000000d5b0783b */ /* 0x000e6e0000000200 */
        /* <DEDUP_REMOVED lines=27> */
[-C--:B-1----:R-:W-:Y:S08]  /*ac50*/  HMMA.16816.F32 R36, R168, R176.reuse, R36 ;  /* 0x000000b0a824723c */ /* 0x082ff00000001824 */
[C---:B------:R-:W-:Y:S08]  /*ac60*/  HMMA.16816.F32 R40, R192.reuse, R176, R40 ;  /* 0x000000b0c028723c */ /* 0x040ff00000001828 */
[-C--:B------:R-:W-:Y:S01]  /*ac70*/  HMMA.16816.F32 R44, R192, R178.reuse, R44 ;  /* 0x000000b2c02c723c */ /* 0x080fe2000000182c */
[----:B------:R-:W1:Y:S07]  /*ac80*/  LDSM.16.M88.4 R192, [R208+0xb080] ;  /* 0x00b08000d0c0783b */ /* 0x000e6e0000000200 */
[----:B------:R-:W-:Y:S01]  /*ac90*/  HMMA.16816.F32 R48, R168, R178, R48 ;  /* 0x000000b2a830723c */ /* 0x000fe20000001830 */
[----:B------:R-:W5:Y:S07]  /*aca0*/  LDSM.16.M88.4 R168, [R211] ;  /* 0x00000000d3a8783b */ /* 0x000f6e0000000200 */
[-C--:B---3--:R-:W-:Y:S01]  /*acb0*/  HMMA.16816.F32 R4, R136, R164.reuse, R4 ;  /* 0x000000a48804723c */ /* 0x088fe20000001804 */
[----:B------:R-:W3:Y:S01]  /*acc0*/  LDSM.16.M88.4 R176, [R210] ;  /* 0x00000000d2b0783b */ /* 0x000ee20000000200 */
[----:B------:R-:W-:Y:S06]  /*acd0*/  DEPBAR.LE SB0, 0x0 ;  /* 0x000080000000791a */ /* 0x000fec0000000000 */
[C---:B----4-:R-:W-:Y:S01]  /*ace0*/  HMMA.16816.F32 R8, R172.reuse, R164, R8 ;  /* 0x000000a4ac08723c */ /* 0x050fe20000001808 */
[----:B------:R-:W-:Y:S07]  /*acf0*/  BAR.SYNC.DEFER_BLOCKING 0x0 ;  /* 0x0000000000007b1d */ /* 0x000fee0000010000 */
        /* <DEDUP_REMOVED lines=11> */
[C---:B-1----:R-:W-:Y:S08]  /*adb0*/  HMMA.16816.F32 R8, R192.reuse, R188, R8 ;  /* 0x000000bcc008723c */ /* 0x042ff00000001808 */
[-C--:B------:R-:W-:Y:S08]  /*adc0*/  HMMA.16816.F32 R12, R192, R190.reuse, R12 ;  /* 0x000000bec00c723c */ /* 0x080ff0000000180c */
[C---:B------:R-:W-:Y:S08]  /*add0*/  HMMA.16816.F32 R16, R160.reuse, R190, R16 ;  /* 0x000000bea010723c */ /* 0x040ff00000001810 */
[-C--:B-----5:R-:W-:Y:S08]  /*ade0*/  HMMA.16816.F32 R20, R160, R168.reuse, R20 ;  /* 0x000000a8a014723c */ /* 0x0a0ff00000001814 */
[C---:B------:R-:W-:Y:S08]  /*adf0*/  HMMA.16816.F32 R24, R192.reuse, R168, R24 ;  /* 0x000000a8c018723c */ /* 0x040ff00000001818 */
[-C--:B------:R-:W-:Y:S08]  /*ae00*/  HMMA.16816.F32 R28, R192, R170.reuse, R28 ;  /* 0x000000aac01c723c */ /* 0x080ff0000000181c */
[C---:B------:R-:W-:Y:S08]  /*ae10*/  HMMA.16816.F32 R32, R160.reuse, R170, R32 ;  /* 0x000000aaa020723c */ /* 0x040ff00000001820 */
[-C--:B---3--:R-:W-:Y:S08]  /*ae20*/  HMMA.16816.F32 R36, R160, R176.reuse, R36 ;  /* 0x000000b0a024723c */ /* 0x088ff00000001824 */
[C---:B------:R-:W-:Y:S08]  /*ae30*/  HMMA.16816.F32 R40, R192.reuse, R176, R40 ;  /* 0x000000b0c028723c */ /* 0x040ff00000001828 */
[-C--:B------:R-:W-:Y:S08]  /*ae40*/  HMMA.16816.F32 R44, R192, R178.reuse, R44 ;  /* 0x000000b2c02c723c */ /* 0x080ff0000000182c */
[----:B------:R-:W-:Y:S01]  /*ae50*/  HMMA.16816.F32 R48, R160, R178, R48 ;  /* 0x000000b2a030723c */ /* 0x000fe20000001830 */
[----:B------:R-:W-:-:S07]  /*ae60*/  @!P0 BRA `(.L_x_1198) ;  /* 0x000004b000008947 */ /* 0x000fce0003800000 */
[----:B------:R-:W2:Y:S01]  /*ae70*/  LDL R3, [R1+0x20] ;  /* 0x0000200001037983 */ /* 0x000ea20000100800 */
[----:B------:R-:W-:Y:S01]  /*ae80*/  IMAD.MOV.U32 R222, RZ, RZ, RZ ;  /* 0x000000ffffde7224 */ /* 0x000fe200078e00ff */
[----:B------:R-:W-:Y:S01]  /*ae90*/  ISETP.GE.AND P5, PT, R225, c[0x0][0x1d4], PT ;  /* 0x00007500e1007a0c */ /* 0x000fe20003fa6270 */
[----:B------:R-:W-:Y:S01]  /*aea0*/  IMAD.MOV.U32 R130, RZ, RZ, c[0x0][0x2b8] ;  /* 0x0000ae00ff827624 */ /* 0x000fe200078e00ff */
[----:B------:R-:W3:Y:S04]  /*aeb0*/  LDL R2, [R1+0x14] ;  /* 0x0000140001027983 */ /* 0x000ee80000100800 */
[----:B------:R-:W4:Y:S01]  /*aec0*/  LDL.64 R202, [R1+0x28] ;  /* 0x0000280001ca7983 */ /* 0x000f220000100a00 */
[----:B------:R-:W-:Y:S03]  /*aed0*/  ISETP.NE.AND P2, PT, R130, 0x1, PT ;  /* 0x000000018200780c */ /* 0x000fe60003f45270 */
[----:B------:R-:W5:Y:S01]  /*aee0*/  LDL R201, [R1+0x30] ;  /* 0x0000300001c97983 */ /* 0x000f620000100800 */
[----:B---3--:R-:W-:Y:S01]  /*aef0*/  ISETP.GT.AND P1, PT, R2, 0x2f, PT ;  /* 0x0000002f0200780c */ /* 0x008fe20003f24270 */
[----:B--2---:R-:W-:Y:S05]  /*af00*/  IMAD R3, R223, 0x30, R3 ;  /* 0x00000030df037824 */ /* 0x004fea00078e0203 */
[----:B------:R-:W-:Y:S05]  /*af10*/  IADD3 R3, R3, -0x30, R2 ;  /* 0xffffffd003037810 */ /* 0x000fea0007ffe002 */
[----:B------:R-:W-:Y:S04]  /*af20*/  @P2 IMAD.HI.U32 R130, R3, c[0x0][0x2bc], RZ ;  /* 0x0000af0003822a27 */ /* 0x000fe800078e00ff */
[--C-:B------:R-:W-:Y:S01]  /*af30*/  IMAD.MOV.U32 R2, RZ, RZ, R3.reuse ;  /* 0x000000ffff027224 */ /* 0x100fe200078e0003 */
[----:B------:R-:W-:Y:S04]  /*af40*/  @P2 SHF.R.U32.HI R2, RZ, c[0x0][0x2c0], R130 ;  /* 0x0000b000ff022a19 */ /* 0x000fe80000011682 */
[C---:B----4-:R-:W-:Y:S02]  /*af50*/  @!P1 IADD3 R131, P0, R2.reuse, R202, RZ ;  /* 0x000000ca02839210 */ /* 0x050fe40007f1e0ff */
[----:B------:R-:W1:Y:S02]  /*af60*/  S2R R202, SR_CTAID.Y ;  /* 0x0000000000ca7919 */ /* 0x000e640000002600 */
[----:B-----5:R-:W-:Y:S01]  /*af70*/  @!P1 LEA.HI.X.SX32 R136, R2, R201, 0x1, P0 ;  /* 0x000000c902889211 */ /* 0x020fe200000f0eff */
[----:B------:R-:W-:Y:S01]  /*af80*/  IMAD.MOV R2, RZ, RZ, -R2 ;  /* 0x000000ffff027224 */ /* 0x000fe200078e0a02 */
[----:B------:R-:W2:Y:S01]  /*af90*/  S2R R201, SR_CTAID.Y ;  /* 0x0000000000c97919 */ /* 0x000ea20000002600 */
[C---:B------:R-:W-:Y:S02]  /*afa0*/  @!P1 LEA R130, P0, R131.reuse, c[0x0][0x2a0], 0x2 ;  /* 0x0000a80083829a11 */ /* 0x040fe400078010ff */
[----:B------:R-:W-:Y:S02]  /*afb0*/  IMAD R224, R2, c[0x0][0x2b8], R3 ;  /* 0x0000ae0002e07a24 */ /* 0x000fe400078e0203 */
[----:B------:R-:W-:Y:S03]  /*afc0*/  @!P1 LEA.HI.X R131, R131, c[0x0][0x2a4], R136, 0x2, P0 ;  /* 0x0000a90083839a11 */ /* 0x000fe600000f1488 */
[----:B------:R-:W-:Y:S02]  /*afd0*/  SHF.R.S32.HI R2, RZ, 0x1f, R224 ;  /* 0x0000001fff027819 */ /* 0x000fe400000114e0 */
[----:B------:R3:W4:Y:S01]  /*afe0*/  @!P1 LDG.E R222, [R130.64] ;  /* 0x0000000682de9981 */ /* 0x000722000c1e1900 */
[----:B-1----:R-:W-:Y:S01]  /*aff0*/  SHF.R.S32.HI R202, RZ, 0x1f, R202 ;  /* 0x0000001fffca7819 */ /* 0x002fe200000114ca */
[C---:B--2---:R-:W-:Y:S04]  /*b000*/  IMAD.WIDE.U32 R220, R201.reuse, c[0x0][0x1e8], RZ ;  /* 0x00007a00c9dc7a25 */ /* 0x044fe800078e00ff */
[----:B------:R-:W-:Y:S04]  /*b010*/  IMAD R202, R202, c[0x0][0x1e8], RZ ;  /* 0x00007a00caca7a24 */ /* 0x000fe800078e02ff */
[----:B------:R-:W-:Y:S02]  /*b020*/  IMAD R202, R201, c[0x0][0x1ec], R202 ;  /* 0x00007b00c9ca7a24 */ /* 0x000fe400078e02ca */
[----:B------:R-:W1:Y:S01]  /*b030*/  S2R R201, SR_TID.X ;  /* 0x0000000000c97919 */ /* 0x000e620000002100 */
[----:B---3--:R-:W-:Y:S02]  /*b040*/  IMAD R130, R2, c[0x0][0x1e0], RZ ;  /* 0x0000780002827a24 */ /* 0x008fe400078e02ff */
[C---:B------:R-:W-:Y:S04]  /*b050*/  IMAD.WIDE.U32 R2, R224.reuse, c[0x0][0x1e0], RZ ;  /* 0x00007800e0027a25 */ /* 0x040fe800078e00ff */
[----:B------:R-:W-:Y:S02]  /*b060*/  IMAD R130, R224, c[0x0][0x1e4], R130 ;  /* 0x00007900e0827a24 */ /* 0x000fe400078e0282 */
[----:B------:R-:W-:Y:S02]  /*b070*/  IMAD.IADD R202, R221, 0x1, R202 ;  /* 0x00000001ddca7824 */ /* 0x000fe400078e02ca */
[----:B------:R-:W-:Y:S01]  /*b080*/  IMAD.IADD R3, R3, 0x1, R130 ;  /* 0x0000000103037824 */ /* 0x000fe200078e0282 */
[----:B-1----:R-:W-:Y:S04]  /*b090*/  SHF.R.S32.HI R137, RZ, 0x1f, R201 ;  /* 0x0000001fff897819 */ /* 0x002fe800000114c9 */
[----:B------:R-:W-:Y:S02]  /*b0a0*/  LEA.HI R137, R137, R201, RZ, 0x2 ;  /* 0x000000c989897211 */ /* 0x000fe400078f10ff */
[----:B------:R-:W-:Y:S02]  /*b0b0*/  IADD3 R201, R225, 0x40, RZ ;  /* 0x00000040e1c97810 */ /* 0x000fe40007ffe0ff */
[----:B------:R-:W-:Y:S02]  /*b0c0*/  SHF.R.S32.HI R137, RZ, 0x2, R137 ;  /* 0x00000002ff897819 */ /* 0x000fe40000011489 */
[----:B------:R-:W-:Y:S02]  /*b0d0*/  ISETP.GE.AND P3, PT, R201, c[0x0][0x1d4], PT ;  /* 0x00007500c9007a0c */ /* 0x000fe40003f66270 */
[----:B------:R-:W-:Y:S04]  /*b0e0*/  IADD3 R136, -R137, 0x30, RZ ;  /* 0x0000003089887810 */ /* 0x000fe80007ffe1ff */
[----:B------:R-:W-:Y:S02]  /*b0f0*/  ISETP.GE.AND P1, PT, R136, 0x1, PT ;  /* 0x000000018800780c */ /* 0x000fe40003f26270 */
[----:B----4-:R-:W-:Y:S01]  /*b100*/  SHF.R.S32.HI R130, RZ, 0x1f, R222 ;  /* 0x0000001fff827819 */ /* 0x010fe200000114de */
[----:B------:R-:W-:Y:S04]  /*b110*/  IMAD.WIDE.U32 R2, R222, c[0x0][0x1f0], R2 ;  /* 0x00007c00de027a25 */ /* 0x000fe800078e0002 */
[----:B------:R-:W-:Y:S01]  /*b120*/  IMAD R130, R130, c[0x0][0x1f0], RZ ;  /* 0x00007c0082827a24 */ /* 0x000fe200078e02ff */
[----:B------:R-:W-:Y:S03]  /*b130*/  IADD3 R2, P0, R220, R2, RZ ;  /* 0x00000002dc027210 */ /* 0x000fe60007f1e0ff */
[----:B------:R-:W-:Y:S05]  /*b140*/  IMAD R130, R222, c[0x0][0x1f4], R130 ;  /* 0x00007d00de827a24 */ /* 0x000fea00078e0282 */
[----:B------:R-:W-:Y:S02]  /*b150*/  IADD3.X R130, R202, R3, R130, P0, !PT ;  /* 0x00000003ca827210 */ /* 0x000fe400007fe482 */
[C---:B------:R-:W-:Y:S02]  /*b160*/  LEA R131, P0, R2.reuse, c[0x0][0x1c8], 0x1 ;  /* 0x0000720002837a11 */ /* 0x040fe400078008ff */
[----:B------:R-:W-:Y:S02]  /*b170*/  IADD3 R202, R225, 0x20, RZ ;  /* 0x00000020e1ca7810 */ /* 0x000fe40007ffe0ff */
[----:B------:R-:W-:Y:S02]  /*b180*/  LEA.HI.X R130, R2, c[0x0][0x1cc], R130, 0x1, P0 ;  /* 0x0000730002827a11 */ /* 0x000fe400000f0c82 */
[----:B------:R-:W1:Y:S01]  /*b190*/  SHFL.IDX PT, R2, R131, RZ, 0x1c1f ;  /* 0x001c1fff83027589 */ /* 0x000e6200000e0000 */
[----:B------:R-:W-:Y:S03]  /*b1a0*/  ISETP.GE.AND P4, PT, R202, c[0x0][0x1d4], PT ;  /* 0x00007500ca007a0c */ /* 0x000fe60003f86270 */
[----:B------:R-:W2:Y:S01]  /*b1b0*/  SHFL.IDX PT, R3, R130, RZ, 0x1c1f ;  /* 0x001c1fff82037589 */ /* 0x000ea200000e0000 */
[C---:B-1----:R-:W-:Y:S05]  /*b1c0*/  @P1 IADD3 R162, P0, R2.reuse, R228, RZ ;  /* 0x000000e402a21210 */ /* 0x042fea0007f1e0ff */
[C-C-:B--2---:R-:W-:Y:S01]  /*b1d0*/  @P1 IMAD.X R163, R3.reuse, 0x1, R200.reuse, P0 ;  /* 0x0000000103a31824 */ /* 0x144fe200000e06c8 */
        /* <DEDUP_REMOVED lines=20> */
.L_x_1198:
[----:B-1----:R-:W-:Y:S01]  /*b320*/  FMNMX.FTZ R2, R4, R134, !PT ;  /* 0x0000008604027209 */ /* 0x002fe20007810000 */
[----:B------:R-:W-:Y:S01]  /*b330*/  LDSM.16.MT88.4 R160, [R205+0x1880] ;  /* 0x00188000cda0783b */ /* 0x000fe20000004200 */
[----:B------:R-:W-:Y:S02]  /*b340*/  ISETP.GT.AND P0, PT, R223, R227, PT ;  /* 0x000000e3df00720c */ /* 0x000fe40003f04270 */
        /* <DEDUP_REMOVED lines=39> */
[----:B------:R-:W-:Y:S03]  /*b5c0*/  FMNMX.FTZ R2, R41, R2, !PT ;  /* 0x0000000229027209 */ /* 0x000fe60007810000 */
[----:B------:R-:W1:Y:S01]  /*b5d0*/  SHFL.BFLY PT, R131, R3, 0x2, 0x1f ;  /* 0x0c401f0003837f89 */ /* 0x000e6200000e0000 */
[----:B------:R-:W-:Y:S04]  /*b5e0*/  FMNMX.FTZ R2, R44, R2, !PT ;  /* 0x000000022c027209 */ /* 0x000fe80007810000 */
[----:B------:R-:W-:Y:S05]  /*b5f0*/  FMNMX.FTZ R2, R45, R2, !PT ;  /* 0x000000022d027209 */ /* 0x000fea0007810000 */
[----:B------:R-:W1:Y:S02]  /*b600*/  SHFL.BFLY PT, R132, R2, 0x2, 0x1f ;  /* 0x0c401f0002847f89 */ /* 0x000e6400000e0000 */
[----:B-1----:R-:W-:Y:S02]  /*b610*/  FMNMX.FTZ R134, R134, R130, !PT ;  /* 0x0000008286867209 */ /* 0x002fe40007810000 */
[----:B------:R-:W-:Y:S04]  /*b620*/  FMNMX.FTZ R130, R10, R128, !PT ;  /* 0x000000800a827209 */ /* 0x000fe80007810000 */
[----:B------:R-:W1:Y:S01]  /*b630*/  SHFL.BFLY PT, R133, R134, 0x1, 0x1f ;  /* 0x0c201f0086857f89 */ /* 0x000e6200000e0000 */
[----:B------:R-:W-:Y:S02]  /*b640*/  FMNMX.FTZ R130, R11, R130, !PT ;  /* 0x000000820b827209 */ /* 0x000fe40007810000 */
[----:B------:R-:W-:Y:S02]  /*b650*/  FMNMX.FTZ R3, R3, R131, !PT ;  /* 0x0000008303037209 */ /* 0x000fe40007810000 */
[----:B------:R-:W-:Y:S03]  /*b660*/  FMNMX.FTZ R130, R14, R130, !PT ;  /* 0x000000820e827209 */ /* 0x000fe60007810000 */
[----:B------:R-:W1:Y:S01]  /*b670*/  SHFL.BFLY PT, R131, R3, 0x1, 0x1f ;  /* 0x0c201f0003837f89 */ /* 0x000e6200000e0000 */
[----:B------:R-:W-:Y:S02]  /*b680*/  FMNMX.FTZ R132, R2, R132, !PT ;  /* 0x0000008402847209 */ /* 0x000fe40007810000 */
[----:B------:R-:W-:Y:S05]  /*b690*/  FMNMX.FTZ R2, R15, R130, !PT ;  /* 0x000000820f027209 */ /* 0x000fea0007810000 */
[----:B------:R-:W1:Y:S01]  /*b6a0*/  SHFL.BFLY PT, R130, R132, 0x1, 0x1f ;  /* 0x0c201f0084827f89 */ /* 0x000e6200000e0000 */
[----:B------:R-:W-:Y:S02]  /*b6b0*/  FMNMX.FTZ R2, R26, R2, !PT ;  /* 0x000000021a027209 */ /* 0x000fe40007810000 */
[----:B-1----:R-:W-:Y:S02]  /*b6c0*/  FMNMX.FTZ R134, R134, R133, !PT ;  /* 0x0000008586867209 */ /* 0x002fe40007810000 */
[----:B------:R-:W-:Y:S03]  /*b6d0*/  FMNMX.FTZ R2, R27, R2, !PT ;  /* 0x000000021b027209 */ /* 0x000fe60007810000 */
[----:B------:R-:W-:Y:S01]  /*b6e0*/  FADD.FTZ R0, -R134, R0 ;  /* 0x0000000086007221 */ /* 0x000fe20000010100 */
[----:B------:R-:W-:Y:S04]  /*b6f0*/  FMNMX.FTZ R2, R30, R2, !PT ;  /* 0x000000021e027209 */ /* 0x000fe80007810000 */
[----:B------:R-:W-:Y:S02]  /*b700*/  FMNMX.FTZ R2, R31, R2, !PT ;  /* 0x000000021f027209 */ /* 0x000fe40007810000 */
[----:B------:R-:W-:Y:S02]  /*b710*/  FMNMX.FTZ R133, R3, R131, !PT ;  /* 0x0000008303857209 */ /* 0x000fe40007810000 */
[----:B------:R-:W-:Y:S01]  /*b720*/  FMNMX.FTZ R3, R42, R2, !PT ;  /* 0x000000022a037209 */ /* 0x000fe20007810000 */
[----:B------:R-:W-:Y:S02]  /*b730*/  FMUL.FTZ R2, R0, c[0x0][0x2d0] ;  /* 0x0000b40000027a20 */ /* 0x000fe40000410000 */
[----:B------:R-:W-:Y:S01]  /*b740*/  FMUL.FTZ R168, R133, c[0x0][0x2d0] ;  /* 0x0000b40085a87a20 */ /* 0x000fe20000410000 */
[----:B------:R-:W-:Y:S01]  /*b750*/  FMNMX.FTZ R0, R43, R3, !PT ;  /* 0x000000032b007209 */ /* 0x000fe20007810000 */
[----:B------:R1:W1:Y:S01]  /*b760*/  MUFU.EX2 R131, R2 ;  /* 0x0000000200837308 */ /* 0x0002620000000800 */
[----:B------:R-:W-:Y:S01]  /*b770*/  FMNMX.FTZ R132, R132, R130, !PT ;  /* 0x0000008284847209 */ /* 0x000fe20007810000 */
[--C-:B------:R-:W-:Y:S01]  /*b780*/  FFMA.FTZ R18, R18, c[0x0][0x2d0], -R168.reuse ;  /* 0x0000b40012127a23 */ /* 0x100fe200000108a8 */
[----:B------:R-:W-:Y:S01]  /*b790*/  FMNMX.FTZ R0, R46, R0, !PT ;  /* 0x000000002e007209 */ /* 0x000fe20007810000 */
[--C-:B------:R-:W-:Y:S02]  /*b7a0*/  FFMA.FTZ R19, R19, c[0x0][0x2d0], -R168.reuse ;  /* 0x0000b40013137a23 */ /* 0x100fe400000108a8 */
[--C-:B------:R-:W-:Y:S01]  /*b7b0*/  FFMA.FTZ R6, R6, c[0x0][0x2d0], -R168.reuse ;  /* 0x0000b40006067a23 */ /* 0x100fe200000108a8 */
[----:B------:R-:W-:Y:S01]  /*b7c0*/  FMNMX.FTZ R0, R47, R0, !PT ;  /* 0x000000002f007209 */ /* 0x000fe20007810000 */
[--C-:B------:R-:W-:Y:S02]  /*b7d0*/  FFMA.FTZ R7, R7, c[0x0][0x2d0], -R168.reuse ;  /* 0x0000b40007077a23 */ /* 0x100fe400000108a8 */
[----:B------:R-:W-:Y:S01]  /*b7e0*/  MUFU.EX2 R202, R6 ;  /* 0x0000000600ca7308 */ /* 0x000fe20000000800 */
[----:B------:R-:W-:Y:S01]  /*b7f0*/  FMUL.FTZ R169, R132, c[0x0][0x2d0] ;  /* 0x0000b40084a97a20 */ /* 0x000fe20000410000 */
[----:B------:R-:W1:Y:S01]  /*b800*/  SHFL.BFLY PT, R3, R0, 0x2, 0x1f ;  /* 0x0c401f0000037f89 */ /* 0x000e6200000e0000 */
[--C-:B------:R-:W-:Y:S02]  /*b810*/  FFMA.FTZ R22, R22, c[0x0][0x2d0], -R168.reuse ;  /* 0x0000b40016167a23 */ /* 0x100fe400000108a8 */
[--C-:B------:R-:W-:Y:S02]  /*b820*/  FFMA.FTZ R8, R8, c[0x0][0x2d0], -R169.reuse ;  /* 0x0000b40008087a23 */ /* 0x100fe400000108a9 */
[--C-:B------:R-:W-:Y:S02]  /*b830*/  FFMA.FTZ R9, R9, c[0x0][0x2d0], -R169.reuse ;  /* 0x0000b40009097a23 */ /* 0x100fe400000108a9 */
[--C-:B------:R-:W-:Y:S01]  /*b840*/  FFMA.FTZ R12, R12, c[0x0][0x2d0], -R169.reuse ;  /* 0x0000b4000c0c7a23 */ /* 0x100fe200000108a9 */
[----:B------:R-:W1:Y:S01]  /*b850*/  MUFU.EX2 R203, R7 ;  /* 0x0000000700cb7308 */ /* 0x000e620000000800 */
[----:B------:R-:W-:Y:S02]  /*b860*/  FFMA.FTZ R13, R13, c[0x0][0x2d0], -R169 ;  /* 0x0000b4000d0d7a23 */ /* 0x000fe400000108a9 */
[--C-:B------:R-:W-:Y:S02]  /*b870*/  FFMA.FTZ R34, R34, c[0x0][0x2d0], -R168.reuse ;  /* 0x0000b40022227a23 */ /* 0x100fe400000108a8 */
[----:B-1----:R-:W-:Y:S02]  /*b880*/  FADD.FTZ R2, -R133, R129 ;  /* 0x0000008185027221 */ /* 0x002fe40000010100 */
[C---:B------:R-:W-:Y:S02]  /*b890*/  FMUL.FTZ R100, R131.reuse, R100 ;  /* 0x0000006483647220 */ /* 0x040fe40000410000 */
[----:B------:R-:W-:Y:S01]  /*b8a0*/  FMUL.FTZ R2, R2, c[0x0][0x2d0] ;  /* 0x0000b40002027a20 */ /* 0x000fe20000410000 */
[----:B------:R-:W-:Y:S01]  /*b8b0*/  MUFU.EX2 R201, R18 ;  /* 0x0000001200c97308 */ /* 0x000fe20000000800 */
[----:B------:R-:W-:Y:S02]  /*b8c0*/  FMUL.FTZ R101, R131, R101 ;  /* 0x0000006583657220 */ /* 0x000fe40000410000 */
[--C-:B------:R-:W-:Y:S02]  /*b8d0*/  FFMA.FTZ R35, R35, c[0x0][0x2d0], -R168.reuse ;  /* 0x0000b40023237a23 */ /* 0x100fe400000108a8 */
[--C-:B------:R-:W-:Y:S01]  /*b8e0*/  FFMA.FTZ R38, R38, c[0x0][0x2d0], -R168.reuse ;  /* 0x0000b40026267a23 */ /* 0x100fe200000108a8 */
[----:B------:R-:W-:Y:S01]  /*b8f0*/  FMNMX.FTZ R0, R0, R3, !PT ;  /* 0x0000000300007209 */ /* 0x000fe20007810000 */
[----:B------:R-:W-:Y:S02]  /*b900*/  FFMA.FTZ R39, R39, c[0x0][0x2d0], -R168 ;  /* 0x0000b40027277a23 */ /* 0x000fe400000108a8 */
[--C-:B------:R-:W-:Y:S01]  /*b910*/  FFMA.FTZ R40, R40, c[0x0][0x2d0], -R169.reuse ;  /* 0x0000b40028287a23 */ /* 0x100fe200000108a9 */
[----:B------:R1:W-:Y:S01]  /*b920*/  MUFU.EX2 R130, R2 ;  /* 0x0000000200827308 */ /* 0x0003e20000000800 */
[--C-:B------:R-:W-:Y:S02]  /*b930*/  FFMA.FTZ R41, R41, c[0x0][0x2d0], -R169.reuse ;  /* 0x0000b40029297a23 */ /* 0x100fe400000108a9 */
[--C-:B------:R-:W-:Y:S01]  /*b940*/  FFMA.FTZ R44, R44, c[0x0][0x2d0], -R169.reuse ;  /* 0x0000b4002c2c7a23 */ /* 0x100fe200000108a9 */
[----:B------:R-:W-:Y:S01]  /*b950*/  F2FP.PACK_AB R137, R203, R202 ;  /* 0x000000cacb89723e */ /* 0x000fe200000000ff */
[----:B------:R-:W-:Y:S02]  /*b960*/  FFMA.FTZ R45, R45, c[0x0][0x2d0], -R169 ;  /* 0x0000b4002d2d7a23 */ /* 0x000fe400000108a9 */
[C---:B------:R-:W-:Y:S02]  /*b970*/  FMUL.FTZ R112, R131.reuse, R112 ;  /* 0x0000007083707220 */ /* 0x040fe40000410000 */
[C---:B------:R-:W-:Y:S01]  /*b980*/  FMUL.FTZ R113, R131.reuse, R113 ;  /* 0x0000007183717220 */ /* 0x040fe20000410000 */
[----:B------:R-:W1:Y:S01]  /*b990*/  MUFU.EX2 R195, R19 ;  /* 0x0000001300c37308 */ /* 0x000e620000000800 */
[C---:B------:R-:W-:Y:S02]  /*b9a0*/  FMUL.FTZ R116, R131.reuse, R116 ;  /* 0x0000007483747220 */ /* 0x040fe40000410000 */
[C---:B------:R-:W-:Y:S02]  /*b9b0*/  FMUL.FTZ R117, R131.reuse, R117 ;  /* 0x0000007583757220 */ /* 0x040fe40000410000 */
[C---:B------:R-:W-:Y:S02]  /*b9c0*/  FMUL.FTZ R124, R131.reuse, R124 ;  /* 0x0000007c837c7220 */ /* 0x040fe40000410000 */
[C---:B------:R-:W-:Y:S02]  /*b9d0*/  FMUL.FTZ R125, R131.reuse, R125 ;  /* 0x0000007d837d7220 */ /* 0x040fe40000410000 */
[C---:B------:R-:W-:Y:S01]  /*b9e0*/  FMUL.FTZ R52, R131.reuse, R52 ;  /* 0x0000003483347220 */ /* 0x040fe20000410000 */
[----:B------:R-:W-:Y:S01]  /*b9f0*/  MUFU.EX2 R191, R8 ;  /* 0x0000000800bf7308 */ /* 0x000fe20000000800 */
[C---:B------:R-:W-:Y:S02]  /*ba00*/  FMUL.FTZ R53, R131.reuse, R53 ;  /* 0x0000003583357220 */ /* 0x040fe40000410000 */
[----:B------:R-:W-:Y:S02]  /*ba10*/  FMUL.FTZ R64, R131, R64 ;  /* 0x0000004083407220 */ /* 0x000fe40000410000 */
[----:B-1----:R-:W-:Y:S02]  /*ba20*/  FADD.FTZ R2, -R132, R135 ;  /* 0x0000008784027221 */ /* 0x002fe40000010100 */
        /* <DEDUP_REMOVED lines=101> */
[C---:B----4-:R-:W-:Y:S02]  /*c080*/  FMUL.FTZ R20, R129.reuse, R156 ;  /* 0x0000009c81147220 */ /* 0x050fe40000410000 */
[C---:B------:R-:W-:Y:S02]  /*c090*/  FMUL.FTZ R66, R130.reuse, R66 ;  /* 0x0000004282427220 */ /* 0x040fe40000410000 */
[-C--:B------:R-:W-:Y:S01]  /*c0a0*/  HMMA.16816.F32 R12, R140, R162.reuse, R12 ;  /* 0x000000a28c0c723c */ /* 0x080fe2000000180c */
[----:B------:R-:W4:Y:S03]  /*c0b0*/  MUFU.EX2 R181, R33 ;  /* 0x0000002100b57308 */ /* 0x000f260000000800 */
[C---:B------:R-:W-:Y:S02]  /*c0c0*/  FMUL.FTZ R67, R130.reuse, R67 ;  /* 0x0000004382437220 */ /* 0x040fe40000410000 */
[----:B--2---:R-:W-:Y:S02]  /*c0d0*/  FMUL.FTZ R21, R129, R157 ;  /* 0x0000009d81157220 */ /* 0x004fe40000410000 */
[C---:B------:R-:W-:Y:S03]  /*c0e0*/  HMMA.16816.F32 R16, R136.reuse, R162, R16 ;  /* 0x000000a28810723c */ /* 0x040fe60000001810 */
[----:B------:R-:W-:Y:S01]  /*c0f0*/  MUFU.EX2 R180, R34 ;  /* 0x0000002200b47308 */ /* 0x000fe20000000800 */
[C---:B------:R-:W-:Y:S02]  /*c100*/  FMUL.FTZ R68, R131.reuse, R68 ;  /* 0x0000004483447220 */ /* 0x040fe40000410000 */
[----:B------:R-:W-:Y:S02]  /*c110*/  FMUL.FTZ R69, R131, R69 ;  /* 0x0000004583457220 */ /* 0x000fe40000410000 */
[-C--:B------:R-:W-:Y:S04]  /*c120*/  HMMA.16816.F32 R100, R136, R164.reuse, R100 ;  /* 0x000000a48864723c */ /* 0x080fe80000001864 */
[C---:B------:R-:W-:Y:S01]  /*c130*/  FMUL.FTZ R70, R130.reuse, R70 ;  /* 0x0000004682467220 */ /* 0x040fe20000410000 */
[----:B------:R2:W1:Y:S01]  /*c140*/  MUFU.EX2 R179, R35 ;  /* 0x0000002300b37308 */ /* 0x0004620000000800 */
[----:B------:R-:W-:Y:S02]  /*c150*/  FMUL.FTZ R71, R130, R71 ;  /* 0x0000004782477220 */ /* 0x000fe40000410000 */
[C---:B------:R-:W-:Y:S04]  /*c160*/  HMMA.16816.F32 R104, R140.reuse, R164, R104 ;  /* 0x000000a48c68723c */ /* 0x040fe80000001868 */
[C---:B------:R-:W-:Y:S02]  /*c170*/  FMUL.FTZ R72, R129.reuse, R72 ;  /* 0x0000004881487220 */ /* 0x040fe40000410000 */
        /* <DEDUP_REMOVED lines=9> */
[----:B------:R-:W-:Y:S02]  /*c210*/  FMUL.FTZ R77, R129, R77 ;  /* 0x0000004d814d7220 */ /* 0x000fe40000410000 */
[-C--:B---3--:R-:W-:Y:S03]  /*c220*/  HMMA.16816.F32 R116, R136, R144.reuse, R116 ;  /* 0x000000908874723c */ /* 0x088fe60000001874 */
[----:B------:R-:W-:Y:S01]  /*c230*/  MUFU.EX2 R167, R37 ;  /* 0x0000002500a77308 */ /* 0x000fe20000000800 */
[C---:B------:R-:W-:Y:S02]  /*c240*/  FMUL.FTZ R78, R0.reuse, R78 ;  /* 0x0000004e004e7220 */ /* 0x040fe40000410000 */
[----:B------:R-:W-:Y:S02]  /*c250*/  FMUL.FTZ R79, R0, R79 ;  /* 0x0000004f004f7220 */ /* 0x000fe40000410000 */
[C---:B------:R-:W-:Y:S04]  /*c260*/  HMMA.16816.F32 R120, R140.reuse, R144, R120 ;  /* 0x000000908c78723c */ /* 0x040fe80000001878 */
[C---:B------:R-:W-:Y:S01]  /*c270*/  FMUL.FTZ R80, R131.reuse, R80 ;  /* 0x0000005083507220 */ /* 0x040fe20000410000 */
[----:B------:R-:W-:Y:S01]  /*c280*/  MUFU.EX2 R166, R38 ;  /* 0x0000002600a67308 */ /* 0x000fe20000000800 */
[C---:B------:R-:W-:Y:S02]  /*c290*/  FMUL.FTZ R81, R131.reuse, R81 ;  /* 0x0000005183517220 */ /* 0x040fe40000410000 */
[----:B------:R-:W-:Y:S04]  /*c2a0*/  FMUL.FTZ R82, R130, R82 ;  /* 0x0000005282527220 */ /* 0x000fe80000410000 */
[----:B-1----:R-:W-:Y:S02]  /*c2b0*/  FMUL.FTZ R22, R0, R158 ;  /* 0x0000009e00167220 */ /* 0x002fe40000410000 */
[C---:B------:R-:W-:Y:S01]  /*c2c0*/  FMUL.FTZ R83, R130.reuse, R83 ;  /* 0x0000005382537220 */ /* 0x040fe20000410000 */
[----:B------:R1:W-:Y:S01]  /*c2d0*/  MUFU.EX2 R165, R39 ;  /* 0x0000002700a57308 */ /* 0x0003e20000000800 */
[C---:B------:R-:W-:Y:S02]  /*c2e0*/  FMUL.FTZ R84, R131.reuse, R84 ;  /* 0x0000005483547220 */ /* 0x040fe40000410000 */
[----:B------:R-:W-:Y:S01]  /*c2f0*/  FMUL.FTZ R85, R131, R85 ;  /* 0x0000005583557220 */ /* 0x000fe20000410000 */
[-C--:B------:R-:W-:Y:S03]  /*c300*/  HMMA.16816.F32 R20, R140, R146.reuse, R20 ;  /* 0x000000928c14723c */ /* 0x080fe60000001814 */
[C---:B------:R-:W-:Y:S02]  /*c310*/  FMUL.FTZ R86, R130.reuse, R86 ;  /* 0x0000005682567220 */ /* 0x040fe40000410000 */
[----:B------:R-:W-:Y:S01]  /*c320*/  FMUL.FTZ R87, R130, R87 ;  /* 0x0000005782577220 */ /* 0x000fe20000410000 */
[----:B------:R-:W-:Y:S01]  /*c330*/  MUFU.EX2 R160, R40 ;  /* 0x0000002800a07308 */ /* 0x000fe20000000800 */
[--C-:B------:R-:W-:Y:S01]  /*c340*/  FFMA.FTZ R26, R26, c[0x0][0x2d0], -R3.reuse ;  /* 0x0000b4001a1a7a23 */ /* 0x100fe20000010803 */
[C---:B------:R-:W-:Y:S01]  /*c350*/  HMMA.16816.F32 R124, R136.reuse, R146, R124 ;  /* 0x00000092887c723c */ /* 0x040fe2000000187c */
[----:B------:R-:W2:Y:S03]  /*c360*/  LDSM.16.MT88.4 R144, [R205+0x3080] ;  /* 0x00308000cd90783b */ /* 0x000ea60000004200 */
[--C-:B------:R-:W-:Y:S02]  /*c370*/  FFMA.FTZ R27, R27, c[0x0][0x2d0], -R3.reuse ;  /* 0x0000b4001b1b7a23 */ /* 0x100fe40000010803 */
[C---:B------:R-:W-:Y:S02]  /*c380*/  FMUL.FTZ R88, R129.reuse, R88 ;  /* 0x0000005881587220 */ /* 0x040fe40000410000 */
[-C--:B------:R-:W-:Y:S01]  /*c390*/  HMMA.16816.F32 R52, R136, R148.reuse, R52 ;  /* 0x000000948834723c */ /* 0x080fe20000001834 */
[----:B------:R-:W-:Y:S01]  /*c3a0*/  MUFU.EX2 R183, R128 ;  /* 0x0000008000b77308 */ /* 0x000fe20000000800 */
[----:B-1----:R-:W-:Y:S02]  /*c3b0*/  LDSM.16.MT88.4 R36, [R205+0x3480] ;  /* 0x00348000cd24783b */ /* 0x002fe40000004200 */
[----:B------:R-:W-:Y:S02]  /*c3c0*/  FMUL.FTZ R89, R129, R89 ;  /* 0x0000005981597220 */ /* 0x000fe40000410000 */
[C---:B------:R-:W-:Y:S02]  /*c3d0*/  FMUL.FTZ R90, R0.reuse, R90 ;  /* 0x0000005a005a7220 */ /* 0x040fe40000410000 */
[C---:B------:R-:W-:Y:S03]  /*c3e0*/  HMMA.16816.F32 R56, R140.reuse, R148, R56 ;  /* 0x000000948c38723c */ /* 0x040fe60000001838 */
[----:B------:R-:W-:Y:S01]  /*c3f0*/  MUFU.EX2 R128, R43 ;  /* 0x0000002b00807308 */ /* 0x000fe20000000800 */
[----:B------:R-:W-:Y:S02]  /*c400*/  FMUL.FTZ R91, R0, R91 ;  /* 0x0000005b005b7220 */ /* 0x000fe40000410000 */
[--C-:B------:R-:W-:Y:S02]  /*c410*/  FFMA.FTZ R30, R30, c[0x0][0x2d0], -R3.reuse ;  /* 0x0000b4001e1e7a23 */ /* 0x100fe40000010803 */
[-C--:B------:R-:W-:Y:S04]  /*c420*/  HMMA.16816.F32 R60, R140, R150.reuse, R60 ;  /* 0x000000968c3c723c */ /* 0x080fe8000000183c */
[--C-:B------:R-:W-:Y:S01]  /*c430*/  FFMA.FTZ R31, R31, c[0x0][0x2d0], -R3.reuse ;  /* 0x0000b4001f1f7a23 */ /* 0x100fe20000010803 */
[----:B------:R4:W-:Y:S01]  /*c440*/  MUFU.EX2 R176, R26 ;  /* 0x0000001a00b07308 */ /* 0x0009e20000000800 */
[----:B------:R-:W-:Y:S02]  /*c450*/  FFMA.FTZ R3, R47, c[0x0][0x2d0], -R3 ;  /* 0x0000b4002f037a23 */ /* 0x000fe40000010803 */
[C---:B------:R-:W-:Y:S04]  /*c460*/  HMMA.16816.F32 R64, R136.reuse, R150, R64 ;  /* 0x000000968840723c */ /* 0x040fe80000001840 */
[C---:B------:R-:W-:Y:S02]  /*c470*/  FMUL.FTZ R92, R129.reuse, R92 ;  /* 0x0000005c815c7220 */ /* 0x040fe40000410000 */
[----:B------:R-:W-:Y:S01]  /*c480*/  FMUL.FTZ R93, R129, R93 ;  /* 0x0000005d815d7220 */ /* 0x000fe20000410000 */
[----:B------:R1:W-:Y:S01]  /*c490*/  MUFU.EX2 R175, R27 ;  /* 0x0000001b00af7308 */ /* 0x0003e20000000800 */
[C---:B------:R-:W-:Y:S01]  /*c4a0*/  FMUL.FTZ R94, R0.reuse, R94 ;  /* 0x0000005e005e7220 */ /* 0x040fe20000410000 */
[-C--:B--2---:R-:W-:Y:S03]  /*c4b0*/  HMMA.16816.F32 R68, R136, R144.reuse, R68 ;  /* 0x000000908844723c */ /* 0x084fe60000001844 */
[----:B------:R-:W-:Y:S02]  /*c4c0*/  FMUL.FTZ R95, R0, R95 ;  /* 0x0000005f005f7220 */ /* 0x000fe40000410000 */
[C---:B------:R-:W-:Y:S02]  /*c4d0*/  FMUL.FTZ R96, R131.reuse, R96 ;  /* 0x0000006083607220 */ /* 0x040fe40000410000 */
[----:B------:R-:W-:Y:S01]  /*c4e0*/  FMUL.FTZ R97, R131, R97 ;  /* 0x0000006183617220 */ /* 0x000fe20000410000 */
[C---:B------:R-:W-:Y:S01]  /*c4f0*/  HMMA.16816.F32 R72, R140.reuse, R144, R72 ;  /* 0x000000908c48723c */ /* 0x040fe20000001848 */
[----:B------:R-:W-:Y:S03]  /*c500*/  MUFU.EX2 R172, R30 ;  /* 0x0000001e00ac7308 */ /* 0x000fe60000000800 */
[C---:B------:R-:W-:Y:S01]  /*c510*/  FMUL.FTZ R98, R130.reuse, R98 ;  /* 0x0000006282627220 */ /* 0x040fe20000410000 */
[----:B----4-:R-:W-:Y:S01]  /*c520*/  F2FP.PACK_AB R26, R181, R182 ;  /* 0x000000b6b51a723e */ /* 0x010fe200000000ff */
[----:B------:R-:W-:Y:S02]  /*c530*/  FMUL.FTZ R99, R130, R99 ;  /* 0x0000006382637220 */ /* 0x000fe40000410000 */
[-C--:B------:R-:W-:Y:S03]  /*c540*/  HMMA.16816.F32 R76, R140, R146.reuse, R76 ;  /* 0x000000928c4c723c */ /* 0x080fe6000000184c */
[----:B------:R-:W2:Y:S01]  /*c550*/  MUFU.EX2 R171, R31 ;  /* 0x0000001f00ab7308 */ /* 0x000ea20000000800 */
[--C-:B------:R-:W-:Y:S01]  /*c560*/  FFMA.FTZ R48, R48, c[0x0][0x2d0], -R135.reuse ;  /* 0x0000b40030307a23 */ /* 0x100fe20000010887 */
        /* <DEDUP_REMOVED lines=13> */
[--C-:B------:R-:W-:Y:S02]  /*c640*/  FFMA.FTZ R50, R50, c[0x0][0x2d0], -R168.reuse ;  /* 0x0000b40032327a23 */ /* 0x100fe400000108a8 */
[----:B------:R-:W-:Y:S01]  /*c650*/  FFMA.FTZ R51, R51, c[0x0][0x2d0], -R168 ;  /* 0x0000b40033337a23 */ /* 0x000fe200000108a8 */
[-C--:B------:R-:W-:Y:S01]  /*c660*/  HMMA.16816.F32 R92, R140, R34.reuse, R92 ;  /* 0x000000228c5c723c */ /* 0x080fe2000000185c */
[----:B------:R2:W4:Y:S01]  /*c670*/  MUFU.EX2 R177, R25 ;  /* 0x0000001900b17308 */ /* 0x0005220000000800 */
[----:B------:R-:W4:Y:S02]  /*c680*/  LDSM.16.MT88.4 R140, [R206+0x1c80] ;  /* 0x001c8000ce8c783b */ /* 0x000f240000004200 */
[----:B-----5:R-:W-:Y:S02]  /*c690*/  FFMA.FTZ R0, R0, R231, R187 ;  /* 0x000000e700007223 */ /* 0x020fe400000100bb */
[----:B------:R-:W-:Y:S02]  /*c6a0*/  FFMA.FTZ R131, R131, R234, R221 ;  /* 0x000000ea83837223 */ /* 0x000fe400000100dd */
        /* <DEDUP_REMOVED lines=10> */
[----:B------:R-:W-:Y:S01]  /*c750*/  FFMA.FTZ R129, R129, R232, R191 ;  /* 0x000000e881817223 */ /* 0x000fe200000100bf */
[----:B--2---:R-:W-:Y:S08]  /*c760*/  F2FP.PACK_AB R25, R183, R184 ;  /* 0x000000b8b719723e */ /* 0x004ff000000000ff */
        /* <DEDUP_REMOVED lines=13> */
[----:B------:R1:W-:Y:S05]  /*c840*/  MUFU.EX2 R51, R44 ;  /* 0x0000002c00337308 */ /* 0x0003ea0000000800 */
[C---:B------:R-:W-:Y:S05]  /*c850*/  HMMA.16816.F32 R104, R28.reuse, R140, R104 ;  /* 0x0000008c1c68723c */ /* 0x040fea0000001868 */
[----:B------:R-:W-:Y:S03]  /*c860*/  MUFU.EX2 R164, R48 ;  /* 0x0000003000a47308 */ /* 0x000fe60000000800 */
[-C--:B------:R-:W-:Y:S07]  /*c870*/  HMMA.16816.F32 R108, R28, R142.reuse, R108 ;  /* 0x0000008e1c6c723c */ /* 0x080fee000000186c */
[----:B------:R2:W-:Y:S01]  /*c880*/  MUFU.EX2 R48, R3 ;  /* 0x0000000300307308 */ /* 0x0005e20000000800 */
[C---:B------:R-:W-:Y:S01]  /*c890*/  HMMA.16816.F32 R112, R24.reuse, R142, R112 ;  /* 0x0000008e1870723c */ /* 0x040fe20000001870 */
[----:B-1----:R-:W-:Y:S07]  /*c8a0*/  LDSM.16.MT88.4 R44, [R206+0x2c80] ;  /* 0x002c8000ce2c783b */ /* 0x002fee0000004200 */
[-C--:B-----5:R-:W-:Y:S08]  /*c8b0*/  HMMA.16816.F32 R116, R24, R32.reuse, R116 ;  /* 0x000000201874723c */ /* 0x0a0ff00000001874 */
        /* <DEDUP_REMOVED lines=102> */
.L_x_1194:
        /* <DEDUP_REMOVED lines=15> */
.L_x_1221:
        /* <DEDUP_REMOVED lines=72> */
.L_x_1242:
        /* <DEDUP_REMOVED lines=17> */
.L_x_1202:
[----:B------:R-:W-:Y:S05]  /*d5a0*/  BSYNC B0 ;  /* 0x0000000000007941 */ /* 0x000fea0003800000 */
.L_x_1201:
        /* <DEDUP_REMOVED lines=48> */
[----:B------:R-:W-:Y:S07]  /*d8b0*/  LDSM.16.M88.4 R136, [R207+0xa080] ;  /* 0x00a08000cf88783b */ /* 0x000fee0000000200 */
[-C--:B-----5:R-:W-:Y:S08]  /*d8c0*/  HMMA.16816.F32 R36, R180, R164.reuse, R36 ;  /* 0x000000a4b424723c */ /* 0x0a0ff00000001824 */
[C---:B------:R-:W-:Y:S08]  /*d8d0*/  HMMA.16816.F32 R40, R188.reuse, R164, R40 ;  /* 0x000000a4bc28723c */ /* 0x040ff00000001828 */
[-C--:B------:R-:W-:Y:S01]  /*d8e0*/  HMMA.16816.F32 R44, R188, R166.reuse, R44 ;  /* 0x000000a6bc2c723c */ /* 0x080fe2000000182c */
[----:B------:R-:W-:Y:S07]  /*d8f0*/  LDSM.16.M88.4 R188, [R208+0xb080] ;  /* 0x00b08000d0bc783b */ /* 0x000fee0000000200 */
[----:B------:R-:W-:Y:S01]  /*d900*/  HMMA.16816.F32 R48, R180, R166, R48 ;  /* 0x000000a6b430723c */ /* 0x000fe20000001830 */
[----:B------:R-:W1:Y:S07]  /*d910*/  LDSM.16.M88.4 R164, [R204+0x5480] ;  /* 0x00548000cca4783b */ /* 0x000e6e0000000200 */
[-C--:B------:R-:W-:Y:S01]  /*d920*/  HMMA.16816.F32 R4, R192, R196.reuse, R4 ;  /* 0x000000c4c004723c */ /* 0x080fe20000001804 */
[----:B------:R-:W3:Y:S07]  /*d930*/  LDSM.16.M88.4 R180, [R204+0x5c80] ;  /* 0x005c8000ccb4783b */ /* 0x000eee0000000200 */
        /* <DEDUP_REMOVED lines=49> */
[----:B------:R-:W5:Y:S04]  /*dc50*/  LDL R128, [R1+0x30] ;  /* 0x0000300001807983 */ /* 0x000f680000100800 */
[----:B------:R-:W1:Y:S04]  /*dc60*/  S2R R228, SR_CTAID.Y ;  /* 0x0000000000e47919 */ /* 0x000e680000002600 */
[----:B------:R-:W1:Y:S02]  /*dc70*/  S2R R231, SR_CTAID.Y ;  /* 0x0000000000e77919 */ /* 0x000e640000002600 */
[----:B-1----:R-:W-:Y:S01]  /*dc80*/  SHF.R.S32.HI R228, RZ, 0x1f, R228 ;  /* 0x0000001fffe47819 */ /* 0x002fe200000114e4 */
[C---:B------:R-:W-:Y:S04]  /*dc90*/  IMAD.WIDE.U32 R232, R231.reuse, c[0x0][0x1e8], RZ ;  /* 0x00007a00e7e87a25 */ /* 0x040fe800078e00ff */
[----:B------:R-:W-:Y:S04]  /*dca0*/  IMAD R228, R228, c[0x0][0x1e8], RZ ;  /* 0x00007a00e4e47a24 */ /* 0x000fe800078e02ff */
[----:B------:R-:W-:Y:S01]  /*dcb0*/  IMAD R228, R231, c[0x0][0x1ec], R228 ;  /* 0x00007b00e7e47a24 */ /* 0x000fe200078e02e4 */
[----:B------:R-:W-:Y:S03]  /*dcc0*/  IADD3 R231, R225, 0x20, RZ ;  /* 0x00000020e1e77810 */ /* 0x000fe60007ffe0ff */
[----:B------:R-:W-:Y:S01]  /*dcd0*/  IMAD.IADD R228, R233, 0x1, R228 ;  /* 0x00000001e9e47824 */ /* 0x000fe200078e02e4 */
[----:B------:R-:W-:Y:S01]  /*dce0*/  ISETP.GE.AND P4, PT, R231, c[0x0][0x1d4], PT ;  /* 0x00007500e7007a0c */ /* 0x000fe20003f86270 */
        /* <DEDUP_REMOVED lines=37> */
[-C--:B------:R-:W-:Y:S02]  /*df40*/  @P1 IADD3 R160, P0, R0, R219.reuse, RZ ;  /* 0x000000db00a01210 */ /* 0x080fe40007f1e0ff */
        /* <DEDUP_REMOVED lines=15> */
.L_x_1204:
[----:B------:R-:W2:Y:S01]  /*e040*/  LDL R2, [R1+0x18] ;  /* 0x0000180001027983 */ /* 0x000ea20000100800 */
[----:B------:R-:W-:Y:S02]  /*e050*/  IMAD.MOV.U32 R0, RZ, RZ, c[0x0][0x2c4] ;  /* 0x0000b100ff007624 */ /* 0x000fe400078e00ff */
[----:B------:R-:W-:Y:S01]  /*e060*/  IMAD.MOV.U32 R179, RZ, RZ, c[0x0][0x32c] ;  /* 0x0000cb00ffb37624 */ /* 0x000fe200078e00ff */
[----:B------:R-:W0:Y:S02]  /*e070*/  LDGDEPBAR ;  /* 0x00000000000079af */ /* 0x000e240000000000 */
[----:B------:R-:W-:Y:S02]  /*e080*/  ISETP.NE.AND P0, PT, R0, 0x1, PT ;  /* 0x000000010000780c */ /* 0x000fe40003f05270 */
[----:B------:R-:W-:Y:S11]  /*e090*/  ISETP.GE.AND P1, PT, R179, 0x1, PT ;  /* 0x00000001b300780c */ /* 0x000ff60003f26270 */
[----:B--2---:R-:W-:Y:S04]  /*e0a0*/  @P0 IMAD.HI.U32 R0, R2, c[0x0][0x2c8], RZ ;  /* 0x0000b20002000a27 */ /* 0x004fe800078e00ff */
[----:B------:R-:W-:Y:S01]  /*e0b0*/  IMAD.MOV.U32 R134, RZ, RZ, R2 ;  /* 0x000000ffff867224 */ /* 0x000fe200078e0002 */
[----:B------:R-:W-:Y:S01]  /*e0c0*/  @P0 SHF.R.U32.HI R134, RZ, c[0x0][0x2cc], R0 ;  /* 0x0000b300ff860a19 */ /* 0x000fe20000011600 */
[----:B------:R-:W-:Y:S04]  /*e0d0*/  IMAD R2, R223, -0x30, RZ ;  /* 0xffffffd0df027824 */ /* 0x000fe800078e02ff */
[----:B------:R-:W2:Y:S01]  /*e0e0*/  SHFL.IDX PT, R3, R134, RZ, 0x1c1f ;  /* 0x001c1fff86037589 */ /* 0x000ea200000e0000 */
[C---:B-1----:R-:W-:Y:S02]  /*e0f0*/  IADD3 R137, -R251.reuse, 0x1, R2 ;  /* 0x00000001fb897810 */ /* 0x042fe40007ffe102 */
[----:B------:R-:W-:Y:S02]  /*e100*/  IADD3 R138, -R251, R2, RZ ;  /* 0x00000002fb8a7210 */ /* 0x000fe40007ffe1ff */
[----:B------:R-:W-:Y:S04]  /*e110*/  IADD3 R137, -R230, R137, R229 ;  /* 0x00000089e6897210 */ /* 0x000fe80007ffe1e5 */
[C---:B------:R-:W-:Y:S02]  /*e120*/  IADD3 R136, R137.reuse, c[0x0][0x328], RZ ;  /* 0x0000ca0089887a10 */ /* 0x040fe40007ffe0ff */
[----:B------:R-:W-:Y:S04]  /*e130*/  IADD3 R137, R137, UR4, RZ ;  /* 0x0000000489897c10 */ /* 0x000fe8000fffe0ff */
[----:B--2---:R-:W-:Y:S01]  /*e140*/  IADD3 R0, R137, R3, RZ ;  /* 0x0000000389007210 */ /* 0x004fe20007ffe0ff */
        /* <DEDUP_REMOVED lines=15> */
.L_x_1207:
[----:B------:R-:W-:Y:S04]  /*e240*/  MOV R132, 0x1 ;  /* 0x0000000100847802 */ /* 0x000fe80000000f00 */
[----:B------:R-:W-:Y:S11]  /*e250*/  ISETP.NE.AND P0, PT, R132, c[0x0][0x32c], PT ;  /* 0x0000cb0084007a0c */ /* 0x000ff60003f05270 */
[----:B------:R-:W-:Y:S02]  /*e260*/  @!UPT UIADD3 URZ, URZ, URZ, URZ ;  /* 0x0000003f3f3ff290 */ /* 0x000fe4000fffe03f */
[----:B------:R-:W-:Y:S05]  /*e270*/  @P0 IMAD.HI.U32 R132, R3, c[0x0][0x330], RZ ;  /* 0x0000cc0003840a27 */ /* 0x000fea00078e00ff */
[----:B------:R-:W-:Y:S02]  /*e280*/  @P0 SHF.R.U32.HI R3, RZ, c[0x0][0x334], R132 ;  /* 0x0000cd00ff030a19 */ /* 0x000fe40000011684 */
.L_x_1208:
[----:B------:R-:W-:Y:S05]  /*e290*/  BSYNC B0 ;  /* 0x0000000000007941 */ /* 0x000fea0003800000 */
.L_x_1206:
[----:B------:R-:W-:Y:S05]  /*e2a0*/  IMAD R3, R3, c[0x0][0x32c], R138 ;  /* 0x0000cb0003037a24 */ /* 0x000fea00078e028a */
[----:B------:R-:W-:Y:S02]  /*e2b0*/  IADD3 R132, R3, c[0x0][0x32c], RZ ;  /* 0x0000cb0003847a10 */ /* 0x000fe40007ffe0ff */
[----:B------:R-:W-:Y:S02]  /*e2c0*/  IMNMX R0, R0, R3, !PT ;  /* 0x0000000300007217 */ /* 0x000fe40007800200 */
[----:B------:R-:W-:Y:S02]  /*e2d0*/  IMNMX R128, R128, R132, PT ;  /* 0x0000008480807217 */ /* 0x000fe40003800200 */
.L_x_1205:
        /* <DEDUP_REMOVED lines=17> */
.L_x_1211:
[----:B------:R-:W-:Y:S04]  /*e3f0*/  MOV R139, 0x1 ;  /* 0x00000001008b7802 */ /* 0x000fe80000000f00 */
[----:B------:R-:W-:Y:S11]  /*e400*/  ISETP.NE.AND P0, PT, R139, c[0x0][0x32c], PT ;  /* 0x0000cb008b007a0c */ /* 0x000ff60003f05270 */
[----:B------:R-:W-:Y:S02]  /*e410*/  @!UPT UIADD3 URZ, URZ, URZ, URZ ;  /* 0x0000003f3f3ff290 */ /* 0x000fe4000fffe03f */
[----:B------:R-:W-:Y:S05]  /*e420*/  @P0 IMAD.HI.U32 R139, R133, c[0x0][0x330], RZ ;  /* 0x0000cc00858b0a27 */ /* 0x000fea00078e00ff */
[----:B------:R-:W-:Y:S02]  /*e430*/  @P0 SHF.R.U32.HI R133, RZ, c[0x0][0x334], R139 ;  /* 0x0000cd00ff850a19 */ /* 0x000fe4000001168b */
.L_x_1212:
[----:B------:R-:W-:Y:S05]  /*e440*/  BSYNC B0 ;  /* 0x0000000000007941 */ /* 0x000fea0003800000 */
.L_x_1210:
[----:B------:R-:W-:Y:S05]  /*e450*/  IMAD R133, R133, c[0x0][0x32c], R138 ;  /* 0x0000cb0085857a24 */ /* 0x000fea00078e028a */
[----:B------:R-:W-:Y:S02]  /*e460*/  IADD3 R139, R133, c[0x0][0x32c], RZ ;  /* 0x0000cb00858b7a10 */ /* 0x000fe40007ffe0ff */
[----:B------:R-:W-:Y:S02]  /*e470*/  IMNMX R3, R3, R133, !PT ;  /* 0x0000008503037217 */ /* 0x000fe40007800200 */
[----:B------:R-:W-:Y:S02]  /*e480*/  IMNMX R132, R132, R139, PT ;  /* 0x0000008b84847217 */ /* 0x000fe40003800200 */
.L_x_1209:
        /* <DEDUP_REMOVED lines=72> */
.L_x_1215:
[----:B------:R-:W-:Y:S04]  /*e910*/  MOV R20, 0x1 ;  /* 0x0000000100147802 */ /* 0x000fe80000000f00 */
[----:B------:R-:W-:Y:S11]  /*e920*/  ISETP.NE.AND P0, PT, R20, c[0x0][0x32c], PT ;  /* 0x0000cb0014007a0c */ /* 0x000ff60003f05270 */
[----:B------:R-:W-:Y:S02]  /*e930*/  @!UPT UIADD3 URZ, URZ, URZ, URZ ;  /* 0x0000003f3f3ff290 */ /* 0x000fe4000fffe03f */
[----:B------:R-:W-:Y:S05]  /*e940*/  @P0 IMAD.HI.U32 R20, R4, c[0x0][0x330], RZ ;  /* 0x0000cc0004140a27 */ /* 0x000fea00078e00ff */
[----:B------:R-:W-:Y:S02]  /*e950*/  @P0 SHF.R.U32.HI R4, RZ, c[0x0][0x334], R20 ;  /* 0x0000cd00ff040a19 */ /* 0x000fe40000011614 */
.L_x_1216:
[----:B------:R-:W-:Y:S05]  /*e960*/  BSYNC B0 ;  /* 0x0000000000007941 */ /* 0x000fea0003800000 */
.L_x_1214:
[----:B------:R-:W-:Y:S05]  /*e970*/  IMAD R4, R4, c[0x0][0x32c], R138 ;  /* 0x0000cb0004047a24 */ /* 0x000fea00078e028a */
[----:B------:R-:W-:Y:S02]  /*e980*/  IADD3 R20, R4, c[0x0][0x32c], RZ ;  /* 0x0000cb0004147a10 */ /* 0x000fe40007ffe0ff */
[----:B------:R-:W-:Y:S02]  /*e990*/  IMNMX R0, R0, R4, !PT ;  /* 0x0000000400007217 */ /* 0x000fe40007800200 */
[----:B------:R-:W-:Y:S02]  /*e9a0*/  IMNMX R2, R2, R20, PT ;  /* 0x0000001402027217 */ /* 0x000fe40003800200 */
.L_x_1213:
        /* <DEDUP_REMOVED lines=103> */
.L_x_1219:
[----:B------:R-:W-:Y:S04]  /*f020*/  MOV R4, 0x1 ;  /* 0x0000000100047802 */ /* 0x000fe80000000f00 */
[----:B------:R-:W-:Y:S11]  /*f030*/  ISETP.NE.AND P0, PT, R4, c[0x0][0x32c], PT ;  /* 0x0000cb0004007a0c */ /* 0x000ff60003f05270 */
[----:B------:R-:W-:Y:S02]  /*f040*/  @!UPT UIADD3 URZ, URZ, URZ, URZ ;  /* 0x0000003f3f3ff290 */ /* 0x000fe4000fffe03f */
[----:B------:R-:W-:Y:S05]  /*f050*/  @P0 IMAD.HI.U32 R4, R3, c[0x0][0x330], RZ ;  /* 0x0000cc0003040a27 */ /* 0x000fea00078e00ff */
[----:B------:R-:W-:Y:S02]  /*f060*/  @P0 SHF.R.U32.HI R3, RZ, c[0x0][0x334], R4 ;  /* 0x0000cd00ff030a19 */ /* 0x000fe40000011604 */
.L_x_1220:
[----:B------:R-:W-:Y:S05]  /*f070*/  BSYNC B0 ;  /* 0x0000000000007941 */ /* 0x000fea0003800000 */
.L_x_1218:
[----:B------:R-:W-:Y:S05]  /*f080*/  IMAD R138, R3, c[0x0][0x32c], R138 ;  /* 0x0000cb00038a7a24 */ /* 0x000fea00078e028a */
[----:B------:R-:W-:Y:S02]  /*f090*/  IADD3 R3, R138, c[0x0][0x32c], RZ ;  /* 0x0000cb008a037a10 */ /* 0x000fe40007ffe0ff */
[----:B------:R-:W-:Y:S02]  /*f0a0*/  IMNMX R0, R0, R138, !PT ;  /* 0x0000008a00007217 */ /* 0x000fe40007800200 */
[----:B------:R-:W-:Y:S02]  /*f0b0*/  IMNMX R2, R2, R3, PT ;  /* 0x0000000302027217 */ /* 0x000fe40003800200 */
.L_x_1217:
        /* <DEDUP_REMOVED lines=53> */
[----:B------:R-:W-:Y:S01]  /*f410*/  ISETP.GT.AND P0, PT, R0, 0x28, !P2 ;  /* 0x000000280000780c */ /* 0x000fe20005704270 */
[----:B------:R-:W-:Y:S03]  /*f420*/  LDSM.16.MT88.4 R40, [R205+0x2480] ;  /* 0x00248000cd28783b */ /* 0x000fe60000004200 */
        /* <DEDUP_REMOVED lines=61> */
[----:B------:R-:W-:Y:S01]  /*f800*/  FFMA.FTZ R6, R12, c[0x0][0x2d0], -R49 ;  /* 0x0000b4000c067a23 */ /* 0x000fe20000010831 */
        /* <DEDUP_REMOVED lines=12> */
[----:B-1----:R-:W-:Y:S01]  /*f8d0*/  FMNMX.FTZ R128, R2, R0, !PT ;  /* 0x0000000002807209 */ /* 0x002fe20007810000 */
[--C-:B------:R-:W-:Y:S03]  /*f8e0*/  FFMA.FTZ R0, R32, c[0x0][0x2d0], -R27.reuse ;  /* 0x0000b40020007a23 */ /* 0x100fe6000001081b */
[C---:B------:R-:W-:Y:S01]  /*f8f0*/  FSETP.NEU.FTZ.AND P0, PT, R128.reuse, -INF , PT ;  /* 0xff8000008000780b */ /* 0x040fe20003f1d000 */
[----:B------:R1:W1:Y:S01]  /*f900*/  MUFU.EX2 R233, R0 ;  /* 0x0000000000e97308 */ /* 0x0002620000000800 */
[C---:B------:R-:W-:Y:S02]  /*f910*/  FMUL.FTZ R50, R128.reuse, c[0x0][0x2d0] ;  /* 0x0000b40080327a20 */ /* 0x040fe40000410000 */
[----:B------:R-:W-:Y:S03]  /*f920*/  FSEL R2, R128, RZ, P0 ;  /* 0x000000ff80027208 */ /* 0x000fe60000000000 */
[----:B------:R-:W-:Y:S02]  /*f930*/  FSEL R50, R50, RZ, P0 ;  /* 0x000000ff32327208 */ /* 0x000fe40000000000 */
[----:B------:R-:W-:Y:S03]  /*f940*/  ISETP.GT.AND P0, PT, R223, R238, PT ;  /* 0x000000eedf00720c */ /* 0x000fe60003f04270 */
[----:B------:R-:W-:Y:S04]  /*f950*/  FFMA.FTZ R6, R14, c[0x0][0x2d0], -R50 ;  /* 0x0000b4000e067a23 */ /* 0x000fe80000010832 */
[----:B------:R-:W-:Y:S01]  /*f960*/  MUFU.EX2 R200, R6 ;  /* 0x0000000600c87308 */ /* 0x000fe20000000800 */
[----:B-1----:R-:W-:Y:S01]  /*f970*/  FFMA.FTZ R0, R161, c[0x0][0x2d0], -R27 ;  /* 0x0000b400a1007a23 */ /* 0x002fe2000001081b */
[----:B------:R-:W-:Y:S08]  /*f980*/  F2FP.PACK_AB R28, R234, R233 ;  /* 0x000000e9ea1c723e */ /* 0x000ff000000000ff */
[----:B------:R1:W1:Y:S02]  /*f990*/  MUFU.EX2 R236, R0 ;  /* 0x0000000000ec7308 */ /* 0x0002640000000800 */
[--C-:B-1----:R-:W-:Y:S01]  /*f9a0*/  FFMA.FTZ R0, R18, c[0x0][0x2d0], -R48.reuse ;  /* 0x0000b40012007a23 */ /* 0x102fe20000010830 */
[----:B------:R-:W-:Y:S07]  /*f9b0*/  F2FP.PACK_AB R30, R236, R235 ;  /* 0x000000ebec1e723e */ /* 0x000fee00000000ff */
[----:B------:R1:W-:Y:S02]  /*f9c0*/  MUFU.EX2 R221, R0 ;  /* 0x0000000000dd7308 */ /* 0x0003e40000000800 */
[--C-:B-1----:R-:W-:Y:S08]  /*f9d0*/  FFMA.FTZ R0, R19, c[0x0][0x2d0], -R48.reuse ;  /* 0x0000b40013007a23 */ /* 0x102ff00000010830 */
[----:B------:R1:W1:Y:S02]  /*f9e0*/  MUFU.EX2 R228, R0 ;  /* 0x0000000000e47308 */ /* 0x0002640000000800 */
[--C-:B-1----:R-:W-:Y:S01]  /*f9f0*/  FFMA.FTZ R0, R21, c[0x0][0x2d0], -R48.reuse ;  /* 0x0000b40015007a23 */ /* 0x102fe20000010830 */
[----:B------:R-:W-:Y:S07]  /*fa00*/  F2FP.PACK_AB R29, R228, R221 ;  /* 0x000000dde41d723e */ /* 0x000fee00000000ff */
        /* <DEDUP_REMOVED lines=139> */
[----:B------:R-:W-:Y:S02]  /*102c0*/  FMUL.FTZ R91, R0, R91 ;  /* 0x0000005b005b7220 */ /* 0x000fe40000410000 */
        /* <DEDUP_REMOVED lines=13> */
[----:B------:R-:W-:Y:S01]  /*103a0*/  FMUL.FTZ R99, R24, R99 ;  /* 0x0000006318637220 */ /* 0x000fe20000410000 */
        /* <DEDUP_REMOVED lines=201> */
.L_x_1200:
[----:B------:R-:W2:Y:S04]  /*11040*/  LDL.LU R0, [R1+0x8] ;  /* 0x0000080001007983 */ /* 0x000ea80000300800 */
[----:B------:R-:W3:Y:S04]  /*11050*/  LDL.LU R3, [R1] ;  /* 0x0000000001037983 */ /* 0x000ee80000300800 */
        /* <DEDUP_REMOVED lines=151> */
.L_x_1136:
[----:B--2---:R-:W-:Y:S05]  /*119d0*/  @P4 BRA `(.L_x_1222) ;  /* 0x0000176000004947 */ /* 0x004fea0003800000 */
[----:B------:R-:W2:Y:S01]  /*119e0*/  LDL R65, [R1+0x3c] ;  /* 0x00003c0001417983 */ /* 0x000ea20000100800 */
[----:B------:R-:W-:Y:S02]  /*119f0*/  F2FP.PACK_AB R28, R28, R13 ;  /* 0x0000000d1c1c723e */ /* 0x000fe400000000ff */
[----:B------:R-:W-:Y:S01]  /*11a00*/  F2FP.PACK_AB R45, R45, R140 ;  /* 0x0000008c2d2d723e */ /* 0x000fe200000000ff */
[----:B------:R-:W3:Y:S01]  /*11a10*/  S2R R61, SR_TID.X ;  /* 0x00000000003d7919 */ /* 0x000ee20000002100 */
        /* <DEDUP_REMOVED lines=12> */
[----:B---3--:R-:W-:Y:S02]  /*11ae0*/  SHF.R.S32.HI R63, RZ, 0x1f, R61 ;  /* 0x0000001fff3f7819 */ /* 0x008fe4000001143d */
        /* <DEDUP_REMOVED lines=68> */
[----:B-1----:R-:W-:Y:S01]  /*11f30*/  F2FP.PACK_AB R7, R89, R88 ;  /* 0x000000585907723e */ /* 0x002fe200000000ff */
        /* <DEDUP_REMOVED lines=64> */
.L_x_1223:
        /* <DEDUP_REMOVED lines=151> */
.L_x_1225:
[----:B---3--:R-:W-:Y:S05]  /*12cb0*/  BSYNC B0 ;  /* 0x0000000000007941 */ /* 0x008fea0003800000 */
.L_x_1224:
        /* <DEDUP_REMOVED lines=23> */
.L_x_1227:
[----:B------:R-:W-:Y:S05]  /*12e30*/  BSYNC B0 ;  /* 0x0000000000007941 */ /* 0x000fea0003800000 */
.L_x_1226:
        /* <DEDUP_REMOVED lines=23> */
.L_x_1229:
[----:B------:R-:W-:Y:S05]  /*12fb0*/  BSYNC B0 ;  /* 0x0000000000007941 */ /* 0x000fea0003800000 */
.L_x_1228:
        /* <DEDUP_REMOVED lines=24> */
.L_x_1222:
[----:B------:R-:W2:Y:S01]  /*13140*/  LDL R8, [R1+0x3c] ;  /* 0x00003c0001087983 */ /* 0x000ea20000100800 */
[----:B------:R-:W-:Y:S01]  /*13150*/  ISETP.NE.U32.AND P1, PT, RZ, c[0x0][0x508], PT ;  /* 0x00014200ff007a0c */ /* 0x000fe20003f25070 */
[----:B------:R-:W-:Y:S01]  /*13160*/  IMAD.MOV.U32 R2, RZ, RZ, 0x4 ;  /* 0x00000004ff027424 */ /* 0x000fe200078e00ff */
[----:B------:R-:W-:Y:S02]  /*13170*/  ISETP.NE.U32.AND P0, PT, RZ, c[0x0][0x500], PT ;  /* 0x00014000ff007a0c */ /* 0x000fe40003f05070 */
[----:B------:R-:W-:Y:S02]  /*13180*/  ISETP.NE.AND.EX P1, PT, RZ, c[0x0][0x50c], PT, P1 ;  /* 0x00014300ff007a0c */ /* 0x000fe40003f25310 */
[----:B------:R-:W-:Y:S01]  /*13190*/  ISETP.NE.AND.EX P0, PT, RZ, c[0x0][0x504], PT, P0 ;  /* 0x00014100ff007a0c */ /* 0x000fe20003f05300 */
[----:B------:R-:W-:Y:S02]  /*131a0*/  IMAD.MOV.U32 R13, RZ, RZ, c[0x0][0x388] ;  /* 0x0000e200ff0d7624 */ /* 0x000fe400078e00ff */
[----:B-12---:R-:W-:-:S08]  /*131b0*/  IMAD.WIDE R6, R8, R2, c[0x0][0x500] ;  /* 0x0001400008067625 */ /* 0x006fd000078e0202 */
        /* <DEDUP_REMOVED lines=11> */
.L_x_1230:
        /* <DEDUP_REMOVED lines=43> */
.L_x_1232:
[----:B---3--:R-:W-:Y:S05]  /*13520*/  BSYNC B0 ;  /* 0x0000000000007941 */ /* 0x008fea0003800000 */
.L_x_1231:
        /* <DEDUP_REMOVED lines=64> */
.L_x_1234:
[----:B------:R-:W-:Y:S05]  /*13930*/  BSYNC B0 ;  /* 0x0000000000007941 */ /* 0x000fea0003800000 */
.L_x_1233:
        /* <DEDUP_REMOVED lines=21> */
.L_x_1236:
[----:B------:R-:W-:Y:S05]  /*13a90*/  BSYNC B0 ;  /* 0x0000000000007941 */ /* 0x000fea0003800000 */
.L_x_1235:
        /* <DEDUP_REMOVED lines=21> */
.L_x_1238:
[----:B------:R-:W-:Y:S05]  /*13bf0*/  BSYNC B0 ;  /* 0x0000000000007941 */ /* 0x000fea0003800000 */
.L_x_1237:
        /* <DEDUP_REMOVED lines=22> */
.L_x_1145:
[----:B--2---:R-:W-:Y:S01]  /*13d60*/  IMAD.MOV.U32 R3, RZ, RZ, R27 ;  /* 0x000000ffff037224 */ /* 0x004fe200078e001b */
[----:B------:R-:W-:Y:S02]  /*13d70*/  MOV R6, 0x1 ;  /* 0x0000000100067802 */ /* 0x000fe40000000f00 */
[----:B------:R-:W-:Y:S02]  /*13d80*/  MOV R2, 0x13da0 ;  /* 0x00013da000027802 */ /* 0x000fe40000000f00 */
[----:B------:R-:W-:Y:S05]  /*13d90*/  CALL.REL.NOINC `($__internal_6_$__cuda_sm70_shflsync_idx_p) ;  /* 0x0000026000007944 */ /* 0x000fea0003c00000 */
[----:B------:R-:W-:Y:S01]  /*13da0*/  IMAD.MOV.U32 R5, RZ, RZ, R6 ;  /* 0x000000ffff057224 */ /* 0x000fe200078e0006 */
[----:B------:R-:W-:Y:S01]  /*13db0*/  MOV R3, R41 ;  /* 0x0000002900037202 */ /* 0x000fe20000000f00 */
[----:B------:R-:W-:Y:S01]  /*13dc0*/  IMAD.MOV.U32 R6, RZ, RZ, 0x1 ;  /* 0x00000001ff067424 */ /* 0x000fe200078e00ff */
[----:B------:R-:W-:Y:S02]  /*13dd0*/  MOV R2, 0x13df0 ;  /* 0x00013df000027802 */ /* 0x000fe40000000f00 */
[----:B------:R-:W-:Y:S05]  /*13de0*/  CALL.REL.NOINC `($__internal_6_$__cuda_sm70_shflsync_idx_p) ;  /* 0x0000021000007944 */ /* 0x000fea0003c00000 */
[----:B------:R-:W-:Y:S01]  /*13df0*/  MOV R2, R6 ;  /* 0x0000000600027202 */ /* 0x000fe20000000f00 */
[----:B------:R-:W-:Y:S05]  /*13e00*/  BRA `(.L_x_1239) ;  /* 0xfffee55000007947 */ /* 0x000fea000383ffff */
.L_x_1172:
[----:B-1----:R-:W-:Y:S02]  /*13e10*/  MOV R6, 0x1 ;  /* 0x0000000100067802 */ /* 0x002fe40000000f00 */
[----:B------:R-:W-:Y:S02]  /*13e20*/  MOV R2, 0x13e40 ;  /* 0x00013e4000027802 */ /* 0x000fe40000000f00 */
[----:B------:R-:W-:Y:S05]  /*13e30*/  CALL.REL.NOINC `($__internal_6_$__cuda_sm70_shflsync_idx_p) ;  /* 0x000001c000007944 */ /* 0x000fea0003c00000 */
[----:B------:R-:W-:Y:S01]  /*13e40*/  MOV R3, R10 ;  /* 0x0000000a00037202 */ /* 0x000fe20000000f00 */
[----:B------:R-:W-:Y:S01]  /*13e50*/  IMAD.MOV.U32 R4, RZ, RZ, R6 ;  /* 0x000000ffff047224 */ /* 0x000fe200078e0006 */
[----:B------:R-:W-:Y:S01]  /*13e60*/  MOV R2, 0x13e90 ;  /* 0x00013e9000027802 */ /* 0x000fe20000000f00 */
[----:B------:R-:W-:Y:S02]  /*13e70*/  IMAD.MOV.U32 R6, RZ, RZ, 0x1 ;  /* 0x00000001ff067424 */ /* 0x000fe400078e00ff */
[----:B------:R-:W-:Y:S05]  /*13e80*/  CALL.REL.NOINC `($__internal_6_$__cuda_sm70_shflsync_idx_p) ;  /* 0x0000017000007944 */ /* 0x000fea0003c00000 */
[----:B------:R-:W-:Y:S01]  /*13e90*/  MOV R0, R6 ;  /* 0x0000000600007202 */ /* 0x000fe20000000f00 */
[----:B------:R-:W-:-:S05]  /*13ea0*/  BRA `(.L_x_1240) ;  /* 0xffff249000007947 */ /* 0x000fca000383ffff */
.L_x_1197:
[----:B-1----:R-:W-:Y:S01]  /*13eb0*/  MOV R6, 0x1 ;  /* 0x0000000100067802 */ /* 0x002fe20000000f00 */
[----:B------:R-:W-:Y:S01]  /*13ec0*/  IMAD.MOV.U32 R3, RZ, RZ, R8 ;  /* 0x000000ffff037224 */ /* 0x000fe200078e0008 */
        /* <DEDUP_REMOVED lines=9> */
.L_x_1203:
        /* <DEDUP_REMOVED lines=10> */
        .weak           $__internal_6_$__cuda_sm70_shflsync_idx_p
        .type           $__internal_6_$__cuda_sm70_shflsync_idx_p,@function
        .size           $__internal_6_$__cuda_sm70_shflsync_idx_p,(.L_x_1729 - $__internal_6_$__cuda_sm70_shflsync_idx_p)
$__internal_6_$__cuda_sm70_shflsync_idx_p:
[----:B------:R-:W-:Y:S02]  /*14000*/  MOV R24, 0xffffffff ;  /* 0xffffffff00187802 */ /* 0x000fe40000000f00 */
[----:B------:R-:W-:-:S02]  /*14010*/  MOV R7, 0x1c1f ;  /* 0x00001c1f00077802 */ /* 0x000fc40000000f00 */
[----:B------:R-:W-:Y:S04]  /*14020*/  WARPSYNC R24 ;  /* 0x0000001800007348 */ /* 0x000fe80003800000 */
[----:B------:R1:W2:Y:S02]  /*14030*/  SHFL.IDX PT, R6, R3, R6, R7 ;  /* 0x0000000603067389 */ /* 0x0002a400000e0007 */
[----:B-1----:R-:W-:-:S04]  /*14040*/  MOV R3, 0x0 ;  /* 0x0000000000037802 */ /* 0x002fc80000000f00 */
[----:B--2---:R-:W-:Y:S05]  /*14050*/  RET.REL.NODEC R2 `(_ZN7cutlass13device_kernelIN5flash19enable_sm80_to_sm89INS1_16FlashAttnFwdSm80INS1_25CollectiveMainloopFwdSm80ILi4ELi1ELb0EN4cute5tupleIJNS5_1CILi128EEENS7_ILi48EEENS7_ILi96EEEEEELi96ENS_6half_tEfNS_4arch4Sm80ELb0ELb1ELb0ELb1ELb1ELb0ELb1ELb0EEENS1_21CollectiveEpilogueFwdINS6_IJS8_SA_S9_EEENS6_IJNS7_ILi1EEESI_SI_EEESC_SE_Li128ELb1ELb1ELb0ELb0EEENS1_19SingleTileSchedulerILb1ELb0ELb1ELi128EEEEEEEEEvNT_6ParamsE) ;  /* 0xfffebfa002007950 */ /* 0x004fea0003c3ffff */
.L_x_1243:
        /* <DEDUP_REMOVED lines=10> */
.L_x_1729:


//--------------------- .text._ZN7cutlass13device_kernelIN5flash19enable_sm80_to_sm89INS1_16FlashAttnFwdSm80INS1_25CollectiveMainloopFwdSm80ILi4ELi1ELb0EN4cute5tupleIJNS5_1CILi128EEENS7_ILi48EEENS7_ILi96EEEEEELi96ENS_6half_tEfNS_4arch4Sm80ELb0ELb1ELb0ELb1ELb1ELb1ELb1ELb0EEENS1_21CollectiveEpilogueFwdINS6_IJS8_SA_S9_EEENS6_IJNS7_ILi1EEESI_SI_EEESC_SE_Li128ELb1ELb1ELb0ELb0EEENS1_19SingleTileSchedulerILb1ELb0ELb1ELi128EEEEEEEEEvNT_6ParamsE --------------------------
	.section	.text._ZN7cutlass13device_kernelIN5flash19enable_sm80_to_sm89INS1_16FlashAttnFwdSm80INS1_25CollectiveMainloopFwdSm80ILi4ELi1ELb0EN4cute5tupleIJNS5_1CILi128EEENS7_ILi48EEENS7_ILi96EEEEEELi96ENS_6half_tEfNS_4arch4Sm80ELb0ELb1ELb0ELb1ELb1ELb1ELb1ELb0EEENS1_21CollectiveEpilogueFwdINS6_IJS8_SA_S9_EEENS6_IJNS7_ILi1EEESI_SI_EEESC_SE_Li128ELb1ELb1ELb0ELb0EEENS1_19SingleTileSchedulerILb1ELb0ELb1ELi128EEEEEEEEEvNT_6ParamsE,"ax",@progbits
	.sectioninfo	@"SHI_REGISTERS=255"
	.align	128
.text._ZN7cutlass13device_kernelIN5flash19enable_sm80_to_sm89INS1_16FlashAttnFwdSm80INS1_25CollectiveMainloopFwdSm80ILi4ELi1ELb0EN4cute5tupleIJNS5_1CILi128EEENS7_ILi48EEENS7_ILi96EEEEEELi96ENS_6half_tEfNS_4arch4Sm80ELb0ELb1ELb0ELb1ELb1ELb1ELb1ELb0EEENS1_21CollectiveEpilogueFwdINS6_IJS8_SA_S9_EEENS6_IJNS7_ILi1EEESI_SI_EEESC_SE_Li128ELb1ELb1ELb0ELb0EEENS1_19SingleTileSchedulerILb1ELb0ELb1ELi128EEEEEEEEEvNT_6ParamsE:
        .type           _ZN7cutlass13device_kernelIN5flash19enable_sm80_to_sm89INS1_16FlashAttnFwdSm80INS1_25CollectiveMainloopFwdSm80ILi4ELi1ELb0EN4cute5tupleIJNS5_1CILi128EEENS7_ILi48EEENS7_ILi96EEEEEELi96ENS_6half_tEfNS_4arch4Sm80ELb0ELb1ELb0ELb1ELb1ELb1ELb1ELb0EEENS1_21CollectiveEpilogueFwdINS6_IJS8_SA_S9_EEENS6_IJNS7_ILi1EEESI_SI_EEESC_SE_Li128ELb1ELb1ELb0ELb0EEENS1_19SingleTileSchedulerILb1ELb0ELb1ELi128EEEEEEEEEvNT_6ParamsE,@function
        .size           _ZN7cutlass13device_kernelIN5flash19enable_sm80_to_sm89INS1_16FlashAttnFwdSm80INS1_25CollectiveMainloopFwdSm80ILi4ELi1ELb0EN4cute5tupleIJNS5_1CILi128EEENS7_ILi48EEENS7_ILi96EEEEEELi96ENS_6half_tEfNS_4arch4Sm80ELb0ELb1ELb0ELb1ELb1ELb1ELb1ELb0EEENS1_21CollectiveEpilogueFwdINS6_IJS8_SA_S9_EEENS6_IJNS7_ILi1EEESI_SI_EEESC_SE_Li128ELb1ELb1ELb0ELb0EEENS1_19SingleTileSchedulerILb1ELb0ELb1ELi128EEEEEEEEEvNT_6ParamsE,(.L_x_1731 - _ZN7cutlass13device_kernelIN5flash19enable_sm80_to_sm89INS1_16FlashAttnFwdSm80INS1_25CollectiveMainloopFwdSm80ILi4ELi1ELb0EN4cute5tupleIJNS5_1CILi128EEENS7_ILi48EEENS7_ILi96EEEEEELi96ENS_6half_tEfNS_4arch4Sm80ELb0ELb1ELb0ELb1ELb1ELb1ELb1ELb0EEENS1_21CollectiveEpilogueFwdINS6_IJS8_SA_S9_EEENS6_IJNS7_ILi1EEESI_SI_EEESC_SE_Li128ELb1ELb1ELb0ELb0EEENS1_19SingleTileSchedulerILb1ELb0ELb1ELi128EEEEEEEEEvNT_6ParamsE)
        .other          _ZN7cutlass13device_kernelIN5flash19enable_sm80_to_sm89INS1_16FlashAttnFwdSm80INS1_25CollectiveMainloopFwdSm80ILi4ELi1ELb0EN4cute5tupleIJNS5_1CILi128EEENS7_ILi48EEENS7_ILi96EEEEEELi96ENS_6half_tEfNS_4arch4Sm80ELb0ELb1ELb0ELb1ELb1ELb1ELb1ELb0EEENS1_21CollectiveEpilogueFwdINS6_IJS8_SA_S9_EEENS6_IJNS7_ILi1EEESI_SI_EEESC_SE_Li128ELb1ELb1ELb0ELb0EEENS1_19SingleTileSchedulerILb1ELb0ELb1ELi128EEEEEEEEEvNT_6ParamsE,@"STO_CUDA_ENTRY STV_DEFAULT"
_ZN7cutlass13device_kernelIN5flash19enable_sm80_to_sm89INS1_16FlashAttnFwdSm80INS1_25CollectiveMainloopFwdSm80ILi4ELi1ELb0EN4cute5tupleIJNS5_1CILi128EEENS7_ILi48EEENS7_ILi96EEEEEELi96ENS_6half_tEfNS_4arch4Sm80ELb0ELb1ELb0ELb1ELb1ELb1ELb1ELb0EEENS1_21CollectiveEpilogueFwdINS6_IJS8_SA_S9_EEENS6_IJNS7_ILi1EEESI_SI_EEESC_SE_Li128ELb1ELb1ELb0ELb0EEENS1_19SingleTileSchedulerILb1ELb0ELb1ELi128EEEEEEEEEvNT_6ParamsE:
        /* <DEDUP_REMOVED lines=17> */
.L_x_1245:
        /* <DEDUP_REMOVED lines=8> */
.L_x_1247:
[----:B------:R-:W-:-:S04]  /*0190*/  MOV R0, c[0x0][0x54c] ;  /* 0x0001530000007a02 */ /* 0x000fc80000000f00 */
.L_x_1246:
[----:B------:R-:W-:Y:S01]  /*01a0*/  USHF.L.U32 UR4, UR4, 0x7, URZ ;  /* 0x0000000704047899 */ /* 0x000fe2000800063f */
[----:B-----5:R-:W-:-:S05]  /*01b0*/  IMAD R0, R0, c[0x0][0x548], RZ ;  /* 0x0001520000007a24 */ /* 0x020fca00078e02ff */
[----:B------:R-:W-:-:S04]  /*01c0*/  MOV R12, UR4 ;  /* 0x00000004000c7c02 */ /* 0x000fc80008000f00 */
[----:B------:R-:W-:-:S04]  /*01d0*/  ISETP.GE.AND P0, PT, R12, R0, PT ;  /* 0x000000000c00720c */ /* 0x000fc80003f06270 */
[----:B------:R-:W-:-:S05]  /*01e0*/  SEL R0, R5, 0xffffffff, !P0 ;  /* 0xffffffff05007807 */ /* 0x000fca0004000000 */
[----:B------:R2:W-:Y:S01]  /*01f0*/  STL [R1+0x48], R0 ;  /* 0x0000480001007387 */ /* 0x0005e20000100800 */
[----:B------:R-:W-:Y:S05]  /*0200*/  BRA `(.L_x_1248) ;  /* 0x0000014000007947 */ /* 0x000fea0003800000 */
.L_x_1244:
[----:B------:R-:W-:-:S04]  /*0210*/  ISETP.NE.U32.AND P0, PT, RZ, c[0x0][0x568], PT ;  /* 0x00015a00ff007a0c */ /* 0x000fc80003f05070 */
[----:B------:R-:W-:-:S13]  /*0220*/  ISETP.NE.AND.EX P0, PT, RZ, c[0x0][0x56c], PT, P0 ;  /* 0x00015b00ff007a0c */ /* 0x000fda0003f05300 */
[----:B------:R-:W-:Y:S05]  /*0230*/  @!P0 BRA `(.L_x_1249) ;  /* 0x0000002000008947 */ /* 0x000fea0003800000 */
[----:B------:R1:W5:Y:S01]  /*0240*/  LDG.E R0, [R2.64] ;  /* 0x0000000c02007981 */ /* 0x000362000c1e1900 */
[----:B------:R-:W-:Y:S05]  /*0250*/  BRA `(.L_x_1250) ;  /* 0x0000009000007947 */ /* 0x000fea0003800000 */
.L_x_1249:
        /* <DEDUP_REMOVED lines=8> */
.L_x_1251:
[----:B------:R-:W-:-:S04]  /*02e0*/  MOV R0, c[0x0][0x54c] ;  /* 0x0001530000007a02 */ /* 0x000fc80000000f00 */
.L_x_1250:
[----:B------:R-:W-:Y:S01]  /*02f0*/  USHF.L.U32 UR4, UR4, 0x7, URZ ;  /* 0x0000000704047899 */ /* 0x000fe2000800063f */
[----:B-----5:R-:W-:-:S05]  /*0300*/  IMAD R0, R0, c[0x0][0x548], RZ ;  /* 0x0001520000007a24 */ /* 0x020fca00078e02ff */
[----:B------:R-:W-:-:S04]  /*0310*/  MOV R12, UR4 ;  /* 0x00000004000c7c02 */ /* 0x000fc80008000f00 */
[----:B------:R-:W-:-:S04]  /*0320*/  ISETP.GE.AND P0, PT, R12, R0, PT ;  /* 0x000000000c00720c */ /* 0x000fc80003f06270 */
[----:B------:R-:W-:-:S05]  /*0330*/  SEL R0, R5, 0xffffffff, !P0 ;  /* 0xffffffff05007807 */ /* 0x000fca0004000000 */
[----:B------:R2:W-:Y:S04]  /*0340*/  STL [R1+0x48], R0 ;  /* 0x0000480001007387 */ /* 0x0005e80000100800 */
.L_x_1248:
        /* <DEDUP_REMOVED lines=41> */
.L_x_1252:
[----:B------:R-:W-:-:S04]  /*05e0*/  ISETP.NE.U32.AND P0, PT, RZ, c[0x0][0x368], PT ;  /* 0x0000da00ff007a0c */ /* 0x000fc80003f05070 */
[----:B------:R-:W-:-:S13]  /*05f0*/  ISETP.NE.AND.EX P0, PT, RZ, c[0x0][0x36c], PT, P0 ;  /* 0x0000db00ff007a0c */ /* 0x000fda0003f05300 */
[----:B------:R-:W-:Y:S05]  /*0600*/  @!P0 BRA `(.L_x_1253) ;  /* 0x0000003000008947 */ /* 0x000fea0003800000 */
[----:B------:R-:W-:-:S05]  /*0610*/  IMAD.WIDE R6, R22, R14, c[0x0][0x368] ;  /* 0x0000da0016067625 */ /* 0x000fca00078e020e */
[----:B------:R2:W5:Y:S01]  /*0620*/  LDG.E R15, [R6.64] ;  /* 0x0000000c060f7981 */ /* 0x000562000c1e1900 */
[----:B------:R-:W-:Y:S05]  /*0630*/  BRA `(.L_x_1254) ;  /* 0x0000004000007947 */ /* 0x000fea0003800000 */
.L_x_1253:
[----:B------:R-:W-:Y:S05]  /*0640*/  @!P3 BRA `(.L_x_1254) ;  /* 0x000000300000b947 */ /* 0x000fea0003800000 */
[----:B-1----:R1:W2:Y:S04]  /*0650*/  LDG.E R0, [R6.64] ;  /* 0x0000000c06007981 */ /* 0x0022a8000c1e1900 */
[----:B-1----:R-:W2:Y:S02]  /*0660*/  LDG.E R6, [R6.64+0x4] ;  /* 0x0000040c06067981 */ /* 0x002ea4000c1e1900 */
[----:B--2---:R-:W-:Y:S02]  /*0670*/  IADD3 R15, -R0, R6, RZ ;  /* 0x00000006000f7210 */ /* 0x004fe40007ffe1ff */
.L_x_1254:
        /* <DEDUP_REMOVED lines=37> */
.L_x_1256:
[----:B------:R-:W-:-:S13]  /*08d0*/  ISETP.NE.AND P0, PT, R7, 0x1, PT ;  /* 0x000000010700780c */ /* 0x000fda0003f05270 */
[----:B------:R-:W-:-:S05]  /*08e0*/  @P0 IMAD.HI.U32 R0, R3, c[0x0][0x330], RZ ;  /* 0x0000cc0003000a27 */ /* 0x000fca00078e00ff */
[----:B------:R-:W-:-:S05]  /*08f0*/  @P0 SHF.R.U32.HI R3, RZ, c[0x0][0x334], R0 ;  /* 0x0000cd00ff030a19 */ /* 0x000fca0000011600 */
.L_x_1257:
[----:B------:R-:W-:-:S05]  /*0900*/  IMAD R3, R3, R7, c[0x0][0x32c] ;  /* 0x0000cb0003037624 */ /* 0x000fca00078e0207 */
[----:B------:R-:W-:Y:S02]  /*0910*/  IMNMX R5, R5, R3, PT ;  /* 0x0000000305057217 */ /* 0x000fe40003800200 */
.L_x_1255:
[C---:B------:R-:W-:Y:S01]  /*0920*/  IADD3 R3, R8.reuse, 0x2f, RZ ;  /* 0x0000002f08037810 */ /* 0x040fe20007ffe0ff */
[----:B--2---:R-:W-:Y:S02]  /*0930*/  IMAD.IADD R8, R8, 0x1, -R10 ;  /* 0x0000000108087824 */ /* 0x004fe400078e0a0a */
[----:B------:R-:W-:-:S03]  /*0940*/  @P2 IMAD.HI.U32 R4, R199, c[0x0][0x2c8], RZ ;  /* 0x0000b200c7042a27 */ /* 0x000fc600078e00ff */
[----:B------:R1:W-:Y:S01]  /*0950*/  STL [R1], R8 ;  /* 0x0000000801007387 */ /* 0x0003e20000100800 */
[----:B------:R-:W-:Y:S01]  /*0960*/  IMAD.MOV.U32 R0, RZ, RZ, R199 ;  /* 0x000000ffff007224 */ /* 0x000fe200078e00c7 */
[----:B------:R-:W-:Y:S01]  /*0970*/  @P2 SHF.R.U32.HI R0, RZ, c[0x0][0x2cc], R4 ;  /* 0x0000b300ff002a19 */ /* 0x000fe20000011604 */
[----:B------:R-:W-:-:S04]  /*0980*/  IMAD.HI R3, R3, 0x2aaaaaab, RZ ;  /* 0x2aaaaaab03037827 */ /* 0x000fc800078e02ff */
[----:B------:R-:W-:Y:S01]  /*0990*/  IMAD.IADD R0, R8, 0x1, R0 ;  /* 0x0000000108007824 */ /* 0x000fe200078e0200 */
[----:B------:R-:W-:-:S04]  /*09a0*/  SHF.R.U32.HI R4, RZ, 0x1f, R3 ;  /* 0x0000001fff047819 */ /* 0x000fc80000011603 */
[----:B------:R-:W-:Y:S02]  /*09b0*/  LEA.HI.SX32 R156, R3, R4, 0x1d ;  /* 0x00000004039c7211 */ /* 0x000fe400078feaff */
        /* <DEDUP_REMOVED lines=10> */
.L_x_1259:
[----:B------:R-:W-:-:S13]  /*0a60*/  ISETP.NE.AND P0, PT, R7, 0x1, PT ;  /* 0x000000010700780c */ /* 0x000fda0003f05270 */
[----:B------:R-:W-:-:S05]  /*0a70*/  @P0 IMAD.HI.U32 R3, R0, c[0x0][0x330], RZ ;  /* 0x0000cc0000030a27 */ /* 0x000fca00078e00ff */
[----:B------:R-:W-:-:S05]  /*0a80*/  @P0 SHF.R.U32.HI R0, RZ, c[0x0][0x334], R3 ;  /* 0x0000cd00ff000a19 */ /* 0x000fca0000011603 */
.L_x_1260:
[----:B------:R-:W-:-:S05]  /*0a90*/  IMAD R0, R0, c[0x0][0x32c], RZ ;  /* 0x0000cb0000007a24 */ /* 0x000fca00078e02ff */
[----:B------:R-:W-:-:S04]  /*0aa0*/  IMNMX R4, R4, R0, !PT ;  /* 0x0000000004047217 */ /* 0x000fc80007800200 */
.L_x_1258:
        /* <DEDUP_REMOVED lines=44> */
[----:B-1----:R-:W-:Y:S01]  /*0d70*/  IMAD.SHL.U32 R8, R0, 0x8, RZ ;  /* 0x0000000800087824 */ /* 0x002fe200078e00ff */
        /* <DEDUP_REMOVED lines=11> */
[----:B--2---:R-:W-:Y:S01]  /*0e30*/  IMAD.WIDE.U32 R4, R118, c[0x0][0x238], R8 ;  /* 0x00008e0076047a25 */ /* 0x004fe200078e0008 */
        /* <DEDUP_REMOVED lines=77> */
[C---:B------:R-:W-:Y:S01]  /*1310*/  IMAD R0, R20.reuse, c[0x0][0x280], RZ ;  /* 0x0000a00014007a24 */ /* 0x040fe200078e02ff */
        /* <DEDUP_REMOVED lines=159> */
.L_x_1287:
        /* <DEDUP_REMOVED lines=106> */
.L_x_1266:
[----:B------:R-:W-:Y:S05]  /*23b0*/  BSYNC B0 ;  /* 0x0000000000007941 */ /* 0x000fea0003800000 */
.L_x_1265:
        /* <DEDUP_REMOVED lines=93> */
.L_x_1269:
[----:B------:R-:W-:Y:S05]  /*2990*/  BSYNC B0 ;  /* 0x0000000000007941 */ /* 0x000fea0003800000 */
.L_x_1268:
        /* <DEDUP_REMOVED lines=58> */
.L_x_1271:
[----:B------:R-:W-:Y:S05]  /*2d40*/  BSYNC B0 ;  /* 0x0000000000007941 */ /* 0x000fea0003800000 */
.L_x_1270:
        /* <DEDUP_REMOVED lines=58> */
.L_x_1273:
[----:B------:R-:W-:Y:S05]  /*30f0*/  BSYNC B0 ;  /* 0x0000000000007941 */ /* 0x000fea0003800000 */
.L_x_1272:
        /* <DEDUP_REMOVED lines=58> */
.L_x_1275:
[----:B------:R-:W-:Y:S05]  /*34a0*/  BSYNC B0 ;  /* 0x0000000000007941 */ /* 0x000fea0003800000 */
.L_x_1274:
        /* <DEDUP_REMOVED lines=58> */
.L_x_1277:
[----:B------:R-:W-:Y:S05]  /*3850*/  BSYNC B0 ;  /* 0x0000000000007941 */ /* 0x000fea0003800000 */
.L_x_1276:
        /* <DEDUP_REMOVED lines=58> */
.L_x_1264:
        /* <DEDUP_REMOVED lines=47> */
.L_x_1279:
[----:B------:R-:W-:Y:S05]  /*3ef0*/  BSYNC B0 ;  /* 0x0000000000007941 */ /* 0x000fea0003800000 */
.L_x_1278:
        /* <DEDUP_REMOVED lines=157> */
.L_x_1281:
[----:B------:R-:W-:Y:S05]  /*48d0*/  BSYNC B0 ;  /* 0x0000000000007941 */ /* 0x000fea0003800000 */
.L_x_1280:
        /* <DEDUP_REMOVED lines=122> */
.L_x_1283:
[----:B------:R-:W-:Y:S05]  /*5080*/  BSYNC B0 ;  /* 0x0000000000007941 */ /* 0x000fea0003800000 */
.L_x_1282:
        /* <DEDUP_REMOVED lines=125> */
.L_x_1263:
        /* <DEDUP_REMOVED lines=38> */
.L_x_1267:
[----:B------:R-:W-:Y:S05]  /*5ac0*/  BSYNC B1 ;  /* 0x0000000000017941 */ /* 0x000fea0003800000 */
.L_x_1262:
        /* <DEDUP_REMOVED lines=92> */
.L_x_1285:
[----:B--2---:R-:W-:Y:S05]  /*6090*/  BSYNC B0 ;  /* 0x0000000000007941 */ /* 0x004fea0003800000 */
.L_x_1284:
        /* <DEDUP_REMOVED lines=38> */
.L_x_1286:
[----:B------:R-:W0:Y:S01]  /*6300*/  LDGDEPBAR ;  /* 0x00000000000079af */ /* 0x000e220000000000 */
[----:B------:R-:W-:Y:S01]  /*6310*/  IADD3 R45, R45, -0x1, RZ ;  /* 0xffffffff2d2d7810 */ /* 0x000fe20007ffe0ff */
[----:B------:R-:W-:-:S05]  /*6320*/  @P5 BRA `(.L_x_1287) ;  /* 0xffffb9e000005947 */ /* 0x000fca000383ffff */
[----:B------:R-:W-:Y:S06]  /*6330*/  BAR.SYNC.DEFER_BLOCKING 0x0 ;  /* 0x0000000000007b1d */ /* 0x000fec0000010000 */
.L_x_1261:
        /* <DEDUP_REMOVED lines=20> */
.L_x_1289:
[----:B------:R-:W-:-:S13]  /*6480*/  ISETP.NE.AND P0, PT, R4, 0x1, PT ;  /* 0x000000010400780c */ /* 0x000fda0003f05270 */
[----:B------:R-:W-:-:S05]  /*6490*/  @P0 IMAD.HI.U32 R0, R2, c[0x0][0x330], RZ ;  /* 0x0000cc0002000a27 */ /* 0x000fca00078e00ff */
[----:B------:R-:W-:-:S05]  /*64a0*/  @P0 SHF.R.U32.HI R2, RZ, c[0x0][0x334], R0 ;  /* 0x0000cd00ff020a19 */ /* 0x000fca0000011600 */
.L_x_1290:
[----:B------:R-:W-:-:S05]  /*64b0*/  IMAD R2, R2, R4, c[0x0][0x32c] ;  /* 0x0000cb0002027624 */ /* 0x000fca00078e0204 */
[----:B------:R-:W-:-:S03]  /*64c0*/  IMNMX R3, R3, R2, PT ;  /* 0x0000000203037217 */ /* 0x000fc60003800200 */
.L_x_1288:
[----:B-1-3--:R-:W2:Y:S01]  /*64d0*/  LDL R4, [R1] ;  /* 0x0000000001047983 */ /* 0x00aea20000100800 */
[----:B------:R-:W-:Y:S01]  /*64e0*/  IADD3 R3, R3, 0x2f, RZ ;  /* 0x0000002f03037810 */ /* 0x000fe20007ffe0ff */
[----:B------:R-:W-:-:S04]  /*64f0*/  @P2 IMAD.HI.U32 R2, R199, c[0x0][0x2c8], RZ ;  /* 0x0000b200c7022a27 */ /* 0x000fc800078e00ff */
[----:B------:R-:W-:-:S04]  /*6500*/  IMAD.HI R3, R3, 0x2aaaaaab, RZ ;  /* 0x2aaaaaab03037827 */ /* 0x000fc800078e02ff */
[----:B------:R-:W-:Y:S01]  /*6510*/  IMAD.MOV.U32 R0, RZ, RZ, R199 ;  /* 0x000000ffff007224 */ /* 0x000fe200078e00c7 */
[----:B------:R-:W-:Y:S02]  /*6520*/  @P2 SHF.R.U32.HI R0, RZ, c[0x0][0x2cc], R2 ;  /* 0x0000b300ff002a19 */ /* 0x000fe40000011602 */
[----:B------:R-:W-:-:S04]  /*6530*/  SHF.R.U32.HI R2, RZ, 0x1f, R3 ;  /* 0x0000001fff027819 */ /* 0x000fc80000011603 */
[----:B------:R-:W-:-:S04]  /*6540*/  LEA.HI.SX32 R2, R3, R2, 0x1d ;  /* 0x0000000203027211 */ /* 0x000fc800078feaff */
[----:B------:R-:W-:Y:S01]  /*6550*/  IMNMX R252, R2, R156, PT ;  /* 0x0000009c02fc7217 */ /* 0x000fe20003800200 */
[----:B--2---:R-:W-:-:S05]  /*6560*/  IMAD.IADD R0, R4, 0x1, R0 ;  /* 0x0000000104007824 */ /* 0x004fca00078e0200 */
[----:B------:R-:W-:Y:S01]  /*6570*/  IADD3 R3, R0, -c[0x0][0x324], RZ ;  /* 0x8000c90000037a10 */ /* 0x000fe20007ffe0ff */
        /* <DEDUP_REMOVED lines=10> */
.L_x_1292:
[----:B------:R-:W-:-:S04]  /*6620*/  MOV R2, c[0x0][0x32c] ;  /* 0x0000cb0000027a02 */ /* 0x000fc80000000f00 */
[----:B------:R-:W-:-:S13]  /*6630*/  ISETP.NE.AND P0, PT, R2, 0x1, PT ;  /* 0x000000010200780c */ /* 0x000fda0003f05270 */
[----:B------:R-:W-:-:S05]  /*6640*/  @P0 IMAD.HI.U32 R2, R0, c[0x0][0x330], RZ ;  /* 0x0000cc0000020a27 */ /* 0x000fca00078e00ff */
[----:B------:R-:W-:-:S05]  /*6650*/  @P0 SHF.R.U32.HI R0, RZ, c[0x0][0x334], R2 ;  /* 0x0000cd00ff000a19 */ /* 0x000fca0000011602 */
.L_x_1293:
[----:B------:R-:W-:-:S05]  /*6660*/  IMAD R0, R0, c[0x0][0x32c], RZ ;  /* 0x0000cb0000007a24 */ /* 0x000fca00078e02ff */
[----:B------:R-:W-:-:S05]  /*6670*/  IMNMX R3, R3, R0, !PT ;  /* 0x0000000003037217 */ /* 0x000fca0007800200 */
.L_x_1291:
        /* <DEDUP_REMOVED lines=76> */
[----:B-1----:R-:W2:Y:S01]  /*6b40*/  LDL R10, [R1+0x48] ;  /* 0x00004800010a7983 */ /* 0x002ea20000100800 */
        /* <DEDUP_REMOVED lines=11> */
[----:B--2---:R-:W-:-:S05]  /*6c00*/  @P2 IMAD.WIDE R2, R10, R2, c[0x0][0x340] ;  /* 0x0000d0000a022625 */ /* 0x004fca00078e0202 */
[----:B------:R2:W5:Y:S01]  /*6c10*/  @P2 LDG.E R14, [R2.64] ;  /* 0x0000000c020e2981 */ /* 0x000562000c1e1900 */
[----:B------:R-:W-:Y:S02]  /*6c20*/  ISETP.NE.AND P5, PT, R7, 0x1, PT ;  /* 0x000000010700780c */ /* 0x000fe40003fa5270 */
[----:B-1----:R-:W-:Y:S01]  /*6c30*/  SHF.R.S32.HI R48, RZ, 0x1f, R5 ;  /* 0x0000001fff307819 */ /* 0x002fe20000011405 */
[----:B------:R-:W1:Y:S01]  /*6c40*/  S2R R29, SR_CTAID.Y ;  /* 0x00000000001d7919 */ /* 0x000e620000002600 */
[----:B------:R-:W-:-:S03]  /*6c50*/  ISETP.NE.U32.AND P0, PT, RZ, c[0x0][0x348], PT ;  /* 0x0000d200ff007a0c */ /* 0x000fc60003f05070 */
[----:B------:R-:W-:Y:S01]  /*6c60*/  IMAD R6, R48, c[0x0][0x1b8], RZ ;  /* 0x00006e0030067a24 */ /* 0x000fe200078e02ff */
[----:B------:R-:W-:Y:S01]  /*6c70*/  ISETP.NE.AND.EX P0, PT, RZ, c[0x0][0x34c], PT, P0 ;  /* 0x0000d300ff007a0c */ /* 0x000fe20003f05300 */
[----:B--2---:R-:W-:-:S04]  /*6c80*/  IMAD.WIDE.U32 R2, R157, c[0x0][0x178], RZ ;  /* 0x00005e009d027a25 */ /* 0x004fc800078e00ff */
        /* <DEDUP_REMOVED lines=10> */
[----:B------:R-:W2:Y:S01]  /*6d30*/  LDL R11, [R1+0x18] ;  /* 0x00001800010b7983 */ /* 0x000ea20000100800 */
[----:B------:R-:W-:Y:S01]  /*6d40*/  @P5 IMAD.HI.U32 R8, R5, c[0x0][0x2c8], RZ ;  /* 0x0000b20005085a27 */ /* 0x000fe200078e00ff */
        /* <DEDUP_REMOVED lines=28> */
[C---:B------:R-:W-:Y:S01]  /*6f10*/  IMAD R7, R4.reuse, c[0x0][0x1ac], R5 ;  /* 0x00006b0004077a24 */ /* 0x040fe200078e0205 */
        /* <DEDUP_REMOVED lines=10> */
[----:B------:R1:W3:Y:S01]  /*6fc0*/  SHFL.IDX PT, R2, R13, RZ, 0x1c1f ;  /* 0x001c1fff0d027589 */ /* 0x0002e200000e0000 */
[----:B------:R-:W-:-:S02]  /*6fd0*/  LEA.HI R0, R3, R6, RZ, 0x2 ;  /* 0x0000000603007211 */ /* 0x000fc400078f10ff */
[----:B------:R-:W-:Y:S01]  /*6fe0*/  LEA.HI R5, R117, R117, RZ, 0x1 ;  /* 0x0000007575057211 */ /* 0x000fe200078f08ff */
[----:B------:R1:W4:Y:S01]  /*6ff0*/  SHFL.IDX PT, R3, R12, RZ, 0x1c1f ;  /* 0x001c1fff0c037589 */ /* 0x00032200000e0000 */
        /* <DEDUP_REMOVED lines=15> */
[----:B--2---:R-:W-:Y:S02]  /*70f0*/  IMAD R34, R11, c[0x0][0x2c4], RZ ;  /* 0x0000b1000b227a24 */ /* 0x004fe400078e02ff */
        /* <DEDUP_REMOVED lines=17> */
.L_x_1296:
[----:B-1-34-:R-:W-:Y:S05]  /*7210*/  BSYNC B0 ;  /* 0x0000000000007941 */ /* 0x01afea0003800000 */
.L_x_1295:
        /* <DEDUP_REMOVED lines=20> */
.L_x_1298:
[----:B------:R-:W-:Y:S05]  /*7360*/  BSYNC B0 ;  /* 0x0000000000007941 */ /* 0x000fea0003800000 */
.L_x_1297:
        /* <DEDUP_REMOVED lines=20> */
.L_x_1300:
[----:B------:R-:W-:Y:S05]  /*74b0*/  BSYNC B0 ;  /* 0x0000000000007941 */ /* 0x000fea0003800000 */
.L_x_1299:
        /* <DEDUP_REMOVED lines=129> */
.L_x_1301:
        /* <DEDUP_REMOVED lines=11> */
[----:B------:R-:W-:Y:S01]  /*7d80*/  IMAD R0, R155, c[0x0][0x294], R0 ;  /* 0x0000a5009b007a24 */ /* 0x000fe200078e0200 */
        /* <DEDUP_REMOVED lines=108> */
.L_x_1305:
[----:B--23--:R-:W-:Y:S05]  /*8450*/  BSYNC B0 ;  /* 0x0000000000007941 */ /* 0x00cfea0003800000 */
.L_x_1304:
        /* <DEDUP_REMOVED lines=129> */
.L_x_1307:
[----:B---3--:R-:W-:Y:S05]  /*8c70*/  BSYNC B0 ;  /* 0x0000000000007941 */ /* 0x008fea0003800000 */
.L_x_1306:
        /* <DEDUP_REMOVED lines=69> */
[----:B------:R-:W-:Y:S02]  /*90d0*/  LEA R28, R6, 0x6080, 0x1 ;  /* 0x00006080061c7811 */ /* 0x000fe400078e08ff */
[----:B------:R-:W-:Y:S02]  /*90e0*/  PRMT R61, R2, 0x5410, R0 ;  /* 0x00005410023d7816 */ /* 0x000fe40000000000 */
        /* <DEDUP_REMOVED lines=9> */
[----:B----4-:R-:W-:Y:S01]  /*9180*/  SHF.R.U64 R18, R12, 0x10, R13 ;  /* 0x000000100c127819 */ /* 0x010fe2000000120d */
[----:B------:R-:W-:Y:S01]  /*9190*/  HADD2.F32 R7, -RZ, R0.H0_H0 ;  /* 0x20000000ff077230 */ /* 0x000fe20000004100 */
[----:B------:R-:W-:Y:S01]  /*91a0*/  SHF.R.U64 R16, R16, 0x10, R17 ;  /* 0x0000001010107819 */ /* 0x000fe20000001211 */
        /* <DEDUP_REMOVED lines=35> */
.L_x_1311:
[----:B------:R-:W-:Y:S05]  /*93e0*/  BSYNC B0 ;  /* 0x0000000000007941 */ /* 0x000fea0003800000 */
.L_x_1310:
        /* <DEDUP_REMOVED lines=8> */
[----:B------:R-:W-:Y:S01]  /*9470*/  SHF.R.U64 R16, R22, 0x10, R23 ;  /* 0x0000001016107819 */ /* 0x000fe20000001217 */
[----:B------:R-:W-:Y:S01]  /*9480*/  HADD2.F32 R7, -RZ, R0.H0_H0 ;  /* 0x20000000ff077230 */ /* 0x000fe20000004100 */
[----:B----4-:R-:W-:Y:S01]  /*9490*/  SHF.R.U64 R18, R20, 0x10, R21 ;  /* 0x0000001014127819 */ /* 0x010fe20000001215 */
        /* <DEDUP_REMOVED lines=35> */
.L_x_1313:
[----:B------:R-:W-:Y:S05]  /*96d0*/  BSYNC B0 ;  /* 0x0000000000007941 */ /* 0x000fea0003800000 */
.L_x_1312:
        /* <DEDUP_REMOVED lines=46> */
.L_x_1315:
[----:B------:R-:W-:Y:S05]  /*99c0*/  BSYNC B0 ;  /* 0x0000000000007941 */ /* 0x000fea0003800000 */
.L_x_1314:
        /* <DEDUP_REMOVED lines=46> */
.L_x_1317:
[----:B------:R-:W-:Y:S05]  /*9cb0*/  BSYNC B0 ;  /* 0x0000000000007941 */ /* 0x000fea0003800000 */
.L_x_1316:
        /* <DEDUP_REMOVED lines=46> */
.L_x_1319:
[----:B------:R-:W-:Y:S05]  /*9fa0*/  BSYNC B0 ;  /* 0x0000000000007941 */ /* 0x000fea0003800000 */
.L_x_1318:
[----:B------:R-:W-:-:S04]  /*9fb0*/  IADD3 R0, R15, 0x28, RZ ;  /* 0x000000280f007810 */ /* 0x000fc80007ffe0ff */
        /* <DEDUP_REMOVED lines=44> */
.L_x_1309:
[----:B------:R-:W-:Y:S05]  /*a280*/  BSYNC B1 ;  /* 0x0000000000017941 */ /* 0x000fea0003800000 */
.L_x_1308:
        /* <DEDUP_REMOVED lines=48> */
.L_x_1322:
[----:B------:R-:W-:Y:S05]  /*a590*/  BSYNC B0 ;  /* 0x0000000000007941 */ /* 0x000fea0003800000 */
.L_x_1321:
        /* <DEDUP_REMOVED lines=46> */
.L_x_1324:
[----:B------:R-:W-:Y:S05]  /*a880*/  BSYNC B0 ;  /* 0x0000000000007941 */ /* 0x000fea0003800000 */
.L_x_1323:
        /* <DEDUP_REMOVED lines=46> */
.L_x_1326:
[----:B------:R-:W-:Y:S05]  /*ab70*/  BSYNC B0 ;  /* 0x0000000000007941 */ /* 0x000fea0003800000 */
.L_x_1325:
        /* <DEDUP_REMOVED lines=46> */
.L_x_1328:
[----:B------:R-:W-:Y:S05]  /*ae60*/  BSYNC B0 ;  /* 0x0000000000007941 */ /* 0x000fea0003800000 */
.L_x_1327:
        /* <DEDUP_REMOVED lines=46> */
.L_x_1330:
[----:B------:R-:W-:Y:S05]  /*b150*/  BSYNC B0 ;  /* 0x0000000000007941 */ /* 0x000fea0003800000 */
.L_x_1329:
        /* <DEDUP_REMOVED lines=9> */
[----:B------:R-:W-:Y:S01]  /*b1f0*/  SHF.R.U64 R17, R68, 0x10, R69 ;  /* 0x0000001044117819 */ /* 0x000fe20000001245 */
[----:B------:R-:W-:Y:S02]  /*b200*/  HADD2.F32 R0, -RZ, R89.H1_H1 ;  /* 0x30000059ff007230 */ /* 0x000fe40000004100 */
[----:B----4-:R-:W-:-:S02]  /*b210*/  HADD2.F32 R18, -RZ, R2.H0_H0 ;  /* 0x20000002ff127230 */ /* 0x010fc40000004100 */
        /* <DEDUP_REMOVED lines=34> */
.L_x_1303:
        /* <DEDUP_REMOVED lines=72> */
.L_x_1332:
[----:B--23--:R-:W-:Y:S05]  /*b8c0*/  BSYNC B0 ;  /* 0x0000000000007941 */ /* 0x00cfea0003800000 */
.L_x_1331:
        /* <DEDUP_REMOVED lines=100> */
.L_x_1334:
[----:B--234-:R-:W-:Y:S05]  /*bf10*/  BSYNC B0 ;  /* 0x0000000000007941 */ /* 0x01cfea0003800000 */
.L_x_1333:
        /* <DEDUP_REMOVED lines=161> */
.L_x_1338:
[----:B------:R-:W-:Y:S05]  /*c930*/  BSYNC B0 ;  /* 0x0000000000007941 */ /* 0x000fea0003800000 */
.L_x_1337:
        /* <DEDUP_REMOVED lines=117> */
.L_x_1340:
[----:B------:R-:W-:Y:S05]  /*d090*/  BSYNC B0 ;  /* 0x0000000000007941 */ /* 0x000fea0003800000 */
.L_x_1339:
        /* <DEDUP_REMOVED lines=116> */
.L_x_1336:
[----:B------:R-:W-:Y:S05]  /*d7e0*/  BSYNC B1 ;  /* 0x0000000000017941 */ /* 0x000fea0003800000 */
.L_x_1335:
        /* <DEDUP_REMOVED lines=116> */
.L_x_1342:
[----:B------:R-:W-:Y:S05]  /*df30*/  BSYNC B0 ;  /* 0x0000000000007941 */ /* 0x000fea0003800000 */
.L_x_1341:
        /* <DEDUP_REMOVED lines=120> */
.L_x_1344:
[----:B------:R-:W-:Y:S05]  /*e6c0*/  BSYNC B0 ;  /* 0x0000000000007941 */ /* 0x000fea0003800000 */
.L_x_1343:
        /* <DEDUP_REMOVED lines=67> */
[--C-:B------:R-:W-:Y:S01]  /*eb00*/  HADD2.F32 R24, -RZ, R8.reuse.H0_H0 ;  /* 0x20000008ff187230 */ /* 0x100fe20000004100 */
        /* <DEDUP_REMOVED lines=51> */
.L_x_1320:
[----:B------:R-:W-:Y:S05]  /*ee40*/  BSYNC B2 ;  /* 0x0000000000027941 */ /* 0x000fea0003800000 */
.L_x_1302:
        /* <DEDUP_REMOVED lines=36> */
[----:B------:R-:W-:-:S04]  /*f090*/  SHF.R.U32.HI R0, RZ, 0x3, R0 ;  /* 0x00000003ff007819 */ /* 0x000fc80000011600 */
[----:B------:R-:W-:Y:S02]  /*f0a0*/  LOP3.LUT R0, R3, R0, RZ, 0x3c, !PT ;  /* 0x0000000003007212 */ /* 0x000fe400078e3cff */
[----:B------:R-:W-:-:S03]  /*f0b0*/  SHF.R.S32.HI R3, RZ, 0x1f, R123 ;  /* 0x0000001fff037819 */ /* 0x000fc6000001147b */
[----:B------:R-:W-:Y:S01]  /*f0c0*/  IMAD.U32 R0, R2, 0x20, R0 ;  /* 0x0000002002007824 */ /* 0x000fe200078e0000 */
[----:B------:R-:W-:Y:S01]  /*f0d0*/  LEA.HI R3, R3, R123, RZ, 0x3 ;  /* 0x0000007b03037211 */ /* 0x000fe200078f18ff */
[----:B------:R-:W-:Y:S02]  /*f0e0*/  IMAD.SHL.U32 R2, R6, 0x8, RZ ;  /* 0x0000000806027824 */ /* 0x000fe400078e00ff */
[----:B------:R-:W-:Y:S01]  /*f0f0*/  IMAD.SHL.U32 R204, R0, 0x2, RZ ;  /* 0x0000000200cc7824 */ /* 0x000fe200078e00ff */
[----:B------:R-:W1:Y:S01]  /*f100*/  SHFL.IDX PT, R6, R25, RZ, 0x1c1f ;  /* 0x001c1fff19067589 */ /* 0x000e6200000e0000 */
[----:B------:R-:W-:Y:S02]  /*f110*/  IMAD.SHL.U32 R3, R3, 0x20, RZ ;  /* 0x0000002003037824 */ /* 0x000fe400078e00ff */
[----:B------:R-:W-:Y:S01]  /*f120*/  IMAD.IADD R123, R123, 0x1, -R5 ;  /* 0x000000017b7b7824 */ /* 0x000fe200078e0a05 */
[C---:B------:R-:W-:Y:S01]  /*f130*/  IADD3 R0, R204.reuse, 0x3c80, RZ ;  /* 0x00003c80cc007810 */ /* 0x040fe20007ffe0ff */
[----:B------:R2:W3:Y:S01]  /*f140*/  LDSM.16.M88.4 R40, [R204+0x3c80] ;  /* 0x003c8000cc28783b */ /* 0x0004e20000000200 */
[----:B------:R-:W-:-:S02]  /*f150*/  IADD3 R209, R204, 0x3ca0, RZ ;  /* 0x00003ca0ccd17810 */ /* 0x000fc40007ffe0ff */
[----:B------:R-:W-:Y:S01]  /*f160*/  @P0 IADD3 R209, R0, -0x20, RZ ;  /* 0xffffffe000d10810 */ /* 0x000fe20007ffe0ff */
[----:B------:R-:W-:Y:S01]  /*f170*/  IMAD.SHL.U32 R0, R111, 0x40, RZ ;  /* 0x000000406f007824 */ /* 0x000fe200078e00ff */
[----:B------:R-:W-:Y:S01]  /*f180*/  LOP3.LUT R121, R3, 0xffffff00, RZ, 0xc0, !PT ;  /* 0xffffff0003797812 */ /* 0x000fe200078ec0ff */
[----:B------:R2:W4:Y:S01]  /*f190*/  LDSM.16.M88.4 R36, [R204+0x4080] ;  /* 0x00408000cc24783b */ /* 0x0005220000000200 */
[C---:B------:R-:W-:Y:S02]  /*f1a0*/  IADD3 R217, R209.reuse, 0x400, RZ ;  /* 0x00000400d1d97810 */ /* 0x040fe40007ffe0ff */
[----:B------:R-:W-:Y:S01]  /*f1b0*/  LOP3.LUT R0, R0, 0xc0, RZ, 0xc0, !PT ;  /* 0x000000c000007812 */ /* 0x000fe200078ec0ff */
[----:B------:R2:W2:Y:S01]  /*f1c0*/  LDSM.16.M88.4 R32, [R204+0x4480] ;  /* 0x00448000cc20783b */ /* 0x0004a20000000200 */
[----:B------:R-:W-:Y:S02]  /*f1d0*/  IADD3 R216, R209, 0x800, RZ ;  /* 0x00000800d1d87810 */ /* 0x000fe40007ffe0ff */
[----:B------:R-:W-:Y:S01]  /*f1e0*/  LOP3.LUT R3, R0, 0x8, R2, 0xf8, !PT ;  /* 0x0000000800037812 */ /* 0x000fe200078ef802 */
[----:B------:R2:W2:Y:S01]  /*f1f0*/  LDSM.16.M88.4 R60, [R209] ;  /* 0x00000000d13c783b */ /* 0x0004a20000000200 */
[----:B------:R-:W-:Y:S01]  /*f200*/  SHF.R.U32.HI R2, RZ, 0x3, R0 ;  /* 0x00000003ff027819 */ /* 0x000fe20000011600 */
[----:B------:R-:W-:-:S02]  /*f210*/  IMAD R0, R127, 0x200, R121 ;  /* 0x000002007f007824 */ /* 0x000fc400078e0279 */
[----:B------:R2:W2:Y:S01]  /*f220*/  LDSM.16.M88.4 R68, [R209+0x400] ;  /* 0x00040000d144783b */ /* 0x0004a20000000200 */
[----:B------:R-:W-:Y:S01]  /*f230*/  LOP3.LUT R122, R3, R2, RZ, 0x3c, !PT ;  /* 0x00000002037a7212 */ /* 0x000fe200078e3cff */
[----:B------:R-:W-:Y:S02]  /*f240*/  IMAD R0, R123, 0x20, R0 ;  /* 0x000000207b007824 */ /* 0x000fe400078e0200 */
[----:B-1----:R-:W-:Y:S01]  /*f250*/  IMAD.WIDE R2, R226, 0x2, R6 ;  /* 0x00000002e2027825 */ /* 0x002fe200078e0206 */
[----:B------:R1:W1:Y:S03]  /*f260*/  LDSM.16.M88.4 R76, [R209+0x800] ;  /* 0x00080000d14c783b */ /* 0x0002660000000200 */
[----:B------:R-:W-:-:S04]  /*f270*/  IMAD.IADD R0, R122, 0x1, R0 ;  /* 0x000000017a007824 */ /* 0x000fc800078e0200 */
[----:B------:R-:W-:Y:S02]  /*f280*/  IMAD.SHL.U32 R207, R0, 0x2, RZ ;  /* 0x0000000200cf7824 */ /* 0x000fe400078e00ff */
[----:B------:R-:W-:Y:S02]  /*f290*/  IMAD.IADD R0, R125, 0x1, -R117 ;  /* 0x000000017d007824 */ /* 0x000fe400078e0a75 */
[----:B------:R-:W-:Y:S01]  /*f2a0*/  IMAD R208, R4, 0x2, R207 ;  /* 0x0000000204d07824 */ /* 0x000fe200078e02cf */
[----:B----4-:R4:W1:Y:S02]  /*f2b0*/  LDSM.16.M88.4 R16, [R207+0x6080] ;  /* 0x00608000cf10783b */ /* 0x0108640000000200 */
[C---:B------:R-:W-:Y:S02]  /*f2c0*/  ISETP.LT.OR P0, PT, R0.reuse, 0x1, P3 ;  /* 0x000000010000780c */ /* 0x040fe40001f01670 */
[----:B------:R4:W1:Y:S04]  /*f2d0*/  LDSM.16.M88.4 R12, [R207+0x7080] ;  /* 0x00708000cf0c783b */ /* 0x0008680000000200 */
[----:B------:R4:W1:Y:S04]  /*f2e0*/  LDSM.16.M88.4 R20, [R208+0x6080] ;  /* 0x00608000d014783b */ /* 0x0008680000000200 */
[----:B------:R4:W1:Y:S04]  /*f2f0*/  LDSM.16.M88.4 R8, [R208+0x7080] ;  /* 0x00708000d008783b */ /* 0x0008680000000200 */
[----:B------:R-:W-:Y:S01]  /*f300*/  @!PT LDS RZ, [RZ] ;  /* 0x00000000fffff984 */ /* 0x000fe20000000800 */
[----:B------:R-:W-:Y:S01]  /*f310*/  @!PT LDS RZ, [RZ] ;  /* 0x00000000fffff984 */ /* 0x000fe20000000800 */
[----:B------:R-:W-:Y:S01]  /*f320*/  @!PT LDS RZ, [RZ] ;  /* 0x00000000fffff984 */ /* 0x000fe20000000800 */
[----:B------:R5:W-:Y:S01]  /*f330*/  LDGSTS.E.BYPASS.LTC128B.128 [R218+0x1880], [R2.64], !P0 ;  /* 0x0188000002da7fae */ /* 0x000be2000c101d4c */
[----:B------:R-:W-:-:S02]  /*f340*/  ISETP.LT.OR P0, PT, R0, 0x1, P2 ;  /* 0x000000010000780c */ /* 0x000fc40001701670 */
[----:B-----5:R-:W-:-:S04]  /*f350*/  SHF.R.S32.HI R2, RZ, 0x1f, R116 ;  /* 0x0000001fff027819 */ /* 0x020fc80000011474 */
[----:B------:R-:W-:-:S04]  /*f360*/  LEA.HI R2, R2, R116, RZ, 0x3 ;  /* 0x0000007402027211 */ /* 0x000fc800078f18ff */
[----:B------:R-:W-:-:S05]  /*f370*/  LOP3.LUT R26, R2, 0xfffffff8, RZ, 0xc0, !PT ;  /* 0xfffffff8021a7812 */ /* 0x000fca00078ec0ff */
[----:B------:R-:W-:-:S05]  /*f380*/  IMAD.WIDE R2, R26, 0x2, R6 ;  /* 0x000000021a027825 */ /* 0x000fca00078e0206 */
[----:B------:R5:W-:Y:S01]  /*f390*/  LDGSTS.E.BYPASS.LTC128B.128 [R218+0x2480], [R2.64], !P0 ;  /* 0x0248000002da7fae */ /* 0x000be2000c101d4c */
[----:B------:R-:W-:Y:S02]  /*f3a0*/  ISETP.LT.OR P0, PT, R0, 0x1, P1 ;  /* 0x000000010000780c */ /* 0x000fe40000f01670 */
[----:B-----5:R-:W-:-:S04]  /*f3b0*/  SHF.R.S32.HI R2, RZ, 0x1f, R114 ;  /* 0x0000001fff027819 */ /* 0x020fc80000011472 */
[----:B------:R-:W-:-:S04]  /*f3c0*/  LEA.HI R2, R2, R114, RZ, 0x3 ;  /* 0x0000007202027211 */ /* 0x000fc800078f18ff */
[----:B------:R-:W-:-:S05]  /*f3d0*/  LOP3.LUT R5, R2, 0xfffffff8, RZ, 0xc0, !PT ;  /* 0xfffffff802057812 */ /* 0x000fca00078ec0ff */
[----:B------:R-:W-:Y:S01]  /*f3e0*/  IMAD.WIDE R2, R5, 0x2, R6 ;  /* 0x0000000205027825 */ /* 0x000fe200078e0206 */
[----:B------:R-:W-:-:S04]  /*f3f0*/  SHF.R.S32.HI R6, RZ, 0x1f, R226 ;  /* 0x0000001fff067819 */ /* 0x000fc800000114e2 */
[----:B------:R5:W-:Y:S02]  /*f400*/  LDGSTS.E.BYPASS.LTC128B.128 [R218+0x3080], [R2.64], !P0 ;  /* 0x0308000002da7fae */ /* 0x000be4000c101d4c */
[----:B-----5:R-:W-:Y:S02]  /*f410*/  SHF.R.S32.HI R3, RZ, 0x1f, R26 ;  /* 0x0000001fff037819 */ /* 0x020fe4000001141a */
[----:B------:R-:W-:-:S03]  /*f420*/  SHF.R.S32.HI R2, RZ, 0x1f, R5 ;  /* 0x0000001fff027819 */ /* 0x000fc60000011405 */
[----:B------:R4:W-:Y:S04]  /*f430*/  STL [R1+0x44], R3 ;  /* 0x0000440301007387 */ /* 0x0009e80000100800 */
[----:B------:R4:W-:Y:S01]  /*f440*/  STL [R1+0x40], R2 ;  /* 0x0000400201007387 */ /* 0x0009e20000100800 */
[----:B------:R-:W-:Y:S05]  /*f450*/  @P4 BRA `(.L_x_1346) ;  /* 0x000001f000004947 */ /* 0x000fea0003800000 */
[----:B-123--:R-:W-:Y:S05]  /*f460*/  BRA.DIV ~URZ, `(.L_x_1347) ;  /* 0x000119c27f007947 */ /* 0x00efea000b800000 */
[----:B------:R1:W2:Y:S04]  /*f470*/  SHFL.IDX PT, R5, R24, 0x1, 0x1c1f ;  /* 0x003c1f0018057f89 */ /* 0x0002a800000e0000 */
[----:B----4-:R1:W3:Y:S02]  /*f480*/  SHFL.IDX PT, R2, R25, 0x1, 0x1c1f ;  /* 0x003c1f0019027f89 */ /* 0x0102e400000e0000 */
.L_x_1441:
[----:B------:R-:W4:Y:S04]  /*f490*/  LDL R30, [R1+0x44] ;  /* 0x00004400011e7983 */ /* 0x000f280000100800 */
[----:B------:R-:W5:Y:S01]  /*f4a0*/  LDL R28, [R1+0x40] ;  /* 0x00004000011c7983 */ /* 0x000f620000100800 */
[----:B------:R-:W-:-:S02]  /*f4b0*/  IADD3 R3, R226, 0x20, RZ ;  /* 0x00000020e2037810 */ /* 0x000fc40007ffe0ff */
[C---:B------:R-:W-:Y:S02]  /*f4c0*/  IADD3 R29, R226.reuse, 0x20, RZ ;  /* 0x00000020e21d7810 */ /* 0x040fe40007ffe0ff */
[----:B------:R-:W-:Y:S02]  /*f4d0*/  SHF.R.S32.HI R3, RZ, 0x1f, R3 ;  /* 0x0000001fff037819 */ /* 0x000fe40000011403 */
[C---:B------:R-:W-:Y:S02]  /*f4e0*/  IADD3 R26, R226.reuse, 0x40, RZ ;  /* 0x00000040e21a7810 */ /* 0x040fe40007ffe0ff */
[----:B------:R-:W-:Y:S02]  /*f4f0*/  LEA.HI R3, R3, R29, RZ, 0x3 ;  /* 0x0000001d03037211 */ /* 0x000fe400078f18ff */
[----:B------:R-:W-:Y:S02]  /*f500*/  IADD3 R27, R226, 0x40, RZ ;  /* 0x00000040e21b7810 */ /* 0x000fe40007ffe0ff */
[----:B------:R-:W-:-:S02]  /*f510*/  SHF.R.S32.HI R26, RZ, 0x1f, R26 ;  /* 0x0000001fff1a7819 */ /* 0x000fc4000001141a */
[-C--:B-1-3--:R-:W-:Y:S02]  /*f520*/  LEA R24, P0, R226, R2.reuse, 0x1 ;  /* 0x00000002e2187211 */ /* 0x08afe400078008ff */
        /* <DEDUP_REMOVED lines=18> */
.L_x_1346:
[----:B-123--:R-:W-:Y:S05]  /*f650*/  BSYNC B0 ;  /* 0x0000000000007941 */ /* 0x00efea0003800000 */
.L_x_1345:
[----:B----4-:R-:W2:Y:S01]  /*f660*/  LDL R2, [R1+0x20] ;  /* 0x0000200001027983 */ /* 0x010ea20000100800 */
        /* <DEDUP_REMOVED lines=152> */
[C---:B------:R-:W-:Y:S02]  /*fff0*/  IADD3 R131, R226.reuse, 0x40, RZ ;  /* 0x00000040e2837810 */ /* 0x040fe40007ffe0ff */
[C---:B------:R-:W-:Y:S02]  /*10000*/  IADD3 R134, R226.reuse, 0x20, RZ ;  /* 0x00000020e2867810 */ /* 0x040fe40007ffe0ff */
[----:B------:R-:W-:Y:S01]  /*10010*/  SHF.R.S32.HI R133, RZ, 0x1f, R133 ;  /* 0x0000001fff857819 */ /* 0x000fe20000011485 */
[----:B------:R-:W-:Y:S01]  /*10020*/  BSSY B0, `(.L_x_1349) ;  /* 0x0000023000007945 */ /* 0x000fe20003800000 */
[----:B------:R-:W-:-:S02]  /*10030*/  IADD3 R9, R226, 0x40, RZ ;  /* 0x00000040e2097810 */ /* 0x000fc40007ffe0ff */
[----:B------:R-:W-:Y:S02]  /*10040*/  IADD3 R8, R226, 0x20, RZ ;  /* 0x00000020e2087810 */ /* 0x000fe40007ffe0ff */
[----:B------:R-:W-:Y:S02]  /*10050*/  LEA.HI R133, R133, R134, RZ, 0x3 ;  /* 0x0000008685857211 */ /* 0x000fe400078f18ff */
[----:B------:R-:W-:Y:S02]  /*10060*/  ISETP.GE.AND P1, PT, R9, c[0x0][0x1d4], PT ;  /* 0x0000750009007a0c */ /* 0x000fe40003f26270 */
[----:B------:R-:W-:Y:S02]  /*10070*/  ISETP.GE.AND P2, PT, R8, c[0x0][0x1d4], PT ;  /* 0x0000750008007a0c */ /* 0x000fe40003f46270 */
[----:B------:R-:W-:Y:S02]  /*10080*/  ISETP.GE.AND P3, PT, R226, c[0x0][0x1d4], PT ;  /* 0x00007500e2007a0c */ /* 0x000fe40003f66270 */
[----:B------:R-:W-:-:S02]  /*10090*/  LOP3.LUT R133, R133, 0xfffffff8, RZ, 0xc0, !PT ;  /* 0xfffffff885857812 */ /* 0x000fc400078ec0ff */
        /* <DEDUP_REMOVED lines=9> */
[----:B------:R-:W-:-:S04]  /*10130*/  IADD3 R130, R226, 0x40, RZ ;  /* 0x00000040e2827810 */ /* 0x000fc80007ffe0ff */
[----:B------:R-:W-:Y:S01]  /*10140*/  SHF.R.S32.HI R130, RZ, 0x1f, R130 ;  /* 0x0000001fff827819 */ /* 0x000fe20000011482 */
[----:B------:R1:W2:Y:S03]  /*10150*/  SHFL.IDX PT, R2, R10, RZ, 0x1c1f ;  /* 0x001c1fff0a027589 */ /* 0x0002a600000e0000 */
[----:B------:R-:W-:Y:S01]  /*10160*/  LEA.HI R130, R130, R131, RZ, 0x3 ;  /* 0x0000008382827211 */ /* 0x000fe200078f18ff */
[----:B------:R1:W3:Y:S01]  /*10170*/  SHFL.IDX PT, R3, R5, RZ, 0x1c1f ;  /* 0x001c1fff05037589 */ /* 0x0002e200000e0000 */
[----:B------:R-:W-:Y:S02]  /*10180*/  SHF.R.S32.HI R136, RZ, 0x1f, R226 ;  /* 0x0000001fff887819 */ /* 0x000fe400000114e2 */
        /* <DEDUP_REMOVED lines=12> */
.L_x_1350:
[----:B------:R-:W-:Y:S05]  /*10250*/  BSYNC B0 ;  /* 0x0000000000007941 */ /* 0x000fea0003800000 */
.L_x_1349:
        /* <DEDUP_REMOVED lines=15> */
.L_x_1351:
[----:B------:R-:W-:Y:S05]  /*10350*/  BSYNC B0 ;  /* 0x0000000000007941 */ /* 0x000fea0003800000 */
.L_x_1348:
[----:B------:R-:W5:Y:S04]  /*10360*/  LDL R25, [R1+0x18] ;  /* 0x0000180001197983 */ /* 0x000f680000100800 */
[----:B--2---:R-:W2:Y:S04]  /*10370*/  LDL R26, [R1+0x14] ;  /* 0x00001400011a7983 */ /* 0x004ea80000100800 */
[----:B-1----:R-:W1:Y:S01]  /*10380*/  S2R R5, SR_TID.X ;  /* 0x0000000000057919 */ /* 0x002e620000002100 */
[----:B---34-:R-:W-:Y:S02]  /*10390*/  LOP3.LUT R2, R129, 0xffffffe0, RZ, 0xc0, !PT ;  /* 0xffffffe081027812 */ /* 0x018fe400078ec0ff */
[----:B------:R-:W-:Y:S01]  /*103a0*/  SHF.R.S32.HI R3, RZ, 0x1f, R127 ;  /* 0x0000001fff037819 */ /* 0x000fe2000001147f */
[----:B------:R-:W-:Y:S01]  /*103b0*/  IMAD.MOV.U32 R10, RZ, RZ, c[0x0][0x2c4] ;  /* 0x0000b100ff0a7624 */ /* 0x000fe200078e00ff */
[----:B------:R-:W0:Y:S01]  /*103c0*/  LDGDEPBAR ;  /* 0x00000000000079af */ /* 0x000e220000000000 */
[----:B-1----:R-:W-:Y:S01]  /*103d0*/  IMAD.IADD R2, R5, 0x1, -R2 ;  /* 0x0000000105027824 */ /* 0x002fe200078e0a02 */
[----:B------:R-:W-:-:S02]  /*103e0*/  LEA.HI R5, R3, R127, RZ, 0x2 ;  /* 0x0000007f03057211 */ /* 0x000fc400078f10ff */
[----:B------:R-:W-:Y:S02]  /*103f0*/  LEA.HI R3, R124, R124, RZ, 0x1 ;  /* 0x0000007c7c037211 */ /* 0x000fe400078f08ff */
[----:B------:R-:W-:Y:S02]  /*10400*/  SHF.R.S32.HI R7, RZ, 0x1f, R2 ;  /* 0x0000001fff077819 */ /* 0x000fe40000011402 */
[----:B------:R-:W-:Y:S02]  /*10410*/  LOP3.LUT R6, R5, 0xffffffc, RZ, 0xc0, !PT ;  /* 0x0ffffffc05067812 */ /* 0x000fe400078ec0ff */
[----:B------:R-:W-:Y:S01]  /*10420*/  LEA.HI R5, R7, R2, RZ, 0x2 ;  /* 0x0000000207057211 */ /* 0x000fe200078f10ff */
[----:B------:R-:W-:Y:S02]  /*10430*/  IMAD.SHL.U32 R7, R3, 0x20, RZ ;  /* 0x0000002003077824 */ /* 0x000fe400078e00ff */
[----:B------:R-:W-:Y:S01]  /*10440*/  IMAD.IADD R9, R127, 0x1, -R6 ;  /* 0x000000017f097824 */ /* 0x000fe200078e0a06 */
[----:B------:R-:W-:-:S02]  /*10450*/  LEA.HI.SX32 R6, R5, R199, 0x1e ;  /* 0x000000c705067211 */ /* 0x000fc400078ff2ff */
[----:B------:R-:W-:Y:S02]  /*10460*/  LOP3.LUT R8, R3, 0x1ffffffe, RZ, 0xc0, !PT ;  /* 0x1ffffffe03087812 */ /* 0x000fe400078ec0ff */
[----:B------:R-:W-:Y:S01]  /*10470*/  LOP3.LUT R7, R7, 0xffffffc0, RZ, 0xc0, !PT ;  /* 0xffffffc007077812 */ /* 0x000fe200078ec0ff */
[----:B------:R-:W-:Y:S01]  /*10480*/  IMAD R3, R9, 0x10, R6 ;  /* 0x0000001009037824 */ /* 0x000fe200078e0206 */
[----:B------:R-:W-:Y:S01]  /*10490*/  ISETP.NE.AND P0, PT, R10, 0x1, PT ;  /* 0x000000010a00780c */ /* 0x000fe20003f05270 */
[----:B------:R-:W-:Y:S02]  /*104a0*/  IMAD.IADD R6, R124, 0x1, -R8 ;  /* 0x000000017c067824 */ /* 0x000fe400078e0a08 */
[----:B------:R-:W-:-:S04]  /*104b0*/  IMAD.IADD R3, R7, 0x1, R3 ;  /* 0x0000000107037824 */ /* 0x000fc800078e0203 */
[----:B------:R-:W-:-:S06]  /*104c0*/  IMAD R9, R6, 0x8, R3 ;  /* 0x0000000806097824 */ /* 0x000fcc00078e0203 */
[----:B------:R-:W-:-:S04]  /*104d0*/  @P0 IMAD.HI.U32 R3, R9, c[0x0][0x2c8], RZ ;  /* 0x0000b20009030a27 */ /* 0x000fc800078e00ff */
[----:B------:R-:W-:Y:S01]  /*104e0*/  IMAD.MOV.U32 R8, RZ, RZ, R9 ;  /* 0x000000ffff087224 */ /* 0x000fe200078e0009 */
[----:B------:R-:W-:Y:S02]  /*104f0*/  @P0 SHF.R.U32.HI R8, RZ, c[0x0][0x2cc], R3 ;  /* 0x0000b300ff080a19 */ /* 0x000fe40000011603 */
[----:B------:R-:W-:-:S03]  /*10500*/  LOP3.LUT R3, R5, 0x7ffffffc, RZ, 0xc0, !PT ;  /* 0x7ffffffc05037812 */ /* 0x000fc600078ec0ff */
[----:B------:R-:W1:Y:S02]  /*10510*/  SHFL.IDX PT, R5, R8, RZ, 0x1c1f ;  /* 0x001c1fff08057589 */ /* 0x000e6400000e0000 */
[----:B------:R-:W-:-:S04]  /*10520*/  IMAD.IADD R2, R2, 0x1, -R3 ;  /* 0x0000000102027824 */ /* 0x000fc800078e0a03 */
[----:B------:R-:W-:Y:S02]  /*10530*/  IMAD.SHL.U32 R250, R2, 0x2, RZ ;  /* 0x0000000202fa7824 */ /* 0x000fe400078e00ff */
[----:B------:R-:W-:-:S03]  /*10540*/  IMAD.MOV.U32 R27, RZ, RZ, c[0x0][0x32c] ;  /* 0x0000cb00ff1b7624 */ /* 0x000fc600078e00ff */
[----:B------:R-:W-:Y:S02]  /*10550*/  IADD3 R2, -R250, 0x1, R125 ;  /* 0x00000001fa027810 */ /* 0x000fe40007ffe17d */
[----:B------:R-:W-:Y:S01]  /*10560*/  ISETP.GE.AND P1, PT, R27, 0x1, PT ;  /* 0x000000011b00780c */ /* 0x000fe20003f26270 */
[----:B------:R-:W-:Y:S01]  /*10570*/  ULDC UR4, c[0x0][0x324] ;  /* 0x0000c90000047ab9 */ /* 0x000fe20000000800 */
[----:B------:R3:W-:Y:S01]  /*10580*/  STL [R1+0x1c], R9 ;  /* 0x00001c0901007387 */ /* 0x0007e20000100800 */
[----:B------:R-:W-:Y:S01]  /*10590*/  ULOP3.LUT UR4, URZ, UR4, URZ, 0x33, !UPT ;  /* 0x000000043f047292 */ /* 0x000fe2000f8e333f */
[----:B------:R-:W-:Y:S02]  /*105a0*/  IMAD.IADD R12, R120, 0x1, -R250 ;  /* 0x00000001780c7824 */ /* 0x000fe400078e0afa */
[----:B-----5:R-:W-:-:S05]  /*105b0*/  IMAD.IADD R2, R2, 0x1, -R25 ;  /* 0x0000000102027824 */ /* 0x020fca00078e0a19 */
[C---:B---3--:R-:W-:Y:S02]  /*105c0*/  IADD3 R9, R2.reuse, c[0x0][0x328], RZ ;  /* 0x0000ca0002097a10 */ /* 0x048fe40007ffe0ff */
[----:B------:R-:W-:Y:S02]  /*105d0*/  IADD3 R11, R2, UR4, RZ ;  /* 0x00000004020b7c10 */ /* 0x000fe4000fffe0ff */
[----:B--2---:R-:W-:Y:S01]  /*105e0*/  IADD3 R10, -R250, R26, R120 ;  /* 0x0000001afa0a7210 */ /* 0x004fe20007ffe178 */
[--C-:B-1----:R-:W-:Y:S02]  /*105f0*/  IMAD.IADD R3, R9, 0x1, R5.reuse ;  /* 0x0000000109037824 */ /* 0x102fe400078e0205 */
        /* <DEDUP_REMOVED lines=14> */
.L_x_1354:
[----:B------:R-:W-:-:S04]  /*106e0*/  MOV R6, 0x1 ;  /* 0x0000000100067802 */ /* 0x000fc80000000f00 */
[----:B------:R-:W-:-:S13]  /*106f0*/  ISETP.NE.AND P0, PT, R6, c[0x0][0x32c], PT ;  /* 0x0000cb0006007a0c */ /* 0x000fda0003f05270 */
[----:B------:R-:W-:-:S05]  /*10700*/  @P0 IMAD.HI.U32 R6, R5, c[0x0][0x330], RZ ;  /* 0x0000cc0005060a27 */ /* 0x000fca00078e00ff */
[----:B------:R-:W-:Y:S02]  /*10710*/  @P0 SHF.R.U32.HI R5, RZ, c[0x0][0x334], R6 ;  /* 0x0000cd00ff050a19 */ /* 0x000fe40000011606 */
.L_x_1355:
[----:B------:R-:W-:Y:S05]  /*10720*/  BSYNC B0 ;  /* 0x0000000000007941 */ /* 0x000fea0003800000 */
.L_x_1353:
[----:B------:R-:W-:-:S05]  /*10730*/  IMAD R5, R5, c[0x0][0x32c], R12 ;  /* 0x0000cb0005057a24 */ /* 0x000fca00078e020c */
[----:B------:R-:W-:Y:S02]  /*10740*/  IADD3 R6, R5, c[0x0][0x32c], RZ ;  /* 0x0000cb0005067a10 */ /* 0x000fe40007ffe0ff */
[----:B------:R-:W-:Y:S02]  /*10750*/  IMNMX R2, R2, R5, !PT ;  /* 0x0000000502027217 */ /* 0x000fe40007800200 */
[----:B------:R-:W-:Y:S02]  /*10760*/  IMNMX R3, R3, R6, PT ;  /* 0x0000000603037217 */ /* 0x000fe40003800200 */
.L_x_1352:
        /* <DEDUP_REMOVED lines=16> */
.L_x_1358:
[----:B------:R-:W-:-:S04]  /*10870*/  MOV R13, 0x1 ;  /* 0x00000001000d7802 */ /* 0x000fc80000000f00 */
[----:B------:R-:W-:-:S13]  /*10880*/  ISETP.NE.AND P0, PT, R13, c[0x0][0x32c], PT ;  /* 0x0000cb000d007a0c */ /* 0x000fda0003f05270 */
[----:B------:R-:W-:-:S05]  /*10890*/  @P0 IMAD.HI.U32 R13, R7, c[0x0][0x330], RZ ;  /* 0x0000cc00070d0a27 */ /* 0x000fca00078e00ff */
[----:B------:R-:W-:Y:S02]  /*108a0*/  @P0 SHF.R.U32.HI R7, RZ, c[0x0][0x334], R13 ;  /* 0x0000cd00ff070a19 */ /* 0x000fe4000001160d */
.L_x_1359:
[----:B------:R-:W-:Y:S05]  /*108b0*/  BSYNC B0 ;  /* 0x0000000000007941 */ /* 0x000fea0003800000 */
.L_x_1357:
[----:B------:R-:W-:-:S05]  /*108c0*/  IMAD R7, R7, c[0x0][0x32c], R12 ;  /* 0x0000cb0007077a24 */ /* 0x000fca00078e020c */
[----:B------:R-:W-:Y:S02]  /*108d0*/  IADD3 R13, R7, c[0x0][0x32c], RZ ;  /* 0x0000cb00070d7a10 */ /* 0x000fe40007ffe0ff */
[----:B------:R-:W-:Y:S02]  /*108e0*/  IMNMX R5, R5, R7, !PT ;  /* 0x0000000705057217 */ /* 0x000fe40007800200 */
[----:B------:R-:W-:Y:S02]  /*108f0*/  IMNMX R6, R6, R13, PT ;  /* 0x0000000d06067217 */ /* 0x000fe40003800200 */
.L_x_1356:
        /* <DEDUP_REMOVED lines=71> */
.L_x_1362:
[----:B------:R-:W-:-:S04]  /*10d70*/  MOV R18, 0x1 ;  /* 0x0000000100127802 */ /* 0x000fc80000000f00 */
[----:B------:R-:W-:-:S13]  /*10d80*/  ISETP.NE.AND P0, PT, R18, c[0x0][0x32c], PT ;  /* 0x0000cb0012007a0c */ /* 0x000fda0003f05270 */
[----:B------:R-:W-:-:S05]  /*10d90*/  @P0 IMAD.HI.U32 R18, R7, c[0x0][0x330], RZ ;  /* 0x0000cc0007120a27 */ /* 0x000fca00078e00ff */
[----:B------:R-:W-:Y:S02]  /*10da0*/  @P0 SHF.R.U32.HI R7, RZ, c[0x0][0x334], R18 ;  /* 0x0000cd00ff070a19 */ /* 0x000fe40000011612 */
.L_x_1363:
[----:B------:R-:W-:Y:S05]  /*10db0*/  BSYNC B0 ;  /* 0x0000000000007941 */ /* 0x000fea0003800000 */
.L_x_1361:
[----:B------:R-:W-:-:S05]  /*10dc0*/  IMAD R7, R7, c[0x0][0x32c], R12 ;  /* 0x0000cb0007077a24 */ /* 0x000fca00078e020c */
[----:B------:R-:W-:Y:S02]  /*10dd0*/  IADD3 R18, R7, c[0x0][0x32c], RZ ;  /* 0x0000cb0007127a10 */ /* 0x000fe40007ffe0ff */
[----:B------:R-:W-:Y:S02]  /*10de0*/  IMNMX R2, R2, R7, !PT ;  /* 0x0000000702027217 */ /* 0x000fe40007800200 */
[----:B------:R-:W-:Y:S02]  /*10df0*/  IMNMX R3, R3, R18, PT ;  /* 0x0000001203037217 */ /* 0x000fe40003800200 */
.L_x_1360:
        /* <DEDUP_REMOVED lines=102> */
.L_x_1366:
[----:B------:R-:W-:-:S04]  /*11460*/  MOV R6, 0x1 ;  /* 0x0000000100067802 */ /* 0x000fc80000000f00 */
[----:B------:R-:W-:-:S13]  /*11470*/  ISETP.NE.AND P0, PT, R6, c[0x0][0x32c], PT ;  /* 0x0000cb0006007a0c */ /* 0x000fda0003f05270 */
[----:B------:R-:W-:-:S05]  /*11480*/  @P0 IMAD.HI.U32 R6, R5, c[0x0][0x330], RZ ;  /* 0x0000cc0005060a27 */ /* 0x000fca00078e00ff */
[----:B------:R-:W-:Y:S02]  /*11490*/  @P0 SHF.R.U32.HI R5, RZ, c[0x0][0x334], R6 ;  /* 0x0000cd00ff050a19 */ /* 0x000fe40000011606 */
.L_x_1367:
[----:B------:R-:W-:Y:S05]  /*114a0*/  BSYNC B0 ;  /* 0x0000000000007941 */ /* 0x000fea0003800000 */
.L_x_1365:
[----:B------:R-:W-:-:S05]  /*114b0*/  IMAD R5, R5, c[0x0][0x32c], R12 ;  /* 0x0000cb0005057a24 */ /* 0x000fca00078e020c */
[----:B------:R-:W-:Y:S02]  /*114c0*/  IADD3 R6, R5, c[0x0][0x32c], RZ ;  /* 0x0000cb0005067a10 */ /* 0x000fe40007ffe0ff */
[----:B------:R-:W-:Y:S02]  /*114d0*/  IMNMX R2, R2, R5, !PT ;  /* 0x0000000502027217 */ /* 0x000fe40007800200 */
[----:B------:R-:W-:Y:S02]  /*114e0*/  IMNMX R3, R3, R6, PT ;  /* 0x0000000603037217 */ /* 0x000fe40003800200 */
.L_x_1364:
        /* <DEDUP_REMOVED lines=156> */
[----:B------:R-:W1:Y:S05]  /*11eb0*/  LDSM.16.MT88.4 R20, [R206+0x1880] ;  /* 0x00188000ce14783b */ /* 0x000e6a0000004200 */
[----:B------:R3:W-:Y:S01]  /*11ec0*/  MUFU.EX2 R246, R5 ;  /* 0x0000000500f67308 */ /* 0x0007e20000000800 */
[----:B--2---:R-:W-:-:S07]  /*11ed0*/  FFMA.FTZ R0, R47, c[0x0][0x2d0], -R2 ;  /* 0x0000b4002f007a23 */ /* 0x004fce0000010802 */
[----:B------:R2:W4:Y:S01]  /*11ee0*/  MUFU.EX2 R248, R0 ;  /* 0x0000000000f87308 */ /* 0x0005220000000800 */
[----:B---3--:R-:W-:Y:S02]  /*11ef0*/  FFMA.FTZ R5, R24, c[0x0][0x2d0], -R3 ;  /* 0x0000b40018057a23 */ /* 0x008fe40000010803 */
[----:B------:R-:W-:Y:S05]  /*11f00*/  LDSM.16.MT88.4 R24, [R205+0x2480] ;  /* 0x00248000cd18783b */ /* 0x000fea0000004200 */
[----:B------:R3:W5:Y:S01]  /*11f10*/  MUFU.EX2 R247, R5 ;  /* 0x0000000500f77308 */ /* 0x0007620000000800 */
[----:B--2---:R-:W-:Y:S01]  /*11f20*/  FFMA.FTZ R0, R7, c[0x0][0x2d0], -R13 ;  /* 0x0000b40007007a23 */ /* 0x004fe2000001080d */
[----:B----4-:R-:W-:-:S06]  /*11f30*/  F2FP.PACK_AB R7, R248, R244 ;  /* 0x000000f4f807723e */ /* 0x010fcc00000000ff */
[----:B------:R2:W-:Y:S01]  /*11f40*/  MUFU.EX2 R234, R0 ;  /* 0x0000000000ea7308 */ /* 0x0005e20000000800 */
[----:B---3--:R-:W-:Y:S01]  /*11f50*/  FFMA.FTZ R5, R18, c[0x0][0x2d0], -R2 ;  /* 0x0000b40012057a23 */ /* 0x008fe20000010802 */
[----:B-----5:R-:W-:Y:S01]  /*11f60*/  F2FP.PACK_AB R10, R247, R246 ;  /* 0x000000f6f70a723e */ /* 0x020fe200000000ff */
[----:B------:R-:W3:Y:S05]  /*11f70*/  LDSM.16.MT88.4 R16, [R205+0x1880] ;  /* 0x00188000cd10783b */ /* 0x000eea0000004200 */
[----:B------:R-:W4:Y:S01]  /*11f80*/  MUFU.EX2 R236, R5 ;  /* 0x0000000500ec7308 */ /* 0x000f220000000800 */
[----:B--2---:R-:W-:-:S07]  /*11f90*/  FFMA.FTZ R0, R86, c[0x0][0x2d0], -R13 ;  /* 0x0000b40056007a23 */ /* 0x004fce000001080d */
[----:B------:R2:W5:Y:S01]  /*11fa0*/  MUFU.EX2 R231, R0 ;  /* 0x0000000000e77308 */ /* 0x0005620000000800 */
[----:B----4-:R-:W-:Y:S02]  /*11fb0*/  F2FP.PACK_AB R9, R235, R236 ;  /* 0x000000eceb09723e */ /* 0x010fe400000000ff */
[----:B------:R-:W-:-:S05]  /*11fc0*/  F2FP.PACK_AB R5, R242, R237 ;  /* 0x000000edf205723e */ /* 0x000fca00000000ff */
[----:B------:R-:W-:Y:S01]  /*11fd0*/  HMMA.16816.F32 R68, R8, R28, RZ ;  /* 0x0000001c0844723c */ /* 0x000fe200000018ff */
[----:B--2---:R-:W-:-:S04]  /*11fe0*/  FFMA.FTZ R0, R87, c[0x0][0x2d0], -R13 ;  /* 0x0000b40057007a23 */ /* 0x004fc8000001080d */
[----:B------:R2:W-:Y:S03]  /*11ff0*/  MUFU.EX2 R232, R0 ;  /* 0x0000000000e87308 */ /* 0x0005e60000000800 */
[C---:B-1----:R-:W-:Y:S08]  /*12000*/  HMMA.16816.F32 R80, R8.reuse, R20, RZ ;  /* 0x000000140850723c */ /* 0x042ff000000018ff */
[----:B---3--:R-:W-:Y:S01]  /*12010*/  HMMA.16816.F32 R52, R8, R16, RZ ;  /* 0x000000100834723c */ /* 0x008fe200000018ff */
[----:B--2---:R-:W-:-:S07]  /*12020*/  FFMA.FTZ R0, R92, c[0x0][0x2d0], -R13 ;  /* 0x0000b4005c007a23 */ /* 0x004fce000001080d */
        /* <DEDUP_REMOVED lines=37> */
[----:B------:R2:W-:Y:S03]  /*12280*/  MUFU.EX2 R220, R3 ;  /* 0x0000000300dc7308 */ /* 0x0005e60000000800 */
[----:B------:R-:W-:Y:S01]  /*12290*/  HMMA.16816.F32 R80, R4, R166, R40 ;  /* 0x000000a60450723c */ /* 0x000fe20000001828 */
[----:B-1----:R-:W-:-:S07]  /*122a0*/  FFMA.FTZ R0, R97, c[0x0][0x2d0], -R13 ;  /* 0x0000b40061007a23 */ /* 0x002fce000001080d */
[----:B------:R-:W-:Y:S01]  /*122b0*/  HMMA.16816.F32 R48, R4, R170, R8 ;  /* 0x000000aa0430723c */ /* 0x000fe20000001808 */
[----:B------:R1:W-:Y:S01]  /*122c0*/  MUFU.EX2 R219, R0 ;  /* 0x0000000000db7308 */ /* 0x0003e20000000800 */
[----:B--2---:R-:W-:-:S05]  /*122d0*/  FFMA.FTZ R3, R108, c[0x0][0x2d0], -R2 ;  /* 0x0000b4006c037a23 */ /* 0x004fca0000010802 */
[----:B-----5:R-:W-:Y:S02]  /*122e0*/  F2FP.PACK_AB R4, R231, R234 ;  /* 0x000000eae704723e */ /* 0x020fe400000000ff */
[----:B------:R-:W-:Y:S01]  /*122f0*/  F2FP.PACK_AB R6, R233, R232 ;  /* 0x000000e8e906723e */ /* 0x000fe200000000ff */
[----:B------:R-:W-:Y:S01]  /*12300*/  MUFU.EX2 R202, R3 ;  /* 0x0000000300ca7308 */ /* 0x000fe20000000800 */
[----:B---3--:R-:W-:Y:S02]  /*12310*/  F2FP.PACK_AB R5, R130, R131 ;  /* 0x000000838205723e */ /* 0x008fe400000000ff */
[----:B----4-:R-:W-:Y:S01]  /*12320*/  F2FP.PACK_AB R7, R129, R230 ;  /* 0x000000e68107723e */ /* 0x010fe200000000ff */
[----:B-1----:R-:W-:-:S06]  /*12330*/  FFMA.FTZ R0, R98, c[0x0][0x2d0], -R13 ;  /* 0x0000b40062007a23 */ /* 0x002fcc000001080d */
        /* <DEDUP_REMOVED lines=15> */
[C---:B------:R-:W-:Y:S08]  /*12430*/  HMMA.16816.F32 R20, R4.reuse, R36, RZ ;  /* 0x000000240414723c */ /* 0x040ff000000018ff */
[----:B------:R-:W-:Y:S01]  /*12440*/  HMMA.16816.F32 R184, R4, R18, RZ ;  /* 0x0000001204b8723c */ /* 0x000fe200000018ff */
[----:B------:R-:W-:Y:S01]  /*12450*/  LDSM.16.MT88.4 R16, [R206+0x3880] ;  /* 0x00388000ce10783b */ /* 0x000fe20000004200 */
[----:B-1----:R-:W-:-:S06]  /*12460*/  FFMA.FTZ R0, R94, c[0x0][0x2d0], -R12 ;  /* 0x0000b4005e007a23 */ /* 0x002fcc000001080c */
[C---:B------:R-:W-:Y:S01]  /*12470*/  HMMA.16816.F32 R32, R4.reuse, R34, RZ ;  /* 0x000000220420723c */ /* 0x040fe200000018ff */
[----:B------:R1:W4:Y:S07]  /*12480*/  MUFU.EX2 R29, R0 ;  /* 0x00000000001d7308 */ /* 0x00032e0000000800 */
[----:B------:R-:W-:Y:S07]  /*12490*/  HMMA.16816.F32 R36, R4, R38, RZ ;  /* 0x000000260424723c */ /* 0x000fee00000018ff */
[----:B--2---:R-:W-:Y:S01]  /*124a0*/  F2FP.PACK_AB R4, R222, R219 ;  /* 0x000000dbde04723e */ /* 0x004fe200000000ff */
[----:B-1----:R-:W-:Y:S01]  /*124b0*/  FFMA.FTZ R0, R95, c[0x0][0x2d0], -R12 ;  /* 0x0000b4005f007a23 */ /* 0x002fe2000001080c */
[----:B---3--:R-:W-:-:S02]  /*124c0*/  F2FP.PACK_AB R6, R224, R221 ;  /* 0x000000dde006723e */ /* 0x008fc400000000ff */
[----:B----4-:R-:W-:Y:S01]  /*124d0*/  F2FP.PACK_AB R5, R29, R28 ;  /* 0x0000001c1d05723e */ /* 0x010fe200000000ff */
[----:B------:R1:W-:Y:S02]  /*124e0*/  MUFU.EX2 R30, R0 ;  /* 0x00000000001e7308 */ /* 0x0003e40000000800 */
[----:B-1----:R-:W-:-:S06]  /*124f0*/  FFMA.FTZ R0, R96, c[0x0][0x2d0], -R12 ;  /* 0x0000b40060007a23 */ /* 0x002fcc000001080c */
[----:B------:R-:W1:Y:S02]  /*12500*/  MUFU.EX2 R31, R0 ;  /* 0x00000000001f7308 */ /* 0x000e640000000800 */
[----:B-1----:R-:W-:Y:S01]  /*12510*/  F2FP.PACK_AB R7, R31, R30 ;  /* 0x0000001e1f07723e */ /* 0x002fe200000000ff */
[----:B------:R-:W-:-:S05]  /*12520*/  FFMA.FTZ R0, R110, c[0x0][0x2d0], -R2 ;  /* 0x0000b4006e007a23 */ /* 0x000fca0000010802 */
[----:B------:R1:W2:Y:S01]  /*12530*/  MUFU.EX2 R203, R0 ;  /* 0x0000000000cb7308 */ /* 0x0002a20000000800 */
[C---:B------:R-:W-:Y:S01]  /*12540*/  HMMA.16816.F32 R144, R4.reuse, R88, R8 ;  /* 0x000000580490723c */ /* 0x040fe20000001808 */
[----:B------:R-:W3:Y:S01]  /*12550*/  LDL.LU R11, [R1] ;  /* 0x00000000010b7983 */ /* 0x000ee20000300800 */
[--C-:B-1----:R-:W-:Y:S02]  /*12560*/  FFMA.FTZ R0, R111, c[0x0][0x2d0], -R2.reuse ;  /* 0x0000b4006f007a23 */ /* 0x102fe40000010802 */
[----:B------:R-:W-:Y:S02]  /*12570*/  FFMA.FTZ R2, R109, c[0x0][0x2d0], -R2 ;  /* 0x0000b4006d027a23 */ /* 0x000fe40000010802 */
[----:B------:R-:W1:Y:S01]  /*12580*/  LDSM.16.MT88.4 R108, [R206+0x2080] ;  /* 0x00208000ce6c783b */ /* 0x000e620000004200 */
[----:B------:R4:W-:Y:S01]  /*12590*/  MUFU.EX2 R200, R0 ;  /* 0x0000000000c87308 */ /* 0x0009e20000000800 */
[----:B------:R-:W-:Y:S01]  /*125a0*/  HMMA.16816.F32 R44, R4, R136, R44 ;  /* 0x00000088042c723c */ /* 0x000fe2000000182c */
[----:B----4-:R-:W-:-:S06]  /*125b0*/  FFMA.FTZ R0, R198, c[0x0][0x2d0], -R13 ;  /* 0x0000b400c6007a23 */ /* 0x010fcc000001080d */
[----:B------:R4:W-:Y:S01]  /*125c0*/  MUFU.EX2 R137, R0 ;  /* 0x0000000000897308 */ /* 0x0009e20000000800 */
[----:B------:R-:W-:Y:S07]  /*125d0*/  HMMA.16816.F32 R40, R4, R160, R40 ;  /* 0x000000a00428723c */ /* 0x000fee0000001828 */
[----:B------:R-:W5:Y:S01]  /*125e0*/  MUFU.EX2 R201, R2 ;  /* 0x0000000200c97308 */ /* 0x000f620000000800 */
[----:B----4-:R-:W-:-:S07]  /*125f0*/  FFMA.FTZ R0, R197, c[0x0][0x2d0], -R13 ;  /* 0x0000b400c5007a23 */ /* 0x010fce000001080d */
[----:B------:R4:W-:Y:S01]  /*12600*/  MUFU.EX2 R160, R0 ;  /* 0x0000000000a07308 */ /* 0x0009e20000000800 */
[----:B------:R-:W-:Y:S02]  /*12610*/  IMAD.MOV.U32 R3, RZ, RZ, c[0x0][0x2c4] ;  /* 0x0000b100ff037624 */ /* 0x000fe400078e00ff */
[----:B----4-:R-:W-:-:S05]  /*12620*/  FFMA.FTZ R0, R196, c[0x0][0x2d0], -R13 ;  /* 0x0000b400c4007a23 */ /* 0x010fca000001080d */
[----:B------:R4:W-:Y:S01]  /*12630*/  MUFU.EX2 R161, R0 ;  /* 0x0000000000a17308 */ /* 0x0009e20000000800 */
[----:B------:R-:W-:Y:S02]  /*12640*/  F2FP.PACK_AB R96, R228, R229 ;  /* 0x000000e5e460723e */ /* 0x000fe400000000ff */
[----:B--2---:R-:W-:Y:S02]  /*12650*/  F2FP.PACK_AB R97, R203, R202 ;  /* 0x000000cacb61723e */ /* 0x004fe400000000ff */
[----:B------:R-:W-:Y:S01]  /*12660*/  F2FP.PACK_AB R98, R220, R227 ;  /* 0x000000e3dc62723e */ /* 0x000fe200000000ff */
[----:B----4-:R-:W-:-:S04]  /*12670*/  FFMA.FTZ R0, R195, c[0x0][0x2d0], -R13 ;  /* 0x0000b400c3007a23 */ /* 0x010fc8000001080d */
[----:B------:R2:W-:Y:S01]  /*12680*/  MUFU.EX2 R136, R0 ;  /* 0x0000000000887308 */ /* 0x0005e20000000800 */
[----:B-----5:R-:W-:Y:S02]  /*12690*/  F2FP.PACK_AB R99, R201, R200 ;  /* 0x000000c8c963723e */ /* 0x020fe400000000ff */
[----:B------:R-:W-:Y:S01]  /*126a0*/  ISETP.NE.AND P6, PT, R3, 0x1, PT ;  /* 0x000000010300780c */ /* 0x000fe20003fc5270 */
[----:B--2---:R-:W-:-:S04]  /*126b0*/  FFMA.FTZ R0, R193, c[0x0][0x2d0], -R12 ;  /* 0x0000b400c1007a23 */ /* 0x004fc8000001080c */
[----:B------:R2:W-:Y:S01]  /*126c0*/  MUFU.EX2 R9, R0 ;  /* 0x0000000000097308 */ /* 0x0005e20000000800 */
[----:B------:R-:W-:Y:S07]  /*126d0*/  HMMA.16816.F32 R140, R96, R148, R140 ;  /* 0x00000094608c723c */ /* 0x000fee000000188c */
[----:B------:R-:W-:-:S04]  /*126e0*/  @P6 IMAD.HI.U32 R3, R199, c[0x0][0x2c8], RZ ;  /* 0x0000b200c7036a27 */ /* 0x000fc800078e00ff */
[----:B--2---:R-:W-:-:S04]  /*126f0*/  FFMA.FTZ R0, R194, c[0x0][0x2d0], -R12 ;  /* 0x0000b400c2007a23 */ /* 0x004fc8000001080c */
[----:B------:R2:W4:Y:S01]  /*12700*/  MUFU.EX2 R8, R0 ;  /* 0x0000000000087308 */ /* 0x0005220000000800 */
[C---:B-1----:R-:W-:Y:S08]  /*12710*/  HMMA.16816.F32 R100, R96.reuse, R108, R172 ;  /* 0x0000006c6064723c */ /* 0x042ff000000018ac */
[----:B------:R-:W-:Y:S01]  /*12720*/  HMMA.16816.F32 R116, R96, R156, R116 ;  /* 0x0000009c6074723c */ /* 0x000fe20000001874 */
[----:B--2---:R-:W-:-:S07]  /*12730*/  FFMA.FTZ R0, R192, c[0x0][0x2d0], -R12 ;  /* 0x0000b400c0007a23 */ /* 0x004fce000001080c */
[C---:B------:R-:W-:Y:S01]  /*12740*/  HMMA.16816.F32 R52, R96.reuse, R60, R52 ;  /* 0x0000003c6034723c */ /* 0x040fe20000001834 */
[----:B------:R1:W2:Y:S07]  /*12750*/  MUFU.EX2 R2, R0 ;  /* 0x0000000000027308 */ /* 0x0002ae0000000800 */
[C---:B------:R-:W-:Y:S08]  /*12760*/  HMMA.16816.F32 R68, R96.reuse, R76, R68 ;  /* 0x0000004c6044723c */ /* 0x040ff00000001844 */
[----:B------:R-:W-:Y:S01]  /*12770*/  HMMA.16816.F32 R84, R96, R16, R72 ;  /* 0x000000106054723c */ /* 0x000fe20000001848 */
[----:B-1----:R-:W-:-:S07]  /*12780*/  FFMA.FTZ R0, R135, c[0x0][0x2d0], -R12 ;  /* 0x0000b40087007a23 */ /* 0x002fce000001080c */
        /* <DEDUP_REMOVED lines=14> */
[----:B------:R-:W-:Y:S07]  /*12870*/  HMMA.16816.F32 R36, R4, R170, R36 ;  /* 0x000000aa0424723c */ /* 0x000fee0000001824 */
[----:B------:R-:W-:-:S02]  /*12880*/  FADD.FTZ R5, R241, R240 ;  /* 0x000000f0f1057221 */ /* 0x000fc40000010000 */
[----:B------:R-:W-:Y:S02]  /*12890*/  FADD.FTZ R7, R236, R235 ;  /* 0x000000ebec077221 */ /* 0x000fe40000010000 */
[----:B------:R-:W-:Y:S02]  /*128a0*/  FADD.FTZ R6, R234, R231 ;  /* 0x000000e7ea067221 */ /* 0x000fe40000010000 */
[----:B------:R-:W-:Y:S02]  /*128b0*/  FADD.FTZ R4, R131, R130 ;  /* 0x0000008283047221 */ /* 0x000fe40000010000 */
[----:B------:R-:W-:Y:S02]  /*128c0*/  FADD.FTZ R5, R246, R5 ;  /* 0x00000005f6057221 */ /* 0x000fe40000010000 */
[----:B------:R-:W-:Y:S01]  /*128d0*/  FADD.FTZ R7, R238, R7 ;  /* 0x00000007ee077221 */ /* 0x000fe20000010000 */
[----:B------:R-:W-:Y:S01]  /*128e0*/  @P6 SHF.R.U32.HI R199, RZ, c[0x0][0x2cc], R3 ;  /* 0x0000b300ffc76a19 */ /* 0x000fe20000011603 */
[----:B------:R-:W-:-:S02]  /*128f0*/  FADD.FTZ R6, R232, R6 ;  /* 0x00000006e8067221 */ /* 0x000fc40000010000 */
[----:B------:R-:W-:Y:S02]  /*12900*/  FADD.FTZ R4, R230, R4 ;  /* 0x00000004e6047221 */ /* 0x000fe40000010000 */
[----:B------:R-:W-:Y:S02]  /*12910*/  FADD.FTZ R5, R247, R5 ;  /* 0x00000005f7057221 */ /* 0x000fe40000010000 */
[----:B------:R-:W-:Y:S02]  /*12920*/  FADD.FTZ R7, R239, R7 ;  /* 0x00000007ef077221 */ /* 0x000fe40000010000 */
[----:B------:R-:W-:Y:S02]  /*12930*/  FADD.FTZ R6, R233, R6 ;  /* 0x00000006e9067221 */ /* 0x000fe40000010000 */
[----:B------:R-:W-:Y:S02]  /*12940*/  FADD.FTZ R4, R129, R4 ;  /* 0x0000000481047221 */ /* 0x000fe40000010000 */
[----:B---3--:R-:W-:-:S02]  /*12950*/  IMAD.IADD R3, R11, 0x1, R199 ;  /* 0x000000010b037824 */ /* 0x008fc400078e02c7 */
        /* <DEDUP_REMOVED lines=18> */
[----:B----4-:R-:W-:Y:S01]  /*12a80*/  F2FP.PACK_AB R93, R8, R9 ;  /* 0x00000009085d723e */ /* 0x010fe200000000ff */
        /* <DEDUP_REMOVED lines=10> */
[----:B--2---:R-:W-:Y:S01]  /*12b30*/  FADD.FTZ R8, R2, R8 ;  /* 0x0000000802087221 */ /* 0x004fe20000010000 */
[----:B-1----:R-:W-:Y:S01]  /*12b40*/  F2FP.PACK_AB R95, R0, R2 ;  /* 0x00000002005f723e */ /* 0x002fe200000000ff */
[----:B------:R-:W-:Y:S02]  /*12b50*/  FADD.FTZ R7, R220, R4 ;  /* 0x00000004dc077221 */ /* 0x000fe40000010000 */
[----:B------:R-:W-:Y:S02]  /*12b60*/  FADD.FTZ R4, R201, R5 ;  /* 0x00000005c9047221 */ /* 0x000fe40000010000 */
[----:B------:R-:W-:-:S02]  /*12b70*/  FADD.FTZ R2, R136, R6 ;  /* 0x0000000688027221 */ /* 0x000fc40000010000 */
[----:B------:R-:W-:Y:S01]  /*12b80*/  FADD.FTZ R0, R0, R8 ;  /* 0x0000000800007221 */ /* 0x000fe20000010000 */
[----:B------:R-:W-:Y:S01]  /*12b90*/  STL [R1+0xc], R7 ;  /* 0x00000c0701007387 */ /* 0x000fe20000100800 */
[----:B------:R-:W-:-:S03]  /*12ba0*/  IMAD.MOV.U32 R175, RZ, RZ, c[0x0][0x32c] ;  /* 0x0000cb00ffaf7624 */ /* 0x000fc600078e00ff */
[----:B------:R-:W-:Y:S04]  /*12bb0*/  STL [R1+0x4], R4 ;  /* 0x0000040401007387 */ /* 0x000fe80000100800 */
[----:B------:R1:W-:Y:S04]  /*12bc0*/  STL [R1+0x8], R2 ;  /* 0x0000080201007387 */ /* 0x0003e80000100800 */
[----:B------:R2:W-:Y:S01]  /*12bd0*/  STL [R1+0x10], R0 ;  /* 0x0000100001007387 */ /* 0x0005e20000100800 */
[----:B------:R-:W-:Y:S02]  /*12be0*/  ISETP.GE.AND P6, PT, R175, 0x1, PT ;  /* 0x00000001af00780c */ /* 0x000fe40003fc6270 */
[----:B------:R-:W-:-:S02]  /*12bf0*/  F2FP.PACK_AB R92, R160, R137 ;  /* 0x00000089a05c723e */ /* 0x000fc400000000ff */
[----:B------:R-:W-:-:S07]  /*12c00*/  F2FP.PACK_AB R94, R136, R161 ;  /* 0x000000a1885e723e */ /* 0x000fce00000000ff */
[----:B------:R-:W-:Y:S01]  /*12c10*/  HMMA.16816.F32 R144, R92, R148, R144 ;  /* 0x000000945c90723c */ /* 0x000fe20000001890 */
[----:B------:R-:W-:-:S07]  /*12c20*/  IADD3 R222, R252, -0x2, RZ ;  /* 0xfffffffefcde7810 */ /* 0x000fce0007ffe0ff */
        /* <DEDUP_REMOVED lines=23> */
.L_x_1369:
[----:B------:R-:W-:-:S04]  /*12da0*/  MOV R3, 0x1 ;  /* 0x0000000100037802 */ /* 0x000fc80000000f00 */
[----:B------:R-:W-:-:S13]  /*12db0*/  ISETP.NE.AND P0, PT, R3, c[0x0][0x32c], PT ;  /* 0x0000cb0003007a0c */ /* 0x000fda0003f05270 */
[----:B------:R-:W-:-:S05]  /*12dc0*/  @P0 IMAD.HI.U32 R3, R0, c[0x0][0x330], RZ ;  /* 0x0000cc0000030a27 */ /* 0x000fca00078e00ff */
[----:B------:R-:W-:Y:S02]  /*12dd0*/  @P0 SHF.R.U32.HI R0, RZ, c[0x0][0x334], R3 ;  /* 0x0000cd00ff000a19 */ /* 0x000fe40000011603 */
.L_x_1370:
[----:B------:R-:W-:-:S05]  /*12de0*/  MOV R3, c[0x0][0x32c] ;  /* 0x0000cb0000037a02 */ /* 0x000fca0000000f00 */
[----:B------:R-:W-:-:S05]  /*12df0*/  IMAD R0, R0, R3, c[0x0][0x32c] ;  /* 0x0000cb0000007624 */ /* 0x000fca00078e0203 */
[----:B------:R-:W-:-:S04]  /*12e00*/  IMNMX R2, R2, R0, PT ;  /* 0x0000000002027217 */ /* 0x000fc80003800200 */
.L_x_1368:
        /* <DEDUP_REMOVED lines=32> */
.L_x_1392:
        /* <DEDUP_REMOVED lines=61> */
.L_x_1442:
        /* <DEDUP_REMOVED lines=18> */
.L_x_1373:
[----:B------:R-:W-:Y:S05]  /*13500*/  BSYNC B0 ;  /* 0x0000000000007941 */ /* 0x000fea0003800000 */
.L_x_1372:
        /* <DEDUP_REMOVED lines=146> */
[----:B------:R-:W-:Y:S02]  /*13e30*/  IMAD.SHL.U32 R134, R226, 0x2, RZ ;  /* 0x00000002e2867824 */ /* 0x000fe400078e00ff */
        /* <DEDUP_REMOVED lines=29> */
.L_x_1375:
[----:B------:R-:W2:Y:S01]  /*14010*/  LDL R2, [R1+0x1c] ;  /* 0x00001c0001027983 */ /* 0x000ea20000100800 */
[----:B------:R-:W-:Y:S02]  /*14020*/  IMAD.MOV.U32 R0, RZ, RZ, c[0x0][0x2c4] ;  /* 0x0000b100ff007624 */ /* 0x000fe400078e00ff */
[----:B------:R-:W-:Y:S01]  /*14030*/  IMAD.MOV.U32 R177, RZ, RZ, c[0x0][0x32c] ;  /* 0x0000cb00ffb17624 */ /* 0x000fe200078e00ff */
[----:B-1----:R-:W3:Y:S01]  /*14040*/  LDL R165, [R1+0x14] ;  /* 0x0000140001a57983 */ /* 0x002ee20000100800 */
[----:B------:R-:W-:Y:S01]  /*14050*/  IMAD R3, R219, -0x30, RZ ;  /* 0xffffffd0db037824 */ /* 0x000fe200078e02ff */
[----:B------:R-:W-:Y:S02]  /*14060*/  ISETP.NE.AND P0, PT, R0, 0x1, PT ;  /* 0x000000010000780c */ /* 0x000fe40003f05270 */
[----:B------:R-:W3:Y:S01]  /*14070*/  LDL R164, [R1+0x18] ;  /* 0x0000180001a47983 */ /* 0x000ee20000100800 */
[----:B------:R-:W-:Y:S02]  /*14080*/  ISETP.GE.AND P1, PT, R177, 0x1, PT ;  /* 0x00000001b100780c */ /* 0x000fe40003f26270 */
[----:B------:R-:W-:Y:S01]  /*14090*/  IADD3 R139, -R250, 0x1, R3 ;  /* 0x00000001fa8b7810 */ /* 0x000fe20007ffe103 */
[----:B------:R-:W0:Y:S07]  /*140a0*/  LDGDEPBAR ;  /* 0x00000000000079af */ /* 0x000e2e0000000000 */
[----:B--2---:R-:W-:Y:S04]  /*140b0*/  @P0 IMAD.HI.U32 R0, R2, c[0x0][0x2c8], RZ ;  /* 0x0000b20002000a27 */ /* 0x004fe800078e00ff */
[----:B------:R-:W-:Y:S01]  /*140c0*/  IMAD.MOV.U32 R137, RZ, RZ, R2 ;  /* 0x000000ffff897224 */ /* 0x000fe200078e0002 */
[----:B------:R-:W-:Y:S02]  /*140d0*/  @P0 SHF.R.U32.HI R137, RZ, c[0x0][0x2cc], R0 ;  /* 0x0000b300ff890a19 */ /* 0x000fe40000011600 */
[----:B---3--:R-:W-:Y:S03]  /*140e0*/  IADD3 R139, -R164, R139, R165 ;  /* 0x0000008ba48b7210 */ /* 0x008fe60007ffe1a5 */
[----:B------:R-:W1:Y:S01]  /*140f0*/  SHFL.IDX PT, R2, R137, RZ, 0x1c1f ;  /* 0x001c1fff89027589 */ /* 0x000e6200000e0000 */
        /* <DEDUP_REMOVED lines=18> */
.L_x_1378:
[----:B------:R-:W-:Y:S04]  /*14220*/  MOV R128, c[0x0][0x32c] ;  /* 0x0000cb0000807a02 */ /* 0x000fe80000000f00 */
[----:B------:R-:W-:Y:S11]  /*14230*/  ISETP.NE.AND P0, PT, R128, 0x1, PT ;  /* 0x000000018000780c */ /* 0x000ff60003f05270 */
[----:B------:R-:W-:Y:S02]  /*14240*/  @!UPT UIADD3 URZ, URZ, URZ, URZ ;  /* 0x0000003f3f3ff290 */ /* 0x000fe4000fffe03f */
[----:B------:R-:W-:Y:S05]  /*14250*/  @P0 IMAD.HI.U32 R128, R2, c[0x0][0x330], RZ ;  /* 0x0000cc0002800a27 */ /* 0x000fea00078e00ff */
[----:B------:R-:W-:Y:S02]  /*14260*/  @P0 SHF.R.U32.HI R2, RZ, c[0x0][0x334], R128 ;  /* 0x0000cd00ff020a19 */ /* 0x000fe40000011680 */
.L_x_1379:
[----:B------:R-:W-:Y:S05]  /*14270*/  BSYNC B0 ;  /* 0x0000000000007941 */ /* 0x000fea0003800000 */
.L_x_1377:
[----:B------:R-:W-:Y:S04]  /*14280*/  IMAD.IADD R128, R3, 0x1, -R250 ;  /* 0x0000000103807824 */ /* 0x000fe800078e0afa */
[----:B------:R-:W-:Y:S05]  /*14290*/  IMAD R2, R2, c[0x0][0x32c], R128 ;  /* 0x0000cb0002027a24 */ /* 0x000fea00078e0280 */
[----:B------:R-:W-:Y:S02]  /*142a0*/  IADD3 R128, R2, c[0x0][0x32c], RZ ;  /* 0x0000cb0002807a10 */ /* 0x000fe40007ffe0ff */
[----:B------:R-:W-:Y:S02]  /*142b0*/  IMNMX R0, R0, R2, !PT ;  /* 0x0000000200007217 */ /* 0x000fe40007800200 */
[----:B------:R-:W-:Y:S02]  /*142c0*/  IMNMX R133, R133, R128, PT ;  /* 0x0000008085857217 */ /* 0x000fe40003800200 */
.L_x_1376:
        /* <DEDUP_REMOVED lines=17> */
.L_x_1382:
[----:B------:R-:W-:Y:S04]  /*143e0*/  MOV R130, c[0x0][0x32c] ;  /* 0x0000cb0000827a02 */ /* 0x000fe80000000f00 */
[----:B------:R-:W-:Y:S11]  /*143f0*/  ISETP.NE.AND P0, PT, R130, 0x1, PT ;  /* 0x000000018200780c */ /* 0x000ff60003f05270 */
[----:B------:R-:W-:Y:S02]  /*14400*/  @!UPT UIADD3 URZ, URZ, URZ, URZ ;  /* 0x0000003f3f3ff290 */ /* 0x000fe4000fffe03f */
[----:B------:R-:W-:Y:S05]  /*14410*/  @P0 IMAD.HI.U32 R130, R2, c[0x0][0x330], RZ ;  /* 0x0000cc0002820a27 */ /* 0x000fea00078e00ff */
[----:B------:R-:W-:Y:S02]  /*14420*/  @P0 SHF.R.U32.HI R2, RZ, c[0x0][0x334], R130 ;  /* 0x0000cd00ff020a19 */ /* 0x000fe40000011682 */
.L_x_1383:
[----:B------:R-:W-:Y:S05]  /*14430*/  BSYNC B0 ;  /* 0x0000000000007941 */ /* 0x000fea0003800000 */
.L_x_1381:
[----:B------:R-:W-:Y:S04]  /*14440*/  IMAD.IADD R130, R3, 0x1, -R250 ;  /* 0x0000000103827824 */ /* 0x000fe800078e0afa */
[----:B------:R-:W-:Y:S05]  /*14450*/  IMAD R2, R2, c[0x0][0x32c], R130 ;  /* 0x0000cb0002027a24 */ /* 0x000fea00078e0282 */
[----:B------:R-:W-:Y:S02]  /*14460*/  IADD3 R130, R2, c[0x0][0x32c], RZ ;  /* 0x0000cb0002827a10 */ /* 0x000fe40007ffe0ff */
[----:B------:R-:W-:Y:S02]  /*14470*/  IMNMX R128, R128, R2, !PT ;  /* 0x0000000280807217 */ /* 0x000fe40007800200 */
[----:B------:R-:W-:Y:S02]  /*14480*/  IMNMX R132, R132, R130, PT ;  /* 0x0000008284847217 */ /* 0x000fe40003800200 */
.L_x_1380:
        /* <DEDUP_REMOVED lines=17> */
.L_x_1386:
[----:B------:R-:W-:Y:S04]  /*145a0*/  MOV R160, c[0x0][0x32c] ;  /* 0x0000cb0000a07a02 */ /* 0x000fe80000000f00 */
[----:B------:R-:W-:Y:S11]  /*145b0*/  ISETP.NE.AND P0, PT, R160, 0x1, PT ;  /* 0x00000001a000780c */ /* 0x000ff60003f05270 */
[----:B------:R-:W-:Y:S02]  /*145c0*/  @!UPT UIADD3 URZ, URZ, URZ, URZ ;  /* 0x0000003f3f3ff290 */ /* 0x000fe4000fffe03f */
[----:B------:R-:W-:Y:S05]  /*145d0*/  @P0 IMAD.HI.U32 R160, R134, c[0x0][0x330], RZ ;  /* 0x0000cc0086a00a27 */ /* 0x000fea00078e00ff */
[----:B------:R-:W-:Y:S02]  /*145e0*/  @P0 SHF.R.U32.HI R134, RZ, c[0x0][0x334], R160 ;  /* 0x0000cd00ff860a19 */ /* 0x000fe400000116a0 */
.L_x_1387:
[----:B------:R-:W-:Y:S05]  /*145f0*/  BSYNC B0 ;  /* 0x0000000000007941 */ /* 0x000fea0003800000 */
.L_x_1385:
[----:B------:R-:W-:Y:S04]  /*14600*/  IMAD.IADD R160, R3, 0x1, -R250 ;  /* 0x0000000103a07824 */ /* 0x000fe800078e0afa */
[----:B------:R-:W-:Y:S05]  /*14610*/  IMAD R134, R134, c[0x0][0x32c], R160 ;  /* 0x0000cb0086867a24 */ /* 0x000fea00078e02a0 */
[----:B------:R-:W-:Y:S02]  /*14620*/  IADD3 R160, R134, c[0x0][0x32c], RZ ;  /* 0x0000cb0086a07a10 */ /* 0x000fe40007ffe0ff */
[----:B------:R-:W-:Y:S02]  /*14630*/  IMNMX R2, R2, R134, !PT ;  /* 0x0000008602027217 */ /* 0x000fe40007800200 */
[----:B------:R-:W-:Y:S02]  /*14640*/  IMNMX R130, R130, R160, PT ;  /* 0x000000a082827217 */ /* 0x000fe40003800200 */
.L_x_1384:
        /* <DEDUP_REMOVED lines=151> */
.L_x_1390:
[----:B------:R-:W-:Y:S04]  /*14fc0*/  MOV R5, c[0x0][0x32c] ;  /* 0x0000cb0000057a02 */ /* 0x000fe80000000f00 */
[----:B------:R-:W-:Y:S11]  /*14fd0*/  ISETP.NE.AND P0, PT, R5, 0x1, PT ;  /* 0x000000010500780c */ /* 0x000ff60003f05270 */
[----:B------:R-:W-:Y:S02]  /*14fe0*/  @!UPT UIADD3 URZ, URZ, URZ, URZ ;  /* 0x0000003f3f3ff290 */ /* 0x000fe4000fffe03f */
[----:B------:R-:W-:Y:S05]  /*14ff0*/  @P0 IMAD.HI.U32 R5, R4, c[0x0][0x330], RZ ;  /* 0x0000cc0004050a27 */ /* 0x000fea00078e00ff */
[----:B------:R-:W-:Y:S02]  /*15000*/  @P0 SHF.R.U32.HI R4, RZ, c[0x0][0x334], R5 ;  /* 0x0000cd00ff040a19 */ /* 0x000fe40000011605 */
.L_x_1391:
[----:B------:R-:W-:Y:S05]  /*15010*/  BSYNC B0 ;  /* 0x0000000000007941 */ /* 0x000fea0003800000 */
.L_x_1389:
[----:B------:R-:W-:Y:S04]  /*15020*/  IMAD.IADD R3, R3, 0x1, -R250 ;  /* 0x0000000103037824 */ /* 0x000fe800078e0afa */
[----:B------:R-:W-:Y:S05]  /*15030*/  IMAD R4, R4, c[0x0][0x32c], R3 ;  /* 0x0000cb0004047a24 */ /* 0x000fea00078e0203 */
[----:B------:R-:W-:Y:S02]  /*15040*/  IADD3 R3, R4, c[0x0][0x32c], RZ ;  /* 0x0000cb0004037a10 */ /* 0x000fe40007ffe0ff */
[----:B------:R-:W-:Y:S02]  /*15050*/  IMNMX R0, R0, R4, !PT ;  /* 0x0000000400007217 */ /* 0x000fe40007800200 */
[----:B------:R-:W-:Y:S02]  /*15060*/  IMNMX R2, R2, R3, PT ;  /* 0x0000000302027217 */ /* 0x000fe40003800200 */
.L_x_1388:
        /* <DEDUP_REMOVED lines=390> */
[----:B------:R-:W2:Y:S01]  /*168d0*/  LDL.LU R195, [R1+0x4] ;  /* 0x0000040001c37983 */ /* 0x000ea20000300800 */
        /* <DEDUP_REMOVED lines=91> */
[----:B------:R-:W-:Y:S01]  /*16e90*/  FADD.FTZ R4, R201, R0 ;  /* 0x00000000c9047221 */ /* 0x000fe20000010000 */
[----:B------:R-:W-:Y:S01]  /*16ea0*/  IADD3 R222, R219, -0x1, RZ ;  /* 0xffffffffdbde7810 */ /* 0x000fe20007ffe0ff */
        /* <DEDUP_REMOVED lines=26> */
.L_x_1371:
        /* <DEDUP_REMOVED lines=24> */
.L_x_1394:
[----:B------:R-:W-:-:S04]  /*171d0*/  MOV R3, 0x1 ;  /* 0x0000000100037802 */ /* 0x000fc80000000f00 */
[----:B------:R-:W-:-:S13]  /*171e0*/  ISETP.NE.AND P0, PT, R3, c[0x0][0x32c], PT ;  /* 0x0000cb0003007a0c */ /* 0x000fda0003f05270 */
[----:B------:R-:W-:-:S05]  /*171f0*/  @P0 IMAD.HI.U32 R3, R0, c[0x0][0x330], RZ ;  /* 0x0000cc0000030a27 */ /* 0x000fca00078e00ff */
[----:B------:R-:W-:-:S05]  /*17200*/  @P0 SHF.R.U32.HI R0, RZ, c[0x0][0x334], R3 ;  /* 0x0000cd00ff000a19 */ /* 0x000fca0000011603 */
.L_x_1395:
[----:B------:R-:W-:-:S05]  /*17210*/  IMAD R0, R0, c[0x0][0x32c], RZ ;  /* 0x0000cb0000007a24 */ /* 0x000fca00078e02ff */
[----:B------:R-:W-:-:S03]  /*17220*/  IMNMX R2, R2, R0, !PT ;  /* 0x0000000002027217 */ /* 0x000fc60007800200 */
.L_x_1393:
        /* <DEDUP_REMOVED lines=27> */
.L_x_1401:
        /* <DEDUP_REMOVED lines=24> */
[----:B------:R-:W-:Y:S01]  /*17560*/  IADD3 R12, R226, 0x20, RZ ;  /* 0x00000020e20c7810 */ /* 0x000fe20007ffe0ff */
        /* <DEDUP_REMOVED lines=38> */
.L_x_1443:
        /* <DEDUP_REMOVED lines=17> */
.L_x_1398:
[----:B------:R-:W-:Y:S05]  /*178e0*/  BSYNC B0 ;  /* 0x0000000000007941 */ /* 0x000fea0003800000 */
.L_x_1397:
        /* <DEDUP_REMOVED lines=116> */
[--C-:B------:R-:W-:Y:S01]  /*18030*/  IMAD.MOV.U32 R2, RZ, RZ, R3.reuse ;  /* 0x000000ffff027224 */ /* 0x100fe200078e0003 */
        /* <DEDUP_REMOVED lines=9> */
[----:B------:R-:W-:Y:S02]  /*180d0*/  IADD3 R136, -R137, 0x30, RZ ;  /* 0x0000003089887810 */ /* 0x000fe40007ffe1ff */
[----:B------:R-:W-:Y:S01]  /*180e0*/  SHF.R.S32.HI R2, RZ, 0x1f, R225 ;  /* 0x0000001fff027819 */ /* 0x000fe200000114e1 */
[----:B------:R2:W3:Y:S01]  /*180f0*/  @!P1 LDG.E R223, [R130.64] ;  /* 0x0000000c82df9981 */ /* 0x0004e2000c1e1900 */
[----:B------:R-:W-:Y:S02]  /*18100*/  ISETP.GE.AND P1, PT, R136, 0x1, PT ;  /* 0x000000018800780c */ /* 0x000fe40003f26270 */
[----:B-1----:R-:W-:Y:S05]  /*18110*/  SHF.R.S32.HI R201, RZ, 0x1f, R201 ;  /* 0x0000001fffc97819 */ /* 0x002fea00000114c9 */
[----:B------:R-:W-:Y:S04]  /*18120*/  IMAD R201, R201, c[0x0][0x1e8], RZ ;  /* 0x00007a00c9c97a24 */ /* 0x000fe800078e02ff */
[----:B------:R-:W-:Y:S02]  /*18130*/  IMAD R201, R219, c[0x0][0x1ec], R201 ;  /* 0x00007b00dbc97a24 */ /* 0x000fe400078e02c9 */
[----:B--2---:R-:W-:Y:S02]  /*18140*/  IMAD R130, R2, c[0x0][0x1e0], RZ ;  /* 0x0000780002827a24 */ /* 0x004fe400078e02ff */
[C---:B------:R-:W-:Y:S04]  /*18150*/  IMAD.WIDE.U32 R2, R225.reuse, c[0x0][0x1e0], RZ ;  /* 0x00007800e1027a25 */ /* 0x040fe800078e00ff */
[----:B------:R-:W-:Y:S02]  /*18160*/  IMAD R130, R225, c[0x0][0x1e4], R130 ;  /* 0x00007900e1827a24 */ /* 0x000fe400078e0282 */
[----:B------:R-:W-:Y:S02]  /*18170*/  IMAD.IADD R201, R203, 0x1, R201 ;  /* 0x00000001cbc97824 */ /* 0x000fe400078e02c9 */
[----:B------:R-:W-:Y:S01]  /*18180*/  IMAD.IADD R3, R3, 0x1, R130 ;  /* 0x0000000103037824 */ /* 0x000fe200078e0282 */
[----:B---3--:R-:W-:Y:S03]  /*18190*/  SHF.R.S32.HI R130, RZ, 0x1f, R223 ;  /* 0x0000001fff827819 */ /* 0x008fe600000114df */
[C---:B------:R-:W-:Y:S04]  /*181a0*/  IMAD.WIDE.U32 R2, R223.reuse, c[0x0][0x1f0], R2 ;  /* 0x00007c00df027a25 */ /* 0x040fe800078e0002 */
[----:B------:R-:W-:Y:S01]  /*181b0*/  IMAD R130, R130, c[0x0][0x1f0], RZ ;  /* 0x00007c0082827a24 */ /* 0x000fe200078e02ff */
[----:B------:R-:W-:Y:S02]  /*181c0*/  IADD3 R2, P0, R202, R2, RZ ;  /* 0x00000002ca027210 */ /* 0x000fe40007f1e0ff */
[----:B------:R-:W-:Y:S01]  /*181d0*/  IADD3 R202, R226, 0x20, RZ ;  /* 0x00000020e2ca7810 */ /* 0x000fe20007ffe0ff */
[----:B------:R-:W-:Y:S03]  /*181e0*/  IMAD R130, R223, c[0x0][0x1f4], R130 ;  /* 0x00007d00df827a24 */ /* 0x000fe600078e0282 */
[----:B------:R-:W-:Y:S02]  /*181f0*/  ISETP.GE.AND P4, PT, R202, c[0x0][0x1d4], PT ;  /* 0x00007500ca007a0c */ /* 0x000fe40003f86270 */
[----:B------:R-:W-:Y:S02]  /*18200*/  IADD3.X R130, R201, R3, R130, P0, !PT ;  /* 0x00000003c9827210 */ /* 0x000fe400007fe482 */
[----:B------:R-:W-:Y:S02]  /*18210*/  LEA R131, P0, R2, c[0x0][0x1c8], 0x1 ;  /* 0x0000720002837a11 */ /* 0x000fe400078008ff */
        /* <DEDUP_REMOVED lines=27> */
.L_x_1400:
        /* <DEDUP_REMOVED lines=14> */
[----:B------:R-:W3:Y:S01]  /*184b0*/  LDL.LU R231, [R1+0x4] ;  /* 0x0000040001e77983 */ /* 0x000ee20000300800 */
        /* <DEDUP_REMOVED lines=425> */
[----:B------:R1:W-:Y:S01]  /*19f50*/  STL [R1+0x4], R5 ;  /* 0x0000040501007387 */ /* 0x0003e20000100800 */
[----:B------:R-:W-:Y:S03]  /*19f60*/  FADD.FTZ R0, R49, R0 ;  /* 0x0000000031007221 */ /* 0x000fe60000010000 */
[----:B------:R1:W-:Y:S01]  /*19f70*/  STL [R1+0x8], R4 ;  /* 0x0000080401007387 */ /* 0x0003e20000100800 */
[----:B------:R-:W-:Y:S01]  /*19f80*/  FADD.FTZ R3, R48, R0 ;  /* 0x0000000030037221 */ /* 0x000fe20000010000 */
[----:B------:R-:W-:Y:S04]  /*19f90*/  IADD3 R0, R222, -0x1, RZ ;  /* 0xffffffffde007810 */ /* 0x000fe80007ffe0ff */
[----:B------:R1:W-:Y:S01]  /*19fa0*/  STL [R1+0x10], R3 ;  /* 0x0000100301007387 */ /* 0x0003e20000100800 */
[----:B------:R-:W-:Y:S01]  /*19fb0*/  MOV R222, R0 ;  /* 0x0000000000de7202 */ /* 0x000fe20000000f00 */
[----:B-1----:R-:W-:-:S05]  /*19fc0*/  @P0 BRA `(.L_x_1401) ;  /* 0xffffd41000000947 */ /* 0x002fca000383ffff */
.L_x_1396:
        /* <DEDUP_REMOVED lines=15> */
.L_x_1423:
        /* <DEDUP_REMOVED lines=72> */
.L_x_1444:
        /* <DEDUP_REMOVED lines=17> */
.L_x_1404:
[----:B------:R-:W-:Y:S05]  /*1a650*/  BSYNC B0 ;  /* 0x0000000000007941 */ /* 0x000fea0003800000 */
.L_x_1403:
        /* <DEDUP_REMOVED lines=169> */
.L_x_1406:
[----:B------:R-:W2:Y:S01]  /*1b0f0*/  LDL R2, [R1+0x1c] ;  /* 0x00001c0001027983 */ /* 0x000ea20000100800 */
[----:B------:R-:W-:Y:S02]  /*1b100*/  IMAD.MOV.U32 R0, RZ, RZ, c[0x0][0x2c4] ;  /* 0x0000b100ff007624 */ /* 0x000fe400078e00ff */
[----:B------:R-:W-:Y:S01]  /*1b110*/  IMAD.MOV.U32 R189, RZ, RZ, c[0x0][0x32c] ;  /* 0x0000cb00ffbd7624 */ /* 0x000fe200078e00ff */
[----:B------:R-:W3:Y:S02]  /*1b120*/  LDL R186, [R1+0x14] ;  /* 0x0000140001ba7983 */ /* 0x000ee40000100800 */
[----:B------:R-:W-:Y:S02]  /*1b130*/  ISETP.NE.AND P0, PT, R0, 0x1, PT ;  /* 0x000000010000780c */ /* 0x000fe40003f05270 */
[----:B------:R-:W-:Y:S01]  /*1b140*/  ISETP.GE.AND P1, PT, R189, 0x1, PT ;  /* 0x00000001bd00780c */ /* 0x000fe20003f26270 */
[----:B------:R-:W3:Y:S04]  /*1b150*/  LDL R179, [R1+0x18] ;  /* 0x0000180001b37983 */ /* 0x000ee80000100800 */
[----:B------:R-:W0:Y:S06]  /*1b160*/  LDGDEPBAR ;  /* 0x00000000000079af */ /* 0x000e2c0000000000 */
[----:B--2---:R-:W-:Y:S04]  /*1b170*/  @P0 IMAD.HI.U32 R0, R2, c[0x0][0x2c8], RZ ;  /* 0x0000b20002000a27 */ /* 0x004fe800078e00ff */
[----:B------:R-:W-:Y:S01]  /*1b180*/  IMAD.MOV.U32 R134, RZ, RZ, R2 ;  /* 0x000000ffff867224 */ /* 0x000fe200078e0002 */
[----:B------:R-:W-:Y:S01]  /*1b190*/  @P0 SHF.R.U32.HI R134, RZ, c[0x0][0x2cc], R0 ;  /* 0x0000b300ff860a19 */ /* 0x000fe20000011600 */
[----:B------:R-:W-:Y:S04]  /*1b1a0*/  IMAD R2, R222, -0x30, RZ ;  /* 0xffffffd0de027824 */ /* 0x000fe800078e02ff */
[----:B------:R-:W2:Y:S01]  /*1b1b0*/  SHFL.IDX PT, R3, R134, RZ, 0x1c1f ;  /* 0x001c1fff86037589 */ /* 0x000ea200000e0000 */
[C---:B-1----:R-:W-:Y:S02]  /*1b1c0*/  IADD3 R137, -R250.reuse, 0x1, R2 ;  /* 0x00000001fa897810 */ /* 0x042fe40007ffe102 */
[----:B------:R-:W-:Y:S02]  /*1b1d0*/  IADD3 R138, -R250, R2, RZ ;  /* 0x00000002fa8a7210 */ /* 0x000fe40007ffe1ff */
[----:B---3--:R-:W-:Y:S04]  /*1b1e0*/  IADD3 R137, -R179, R137, R186 ;  /* 0x00000089b3897210 */ /* 0x008fe80007ffe1ba */
        /* <DEDUP_REMOVED lines=18> */
.L_x_1409:
[----:B------:R-:W-:Y:S04]  /*1b310*/  MOV R132, 0x1 ;  /* 0x0000000100847802 */ /* 0x000fe80000000f00 */
[----:B------:R-:W-:Y:S11]  /*1b320*/  ISETP.NE.AND P0, PT, R132, c[0x0][0x32c], PT ;  /* 0x0000cb0084007a0c */ /* 0x000ff60003f05270 */
[----:B------:R-:W-:Y:S02]  /*1b330*/  @!UPT UIADD3 URZ, URZ, URZ, URZ ;  /* 0x0000003f3f3ff290 */ /* 0x000fe4000fffe03f */
[----:B------:R-:W-:Y:S05]  /*1b340*/  @P0 IMAD.HI.U32 R132, R3, c[0x0][0x330], RZ ;  /* 0x0000cc0003840a27 */ /* 0x000fea00078e00ff */
[----:B------:R-:W-:Y:S02]  /*1b350*/  @P0 SHF.R.U32.HI R3, RZ, c[0x0][0x334], R132 ;  /* 0x0000cd00ff030a19 */ /* 0x000fe40000011684 */
.L_x_1410:
[----:B------:R-:W-:Y:S05]  /*1b360*/  BSYNC B0 ;  /* 0x0000000000007941 */ /* 0x000fea0003800000 */
.L_x_1408:
[----:B------:R-:W-:Y:S05]  /*1b370*/  IMAD R3, R3, c[0x0][0x32c], R138 ;  /* 0x0000cb0003037a24 */ /* 0x000fea00078e028a */
[----:B------:R-:W-:Y:S02]  /*1b380*/  IADD3 R132, R3, c[0x0][0x32c], RZ ;  /* 0x0000cb0003847a10 */ /* 0x000fe40007ffe0ff */
[----:B------:R-:W-:Y:S02]  /*1b390*/  IMNMX R0, R0, R3, !PT ;  /* 0x0000000300007217 */ /* 0x000fe40007800200 */
[----:B------:R-:W-:Y:S02]  /*1b3a0*/  IMNMX R128, R128, R132, PT ;  /* 0x0000008480807217 */ /* 0x000fe40003800200 */
.L_x_1407:
        /* <DEDUP_REMOVED lines=17> */
.L_x_1413:
[----:B------:R-:W-:Y:S04]  /*1b4c0*/  MOV R139, 0x1 ;  /* 0x00000001008b7802 */ /* 0x000fe80000000f00 */
[----:B------:R-:W-:Y:S11]  /*1b4d0*/  ISETP.NE.AND P0, PT, R139, c[0x0][0x32c], PT ;  /* 0x0000cb008b007a0c */ /* 0x000ff60003f05270 */
[----:B------:R-:W-:Y:S02]  /*1b4e0*/  @!UPT UIADD3 URZ, URZ, URZ, URZ ;  /* 0x0000003f3f3ff290 */ /* 0x000fe4000fffe03f */
[----:B------:R-:W-:Y:S05]  /*1b4f0*/  @P0 IMAD.HI.U32 R139, R133, c[0x0][0x330], RZ ;  /* 0x0000cc00858b0a27 */ /* 0x000fea00078e00ff */
[----:B------:R-:W-:Y:S02]  /*1b500*/  @P0 SHF.R.U32.HI R133, RZ, c[0x0][0x334], R139 ;  /* 0x0000cd00ff850a19 */ /* 0x000fe4000001168b */
.L_x_1414:
[----:B------:R-:W-:Y:S05]  /*1b510*/  BSYNC B0 ;  /* 0x0000000000007941 */ /* 0x000fea0003800000 */
.L_x_1412:
[----:B------:R-:W-:Y:S05]  /*1b520*/  IMAD R133, R133, c[0x0][0x32c], R138 ;  /* 0x0000cb0085857a24 */ /* 0x000fea00078e028a */
[----:B------:R-:W-:Y:S02]  /*1b530*/  IADD3 R139, R133, c[0x0][0x32c], RZ ;  /* 0x0000cb00858b7a10 */ /* 0x000fe40007ffe0ff */
[----:B------:R-:W-:Y:S02]  /*1b540*/  IMNMX R3, R3, R133, !PT ;  /* 0x0000008503037217 */ /* 0x000fe40007800200 */
[----:B------:R-:W-:Y:S02]  /*1b550*/  IMNMX R132, R132, R139, PT ;  /* 0x0000008b84847217 */ /* 0x000fe40003800200 */
.L_x_1411:
        /* <DEDUP_REMOVED lines=72> */
.L_x_1417:
[----:B------:R-:W-:Y:S04]  /*1b9e0*/  MOV R20, 0x1 ;  /* 0x0000000100147802 */ /* 0x000fe80000000f00 */
[----:B------:R-:W-:Y:S11]  /*1b9f0*/  ISETP.NE.AND P0, PT, R20, c[0x0][0x32c], PT ;  /* 0x0000cb0014007a0c */ /* 0x000ff60003f05270 */
[----:B------:R-:W-:Y:S02]  /*1ba00*/  @!UPT UIADD3 URZ, URZ, URZ, URZ ;  /* 0x0000003f3f3ff290 */ /* 0x000fe4000fffe03f */
[----:B------:R-:W-:Y:S05]  /*1ba10*/  @P0 IMAD.HI.U32 R20, R4, c[0x0][0x330], RZ ;  /* 0x0000cc0004140a27 */ /* 0x000fea00078e00ff */
[----:B------:R-:W-:Y:S02]  /*1ba20*/  @P0 SHF.R.U32.HI R4, RZ, c[0x0][0x334], R20 ;  /* 0x0000cd00ff040a19 */ /* 0x000fe40000011614 */
.L_x_1418:
[----:B------:R-:W-:Y:S05]  /*1ba30*/  BSYNC B0 ;  /* 0x0000000000007941 */ /* 0x000fea0003800000 */
.L_x_1416:
[----:B------:R-:W-:Y:S05]  /*1ba40*/  IMAD R4, R4, c[0x0][0x32c], R138 ;  /* 0x0000cb0004047a24 */ /* 0x000fea00078e028a */
[----:B------:R-:W-:Y:S02]  /*1ba50*/  IADD3 R20, R4, c[0x0][0x32c], RZ ;  /* 0x0000cb0004147a10 */ /* 0x000fe40007ffe0ff */
[----:B------:R-:W-:Y:S02]  /*1ba60*/  IMNMX R0, R0, R4, !PT ;  /* 0x0000000400007217 */ /* 0x000fe40007800200 */
[----:B------:R-:W-:Y:S02]  /*1ba70*/  IMNMX R2, R2, R20, PT ;  /* 0x0000001402027217 */ /* 0x000fe40003800200 */
.L_x_1415:
        /* <DEDUP_REMOVED lines=103> */
.L_x_1421:
[----:B------:R-:W-:Y:S04]  /*1c0f0*/  MOV R4, 0x1 ;  /* 0x0000000100047802 */ /* 0x000fe80000000f00 */
[----:B------:R-:W-:Y:S11]  /*1c100*/  ISETP.NE.AND P0, PT, R4, c[0x0][0x32c], PT ;  /* 0x0000cb0004007a0c */ /* 0x000ff60003f05270 */
[----:B------:R-:W-:Y:S02]  /*1c110*/  @!UPT UIADD3 URZ, URZ, URZ, URZ ;  /* 0x0000003f3f3ff290 */ /* 0x000fe4000fffe03f */
[----:B------:R-:W-:Y:S05]  /*1c120*/  @P0 IMAD.HI.U32 R4, R3, c[0x0][0x330], RZ ;  /* 0x0000cc0003040a27 */ /* 0x000fea00078e00ff */
[----:B------:R-:W-:Y:S02]  /*1c130*/  @P0 SHF.R.U32.HI R3, RZ, c[0x0][0x334], R4 ;  /* 0x0000cd00ff030a19 */ /* 0x000fe40000011604 */
.L_x_1422:
[----:B------:R-:W-:Y:S05]  /*1c140*/  BSYNC B0 ;  /* 0x0000000000007941 */ /* 0x000fea0003800000 */
.L_x_1420:
[----:B------:R-:W-:Y:S05]  /*1c150*/  IMAD R138, R3, c[0x0][0x32c], R138 ;  /* 0x0000cb00038a7a24 */ /* 0x000fea00078e028a */
[----:B------:R-:W-:Y:S02]  /*1c160*/  IADD3 R3, R138, c[0x0][0x32c], RZ ;  /* 0x0000cb008a037a10 */ /* 0x000fe40007ffe0ff */
[----:B------:R-:W-:Y:S02]  /*1c170*/  IMNMX R0, R0, R138, !PT ;  /* 0x0000008a00007217 */ /* 0x000fe40007800200 */
[----:B------:R-:W-:Y:S02]  /*1c180*/  IMNMX R2, R2, R3, PT ;  /* 0x0000000302027217 */ /* 0x000fe40003800200 */
.L_x_1419:
        /* <DEDUP_REMOVED lines=499> */
[----:B------:R-:W-:Y:S05]  /*1e0c0*/  FADD.FTZ R2, R26, R2 ;  /* 0x000000021a027221 */ /* 0x000fea0000010000 */
[----:B------:R2:W-:Y:S01]  /*1e0d0*/  STL [R1+0x10], R2 ;  /* 0x0000100201007387 */ /* 0x0005e20000100800 */
[----:B-1----:R-:W-:Y:S04]  /*1e0e0*/  IADD3 R0, R222, -0x1, RZ ;  /* 0xffffffffde007810 */ /* 0x002fe80007ffe0ff */
[----:B------:R-:W-:Y:S01]  /*1e0f0*/  MOV R222, R0 ;  /* 0x0000000000de7202 */ /* 0x000fe20000000f00 */
[----:B--2---:R-:W-:-:S05]  /*1e100*/  @P0 BRA `(.L_x_1423) ;  /* 0xffffbfb000000947 */ /* 0x004fca000383ffff */
.L_x_1402:
        /* <DEDUP_REMOVED lines=153> */
.L_x_1294:
        /* <DEDUP_REMOVED lines=151> */
.L_x_1425:
        /* <DEDUP_REMOVED lines=151> */
.L_x_1427:
[----:B---3--:R-:W-:Y:S05]  /*1fd80*/  BSYNC B0 ;  /* 0x0000000000007941 */ /* 0x008fea0003800000 */
.L_x_1426:
        /* <DEDUP_REMOVED lines=23> */
.L_x_1429:
[----:B------:R-:W-:Y:S05]  /*1ff00*/  BSYNC B0 ;  /* 0x0000000000007941 */ /* 0x000fea0003800000 */
.L_x_1428:
        /* <DEDUP_REMOVED lines=23> */
.L_x_1431:
[----:B------:R-:W-:Y:S05]  /*20080*/  BSYNC B0 ;  /* 0x0000000000007941 */ /* 0x000fea0003800000 */
.L_x_1430:
        /* <DEDUP_REMOVED lines=24> */
.L_x_1424:
        /* <DEDUP_REMOVED lines=19> */
.L_x_1432:
        /* <DEDUP_REMOVED lines=43> */
.L_x_1434:
[----:B---3--:R-:W-:Y:S05]  /*205f0*/  BSYNC B0 ;  /* 0x0000000000007941 */ /* 0x008fea0003800000 */
.L_x_1433:
        /* <DEDUP_REMOVED lines=64> */
.L_x_1436:
[----:B------:R-:W-:Y:S05]  /*20a00*/  BSYNC B0 ;  /* 0x0000000000007941 */ /* 0x000fea0003800000 */
.L_x_1435:
        /* <DEDUP_REMOVED lines=21> */
.L_x_1438:
[----:B------:R-:W-:Y:S05]  /*20b60*/  BSYNC B0 ;  /* 0x0000000000007941 */ /* 0x000fea0003800000 */
.L_x_1437:
        /* <DEDUP_REMOVED lines=21> */
.L_x_1440:
[----:B------:R-:W-:Y:S05]  /*20cc0*/  BSYNC B0 ;  /* 0x0000000000007941 */ /* 0x000fea0003800000 */
.L_x_1439:
        /* <DEDUP_REMOVED lines=22> */
.L_x_1347:
[----:B----4-:R-:W-:Y:S01]  /*20e30*/  IMAD.MOV.U32 R3, RZ, RZ, R24 ;  /* 0x000000ffff037224 */ /* 0x010fe200078e0018 */
[----:B------:R-:W-:Y:S02]  /*20e40*/  MOV R6, 0x1 ;  /* 0x0000000100067802 */ /* 0x000fe40000000f00 */
[----:B------:R-:W-:Y:S02]  /*20e50*/  MOV R2, 0x20e70 ;  /* 0x00020e7000027802 */ /* 0x000fe40000000f00 */
[----:B------:R-:W-:Y:S05]  /*20e60*/  CALL.REL.NOINC `($__internal_7_$__cuda_sm70_shflsync_idx_p) ;  /* 0x0000026000007944 */ /* 0x000fea0003c00000 */
[----:B------:R-:W-:Y:S01]  /*20e70*/  IMAD.MOV.U32 R5, RZ, RZ, R6 ;  /* 0x000000ffff057224 */ /* 0x000fe200078e0006 */
[----:B------:R-:W-:Y:S01]  /*20e80*/  MOV R3, R25 ;  /* 0x0000001900037202 */ /* 0x000fe20000000f00 */
[----:B------:R-:W-:Y:S01]  /*20e90*/  IMAD.MOV.U32 R6, RZ, RZ, 0x1 ;  /* 0x00000001ff067424 */ /* 0x000fe200078e00ff */
[----:B------:R-:W-:Y:S02]  /*20ea0*/  MOV R2, 0x20ec0 ;  /* 0x00020ec000027802 */ /* 0x000fe40000000f00 */
[----:B------:R-:W-:Y:S05]  /*20eb0*/  CALL.REL.NOINC `($__internal_7_$__cuda_sm70_shflsync_idx_p) ;  /* 0x0000021000007944 */ /* 0x000fea0003c00000 */
[----:B------:R-:W-:Y:S01]  /*20ec0*/  MOV R2, R6 ;  /* 0x0000000600027202 */ /* 0x000fe20000000f00 */
[----:B------:R-:W-:Y:S05]  /*20ed0*/  BRA `(.L_x_1441) ;  /* 0xfffee5b000007947 */ /* 0x000fea000383ffff */
.L_x_1374:
[----:B-1----:R-:W-:Y:S02]  /*20ee0*/  MOV R6, 0x1 ;  /* 0x0000000100067802 */ /* 0x002fe40000000f00 */
[----:B------:R-:W-:Y:S02]  /*20ef0*/  MOV R2, 0x20f10 ;  /* 0x00020f1000027802 */ /* 0x000fe40000000f00 */
[----:B------:R-:W-:Y:S05]  /*20f00*/  CALL.REL.NOINC `($__internal_7_$__cuda_sm70_shflsync_idx_p) ;  /* 0x000001c000007944 */ /* 0x000fea0003c00000 */
[----:B------:R-:W-:Y:S01]  /*20f10*/  MOV R3, R10 ;  /* 0x0000000a00037202 */ /* 0x000fe20000000f00 */
[----:B------:R-:W-:Y:S01]  /*20f20*/  IMAD.MOV.U32 R4, RZ, RZ, R6 ;  /* 0x000000ffff047224 */ /* 0x000fe200078e0006 */
[----:B------:R-:W-:Y:S01]  /*20f30*/  MOV R2, 0x20f60 ;  /* 0x00020f6000027802 */ /* 0x000fe20000000f00 */
[----:B------:R-:W-:Y:S02]  /*20f40*/  IMAD.MOV.U32 R6, RZ, RZ, 0x1 ;  /* 0x00000001ff067424 */ /* 0x000fe400078e00ff */
[----:B------:R-:W-:Y:S05]  /*20f50*/  CALL.REL.NOINC `($__internal_7_$__cuda_sm70_shflsync_idx_p) ;  /* 0x0000017000007944 */ /* 0x000fea0003c00000 */
[----:B------:R-:W-:Y:S01]  /*20f60*/  MOV R0, R6 ;  /* 0x0000000600007202 */ /* 0x000fe20000000f00 */
[----:B------:R-:W-:-:S05]  /*20f70*/  BRA `(.L_x_1442) ;  /* 0xffff246000007947 */ /* 0x000fca000383ffff */
.L_x_1399:
[----:B-1----:R-:W-:Y:S01]  /*20f80*/  MOV R6, 0x1 ;  /* 0x0000000100067802 */ /* 0x002fe20000000f00 */
[----:B------:R-:W-:Y:S01]  /*20f90*/  IMAD.MOV.U32 R3, RZ, RZ, R8 ;  /* 0x000000ffff037224 */ /* 0x000fe200078e0008 */
        /* <DEDUP_REMOVED lines=9> */
.L_x_1405:
        /* <DEDUP_REMOVED lines=10> */
        .weak           $__internal_7_$__cuda_sm70_shflsync_idx_p
        .type           $__internal_7_$__cuda_sm70_shflsync_idx_p,@function
        .size           $__internal_7_$__cuda_sm70_shflsync_idx_p,(.L_x_1731 - $__internal_7_$__cuda_sm70_shflsync_idx_p)
$__internal_7_$__cuda_sm70_shflsync_idx_p:
[----:B------:R-:W-:Y:S02]  /*210d0*/  MOV R24, 0xffffffff ;  /* 0xffffffff00187802 */ /* 0x000fe40000000f00 */
[----:B------:R-:W-:-:S02]  /*210e0*/  MOV R7, 0x1c1f ;  /* 0x00001c1f00077802 */ /* 0x000fc40000000f00 */
[----:B------:R-:W-:Y:S04]  /*210f0*/  WARPSYNC R24 ;  /* 0x0000001800007348 */ /* 0x000fe80003800000 */
[----:B------:R1:W2:Y:S02]  /*21100*/  SHFL.IDX PT, R6, R3, R6, R7 ;  /* 0x0000000603067389 */ /* 0x0002a400000e0007 */
[----:B-1----:R-:W-:-:S04]  /*21110*/  MOV R3, 0x0 ;  /* 0x0000000000037802 */ /* 0x002fc80000000f00 */
[----:B--2---:R-:W-:Y:S05]  /*21120*/  RET.REL.NODEC R2 `(_ZN7cutlass13device_kernelIN5flash19enable_sm80_to_sm89INS1_16FlashAttnFwdSm80INS1_25CollectiveMainloopFwdSm80ILi4ELi1ELb0EN4cute5tupleIJNS5_1CILi128EEENS7_ILi48EEENS7_ILi96EEEEEELi96ENS_6half_tEfNS_4arch4Sm80ELb0ELb1ELb0ELb1ELb1ELb1ELb1ELb0EEENS1_21CollectiveEpilogueFwdINS6_IJS8_SA_S9_EEENS6_IJNS7_ILi1EEESI_SI_EEESC_SE_Li128ELb1ELb1ELb0ELb0EEENS1_19SingleTileSchedulerILb1ELb0ELb1ELi128EEEEEEEEEvNT_6ParamsE) ;  /* 0xfffdeed002007950 */ /* 0x004fea0003c3ffff */
.L_x_1445:
        /* <DEDUP_REMOVED lines=13> */
.L_x_1731:


//--------------------- .text._ZN7cutlass13device_kernelIN5flash19enable_sm80_to_sm89INS1_16FlashAttnFwdSm80INS1_25CollectiveMainloopFwdSm80ILi4ELi1ELb0EN4cute5tupleIJNS5_1CILi128EEENS7_ILi64EEENS7_ILi96EEEEEELi96ENS_6half_tEfNS_4arch4Sm80ELb1ELb0ELb0ELb0ELb1ELb0ELb1ELb0EEENS1_21CollectiveEpilogueFwdINS6_IJS8_SA_S9_EEENS6_IJNS7_ILi1EEESI_SI_EEESC_SE_Li128ELb0ELb1ELb0ELb0EEENS1_30DynamicPersistentTileSchedulerILi128ELi128ELb0ELb1ELb0EEEEEEEEEvNT_6ParamsE --------------------------
	.section	.text._ZN7cutlass13device_kernelIN5flash19enable_sm80_to_sm89INS1_16FlashAttnFwdSm80INS1_25CollectiveMainloopFwdSm80ILi4ELi1ELb0EN4cute5tupleIJNS5_1CILi128EEENS7_ILi64EEENS7_ILi96EEEEEELi96ENS_6half_tEfNS_4arch4Sm80ELb1ELb0ELb0ELb0ELb1ELb0ELb1ELb0EEENS1_21CollectiveEpilogueFwdINS6_IJS8_SA_S9_EEENS6_IJNS7_ILi1EEESI_SI_EEESC_SE_Li128ELb0ELb1ELb0ELb0EEENS1_30DynamicPersistentTileSchedulerILi128ELi128ELb0ELb1ELb0EEEEEEEEEvNT_6ParamsE,"ax",@progbits
	.sectioninfo	@"SHI_REGISTERS=255"
	.align	128
.text._ZN7cutlass13device_kernelIN5flash19enable_sm80_to_sm89INS1_16FlashAttnFwdSm80INS1_25CollectiveMainloopFwdSm80ILi4ELi1ELb0EN4cute5tupleIJNS5_1CILi128EEENS7_ILi64EEENS7_ILi96EEEEEELi96ENS_6half_tEfNS_4arch4Sm80ELb1ELb0ELb0ELb0ELb1ELb0ELb1ELb0EEENS1_21CollectiveEpilogueFwdINS6_IJS8_SA_S9_EEENS6_IJNS7_ILi1EEESI_SI_EEESC_SE_Li128ELb0ELb1ELb0ELb0EEENS1_30DynamicPersistentTileSchedulerILi128ELi128ELb0ELb1ELb0EEEEEEEEEvNT_6ParamsE:
        .type           _ZN7cutlass13device_kernelIN5flash19enable_sm80_to_sm89INS1_16FlashAttnFwdSm80INS1_25CollectiveMainloopFwdSm80ILi4ELi1ELb0EN4cute5tupleIJNS5_1CILi128EEENS7_ILi64EEENS7_ILi96EEEEEELi96ENS_6half_tEfNS_4arch4Sm80ELb1ELb0ELb0ELb0ELb1ELb0ELb1ELb0EEENS1_21CollectiveEpilogueFwdINS6_IJS8_SA_S9_EEENS6_IJNS7_ILi1EEESI_SI_EEESC_SE_Li128ELb0ELb1ELb0ELb0EEENS1_30DynamicPersistentTileSchedulerILi128ELi128ELb0ELb1ELb0EEEEEEEEEvNT_6ParamsE,@function
        .size           _ZN7cutlass13device_kernelIN5flash19enable_sm80_to_sm89INS1_16FlashAttnFwdSm80INS1_25CollectiveMainloopFwdSm80ILi4ELi1ELb0EN4cute5tupleIJNS5_1CILi128EEENS7_ILi64EEENS7_ILi96EEEEEELi96ENS_6half_tEfNS_4arch4Sm80ELb1ELb0ELb0ELb0ELb1ELb0ELb1ELb0EEENS1_21CollectiveEpilogueFwdINS6_IJS8_SA_S9_EEENS6_IJNS7_ILi1EEESI_SI_EEESC_SE_Li128ELb0ELb1ELb0ELb0EEENS1_30DynamicPersistentTileSchedulerILi128ELi128ELb0ELb1ELb0EEEEEEEEEvNT_6ParamsE,(.L_x_1733 - _ZN7cutlass13device_kernelIN5flash19enable_sm80_to_sm89INS1_16FlashAttnFwdSm80INS1_25CollectiveMainloopFwdSm80ILi4ELi1ELb0EN4cute5tupleIJNS5_1CILi128EEENS7_ILi64EEENS7_ILi96EEEEEELi96ENS_6half_tEfNS_4arch4Sm80ELb1ELb0ELb0ELb0ELb1ELb0ELb1ELb0EEENS1_21CollectiveEpilogueFwdINS6_IJS8_SA_S9_EEENS6_IJNS7_ILi1EEESI_SI_EEESC_SE_Li128ELb0ELb1ELb0ELb0EEENS1_30DynamicPersistentTileSchedulerILi128ELi128ELb0ELb1ELb0EEEEEEEEEvNT_6ParamsE)
        .other          _ZN7cutlass13device_kernelIN5flash19enable_sm80_to_sm89INS1_16FlashAttnFwdSm80INS1_25CollectiveMainloopFwdSm80ILi4ELi1ELb0EN4cute5tupleIJNS5_1CILi128EEENS7_ILi64EEENS7_ILi96EEEEEELi96ENS_6half_tEfNS_4arch4Sm80ELb1ELb0ELb0ELb0ELb1ELb0ELb1ELb0EEENS1_21CollectiveEpilogueFwdINS6_IJS8_SA_S9_EEENS6_IJNS7_ILi1EEESI_SI_EEESC_SE_Li128ELb0ELb1ELb0ELb0EEENS1_30DynamicPersistentTileSchedulerILi128ELi128ELb0ELb1ELb0EEEEEEEEEvNT_6ParamsE,@"STO_CUDA_ENTRY STV_DEFAULT"
_ZN7cutlass13device_kernelIN5flash19enable_sm80_to_sm89INS1_16FlashAttnFwdSm80INS1_25CollectiveMainloopFwdSm80ILi4ELi1ELb0EN4cute5tupleIJNS5_1CILi128EEENS7_ILi64EEENS7_ILi96EEEEEELi96ENS_6half_tEfNS_4arch4Sm80ELb1ELb0ELb0ELb0ELb1ELb0ELb1ELb0EEENS1_21CollectiveEpilogueFwdINS6_IJS8_SA_S9_EEENS6_IJNS7_ILi1EEESI_SI_EEESC_SE_Li128ELb0ELb1ELb0ELb0EEENS1_30DynamicPersistentTileSchedulerILi128ELi128ELb0ELb1ELb0EEEEEEEEEvNT_6ParamsE:
        /* <DEDUP_REMOVED lines=62> */
[----:B------:R-:W-:Y:S02]  /*03e0*/  SHF.R.S32.HI R7, RZ, 0x1f, R6 ;  /* 0x0000001fff077819 */ /* 0x000fe40000011406 */
[----:B------:R-:W-:Y:S01]  /*03f0*/  IADD3 R252, R218, 0x20, RZ ;  /* 0x00000020dafc7810 */ /* 0x000fe20007ffe0ff */
        /* <DEDUP_REMOVED lines=48> */
[C---:B------:R-:W-:Y:S01]  /*0700*/  IMAD R2, R13.reuse, 0x20, R0 ;  /* 0x000000200d027824 */ /* 0x040fe200078e0200 */
[----:B------:R-:W-:Y:S01]  /*0710*/  SHF.R.S32.HI R3, RZ, 0x1f, R252 ;  /* 0x0000001fff037819 */ /* 0x000fe200000114fc */
[----:B------:R-:W-:Y:S01]  /*0720*/  IMAD R203, R13, 0x20, R203 ;  /* 0x000000200dcb7824 */ /* 0x000fe200078e02cb */
[C---:B------:R-:W-:Y:S01]  /*0730*/  IADD3 R0, R20.reuse, 0x80, RZ ;  /* 0x0000008014007810 */ /* 0x040fe20007ffe0ff */
[----:B------:R-:W-:Y:S01]  /*0740*/  STL [R1+0x54], R20 ;  /* 0x0000541401007387 */ /* 0x000fe20000100800 */
[----:B------:R-:W-:Y:S01]  /*0750*/  IADD3 R19, R20, 0x70, RZ ;  /* 0x0000007014137810 */ /* 0x000fe20007ffe0ff */
[----:B------:R-:W-:Y:S01]  /*0760*/  IMAD.IADD R3, R21, 0x1, R15 ;  /* 0x0000000115037824 */ /* 0x000fe200078e020f */
[----:B------:R-:W-:Y:S01]  /*0770*/  LOP3.LUT R201, R4, R201, RZ, 0x3c, !PT ;  /* 0x000000c904c97212 */ /* 0x000fe200078e3cff */
[----:B------:R-:W-:Y:S01]  /*0780*/  STL [R1+0x64], R18 ;  /* 0x0000641201007387 */ /* 0x000fe20000100800 */
[----:B------:R-:W-:Y:S01]  /*0790*/  @P1 IADD3 R19, R0, 0x10, RZ ;  /* 0x0000001000131810 */ /* 0x000fe20007ffe0ff */
[----:B------:R-:W-:Y:S01]  /*07a0*/  IMAD R0, R10, 0x20, R23 ;  /* 0x000000200a007824 */ /* 0x000fe200078e0217 */
[C---:B------:R-:W-:Y:S01]  /*07b0*/  IADD3 R205, R200.reuse, 0x20, RZ ;  /* 0x00000020c8cd7810 */ /* 0x040fe20007ffe0ff */
[C---:B------:R-:W-:Y:S01]  /*07c0*/  IMAD.IADD R203, R201.reuse, 0x1, R203 ;  /* 0x00000001c9cb7824 */ /* 0x040fe200078e02cb */
[----:B------:R-:W-:Y:S01]  /*07d0*/  @P2 IADD3 R205, R200, -0x20, RZ ;  /* 0xffffffe0c8cd2810 */ /* 0x000fe20007ffe0ff */
[----:B------:R-:W-:Y:S01]  /*07e0*/  STL [R1+0x58], R19 ;  /* 0x0000581301007387 */ /* 0x000fe20000100800 */
[----:B------:R-:W-:Y:S01]  /*07f0*/  IMAD.IADD R201, R201, 0x1, R2 ;  /* 0x00000001c9c97824 */ /* 0x000fe200078e0202 */
[----:B------:R-:W-:-:S02]  /*0800*/  LEA.HI R2, R17, R24, RZ, 0x7 ;  /* 0x0000001811027211 */ /* 0x000fc400078f38ff */
[----:B------:R1:W-:Y:S01]  /*0810*/  STL [R1], R0 ;  /* 0x0000000001007387 */ /* 0x0003e20000100800 */
[----:B------:R-:W-:Y:S02]  /*0820*/  LEA R203, R203, 0x6100, 0x1 ;  /* 0x00006100cbcb7811 */ /* 0x000fe400078e08ff */
[----:B------:R-:W-:Y:S01]  /*0830*/  SHF.R.S32.HI R2, RZ, 0x7, R2 ;  /* 0x00000007ff027819 */ /* 0x000fe20000011402 */
[----:B------:R-:W-:Y:S01]  /*0840*/  STL [R1+0x50], R3 ;  /* 0x0000500301007387 */ /* 0x000fe20000100800 */
[----:B------:R-:W-:Y:S02]  /*0850*/  IADD3 R2, R218, 0x40, RZ ;  /* 0x00000040da027810 */ /* 0x000fe40007ffe0ff */
[----:B------:R-:W-:Y:S02]  /*0860*/  LEA R201, R201, 0x100, 0x1 ;  /* 0x00000100c9c97811 */ /* 0x000fe400078e08ff */
[----:B------:R-:W-:Y:S02]  /*0870*/  SHF.R.S32.HI R2, RZ, 0x1f, R2 ;  /* 0x0000001fff027819 */ /* 0x000fe40000011402 */
[----:B------:R-:W-:-:S02]  /*0880*/  SEL R2, R202, 0xffffffe0, !P0 ;  /* 0xffffffe0ca027807 */ /* 0x000fc40004000000 */
[----:B------:R-:W-:Y:S02]  /*0890*/  SEL R202, R202, 0xffffffe0, !P3 ;  /* 0xffffffe0caca7807 */ /* 0x000fe40005800000 */
[----:B------:R-:W-:Y:S02]  /*08a0*/  SHF.R.S32.HI R4, RZ, 0x1f, R218 ;  /* 0x0000001fff047819 */ /* 0x000fe400000114da */
[----:B------:R-:W-:Y:S01]  /*08b0*/  IADD3 R216, R205, 0x400, RZ ;  /* 0x00000400cdd87810 */ /* 0x000fe20007ffe0ff */
[----:B------:R-:W-:Y:S01]  /*08c0*/  IMAD.IADD R204, R203, 0x1, R202 ;  /* 0x00000001cbcc7824 */ /* 0x000fe200078e02ca */
[C---:B------:R-:W-:Y:S01]  /*08d0*/  IADD3 R215, R205.reuse, 0x800, RZ ;  /* 0x00000800cdd77810 */ /* 0x040fe20007ffe0ff */
[----:B------:R-:W-:Y:S01]  /*08e0*/  IMAD.IADD R202, R202, 0x1, R201 ;  /* 0x00000001caca7824 */ /* 0x000fe200078e02c9 */
[C---:B------:R-:W-:Y:S02]  /*08f0*/  IADD3 R214, R205.reuse, 0xc00, RZ ;  /* 0x00000c00cdd67810 */ /* 0x040fe40007ffe0ff */
[----:B------:R-:W-:-:S02]  /*0900*/  IADD3 R213, R205, 0x1000, RZ ;  /* 0x00001000cdd57810 */ /* 0x000fc40007ffe0ff */
[----:B-1----:R-:W-:Y:S02]  /*0910*/  LOP3.LUT R0, R11, 0x7ffffffc, RZ, 0xc0, !PT ;  /* 0x7ffffffc0b007812 */ /* 0x002fe400078ec0ff */
[C---:B------:R-:W-:Y:S02]  /*0920*/  IADD3 R212, R205.reuse, 0x1400, RZ ;  /* 0x00001400cdd47810 */ /* 0x040fe40007ffe0ff */
[C---:B------:R-:W-:Y:S01]  /*0930*/  IADD3 R211, R205.reuse, 0x1800, RZ ;  /* 0x00001800cdd37810 */ /* 0x040fe20007ffe0ff */
[----:B------:R-:W-:Y:S01]  /*0940*/  IMAD.IADD R0, R22, 0x1, -R0 ;  /* 0x0000000116007824 */ /* 0x000fe200078e0a00 */
[C---:B------:R-:W-:Y:S02]  /*0950*/  IADD3 R210, R205.reuse, 0x1c00, RZ ;  /* 0x00001c00cdd27810 */ /* 0x040fe40007ffe0ff */
[C---:B------:R-:W-:Y:S01]  /*0960*/  IADD3 R209, R205.reuse, 0x2000, RZ ;  /* 0x00002000cdd17810 */ /* 0x040fe20007ffe0ff */
[----:B------:R-:W-:Y:S01]  /*0970*/  IMAD.SHL.U32 R0, R0, 0x2, RZ ;  /* 0x0000000200007824 */ /* 0x000fe200078e00ff */
[----:B------:R-:W-:-:S02]  /*0980*/  IADD3 R208, R205, 0x2400, RZ ;  /* 0x00002400cdd07810 */ /* 0x000fc40007ffe0ff */
[C---:B------:R-:W-:Y:S02]  /*0990*/  IADD3 R207, R205.reuse, 0x2800, RZ ;  /* 0x00002800cdcf7810 */ /* 0x040fe40007ffe0ff */
[----:B------:R1:W-:Y:S01]  /*09a0*/  STL [R1+0x4c], R0 ;  /* 0x00004c0001007387 */ /* 0x0003e20000100800 */
[----:B------:R-:W-:Y:S01]  /*09b0*/  IADD3 R206, R205, 0x2c00, RZ ;  /* 0x00002c00cdce7810 */ /* 0x000fe20007ffe0ff */
[----:B-1----:R-:W-:-:S05]  /*09c0*/  IMAD.IADD R0, R20, 0x1, R2 ;  /* 0x0000000114007824 */ /* 0x002fca00078e0202 */
[----:B------:R1:W-:Y:S02]  /*09d0*/  STL [R1+0x60], R0 ;  /* 0x0000600001007387 */ /* 0x0003e40000100800 */
[----:B-1----:R-:W-:-:S05]  /*09e0*/  IMAD.IADD R0, R2, 0x1, R19 ;  /* 0x0000000102007824 */ /* 0x002fca00078e0213 */
[----:B------:R1:W-:Y:S02]  /*09f0*/  STL [R1+0x5c], R0 ;  /* 0x00005c0001007387 */ /* 0x0003e40000100800 */
.L_x_1519:
        /* <DEDUP_REMOVED lines=19> */
.L_x_1447:
[----:B------:R-:W-:-:S04]  /*0b30*/  MOV R0, c[0x0][0x554] ;  /* 0x0001550000007a02 */ /* 0x000fc80000000f00 */
[----:B------:R-:W-:Y:S02]  /*0b40*/  ISETP.NE.AND P0, PT, R0, 0x1, PT ;  /* 0x000000010000780c */ /* 0x000fe40003f05270 */
[----:B------:R-:W-:-:S11]  /*0b50*/  MOV R0, R2 ;  /* 0x0000000200007202 */ /* 0x000fd60000000f00 */
[----:B------:R-:W-:-:S05]  /*0b60*/  @P0 IMAD.HI.U32 R4, R2, c[0x0][0x558], RZ ;  /* 0x0001560002040a27 */ /* 0x000fca00078e00ff */
[----:B------:R-:W-:-:S05]  /*0b70*/  @P0 SHF.R.U32.HI R0, RZ, c[0x0][0x55c], R4 ;  /* 0x00015700ff000a19 */ /* 0x000fca0000011604 */
[----:B------:R-:W-:Y:S02]  /*0b80*/  IMAD R4, R0, c[0x0][0x554], RZ ;  /* 0x0001550000047a24 */ /* 0x000fe400078e02ff */
.L_x_1448:
[----:B------:R-:W-:Y:S05]  /*0b90*/  BSYNC B0 ;  /* 0x0000000000007941 */ /* 0x000fea0003800000 */
.L_x_1446:
        /* <DEDUP_REMOVED lines=113> */
[----:B------:R-:W2:Y:S01]  /*12b0*/  LDL R7, [R1] ;  /* 0x0000000001077983 */ /* 0x000ea20000100800 */
[----:B------:R-:W-:-:S04]  /*12c0*/  ISETP.NE.U32.AND P1, PT, RZ, c[0x0][0x340], PT ;  /* 0x0000d000ff007a0c */ /* 0x000fc80003f25070 */
[----:B------:R-:W-:-:S13]  /*12d0*/  ISETP.NE.AND.EX P1, PT, RZ, c[0x0][0x344], PT, P1 ;  /* 0x0000d100ff007a0c */ /* 0x000fda0003f25310 */
[----:B------:R-:W-:-:S05]  /*12e0*/  @P1 MOV R2, 0x4 ;  /* 0x0000000400021802 */ /* 0x000fca0000000f00 */
[----:B------:R-:W-:-:S05]  /*12f0*/  @P1 IMAD.WIDE R2, R8, R2, c[0x0][0x340] ;  /* 0x0000d00008021625 */ /* 0x000fca00078e0202 */
[----:B------:R3:W5:Y:S01]  /*1300*/  @P1 LDG.E R12, [R2.64] ;  /* 0x00000006020c1981 */ /* 0x000762000c1e1900 */
[----:B------:R-:W-:Y:S02]  /*1310*/  SHF.R.S32.HI R31, RZ, 0x1f, R6 ;  /* 0x0000001fff1f7819 */ /* 0x000fe40000011406 */
[----:B------:R-:W-:Y:S02]  /*1320*/  ISETP.GE.AND P6, PT, R218, c[0x0][0x198], PT ;  /* 0x00006600da007a0c */ /* 0x000fe40003fc6270 */
[----:B------:R-:W-:Y:S01]  /*1330*/  ISETP.GE.AND P4, PT, R252, c[0x0][0x198], PT ;  /* 0x00006600fc007a0c */ /* 0x000fe20003f86270 */
[----:B------:R-:W-:-:S04]  /*1340*/  IMAD R0, R31, c[0x0][0x1b8], RZ ;  /* 0x00006e001f007a24 */ /* 0x000fc800078e02ff */
        /* <DEDUP_REMOVED lines=21> */
[----:B------:R-:W-:Y:S01]  /*14a0*/  IMAD.IADD R3, R3, 0x1, R5 ;  /* 0x0000000103037824 */ /* 0x000fe200078e0205 */
[----:B------:R-:W-:-:S03]  /*14b0*/  @!P1 MOV R12, R8 ;  /* 0x00000008000c9202 */ /* 0x000fc60000000f00 */
        /* <DEDUP_REMOVED lines=8> */
.L_x_1520:
[----:B------:R-:W-:Y:S05]  /*1540*/  BRA.DIV ~URZ, `(.L_x_1451) ;  /* 0x0000e7927f007947 */ /* 0x000fea000b800000 */
[----:B------:R3:W4:Y:S02]  /*1550*/  SHFL.IDX PT, R0, R11, RZ, 0x1c1f ;  /* 0x001c1fff0b007589 */ /* 0x00072400000e0000 */
.L_x_1521:
        /* <DEDUP_REMOVED lines=14> */
[-C--:B----4-:R-:W-:Y:S02]  /*1640*/  LEA R8, P2, R218, R0.reuse, 0x1 ;  /* 0x00000000da087211 */ /* 0x090fe400078408ff */
[----:B------:R-:W-:Y:S02]  /*1650*/  SHF.R.S32.HI R18, RZ, 0x1f, R218 ;  /* 0x0000001fff127819 */ /* 0x000fe400000114da */
[----:B------:R-:W-:Y:S02]  /*1660*/  LEA R6, P1, R252, R0, 0x1 ;  /* 0x00000000fc067211 */ /* 0x000fe400078208ff */
[----:B------:R-:W-:-:S02]  /*1670*/  SHF.R.S32.HI R17, RZ, 0x1f, R252 ;  /* 0x0000001fff117819 */ /* 0x000fc400000114fc */
[----:B------:R-:W-:Y:S02]  /*1680*/  SHF.R.S32.HI R16, RZ, 0x1f, R16 ;  /* 0x0000001fff107819 */ /* 0x000fe40000011410 */
[C---:B------:R-:W-:Y:S02]  /*1690*/  LEA R2, P0, R15.reuse, R0, 0x1 ;  /* 0x000000000f027211 */ /* 0x040fe400078008ff */
[-C--:B--2---:R-:W-:Y:S02]  /*16a0*/  LEA.HI.X R9, R218, R4.reuse, R18, 0x1, P2 ;  /* 0x00000004da097211 */ /* 0x084fe400010f0c12 */
[-C--:B------:R-:W-:Y:S02]  /*16b0*/  LEA.HI.X R7, R252, R4.reuse, R17, 0x1, P1 ;  /* 0x00000004fc077211 */ /* 0x080fe400008f0c11 */
        /* <DEDUP_REMOVED lines=8> */
.L_x_1453:
[----:B------:R-:W-:Y:S05]  /*1740*/  BSYNC B0 ;  /* 0x0000000000007941 */ /* 0x000fea0003800000 */
.L_x_1452:
[----:B------:R-:W-:Y:S05]  /*1750*/  BRA.DIV ~URZ, `(.L_x_1454) ;  /* 0x0000e5f27f007947 */ /* 0x000fea000b800000 */
[----:B--2---:R2:W3:Y:S04]  /*1760*/  SHFL.IDX PT, R4, R5, 0x1, 0x1c1f ;  /* 0x003c1f0005047f89 */ /* 0x0044e800000e0000 */
[----:B-1--4-:R2:W1:Y:S02]  /*1770*/  SHFL.IDX PT, R0, R11, 0x1, 0x1c1f ;  /* 0x003c1f000b007f89 */ /* 0x01246400000e0000 */
.L_x_1522:
[----:B------:R-:W-:Y:S01]  /*1780*/  IADD3 R2, R10, 0x20, RZ ;  /* 0x000000200a027810 */ /* 0x000fe20007ffe0ff */
[----:B------:R-:W-:Y:S03]  /*1790*/  BSSY B0, `(.L_x_1455) ;  /* 0x0000016000007945 */ /* 0x000fe60003800000 */
[----:B------:R-:W-:-:S13]  /*17a0*/  ISETP.GE.AND P0, PT, R2, R13, PT ;  /* 0x0000000d0200720c */ /* 0x000fda0003f06270 */
[----:B------:R-:W-:Y:S05]  /*17b0*/  @P0 BRA `(.L_x_1456) ;  /* 0x0000013000000947 */ /* 0x000fea0003800000 */
[----:B------:R-:W4:Y:S01]  /*17c0*/  LDL R14, [R1+0x68] ;  /* 0x00006800010e7983 */ /* 0x000f220000100800 */
[C---:B------:R-:W-:Y:S02]  /*17d0*/  IADD3 R15, R218.reuse, 0x40, RZ ;  /* 0x00000040da0f7810 */ /* 0x040fe40007ffe0ff */
[C---:B------:R-:W-:Y:S02]  /*17e0*/  IADD3 R16, R218.reuse, 0x40, RZ ;  /* 0x00000040da107810 */ /* 0x040fe40007ffe0ff */
[-C--:B-1----:R-:W-:Y:S02]  /*17f0*/  LEA R8, P2, R218, R0.reuse, 0x1 ;  /* 0x00000000da087211 */ /* 0x082fe400078408ff */
[----:B------:R-:W-:Y:S02]  /*1800*/  SHF.R.S32.HI R18, RZ, 0x1f, R218 ;  /* 0x0000001fff127819 */ /* 0x000fe400000114da */
[----:B------:R-:W-:Y:S02]  /*1810*/  LEA R6, P1, R252, R0, 0x1 ;  /* 0x00000000fc067211 */ /* 0x000fe400078208ff */
[----:B------:R-:W-:-:S02]  /*1820*/  SHF.R.S32.HI R17, RZ, 0x1f, R252 ;  /* 0x0000001fff117819 */ /* 0x000fc400000114fc */
[----:B------:R-:W-:Y:S02]  /*1830*/  SHF.R.S32.HI R16, RZ, 0x1f, R16 ;  /* 0x0000001fff107819 */ /* 0x000fe40000011410 */
[C---:B------:R-:W-:Y:S02]  /*1840*/  LEA R2, P0, R15.reuse, R0, 0x1 ;  /* 0x000000000f027211 */ /* 0x040fe400078008ff */
[-C--:B---3--:R-:W-:Y:S02]  /*1850*/  LEA.HI.X R9, R218, R4.reuse, R18, 0x1, P2 ;  /* 0x00000004da097211 */ /* 0x088fe400010f0c12 */
[-C--:B------:R-:W-:Y:S02]  /*1860*/  LEA.HI.X R7, R252, R4.reuse, R17, 0x1, P1 ;  /* 0x00000004fc077211 */ /* 0x080fe400008f0c11 */
        /* <DEDUP_REMOVED lines=8> */
.L_x_1456:
[----:B------:R-:W-:Y:S05]  /*18f0*/  BSYNC B0 ;  /* 0x0000000000007941 */ /* 0x000fea0003800000 */
.L_x_1455:
[----:B------:R-:W-:Y:S05]  /*1900*/  BRA.DIV ~URZ, `(.L_x_1457) ;  /* 0x0000e5127f007947 */ /* 0x000fea000b800000 */
[----:B---3--:R3:W4:Y:S02]  /*1910*/  SHFL.IDX PT, R4, R5, 0x2, 0x1c1f ;  /* 0x005c1f0005047f89 */ /* 0x00872400000e0000 */
.L_x_1523:
[----:B------:R-:W-:Y:S05]  /*1920*/  BRA.DIV ~URZ, `(.L_x_1458) ;  /* 0x0000e5627f007947 */ /* 0x000fea000b800000 */
[----:B-1----:R1:W2:Y:S02]  /*1930*/  SHFL.IDX PT, R0, R11, 0x2, 0x1c1f ;  /* 0x005c1f000b007f89 */ /* 0x0022a400000e0000 */
.L_x_1524:
[----:B------:R-:W-:Y:S01]  /*1940*/  IADD3 R2, R10, 0x40, RZ ;  /* 0x000000400a027810 */ /* 0x000fe20007ffe0ff */
[----:B------:R-:W-:Y:S03]  /*1950*/  BSSY B0, `(.L_x_1459) ;  /* 0x0000016000007945 */ /* 0x000fe60003800000 */
[----:B------:R-:W-:-:S13]  /*1960*/  ISETP.GE.AND P0, PT, R2, R13, PT ;  /* 0x0000000d0200720c */ /* 0x000fda0003f06270 */
[----:B------:R-:W-:Y:S05]  /*1970*/  @P0 BRA `(.L_x_1460) ;  /* 0x0000013000000947 */ /* 0x000fea0003800000 */
[----:B---3--:R-:W3:Y:S01]  /*1980*/  LDL R14, [R1+0x68] ;  /* 0x00006800010e7983 */ /* 0x008ee20000100800 */
[C---:B------:R-:W-:Y:S02]  /*1990*/  IADD3 R15, R218.reuse, 0x40, RZ ;  /* 0x00000040da0f7810 */ /* 0x040fe40007ffe0ff */
[C---:B------:R-:W-:Y:S02]  /*19a0*/  IADD3 R16, R218.reuse, 0x40, RZ ;  /* 0x00000040da107810 */ /* 0x040fe40007ffe0ff */
[-C--:B--2---:R-:W-:Y:S02]  /*19b0*/  LEA R8, P2, R218, R0.reuse, 0x1 ;  /* 0x00000000da087211 */ /* 0x084fe400078408ff */
[----:B------:R-:W-:Y:S02]  /*19c0*/  SHF.R.S32.HI R18, RZ, 0x1f, R218 ;  /* 0x0000001fff127819 */ /* 0x000fe400000114da */
[----:B------:R-:W-:Y:S02]  /*19d0*/  LEA R6, P1, R252, R0, 0x1 ;  /* 0x00000000fc067211 */ /* 0x000fe400078208ff */
[----:B------:R-:W-:-:S02]  /*19e0*/  SHF.R.S32.HI R17, RZ, 0x1f, R252 ;  /* 0x0000001fff117819 */ /* 0x000fc400000114fc */
[----:B------:R-:W-:Y:S02]  /*19f0*/  SHF.R.S32.HI R16, RZ, 0x1f, R16 ;  /* 0x0000001fff107819 */ /* 0x000fe40000011410 */
[C---:B------:R-:W-:Y:S02]  /*1a00*/  LEA R2, P0, R15.reuse, R0, 0x1 ;  /* 0x000000000f027211 */ /* 0x040fe400078008ff */
[-C--:B----4-:R-:W-:Y:S02]  /*1a10*/  LEA.HI.X R9, R218, R4.reuse, R18, 0x1, P2 ;  /* 0x00000004da097211 */ /* 0x090fe400010f0c12 */
        /* <DEDUP_REMOVED lines=9> */
.L_x_1460:
[----:B------:R-:W-:Y:S05]  /*1ab0*/  BSYNC B0 ;  /* 0x0000000000007941 */ /* 0x000fea0003800000 */
.L_x_1459:
[----:B------:R-:W-:Y:S05]  /*1ac0*/  BRA.DIV ~URZ, `(.L_x_1461) ;  /* 0x0000e4327f007947 */ /* 0x000fea000b800000 */
[----:B----4-:R4:W1:Y:S04]  /*1ad0*/  SHFL.IDX PT, R4, R5, 0x3, 0x1c1f ;  /* 0x007c1f0005047f89 */ /* 0x01086800000e0000 */
[----:B--2---:R4:W2:Y:S02]  /*1ae0*/  SHFL.IDX PT, R0, R11, 0x3, 0x1c1f ;  /* 0x007c1f000b007f89 */ /* 0x0048a400000e0000 */
.L_x_1525:
[----:B-1--4-:R-:W4:Y:S01]  /*1af0*/  LDL R11, [R1+0x68] ;  /* 0x00006800010b7983 */ /* 0x012f220000100800 */
[----:B------:R-:W-:Y:S01]  /*1b00*/  IADD3 R10, R10, 0x60, RZ ;  /* 0x000000600a0a7810 */ /* 0x000fe20007ffe0ff */
[----:B-----5:R-:W-:Y:S01]  /*1b10*/  IMAD.WIDE.U32 R156, R12, c[0x0][0x2b0], RZ ;  /* 0x0000ac000c9c7a25 */ /* 0x020fe200078e00ff */
[----:B------:R-:W-:-:S02]  /*1b20*/  SHF.R.S32.HI R99, RZ, 0x1f, R218 ;  /* 0x0000001fff637819 */ /* 0x000fc400000114da */
[----:B------:R-:W-:Y:S02]  /*1b30*/  ISETP.GE.AND P2, PT, R10, R13, PT ;  /* 0x0000000d0a00720c */ /* 0x000fe40003f46270 */
[C---:B------:R-:W-:Y:S01]  /*1b40*/  IADD3 R96, R218.reuse, 0x40, RZ ;  /* 0x00000040da607810 */ /* 0x040fe20007ffe0ff */
[----:B------:R1:W-:Y:S01]  /*1b50*/  STL.64 [R1+0x20], R156 ;  /* 0x0000209c01007387 */ /* 0x0003e20000100a00 */
[----:B------:R-:W-:Y:S02]  /*1b60*/  IADD3 R97, R218, 0x40, RZ ;  /* 0x00000040da617810 */ /* 0x000fe40007ffe0ff */
[----:B------:R-:W-:Y:S02]  /*1b70*/  SHF.R.S32.HI R98, RZ, 0x1f, R252 ;  /* 0x0000001fff627819 */ /* 0x000fe400000114fc */
[----:B------:R-:W-:-:S05]  /*1b80*/  SHF.R.S32.HI R97, RZ, 0x1f, R97 ;  /* 0x0000001fff617819 */ /* 0x000fca0000011461 */
[-C--:B--2---:R-:W-:Y:S02]  /*1b90*/  @!P2 LEA R8, P0, R218, R0.reuse, 0x1 ;  /* 0x00000000da08a211 */ /* 0x084fe400078008ff */
[----:B------:R-:W-:Y:S02]  /*1ba0*/  @!P2 LEA R6, P1, R252, R0, 0x1 ;  /* 0x00000000fc06a211 */ /* 0x000fe400078208ff */
[----:B------:R-:W-:Y:S02]  /*1bb0*/  @!P2 LEA.HI.X R9, R218, R4, R99, 0x1, P0 ;  /* 0x00000004da09a211 */ /* 0x000fe400000f0c63 */
[----:B------:R-:W-:Y:S02]  /*1bc0*/  @!P2 LEA R2, P0, R96, R0, 0x1 ;  /* 0x000000006002a211 */ /* 0x000fe400078008ff */
[----:B------:R-:W-:Y:S02]  /*1bd0*/  SHF.R.S32.HI R0, RZ, 0x1f, R12 ;  /* 0x0000001fff007819 */ /* 0x000fe4000001140c */
[----:B------:R-:W-:-:S02]  /*1be0*/  @!P2 LEA.HI.X R7, R252, R4, R98, 0x1, P1 ;  /* 0x00000004fc07a211 */ /* 0x000fc400008f0c62 */
        /* <DEDUP_REMOVED lines=14> */
[----:B------:R-:W2:Y:S04]  /*1cd0*/  LDL R158, [R1] ;  /* 0x00000000019e7983 */ /* 0x000ea80000100800 */
[----:B------:R-:W4:Y:S01]  /*1ce0*/  LDL R159, [R1+0x28] ;  /* 0x00002800019f7983 */ /* 0x000f220000100800 */
[----:B------:R-:W-:-:S02]  /*1cf0*/  IMAD.MOV.U32 R0, RZ, RZ, c[0x0][0x2b8] ;  /* 0x0000ae00ff007624 */ /* 0x000fc400078e00ff */
[----:B------:R-:W-:Y:S01]  /*1d00*/  IMAD.MOV.U32 R15, RZ, RZ, c[0x0][0x2ac] ;  /* 0x0000ab00ff0f7624 */ /* 0x000fe200078e00ff */
[----:B------:R-:W5:Y:S02]  /*1d10*/  LDL R34, [R1+0x48] ;  /* 0x0000480001227983 */ /* 0x000f640000100800 */
[----:B------:R-:W-:Y:S01]  /*1d20*/  ISETP.NE.AND P4, PT, R0, 0x1, PT ;  /* 0x000000010000780c */ /* 0x000fe20003f85270 */
[----:B------:R-:W-:Y:S02]  /*1d30*/  IMAD R15, R15, c[0x0][0x1d0], RZ ;  /* 0x000074000f0f7a24 */ /* 0x000fe400078e02ff */
[----:B------:R-:W-:Y:S01]  /*1d40*/  IMAD.MOV.U32 R220, RZ, RZ, RZ ;  /* 0x000000ffffdc7224 */ /* 0x000fe200078e00ff */
[----:B------:R-:W-:Y:S01]  /*1d50*/  BAR.SYNC.DEFER_BLOCKING 0x0 ;  /* 0x0000000000007b1d */ /* 0x000fe20000010000 */
[----:B-12---:R-:W-:-:S05]  /*1d60*/  IMAD R2, R221, 0x40, R158 ;  /* 0x00000040dd027824 */ /* 0x006fca00078e029e */
[----:B------:R-:W-:-:S04]  /*1d70*/  IADD3 R2, R2, -0x40, RZ ;  /* 0xffffffc002027810 */ /* 0x000fc80007ffe0ff */
[C---:B------:R-:W-:Y:S01]  /*1d80*/  ISETP.GE.AND P1, PT, R2.reuse, R15, PT ;  /* 0x0000000f0200720c */ /* 0x040fe20003f26270 */
[----:B----4-:R-:W-:-:S03]  /*1d90*/  IMAD.IADD R2, R2, 0x1, R159 ;  /* 0x0000000102027824 */ /* 0x010fc600078e029f */
[----:B------:R-:W-:Y:S01]  /*1da0*/  ISETP.GT.OR P1, PT, R158, 0x3f, P1 ;  /* 0x0000003f9e00780c */ /* 0x000fe20000f24670 */
[----:B------:R-:W-:-:S04]  /*1db0*/  @P4 IMAD.HI.U32 R3, R2, c[0x0][0x2bc], RZ ;  /* 0x0000af0002034a27 */ /* 0x000fc800078e00ff */
[----:B------:R-:W-:Y:S01]  /*1dc0*/  IMAD.MOV.U32 R0, RZ, RZ, R2 ;  /* 0x000000ffff007224 */ /* 0x000fe200078e0002 */
[----:B------:R-:W-:-:S07]  /*1dd0*/  @P4 SHF.R.U32.HI R0, RZ, c[0x0][0x2c0], R3 ;  /* 0x0000b000ff004a19 */ /* 0x000fce0000011603 */
[----:B------:R-:W-:-:S04]  /*1de0*/  @!P1 IADD3 R3, P0, R0, R156, RZ ;  /* 0x0000009c00039210 */ /* 0x000fc80007f1e0ff */
[----:B---3--:R-:W-:Y:S02]  /*1df0*/  @!P1 LEA.HI.X.SX32 R5, R0, R153, 0x1, P0 ;  /* 0x0000009900059211 */ /* 0x008fe400000f0eff */
[----:B------:R-:W-:-:S04]  /*1e00*/  @!P1 LEA R4, P0, R3, c[0x0][0x2a0], 0x2 ;  /* 0x0000a80003049a11 */ /* 0x000fc800078010ff */
[----:B------:R-:W-:-:S05]  /*1e10*/  @!P1 LEA.HI.X R5, R3, c[0x0][0x2a4], R5, 0x2, P0 ;  /* 0x0000a90003059a11 */ /* 0x000fca00000f1405 */
[----:B------:R1:W2:Y:S01]  /*1e20*/  @!P1 LDG.E R220, [R4.64] ;  /* 0x0000000604dc9981 */ /* 0x0002a2000c1e1900 */
[----:B------:R-:W-:-:S04]  /*1e30*/  IMAD.MOV R0, RZ, RZ, -R0 ;  /* 0x000000ffff007224 */ /* 0x000fc800078e0a00 */
[----:B------:R-:W-:Y:S01]  /*1e40*/  IMAD R233, R0, c[0x0][0x2b8], R2 ;  /* 0x0000ae0000e97a24 */ /* 0x000fe200078e0202 */
[----:B------:R-:W3:Y:S04]  /*1e50*/  S2R R16, SR_TID.X ;  /* 0x0000000000107919 */ /* 0x000ee80000002100 */
[----:B------:R-:W-:Y:S01]  /*1e60*/  SHF.R.S32.HI R29, RZ, 0x1f, R233 ;  /* 0x0000001fff1d7819 */ /* 0x000fe200000114e9 */
[----:B------:R-:W-:-:S04]  /*1e70*/  IMAD.WIDE.U32 R2, R233, c[0x0][0x1e0], RZ ;  /* 0x00007800e9027a25 */ /* 0x000fc800078e00ff */
[----:B------:R-:W-:-:S04]  /*1e80*/  IMAD R0, R29, c[0x0][0x1e0], RZ ;  /* 0x000078001d007a24 */ /* 0x000fc800078e02ff */
[----:B------:R-:W-:-:S04]  /*1e90*/  IMAD R0, R233, c[0x0][0x1e4], R0 ;  /* 0x00007900e9007a24 */ /* 0x000fc800078e0200 */
[----:B------:R-:W-:Y:S02]  /*1ea0*/  IMAD.IADD R3, R3, 0x1, R0 ;  /* 0x0000000103037824 */ /* 0x000fe400078e0200 */
[----:B------:R-:W-:Y:S02]  /*1eb0*/  IMAD R0, R31, c[0x0][0x1e8], RZ ;  /* 0x00007a001f007a24 */ /* 0x000fe400078e02ff */
[----:B-----5:R-:W-:-:S04]  /*1ec0*/  IMAD.WIDE.U32 R154, R34, c[0x0][0x1e8], RZ ;  /* 0x00007a00229a7a25 */ /* 0x020fc800078e00ff */
[----:B------:R-:W-:Y:S01]  /*1ed0*/  IMAD R0, R34, c[0x0][0x1ec], R0 ;  /* 0x00007b0022007a24 */ /* 0x000fe200078e0200 */
[----:B---3--:R-:W-:-:S03]  /*1ee0*/  SHF.R.S32.HI R14, RZ, 0x1f, R16 ;  /* 0x0000001fff0e7819 */ /* 0x008fc60000011410 */
[----:B------:R-:W-:Y:S01]  /*1ef0*/  IMAD.IADD R148, R155, 0x1, R0 ;  /* 0x000000019b947824 */ /* 0x000fe200078e0200 */
[----:B-1----:R-:W-:Y:S02]  /*1f00*/  LEA R5, R221, 0xffffffc0, 0x6 ;  /* 0xffffffc0dd057811 */ /* 0x002fe400078e30ff */
[----:B------:R-:W-:-:S03]  /*1f10*/  LEA.HI R14, R14, R16, RZ, 0x2 ;  /* 0x000000100e0e7211 */ /* 0x000fc600078f10ff */
[----:B------:R-:W-:Y:S01]  /*1f20*/  IMAD.IADD R143, R15, 0x1, -R5 ;  /* 0x000000010f8f7824 */ /* 0x000fe200078e0a05 */
[----:B------:R-:W-:-:S05]  /*1f30*/  SHF.R.S32.HI R14, RZ, 0x2, R14 ;  /* 0x00000002ff0e7819 */ /* 0x000fca000001140e */
[----:B------:R-:W-:-:S05]  /*1f40*/  IMAD.IADD R28, R143, 0x1, -R14 ;  /* 0x000000018f1c7824 */ /* 0x000fca00078e0a0e */
[----:B------:R-:W-:-:S13]  /*1f50*/  ISETP.GE.AND P2, PT, R28, 0x1, PT ;  /* 0x000000011c00780c */ /* 0x000fda0003f46270 */
[----:B------:R-:W-:Y:S02]  /*1f60*/  @P2 ISETP.GE.AND P1, PT, R218, c[0x0][0x1d4], PT ;  /* 0x00007500da002a0c */ /* 0x000fe40003f26270 */
[----:B------:R-:W-:Y:S02]  /*1f70*/  @P2 ISETP.GE.AND P3, PT, R252, c[0x0][0x1d4], PT ;  /* 0x00007500fc002a0c */ /* 0x000fe40003f66270 */
[----:B------:R-:W-:Y:S01]  /*1f80*/  ISETP.GE.AND P6, PT, R28, 0x21, PT ;  /* 0x000000211c00780c */ /* 0x000fe20003fc6270 */
[----:B------:R-:W-:Y:S01]  /*1f90*/  IMAD.WIDE.U32 R32, R34, c[0x0][0x210], RZ ;  /* 0x0000840022207a25 */ /* 0x000fe200078e00ff */
[----:B------:R-:W-:Y:S04]  /*1fa0*/  STL.64 [R1+0x18], R154 ;  /* 0x0000189a01007387 */ /* 0x000fe80000100a00 */
[----:B------:R-:W-:Y:S01]  /*1fb0*/  STL [R1+0x2c], R148 ;  /* 0x00002c9401007387 */ /* 0x000fe20000100800 */
[----:B------:R-:W-:-:S03]  /*1fc0*/  IMAD.SHL.U32 R151, R252, 0x2, RZ ;  /* 0x00000002fc977824 */ /* 0x000fc600078e00ff */
[----:B------:R-:W-:Y:S01]  /*1fd0*/  STL.64 [R1+0x30], R32 ;  /* 0x0000302001007387 */ /* 0x000fe20000100a00 */
[----:B------:R-:W-:Y:S01]  /*1fe0*/  IMAD.SHL.U32 R152, R96, 0x2, RZ ;  /* 0x0000000260987824 */ /* 0x000fe200078e00ff */
[----:B------:R-:W-:Y:S01]  /*1ff0*/  SHF.L.U64.HI R141, R252, 0x1, R98 ;  /* 0x00000001fc8d7819 */ /* 0x000fe20000010262 */
[----:B------:R-:W-:Y:S01]  /*2000*/  IMAD.SHL.U32 R150, R218, 0x2, RZ ;  /* 0x00000002da967824 */ /* 0x000fe200078e00ff */
        /* <DEDUP_REMOVED lines=14> */
[----:B------:R-:W-:Y:S01]  /*20f0*/  @P2 LEA R8, P0, R252, R3, 0x1 ;  /* 0x00000003fc082211 */ /* 0x000fe200078008ff */
[----:B----4-:R-:W-:-:S03]  /*2100*/  @P2 IMAD.SHL.U32 R0, R11, 0x2, RZ ;  /* 0x000000020b002824 */ /* 0x010fc600078e00ff */
[----:B------:R-:W-:Y:S02]  /*2110*/  @P2 LEA.HI.X R9, R252, R4, R98, 0x1, P0 ;  /* 0x00000004fc092211 */ /* 0x000fe400000f0c62 */
[----:B------:R1:W-:Y:S01]  /*2120*/  @P2 LDGSTS.E.BYPASS.LTC128B.128 [R0+0x3100], [R6.64], !P1 ;  /* 0x0310000006002fae */ /* 0x0003e2000c901d46 */
[----:B------:R-:W-:-:S03]  /*2130*/  @P2 ISETP.GE.AND P1, PT, R96, c[0x0][0x1d4], PT ;  /* 0x0000750060002a0c */ /* 0x000fc60003f26270 */
[----:B------:R3:W-:Y:S01]  /*2140*/  @P2 LDGSTS.E.BYPASS.LTC128B.128 [R0+0x4100], [R8.64], !P3 ;  /* 0x0410000008002fae */ /* 0x0007e2000d901d46 */
[----:B-1----:R-:W-:-:S04]  /*2150*/  @P2 LEA R6, P0, R96, R3, 0x1 ;  /* 0x0000000360062211 */ /* 0x002fc800078008ff */
[----:B------:R-:W-:Y:S02]  /*2160*/  @P2 LEA.HI.X R7, R96, R4, R97, 0x1, P0 ;  /* 0x0000000460072211 */ /* 0x000fe400000f0c61 */
[----:B---3--:R-:W-:-:S03]  /*2170*/  @P6 LEA R8, P0, R218, R2, 0x1 ;  /* 0x00000002da086211 */ /* 0x008fc600078008ff */
[----:B------:R1:W-:Y:S01]  /*2180*/  @P2 LDGSTS.E.BYPASS.LTC128B.128 [R0+0x5100], [R6.64], !P1 ;  /* 0x0510000006002fae */ /* 0x0003e2000c901d46 */
[----:B------:R-:W-:Y:S02]  /*2190*/  @P6 ISETP.GE.AND P2, PT, R218, c[0x0][0x1d4], PT ;  /* 0x00007500da006a0c */ /* 0x000fe40003f46270 */
[C---:B------:R-:W-:Y:S02]  /*21a0*/  @P6 LEA R4, P3, R252.reuse, R2, 0x1 ;  /* 0x00000002fc046211 */ /* 0x040fe400078608ff */
[----:B------:R-:W-:Y:S02]  /*21b0*/  @P6 ISETP.GE.AND P1, PT, R252, c[0x0][0x1d4], PT ;  /* 0x00007500fc006a0c */ /* 0x000fe40003f26270 */
[-C--:B-----5:R-:W-:Y:S02]  /*21c0*/  @P6 LEA.HI.X R9, R218, R10.reuse, R99, 0x1, P0 ;  /* 0x0000000ada096211 */ /* 0x0a0fe400000f0c63 */
[----:B------:R-:W-:Y:S02]  /*21d0*/  @P6 ISETP.GE.AND P0, PT, R96, c[0x0][0x1d4], PT ;  /* 0x0000750060006a0c */ /* 0x000fe40003f06270 */
[----:B------:R-:W-:-:S02]  /*21e0*/  @P6 LEA.HI.X R5, R252, R10, R98, 0x1, P3 ;  /* 0x0000000afc056211 */ /* 0x000fc400018f0c62 */
[----:B------:R-:W-:-:S04]  /*21f0*/  @P6 LEA R2, P3, R96, R2, 0x1 ;  /* 0x0000000260026211 */ /* 0x000fc800078608ff */
[----:B------:R-:W-:Y:S01]  /*2200*/  @P6 LEA.HI.X R3, R96, R10, R97, 0x1, P3 ;  /* 0x0000000a60036211 */ /* 0x000fe200018f0c61 */
[----:B-1----:R-:W-:-:S05]  /*2210*/  @P6 IMAD.SHL.U32 R0, R11, 0x2, RZ ;  /* 0x000000020b006824 */ /* 0x002fca00078e00ff */
[----:B------:R1:W-:Y:S04]  /*2220*/  @P6 LDGSTS.E.BYPASS.LTC128B.128 [R0+0x3900], [R8.64], !P2 ;  /* 0x0390000008006fae */ /* 0x0003e8000d101d46 */
[----:B------:R2:W-:Y:S04]  /*2230*/  @P6 LDGSTS.E.BYPASS.LTC128B.128 [R0+0x4900], [R4.64], !P1 ;  /* 0x0490000004006fae */ /* 0x0005e8000c901d46 */
[----:B------:R3:W-:Y:S04]  /*2240*/  @P6 LDGSTS.E.BYPASS.LTC128B.128 [R0+0x5900], [R2.64], !P0 ;  /* 0x0590000002006fae */ /* 0x0007e8000c101d46 */
[----:B------:R-:W0:Y:S01]  /*2250*/  LDGDEPBAR ;  /* 0x00000000000079af */ /* 0x000e220000000000 */
[----:B------:R-:W-:-:S04]  /*2260*/  DEPBAR.LE SB0, 0x1 ;  /* 0x000080400000791a */ /* 0x000fc80000000000 */
[----:B------:R-:W-:-:S04]  /*2270*/  DEPBAR.LE SB0, 0x0 ;  /* 0x000080000000791a */ /* 0x000fc80000000000 */
[----:B------:R-:W-:Y:S06]  /*2280*/  BAR.SYNC.DEFER_BLOCKING 0x0 ;  /* 0x0000000000007b1d */ /* 0x000fec0000010000 */
[----:B--2---:R-:W-:Y:S04]  /*2290*/  LDSM.16.M88.4 R4, [R203+0x1000] ;  /* 0x00100000cb04783b */ /* 0x004fe80000000200 */
[----:B------:R-:W2:Y:S04]  /*22a0*/  LDSM.16.M88.4 R12, [R200] ;  /* 0x00000000c80c783b */ /* 0x000ea80000000200 */
[----:B------:R-:W4:Y:S04]  /*22b0*/  LDSM.16.M88.4 R16, [R200+0x400] ;  /* 0x00040000c810783b */ /* 0x000f280000000200 */
[----:B------:R-:W5:Y:S04]  /*22c0*/  LDSM.16.M88.4 R20, [R200+0x800] ;  /* 0x00080000c814783b */ /* 0x000f680000000200 */
[----:B------:R-:W5:Y:S04]  /*22d0*/  LDSM.16.M88.4 R24, [R200+0xc00] ;  /* 0x000c0000c818783b */ /* 0x000f680000000200 */
[----:B-1----:R-:W1:Y:S01]  /*22e0*/  LDSM.16.M88.4 R8, [R203] ;  /* 0x00000000cb08783b */ /* 0x002e620000000200 */
[----:B---3--:R-:W-:-:S02]  /*22f0*/  IMAD R0, R29, c[0x0][0x208], RZ ;  /* 0x000082001d007a24 */ /* 0x008fc400078e02ff */
[C---:B------:R-:W-:Y:S01]  /*2300*/  IMAD.WIDE.U32 R2, R233.reuse, c[0x0][0x208], RZ ;  /* 0x00008200e9027a25 */ /* 0x040fe200078e00ff */
[----:B------:R-:W-:Y:S01]  /*2310*/  ISETP.GE.AND P3, PT, R218, c[0x0][0x1d4], PT ;  /* 0x00007500da007a0c */ /* 0x000fe20003f66270 */
[----:B------:R-:W-:Y:S02]  /*2320*/  LDSM.16.M88.4 R40, [R215] ;  /* 0x00000000d728783b */ /* 0x000fe40000000200 */
[----:B------:R-:W-:Y:S01]  /*2330*/  IMAD R0, R233, c[0x0][0x20c], R0 ;  /* 0x00008300e9007a24 */ /* 0x000fe200078e0200 */
[----:B------:R-:W-:Y:S01]  /*2340*/  SHF.L.U64.HI R142, R96, 0x1, R97 ;  /* 0x00000001608e7819 */ /* 0x000fe20000010261 */
[----:B------:R-:W-:Y:S02]  /*2350*/  LDSM.16.M88.4 R36, [R205] ;  /* 0x00000000cd24783b */ /* 0x000fe40000000200 */
[----:B------:R-:W-:Y:S02]  /*2360*/  IMAD.IADD R3, R3, 0x1, R0 ;  /* 0x0000000103037824 */ /* 0x000fe400078e0200 */
[----:B------:R-:W-:-:S02]  /*2370*/  IMAD R0, R30, c[0x0][0x218], RZ ;  /* 0x000086001e007a24 */ /* 0x000fc400078e02ff */
[----:B------:R-:W-:Y:S01]  /*2380*/  IMAD.WIDE.U32 R2, R220, c[0x0][0x218], R2 ;  /* 0x00008600dc027a25 */ /* 0x000fe200078e0002 */
[C---:B--2---:R-:W-:Y:S08]  /*2390*/  HMMA.16816.F32 R64, R4.reuse, R12, RZ ;  /* 0x0000000c0440723c */ /* 0x044ff000000018ff */
[C---:B----4-:R-:W-:Y:S08]  /*23a0*/  HMMA.16816.F32 R44, R4.reuse, R16, RZ ;  /* 0x00000010042c723c */ /* 0x050ff000000018ff */
[C---:B-----5:R-:W-:Y:S08]  /*23b0*/  HMMA.16816.F32 R68, R4.reuse, R20, RZ ;  /* 0x000000140444723c */ /* 0x060ff000000018ff */
[C---:B------:R-:W-:Y:S08]  /*23c0*/  HMMA.16816.F32 R48, R4.reuse, R24, RZ ;  /* 0x000000180430723c */ /* 0x040ff000000018ff */
[C---:B------:R-:W-:Y:S08]  /*23d0*/  HMMA.16816.F32 R84, R4.reuse, R14, RZ ;  /* 0x0000000e0454723c */ /* 0x040ff000000018ff */
[C---:B------:R-:W-:Y:S08]  /*23e0*/  HMMA.16816.F32 R88, R4.reuse, R18, RZ ;  /* 0x000000120458723c */ /* 0x040ff000000018ff */
[C---:B------:R-:W-:Y:S08]  /*23f0*/  HMMA.16816.F32 R92, R4.reuse, R22, RZ ;  /* 0x00000016045c723c */ /* 0x040ff000000018ff */
[----:B------:R-:W-:Y:S07]  /*2400*/  HMMA.16816.F32 R116, R4, R26, RZ ;  /* 0x0000001a0474723c */ /* 0x000fee00000018ff */
[----:B------:R-:W-:-:S04]  /*2410*/  IMAD R4, R31, c[0x0][0x210], RZ ;  /* 0x000084001f047a24 */ /* 0x000fc800078e02ff */
[----:B------:R-:W-:-:S04]  /*2420*/  IMAD R4, R34, c[0x0][0x214], R4 ;  /* 0x0000850022047a24 */ /* 0x000fc800078e0204 */
[----:B------:R-:W-:Y:S02]  /*2430*/  IMAD.IADD R5, R33, 0x1, R4 ;  /* 0x0000000121057824 */ /* 0x000fe400078e0204 */
[----:B------:R-:W-:Y:S01]  /*2440*/  IMAD R4, R220, c[0x0][0x21c], R0 ;  /* 0x00008700dc047a24 */ /* 0x000fe200078e0200 */
[----:B------:R-:W-:Y:S01]  /*2450*/  IADD3 R0, P0, R2, R32, RZ ;  /* 0x0000002002007210 */ /* 0x000fe20007f1e0ff */
[C---:B-1----:R-:W-:Y:S01]  /*2460*/  HMMA.16816.F32 R120, R8.reuse, R12, RZ ;  /* 0x0000000c0878723c */ /* 0x042fe200000018ff */
[----:B------:R-:W-:Y:S02]  /*2470*/  STL [R1+0x3c], R5 ;  /* 0x00003c0501007387 */ /* 0x000fe40000100800 */
[----:B------:R-:W-:Y:S02]  /*2480*/  IADD3.X R2, R5, R3, R4, P0, !PT ;  /* 0x0000000305027210 */ /* 0x000fe400007fe404 */
[C---:B------:R-:W-:Y:S01]  /*2490*/  LEA R3, P0, R0.reuse, c[0x0][0x1f8], 0x1 ;  /* 0x00007e0000037a11 */ /* 0x040fe200078008ff */
[----:B------:R-:W-:Y:S03]  /*24a0*/  LDSM.16.M88.4 R4, [R204+0x1000] ;  /* 0x00100000cc04783b */ /* 0x000fe60000000200 */
[----:B------:R-:W-:Y:S01]  /*24b0*/  LEA.HI.X R12, R0, c[0x0][0x1fc], R2, 0x1, P0 ;  /* 0x00007f00000c7a11 */ /* 0x000fe200000f0c02 */
[C---:B------:R-:W-:Y:S01]  /*24c0*/  HMMA.16816.F32 R52, R8.reuse, R24, RZ ;  /* 0x000000180834723c */ /* 0x040fe200000018ff */
[----:B------:R-:W1:Y:S04]  /*24d0*/  SHFL.IDX PT, R0, R3, RZ, 0x1c1f ;  /* 0x001c1fff03007589 */ /* 0x000e6800000e0000 */
[----:B------:R-:W2:Y:S04]  /*24e0*/  SHFL.IDX PT, R2, R12, RZ, 0x1c1f ;  /* 0x001c1fff0c027589 */ /* 0x000ea800000e0000 */
[----:B------:R-:W3:Y:S04]  /*24f0*/  SHFL.IDX PT, R3, R3, 0x1, 0x1c1f ;  /* 0x003c1f0003037f89 */ /* 0x000ee800000e0000 */
[----:B------:R-:W4:Y:S01]  /*2500*/  SHFL.IDX PT, R12, R12, 0x1, 0x1c1f ;  /* 0x003c1f000c0c7f89 */ /* 0x000f2200000e0000 */
[C---:B------:R-:W-:Y:S03]  /*2510*/  HMMA.16816.F32 R60, R8.reuse, R26, RZ ;  /* 0x0000001a083c723c */ /* 0x040fe600000018ff */
[----:B------:R-:W5:Y:S04]  /*2520*/  LDSM.16.M88.4 R24, [R214] ;  /* 0x00000000d618783b */ /* 0x000f680000000200 */
[----:B------:R-:W5:Y:S01]  /*2530*/  LDSM.16.M88.4 R32, [R216] ;  /* 0x00000000d820783b */ /* 0x000f620000000200 */
[----:B------:R-:W-:Y:S01]  /*2540*/  HMMA.16816.F32 R56, R8, R20, RZ ;  /* 0x000000140838723c */ /* 0x000fe200000018ff */
[----:B------:R-:W-:-:S06]  /*2550*/  SHF.L.U64.HI R140, R218, 0x1, R99 ;  /* 0x00000001da8c7819 */ /* 0x000fcc0000010263 */
[----:B-1----:R-:W-:Y:S01]  /*2560*/  IADD3 R20, P0, R0, R151, RZ ;  /* 0x0000009700147210 */ /* 0x002fe20007f1e0ff */
[----:B------:R-:W-:Y:S01]  /*2570*/  HMMA.16816.F32 R76, R8, R18, RZ ;  /* 0x00000012084c723c */ /* 0x000fe200000018ff */
[----:B------:R-:W-:-:S03]  /*2580*/  ISETP.LT.OR P6, PT, R28, 0x1, P3 ;  /* 0x000000011c00780c */ /* 0x000fc60001fc1670 */
[----:B--2---:R-:W-:-:S03]  /*2590*/  IMAD.X R21, R2, 0x1, R141, P0 ;  /* 0x0000000102157824 */ /* 0x004fc600000e068d */
[----:B------:R-:W-:Y:S01]  /*25a0*/  IADD3 R18, P2, R0, R152, RZ ;  /* 0x0000009800127210 */ /* 0x000fe20007f5e0ff */
[----:B------:R-:W-:Y:S04]  /*25b0*/  HMMA.16816.F32 R72, R8, R22, RZ ;  /* 0x000000160848723c */ /* 0x000fe800000018ff */
[----:B------:R-:W-:-:S03]  /*25c0*/  IMAD.X R19, R2, 0x1, R142, P2 ;  /* 0x0000000102137824 */ /* 0x000fc600010e068e */
[----:B------:R-:W-:Y:S01]  /*25d0*/  IADD3 R22, P1, R0, R150, RZ ;  /* 0x0000009600167210 */ /* 0x000fe20007f3e0ff */
[----:B------:R-:W-:Y:S01]  /*25e0*/  HMMA.16816.F32 R100, R8, R14, RZ ;  /* 0x0000000e0864723c */ /* 0x000fe200000018ff */
[----:B------:R-:W-:-:S03]  /*25f0*/  ISETP.GE.AND P2, PT, R252, c[0x0][0x1d4], PT ;  /* 0x00007500fc007a0c */ /* 0x000fc60003f46270 */
[----:B------:R-:W-:-:S03]  /*2600*/  IMAD.X R23, R2, 0x1, R140, P1 ;  /* 0x0000000102177824 */ /* 0x000fc600008e068c */
[C---:B---3--:R-:W-:Y:S01]  /*2610*/  IADD3 R14, P0, R3.reuse, R151, RZ ;  /* 0x00000097030e7210 */ /* 0x048fe20007f1e0ff */
[----:B------:R-:W-:Y:S01]  /*2620*/  HMMA.16816.F32 R80, R8, R16, RZ ;  /* 0x000000100850723c */ /* 0x000fe200000018ff */
[----:B------:R-:W1:Y:S03]  /*2630*/  LDSM.16.M88.4 R8, [R204] ;  /* 0x00000000cc08783b */ /* 0x000e660000000200 */
[----:B----4-:R-:W-:Y:S01]  /*2640*/  IMAD.X R15, R12, 0x1, R141, P0 ;  /* 0x000000010c0f7824 */ /* 0x010fe200000e068d */
[----:B------:R-:W-:Y:S01]  /*2650*/  ISETP.LT.OR P0, PT, R28, 0x1, P2 ;  /* 0x000000011c00780c */ /* 0x000fe20001701670 */
[----:B------:R-:W-:Y:S01]  /*2660*/  @!PT LDS RZ, [RZ] ;  /* 0x00000000fffff984 */ /* 0x000fe20000000800 */
[----:B------:R-:W-:Y:S01]  /*2670*/  @!PT LDS RZ, [RZ] ;  /* 0x00000000fffff984 */ /* 0x000fe20000000800 */
[----:B------:R-:W-:Y:S01]  /*2680*/  @!PT LDS RZ, [RZ] ;  /* 0x00000000fffff984 */ /* 0x000fe20000000800 */
[----:B------:R2:W-:Y:S01]  /*2690*/  LDGSTS.E.BYPASS.LTC128B.128 [R219+0x100], [R22.64], !P6 ;  /* 0x0010000016db7fae */ /* 0x0005e2000f101d46 */
[----:B------:R-:W-:-:S05]  /*26a0*/  IADD3 R16, P1, R3, R150, RZ ;  /* 0x0000009603107210 */ /* 0x000fca0007f3e0ff */
[----:B------:R-:W-:Y:S01]  /*26b0*/  IMAD.X R17, R12, 0x1, R140, P1 ;  /* 0x000000010c117824 */ /* 0x000fe200008e068c */
[----:B------:R-:W-:Y:S02]  /*26c0*/  ISETP.GE.AND P1, PT, R96, c[0x0][0x1d4], PT ;  /* 0x0000750060007a0c */ /* 0x000fe40003f26270 */
[C---:B------:R-:W-:Y:S02]  /*26d0*/  ISETP.LT.OR P3, PT, R28.reuse, 0x21, P3 ;  /* 0x000000211c00780c */ /* 0x040fe40001f61670 */
[C---:B------:R-:W-:Y:S01]  /*26e0*/  ISETP.LT.OR P6, PT, R28.reuse, 0x1, P1 ;  /* 0x000000011c00780c */ /* 0x040fe20000fc1670 */
[----:B------:R2:W-:Y:S01]  /*26f0*/  LDGSTS.E.BYPASS.LTC128B.128 [R219+0x1100], [R20.64], !P0 ;  /* 0x0110000014db7fae */ /* 0x0005e2000c101d46 */
[C---:B------:R-:W-:Y:S02]  /*2700*/  ISETP.LT.OR P2, PT, R28.reuse, 0x21, P2 ;  /* 0x000000211c00780c */ /* 0x040fe40001741670 */
[----:B------:R-:W-:Y:S02]  /*2710*/  ISETP.LT.OR P1, PT, R28, 0x21, P1 ;  /* 0x000000211c00780c */ /* 0x000fe40000f21670 */
[----:B------:R-:W-:-:S05]  /*2720*/  IADD3 R2, P0, R3, R152, RZ ;  /* 0x0000009803027210 */ /* 0x000fca0007f1e0ff */
[----:B------:R-:W-:Y:S02]  /*2730*/  IMAD.X R3, R12, 0x1, R142, P0 ;  /* 0x000000010c037824 */ /* 0x000fe400000e068e */
[----:B------:R3:W-:Y:S01]  /*2740*/  LDGSTS.E.BYPASS.LTC128B.128 [R219+0x2100], [R18.64], !P6 ;  /* 0x0210000012db7fae */ /* 0x0007e2000f101d46 */
[C---:B-----5:R-:W-:Y:S03]  /*2750*/  HMMA.16816.F32 R136, R4.reuse, R24, R48 ;  /* 0x000000180488723c */ /* 0x060fe60000001830 */
[----:B------:R3:W-:Y:S04]  /*2760*/  LDGSTS.E.BYPASS.LTC128B.128 [R219+0x900], [R16.64], !P3 ;  /* 0x0090000010db7fae */ /* 0x0007e8000d901d46 */
[----:B------:R4:W-:Y:S01]  /*2770*/  LDGSTS.E.BYPASS.LTC128B.128 [R219+0x1900], [R14.64], !P2 ;  /* 0x019000000edb7fae */ /* 0x0009e2000d101d46 */
[C---:B------:R-:W-:Y:S03]  /*2780*/  HMMA.16816.F32 R96, R4.reuse, R32, R44 ;  /* 0x000000200460723c */ /* 0x040fe6000000182c */
[----:B------:R2:W-:Y:S04]  /*2790*/  LDGSTS.E.BYPASS.LTC128B.128 [R219+0x2900], [R2.64], !P1 ;  /* 0x0290000002db7fae */ /* 0x0005e8000c901d46 */
[----:B------:R-:W-:Y:S04]  /*27a0*/  LDSM.16.M88.4 R48, [R200+0x1000] ;  /* 0x00100000c830783b */ /* 0x000fe80000000200 */
[----:B------:R-:W-:Y:S01]  /*27b0*/  LDSM.16.M88.4 R44, [R200+0x1400] ;  /* 0x00140000c82c783b */ /* 0x000fe20000000200 */
[-C--:B------:R-:W-:Y:S03]  /*27c0*/  HMMA.16816.F32 R144, R4, R40.reuse, R68 ;  /* 0x000000280490723c */ /* 0x080fe60000001844 */
[----:B------:R-:W-:Y:S04]  /*27d0*/  LDSM.16.M88.4 R28, [R212] ;  /* 0x00000000d41c783b */ /* 0x000fe80000000200 */
[----:B------:R-:W0:Y:S01]  /*27e0*/  LDGDEPBAR ;  /* 0x00000000000079af */ /* 0x000e220000000000 */
[----:B-1----:R-:W-:Y:S03]  /*27f0*/  HMMA.16816.F32 R128, R8, R40, R56 ;  /* 0x000000280880723c */ /* 0x002fe60000001838 */
[----:B---3--:R-:W-:Y:S04]  /*2800*/  LDSM.16.M88.4 R16, [R200+0x1c00] ;  /* 0x001c0000c810783b */ /* 0x008fe80000000200 */
[----:B----4-:R-:W1:Y:S01]  /*2810*/  LDSM.16.M88.4 R12, [R203+0x3000] ;  /* 0x00300000cb0c783b */ /* 0x010e620000000200 */
[C---:B------:R-:W-:Y:S08]  /*2820*/  HMMA.16816.F32 R64, R4.reuse, R36, R64 ;  /* 0x000000240440723c */ /* 0x040ff00000001840 */
[----:B------:R-:W-:Y:S08]  /*2830*/  HMMA.16816.F32 R68, R4, R38, R84 ;  /* 0x000000260444723c */ /* 0x000ff00000001854 */
[C---:B------:R-:W-:Y:S08]  /*2840*/  HMMA.16816.F32 R120, R8.reuse, R36, R120 ;  /* 0x000000240878723c */ /* 0x040ff00000001878 */
[----:B------:R-:W-:Y:S01]  /*2850*/  HMMA.16816.F32 R56, R8, R38, R100 ;  /* 0x000000260838723c */ /* 0x000fe20000001864 */
[----:B------:R-:W3:Y:S07]  /*2860*/  LDSM.16.M88.4 R36, [R200+0x1800] ;  /* 0x00180000c824783b */ /* 0x000eee0000000200 */
[----:B--2---:R-:W-:Y:S08]  /*2870*/  HMMA.16816.F32 R20, R4, R34, R88 ;  /* 0x000000220414723c */ /* 0x004ff00000001858 */
[C---:B------:R-:W-:Y:S08]  /*2880*/  HMMA.16816.F32 R124, R8.reuse, R32, R80 ;  /* 0x00000020087c723c */ /* 0x040ff00000001850 */
[C---:B------:R-:W-:Y:S01]  /*2890*/  HMMA.16816.F32 R132, R8.reuse, R24, R52 ;  /* 0x000000180884723c */ /* 0x040fe20000001834 */
[----:B------:R-:W-:Y:S07]  /*28a0*/  LDSM.16.M88.4 R52, [R210] ;  /* 0x00000000d234783b */ /* 0x000fee0000000200 */
[C---:B------:R-:W-:Y:S01]  /*28b0*/  HMMA.16816.F32 R108, R8.reuse, R34, R76 ;  /* 0x00000022086c723c */ /* 0x040fe2000000184c */
[----:B------:R-:W-:Y:S07]  /*28c0*/  LDSM.16.M88.4 R32, [R213] ;  /* 0x00000000d520783b */ /* 0x000fee0000000200 */
[C---:B------:R-:W-:Y:S08]  /*28d0*/  HMMA.16816.F32 R112, R8.reuse, R42, R72 ;  /* 0x0000002a0870723c */ /* 0x040ff00000001848 */
[----:B------:R-:W-:Y:S01]  /*28e0*/  HMMA.16816.F32 R104, R8, R26, R60 ;  /* 0x0000001a0868723c */ /* 0x000fe2000000183c */
[----:B------:R-:W2:Y:S07]  /*28f0*/  LDSM.16.M88.4 R8, [R203+0x2000] ;  /* 0x00200000cb08783b */ /* 0x000eae0000000200 */
[C---:B------:R-:W-:Y:S08]  /*2900*/  HMMA.16816.F32 R92, R4.reuse, R42, R92 ;  /* 0x0000002a045c723c */ /* 0x040ff0000000185c */
[----:B------:R-:W-:Y:S01]  /*2910*/  HMMA.16816.F32 R116, R4, R26, R116 ;  /* 0x0000001a0474723c */ /* 0x000fe20000001874 */
[----:B------:R-:W-:Y:S04]  /*2920*/  LDSM.16.M88.4 R24, [R211] ;  /* 0x00000000d318783b */ /* 0x000fe80000000200 */
[----:B------:R-:W-:Y:S03]  /*2930*/  LDSM.16.M88.4 R4, [R204+0x3000] ;  /* 0x00300000cc04783b */ /* 0x000fe60000000200 */
[C---:B-1----:R-:W-:Y:S08]  /*2940*/  HMMA.16816.F32 R100, R12.reuse, R48, R64 ;  /* 0x000000300c64723c */ /* 0x042ff00000001840 */
[C---:B------:R-:W-:Y:S01]  /*2950*/  HMMA.16816.F32 R64, R12.reuse, R46, R20 ;  /* 0x0000002e0c40723c */ /* 0x040fe20000001814 */
[----:B------:R-:W1:Y:S07]  /*2960*/  LDSM.16.M88.4 R20, [R204+0x2000] ;  /* 0x00200000cc14783b */ /* 0x000e6e0000000200 */
[C---:B------:R-:W-:Y:S08]  /*2970*/  HMMA.16816.F32 R96, R12.reuse, R44, R96 ;  /* 0x0000002c0c60723c */ /* 0x040ff00000001860 */
[C---:B------:R-:W-:Y:S08]  /*2980*/  HMMA.16816.F32 R84, R12.reuse, R50, R68 ;  /* 0x000000320c54723c */ /* 0x040ff00000001844 */
[C---:B---3--:R-:W-:Y:S08]  /*2990*/  HMMA.16816.F32 R80, R12.reuse, R36, R144 ;  /* 0x000000240c50723c */ /* 0x048ff00000001890 */
[C---:B------:R-:W-:Y:S08]  /*29a0*/  HMMA.16816.F32 R88, R12.reuse, R16, R136 ;  /* 0x000000100c58723c */ /* 0x040ff00000001888 */
[C---:B------:R-:W-:Y:S08]  /*29b0*/  HMMA.16816.F32 R92, R12.reuse, R38, R92 ;  /* 0x000000260c5c723c */ /* 0x040ff0000000185c */
[----:B------:R-:W-:Y:S08]  /*29c0*/  HMMA.16816.F32 R76, R12, R18, R116 ;  /* 0x000000120c4c723c */ /* 0x000ff00000001874 */
[C---:B--2---:R-:W-:Y:S08]  /*29d0*/  HMMA.16816.F32 R40, R8.reuse, R44, R124 ;  /* 0x0000002c0828723c */ /* 0x044ff0000000187c */
        /* <DEDUP_REMOVED lines=9> */
[----:B------:R-:W2:Y:S07]  /*2a70*/  LDSM.16.M88.4 R16, [R203+0x5000] ;  /* 0x00500000cb10783b */ /* 0x000eae0000000200 */
[C---:B-1----:R-:W-:Y:S01]  /*2a80*/  HMMA.16816.F32 R108, R20.reuse, R24, R12 ;  /* 0x00000018146c723c */ /* 0x042fe2000000180c */
[----:B------:R-:W1:Y:S07]  /*2a90*/  LDSM.16.M88.4 R12, [R203+0x4000] ;  /* 0x00400000cb0c783b */ /* 0x000e6e0000000200 */
        /* <DEDUP_REMOVED lines=8> */
[----:B------:R-:W-:Y:S07]  /*2b20*/  LDSM.16.M88.4 R32, [R209] ;  /* 0x00000000d120783b */ /* 0x000fee0000000200 */
[C---:B------:R-:W-:Y:S08]  /*2b30*/  HMMA.16816.F32 R132, R4.reuse, R28, R96 ;  /* 0x0000001c0484723c */ /* 0x040ff00000001860 */
[C---:B------:R-:W-:Y:S01]  /*2b40*/  HMMA.16816.F32 R128, R4.reuse, R30, R64 ;  /* 0x0000001e0480723c */ /* 0x040fe20000001840 */
[----:B------:R-:W-:Y:S07]  /*2b50*/  LDSM.16.M88.4 R28, [R208] ;  /* 0x00000000d01c783b */ /* 0x000fee0000000200 */
[C---:B------:R-:W-:Y:S08]  /*2b60*/  HMMA.16816.F32 R84, R4.reuse, R24, R80 ;  /* 0x000000180454723c */ /* 0x040ff00000001850 */
[C---:B------:R-:W-:Y:S08]  /*2b70*/  HMMA.16816.F32 R80, R4.reuse, R26, R92 ;  /* 0x0000001a0450723c */ /* 0x040ff0000000185c */
[C---:B------:R-:W-:Y:S08]  /*2b80*/  HMMA.16816.F32 R124, R4.reuse, R52, R88 ;  /* 0x00000034047c723c */ /* 0x040ff00000001858 */
[----:B------:R-:W-:Y:S01]  /*2b90*/  HMMA.16816.F32 R64, R4, R54, R76 ;  /* 0x000000360440723c */ /* 0x000fe2000000184c */
[----:B------:R-:W5:Y:S07]  /*2ba0*/  LDSM.16.M88.4 R4, [R204+0x5000] ;  /* 0x00500000cc04783b */ /* 0x000f6e0000000200 */
[C---:B------:R-:W-:Y:S01]  /*2bb0*/  HMMA.16816.F32 R104, R20.reuse, R26, R60 ;  /* 0x0000001a1468723c */ /* 0x040fe2000000183c */
[----:B------:R-:W-:Y:S07]  /*2bc0*/  LDSM.16.M88.4 R24, [R207] ;  /* 0x00000000cf18783b */ /* 0x000fee0000000200 */
[C---:B------:R-:W-:Y:S08]  /*2bd0*/  HMMA.16816.F32 R72, R20.reuse, R52, R68 ;  /* 0x000000341448723c */ /* 0x040ff00000001844 */
[----:B------:R-:W-:Y:S01]  /*2be0*/  HMMA.16816.F32 R68, R20, R54, R8 ;  /* 0x000000361444723c */ /* 0x000fe20000001808 */
[----:B------:R-:W3:Y:S04]  /*2bf0*/  LDSM.16.M88.4 R8, [R204+0x4000] ;  /* 0x00400000cc08783b */ /* 0x000ee80000000200 */
[----:B------:R-:W4:Y:S01]  /*2c00*/  LDSM.16.M88.4 R20, [R206] ;  /* 0x00000000ce14783b */ /* 0x000f220000000200 */
[----:B------:R-:W-:Y:S01]  /*2c10*/  ISETP.GE.AND P0, PT, R221, 0x2, PT ;  /* 0x00000002dd00780c */ /* 0x000fe20003f06270 */
[----:B------:R-:W-:-:S04]  /*2c20*/  DEPBAR.LE SB0, 0x0 ;  /* 0x000080000000791a */ /* 0x000fc80000000000 */
[C---:B--2---:R-:W-:Y:S08]  /*2c30*/  HMMA.16816.F32 R100, R16.reuse, R48, R100 ;  /* 0x000000301064723c */ /* 0x044ff00000001864 */
[----:B------:R-:W-:Y:S08]  /*2c40*/  HMMA.16816.F32 R96, R16, R50, R136 ;  /* 0x000000321060723c */ /* 0x000ff00000001888 */
[C---:B-1----:R-:W-:Y:S08]  /*2c50*/  HMMA.16816.F32 R60, R12.reuse, R48, R120 ;  /* 0x000000300c3c723c */ /* 0x042ff00000001878 */
        /* <DEDUP_REMOVED lines=12> */
[----:B------:R-:W-:Y:S01]  /*2d20*/  HMMA.16816.F32 R12, R12, R38, R68 ;  /* 0x000000260c0c723c */ /* 0x000fe20000001844 */
[----:B------:R-:W-:Y:S01]  /*2d30*/  BSSY B0, `(.L_x_1462) ;  /* 0x000005c000007945 */ /* 0x000fe20003800000 */
[----:B------:R-:W-:-:S06]  /*2d40*/  ISETP.GT.AND P3, PT, R158, 0x3f, PT ;  /* 0x0000003f9e00780c */ /* 0x000fcc0003f64270 */
[C---:B-----5:R-:W-:Y:S08]  /*2d50*/  HMMA.16816.F32 R100, R4.reuse, R32, R100 ;  /* 0x000000200464723c */ /* 0x060ff00000001864 */
        /* <DEDUP_REMOVED lines=14> */
[----:B------:R-:W-:Y:S01]  /*2e40*/  HMMA.16816.F32 R28, R8, R22, R12 ;  /* 0x00000016081c723c */ /* 0x000fe2000000180c */
[----:B------:R-:W-:Y:S06]  /*2e50*/  BAR.SYNC.DEFER_BLOCKING 0x0 ;  /* 0x0000000000007b1d */ /* 0x000fec0000010000 */
[----:B------:R-:W-:Y:S01]  /*2e60*/  @!UPT UIADD3 URZ, URZ, URZ, URZ ;  /* 0x0000003f3f3ff290 */ /* 0x000fe2000fffe03f */
[----:B------:R-:W-:Y:S11]  /*2e70*/  @!P0 BRA `(.L_x_1463) ;  /* 0x0000047000008947 */ /* 0x000ff60003800000 */
[----:B------:R-:W-:Y:S01]  /*2e80*/  IMAD R2, R221, 0x40, R159 ;  /* 0x00000040dd027824 */ /* 0x000fe200078e029f */
[----:B------:R-:W-:-:S04]  /*2e90*/  MOV R220, RZ ;  /* 0x000000ff00dc7202 */ /* 0x000fc80000000f00 */
[----:B------:R-:W-:-:S05]  /*2ea0*/  IADD3 R2, R2, -0x80, R158 ;  /* 0xffffff8002027810 */ /* 0x000fca0007ffe09e */
[----:B------:R-:W-:-:S04]  /*2eb0*/  @P4 IMAD.HI.U32 R3, R2, c[0x0][0x2bc], RZ ;  /* 0x0000af0002034a27 */ /* 0x000fc800078e00ff */
[----:B------:R-:W-:Y:S01]  /*2ec0*/  IMAD.MOV.U32 R0, RZ, RZ, R2 ;  /* 0x000000ffff007224 */ /* 0x000fe200078e0002 */
        /* <DEDUP_REMOVED lines=23> */
.L_x_1526:
[----:B------:R-:W-:Y:S05]  /*3040*/  BRA.DIV ~URZ, `(.L_x_1465) ;  /* 0x0000cff27f007947 */ /* 0x000fea000b800000 */
[----:B------:R-:W3:Y:S01]  /*3050*/  SHFL.IDX PT, R0, R12, RZ, 0x1c1f ;  /* 0x001c1fff0c007589 */ /* 0x000ee200000e0000 */
[C---:B------:R-:W-:Y:S02]  /*3060*/  IADD3 R8, R218.reuse, 0x40, RZ ;  /* 0x00000040da087810 */ /* 0x040fe40007ffe0ff */
[----:B------:R-:W-:Y:S02]  /*3070*/  ISETP.GE.AND P2, PT, R218, c[0x0][0x1d4], PT ;  /* 0x00007500da007a0c */ /* 0x000fe40003f46270 */
[----:B------:R-:W-:Y:S02]  /*3080*/  ISETP.GE.AND P1, PT, R252, c[0x0][0x1d4], PT ;  /* 0x00007500fc007a0c */ /* 0x000fe40003f26270 */
[----:B------:R-:W-:Y:S02]  /*3090*/  SEL R11, RZ, 0x10, P2 ;  /* 0x00000010ff0b7807 */ /* 0x000fe40001000000 */
[----:B------:R-:W-:-:S02]  /*30a0*/  SEL R10, RZ, 0x10, P1 ;  /* 0x00000010ff0a7807 */ /* 0x000fc40000800000 */
[C---:B---3--:R-:W-:Y:S02]  /*30b0*/  IADD3 R6, P0, R0.reuse, R150, RZ ;  /* 0x0000009600067210 */ /* 0x048fe40007f1e0ff */
[----:B------:R-:W-:-:S03]  /*30c0*/  IADD3 R2, P6, R0, R151, RZ ;  /* 0x0000009700027210 */ /* 0x000fc60007fde0ff */
[----:B--2---:R-:W-:Y:S01]  /*30d0*/  IMAD.X R7, R4, 0x1, R140, P0 ;  /* 0x0000000104077824 */ /* 0x004fe200000e068c */
[----:B------:R-:W-:Y:S01]  /*30e0*/  ISETP.GE.AND P0, PT, R8, c[0x0][0x1d4], PT ;  /* 0x0000750008007a0c */ /* 0x000fe20003f06270 */
[----:B------:R-:W-:Y:S01]  /*30f0*/  IMAD.X R3, R4, 0x1, R141, P6 ;  /* 0x0000000104037824 */ /* 0x000fe200030e068d */
        /* <DEDUP_REMOVED lines=10> */
.L_x_1527:
        /* <DEDUP_REMOVED lines=8> */
[----:B------:R-:W-:Y:S02]  /*3220*/  IADD3.X R9, RZ, R4, R140, P1, P0 ;  /* 0x00000004ff097210 */ /* 0x000fe40000fe048c */
        /* <DEDUP_REMOVED lines=12> */
.L_x_1463:
[----:B------:R-:W-:Y:S05]  /*32f0*/  BSYNC B0 ;  /* 0x0000000000007941 */ /* 0x000fea0003800000 */
.L_x_1462:
[----:B-1----:R-:W2:Y:S04]  /*3300*/  LDL R3, [R1+0x40] ;  /* 0x0000400001037983 */ /* 0x002ea80000100800 */
[----:B------:R-:W2:Y:S04]  /*3310*/  LDL R0, [R1+0x50] ;  /* 0x0000500001007983 */ /* 0x000ea80000100800 */
[----:B------:R-:W3:Y:S01]  /*3320*/  LDL R6, [R1+0x4c] ;  /* 0x00004c0001067983 */ /* 0x000ee20000100800 */
[----:B------:R-:W-:-:S02]  /*3330*/  MOV R2, 0xffffffc0 ;  /* 0xffffffc000027802 */ /* 0x000fc40000000f00 */
[----:B------:R-:W-:Y:S01]  /*3340*/  MOV R4, c[0x0][0x2ac] ;  /* 0x0000ab0000047a02 */ /* 0x000fe20000000f00 */
[----:B------:R-:W0:Y:S02]  /*3350*/  LDGDEPBAR ;  /* 0x00000000000079af */ /* 0x000e240000000000 */
[----:B------:R-:W-:-:S04]  /*3360*/  IMAD R2, R221, R2, 0x41 ;  /* 0x00000041dd027424 */ /* 0x000fc800078e0202 */
[----:B------:R-:W-:Y:S01]  /*3370*/  IMAD R2, R4, c[0x0][0x1d0], R2 ;  /* 0x0000740004027a24 */ /* 0x000fe200078e0202 */
[----:B--2---:R-:W-:Y:S02]  /*3380*/  IADD3 R0, R0, R3, RZ ;  /* 0x0000000300007210 */ /* 0x004fe40007ffe0ff */
[----:B---3--:R-:W-:-:S03]  /*3390*/  IADD3 R5, -R6, R143, RZ ;  /* 0x0000008f06057210 */ /* 0x008fc60007ffe1ff */
[----:B------:R-:W-:Y:S01]  /*33a0*/  @P5 IMAD.HI.U32 R3, R0, c[0x0][0x2c8], RZ ;  /* 0x0000b20000035a27 */ /* 0x000fe200078e00ff */
[----:B------:R-:W-:-:S04]  /*33b0*/  IADD3 R4, R2, -c[0x0][0x168], -R6 ;  /* 0x80005a0002047a10 */ /* 0x000fc80007ffe806 */
[----:B------:R-:W-:Y:S01]  /*33c0*/  @P5 SHF.R.U32.HI R0, RZ, c[0x0][0x2cc], R3 ;  /* 0x0000b300ff005a19 */ /* 0x000fe20000011603 */
[----:B------:R-:W-:Y:S05]  /*33d0*/  BRA.DIV ~URZ, `(.L_x_1466) ;  /* 0x0000ceb27f007947 */ /* 0x000fea000b800000 */
[----:B------:R1:W2:Y:S02]  /*33e0*/  SHFL.IDX PT, R2, R0, RZ, 0x1c1f ;  /* 0x001c1fff00027589 */ /* 0x0002a400000e0000 */
.L_x_1528:
        /* <DEDUP_REMOVED lines=42> */
[C---:B------:R-:W-:Y:S02]  /*3690*/  ISETP.GT.AND P0, PT, R3.reuse, 0x9, PT ;  /* 0x000000090300780c */ /* 0x040fe40003f04270 */
[----:B------:R-:W-:Y:S02]  /*36a0*/  ISETP.GT.AND P1, PT, R3, 0x8, PT ;  /* 0x000000080300780c */ /* 0x000fe40003f24270 */
[----:B------:R-:W-:Y:S02]  /*36b0*/  FSEL R18, R59, -INF , P0 ;  /* 0xff8000003b127808 */ /* 0x000fe40000000000 */
[----:B------:R-:W-:Y:S02]  /*36c0*/  ISETP.GT.AND P0, PT, R3, 0x19, PT ;  /* 0x000000190300780c */ /* 0x000fe40003f04270 */
[----:B------:R-:W-:Y:S02]  /*36d0*/  FSEL R14, R58, -INF , P1 ;  /* 0xff8000003a0e7808 */ /* 0x000fe40000800000 */
[----:B------:R-:W-:-:S02]  /*36e0*/  FSEL R26, R51, -INF , P0 ;  /* 0xff800000331a7808 */ /* 0x000fc40000000000 */
[C---:B------:R-:W-:Y:S02]  /*36f0*/  ISETP.GT.AND P0, PT, R3.reuse, 0x29, PT ;  /* 0x000000290300780c */ /* 0x040fe40003f04270 */
[----:B------:R-:W-:Y:S02]  /*3700*/  ISETP.GT.AND P1, PT, R3, 0x18, PT ;  /* 0x000000180300780c */ /* 0x000fe40003f24270 */
[----:B------:R-:W-:Y:S02]  /*3710*/  FSEL R145, R43, -INF , P0 ;  /* 0xff8000002b917808 */ /* 0x000fe40000000000 */
[----:B------:R-:W-:Y:S02]  /*3720*/  ISETP.GT.AND P0, PT, R3, 0x31, PT ;  /* 0x000000310300780c */ /* 0x000fe40003f04270 */
[----:B------:R-:W-:Y:S02]  /*3730*/  IMNMX R2, R5, R2, PT ;  /* 0x0000000205027217 */ /* 0x000fe40003800200 */
[----:B------:R-:W-:-:S02]  /*3740*/  FSEL R25, R50, -INF , P1 ;  /* 0xff80000032197808 */ /* 0x000fc40000800000 */
[----:B------:R-:W-:Y:S02]  /*3750*/  ISETP.GT.AND P1, PT, R3, 0x28, PT ;  /* 0x000000280300780c */ /* 0x000fe40003f24270 */
[----:B------:R-:W-:Y:S02]  /*3760*/  FSEL R190, R35, -INF , P0 ;  /* 0xff80000023be7808 */ /* 0x000fe40000000000 */
[----:B------:R-:W-:Y:S02]  /*3770*/  ISETP.GT.AND P2, PT, R3, 0x1, PT ;  /* 0x000000010300780c */ /* 0x000fe40003f44270 */
[----:B------:R-:W-:Y:S02]  /*3780*/  ISETP.GT.AND P0, PT, R2, RZ, PT ;  /* 0x000000ff0200720c */ /* 0x000fe40003f04270 */
[----:B------:R-:W-:Y:S02]  /*3790*/  IMNMX R0, R5, R0, PT ;  /* 0x0000000005007217 */ /* 0x000fe40003800200 */
[----:B------:R-:W-:-:S02]  /*37a0*/  FSEL R146, R42, -INF , P1 ;  /* 0xff8000002a927808 */ /* 0x000fc40000800000 */
[----:B------:R-:W-:Y:S02]  /*37b0*/  FSEL R10, R63, -INF , P2 ;  /* 0xff8000003f0a7808 */ /* 0x000fe40001000000 */
[C---:B------:R-:W-:Y:S02]  /*37c0*/  ISETP.GT.AND P1, PT, R3.reuse, 0x39, PT ;  /* 0x000000390300780c */ /* 0x040fe40003f24270 */
[----:B------:R-:W-:Y:S02]  /*37d0*/  FSEL R22, R100, -INF , P0 ;  /* 0xff80000064167808 */ /* 0x000fe40000000000 */
[----:B------:R-:W-:Y:S02]  /*37e0*/  ISETP.GT.AND P2, PT, R3, 0x11, PT ;  /* 0x000000110300780c */ /* 0x000fe40003f44270 */
[----:B------:R-:W-:Y:S02]  /*37f0*/  ISETP.GT.AND P0, PT, R0, 0x1, PT ;  /* 0x000000010000780c */ /* 0x000fe40003f04270 */
[----:B------:R-:W-:-:S02]  /*3800*/  FSEL R188, R31, -INF , P1 ;  /* 0xff8000001fbc7808 */ /* 0x000fc40000800000 */
[----:B------:R-:W-:Y:S02]  /*3810*/  FSEL R21, R55, -INF , P2 ;  /* 0xff80000037157808 */ /* 0x000fe40001000000 */
[----:B------:R-:W-:Y:S02]  /*3820*/  FSEL R31, R103, -INF , P0 ;  /* 0xff800000671f7808 */ /* 0x000fe40000000000 */
[----:B------:R-:W-:Y:S02]  /*3830*/  ISETP.GT.AND P2, PT, R3, 0x21, PT ;  /* 0x000000210300780c */ /* 0x000fe40003f44270 */
[----:B------:R-:W-:Y:S02]  /*3840*/  ISETP.GT.AND P0, PT, R2, 0x9, PT ;  /* 0x000000090200780c */ /* 0x000fe40003f04270 */
[----:B------:R-:W-:Y:S02]  /*3850*/  FSEL R150, R47, -INF , P2 ;  /* 0xff8000002f967808 */ /* 0x000fe40001000000 */
[----:B------:R-:W-:-:S02]  /*3860*/  FSEL R28, R97, -INF , P0 ;  /* 0xff800000611c7808 */ /* 0x000fc40000000000 */
[C---:B------:R-:W-:Y:S02]  /*3870*/  ISETP.GT.AND P2, PT, R3.reuse, 0x38, PT ;  /* 0x000000380300780c */ /* 0x040fe40003f44270 */
[C---:B------:R-:W-:Y:S02]  /*3880*/  ISETP.GT.AND P1, PT, R2.reuse, 0x1, PT ;  /* 0x000000010200780c */ /* 0x040fe40003f24270 */
[----:B------:R-:W-:Y:S02]  /*3890*/  ISETP.GT.AND P0, PT, R2, 0x10, PT ;  /* 0x000000100200780c */ /* 0x000fe40003f04270 */
[----:B------:R-:W-:Y:S02]  /*38a0*/  ISETP.GT.AND P6, PT, R3, RZ, PT ;  /* 0x000000ff0300720c */ /* 0x000fe40003fc4270 */
[----:B------:R-:W-:Y:S02]  /*38b0*/  FSEL R189, R30, -INF , P2 ;  /* 0xff8000001ebd7808 */ /* 0x000fe40001000000 */
[----:B------:R-:W-:-:S02]  /*38c0*/  FSEL R24, R101, -INF , P1 ;  /* 0xff80000065187808 */ /* 0x000fc40000800000 */
[----:B------:R-:W-:Y:S02]  /*38d0*/  FSEL R29, R92, -INF , P0 ;  /* 0xff8000005c1d7808 */ /* 0x000fe40000000000 */
[----:B------:R-:W-:Y:S02]  /*38e0*/  ISETP.GT.AND P2, PT, R0, RZ, PT ;  /* 0x000000ff0000720c */ /* 0x000fe40003f44270 */
[----:B------:R-:W-:Y:S02]  /*38f0*/  ISETP.GT.AND P1, PT, R2, 0x8, PT ;  /* 0x000000080200780c */ /* 0x000fe40003f24270 */
[----:B------:R-:W-:Y:S02]  /*3900*/  ISETP.GT.AND P0, PT, R0, 0x11, PT ;  /* 0x000000110000780c */ /* 0x000fe40003f04270 */
[----:B------:R-:W-:Y:S02]  /*3910*/  FSEL R9, R62, -INF , P6 ;  /* 0xff8000003e097808 */ /* 0x000fe40003000000 */
[----:B------:R-:W-:-:S02]  /*3920*/  ISETP.GT.AND P6, PT, R3, 0x10, PT ;  /* 0x000000100300780c */ /* 0x000fc40003fc4270 */
[----:B------:R-:W-:Y:S02]  /*3930*/  FSEL R30, R102, -INF , P2 ;  /* 0xff800000661e7808 */ /* 0x000fe40001000000 */
[----:B------:R-:W-:Y:S02]  /*3940*/  FSEL R27, R96, -INF , P1 ;  /* 0xff800000601b7808 */ /* 0x000fe40000800000 */
[----:B------:R-:W-:Y:S02]  /*3950*/  FSEL R42, R95, -INF , P0 ;  /* 0xff8000005f2a7808 */ /* 0x000fe40000000000 */
[C---:B------:R-:W-:Y:S02]  /*3960*/  ISETP.GT.AND P2, PT, R0.reuse, 0x8, PT ;  /* 0x000000080000780c */ /* 0x040fe40003f44270 */
[----:B------:R-:W-:Y:S02]  /*3970*/  ISETP.GT.AND P1, PT, R0, 0x9, PT ;  /* 0x000000090000780c */ /* 0x000fe40003f24270 */
[----:B------:R-:W-:-:S02]  /*3980*/  ISETP.GT.AND P0, PT, R2, 0x19, PT ;  /* 0x000000190200780c */ /* 0x000fc40003f04270 */
[----:B------:R-:W-:Y:S02]  /*3990*/  FSEL R19, R54, -INF , P6 ;  /* 0xff80000036137808 */ /* 0x000fe40003000000 */
[----:B------:R-:W-:Y:S02]  /*39a0*/  ISETP.GT.AND P6, PT, R3, 0x20, PT ;  /* 0x000000200300780c */ /* 0x000fe40003fc4270 */
[----:B------:R-:W-:Y:S02]  /*39b0*/  FSEL R33, R98, -INF , P2 ;  /* 0xff80000062217808 */ /* 0x000fe40001000000 */
[----:B------:R-:W-:Y:S02]  /*39c0*/  FSEL R35, R99, -INF , P1 ;  /* 0xff80000063237808 */ /* 0x000fe40000800000 */
[----:B------:R-:W-:Y:S02]  /*39d0*/  FSEL R41, R89, -INF , P0 ;  /* 0xff80000059297808 */ /* 0x000fe40000000000 */
[----:B------:R-:W-:-:S02]  /*39e0*/  ISETP.GT.AND P2, PT, R2, 0x11, PT ;  /* 0x000000110200780c */ /* 0x000fc40003f44270 */
[C---:B------:R-:W-:Y:S02]  /*39f0*/  ISETP.GT.AND P1, PT, R0.reuse, 0x10, PT ;  /* 0x000000100000780c */ /* 0x040fe40003f24270 */
[----:B------:R-:W-:Y:S02]  /*3a00*/  ISETP.GT.AND P0, PT, R0, 0x18, PT ;  /* 0x000000180000780c */ /* 0x000fe40003f04270 */
[----:B------:R-:W-:Y:S02]  /*3a10*/  FSEL R151, R46, -INF , P6 ;  /* 0xff8000002e977808 */ /* 0x000fe40003000000 */
[----:B------:R-:W-:Y:S02]  /*3a20*/  ISETP.GT.AND P6, PT, R3, 0x30, PT ;  /* 0x000000300300780c */ /* 0x000fe40003fc4270 */
[----:B------:R-:W-:Y:S02]  /*3a30*/  FSEL R32, R93, -INF , P2 ;  /* 0xff8000005d207808 */ /* 0x000fe40001000000 */
[----:B------:R-:W-:-:S02]  /*3a40*/  FSEL R40, R94, -INF , P1 ;  /* 0xff8000005e287808 */ /* 0x000fc40000800000 */
[----:B------:R-:W-:Y:S02]  /*3a50*/  FSEL R43, R90, -INF , P0 ;  /* 0xff8000005a2b7808 */ /* 0x000fe40000000000 */
[C---:B------:R-:W-:Y:S02]  /*3a60*/  ISETP.GT.AND P2, PT, R2.reuse, 0x18, PT ;  /* 0x000000180200780c */ /* 0x040fe40003f44270 */
[----:B------:R-:W-:Y:S02]  /*3a70*/  ISETP.GT.AND P1, PT, R2, 0x20, PT ;  /* 0x000000200200780c */ /* 0x000fe40003f24270 */
[----:B------:R-:W-:Y:S02]  /*3a80*/  ISETP.GT.AND P0, PT, R0, 0x21, PT ;  /* 0x000000210000780c */ /* 0x000fe40003f04270 */
[----:B------:R-:W-:Y:S02]  /*3a90*/  FSEL R191, R34, -INF , P6 ;  /* 0xff80000022bf7808 */ /* 0x000fe40003000000 */
[----:B------:R-:W-:-:S02]  /*3aa0*/  FSEL R34, R88, -INF , P2 ;  /* 0xff80000058227808 */ /* 0x000fc40001000000 */
[----:B------:R-:W-:Y:S02]  /*3ab0*/  FSEL R138, R84, -INF , P1 ;  /* 0xff800000548a7808 */ /* 0x000fe40000800000 */
[----:B------:R-:W-:Y:S02]  /*3ac0*/  FSEL R125, R87, -INF , P0 ;  /* 0xff800000577d7808 */ /* 0x000fe40000000000 */
[C---:B------:R-:W-:Y:S02]  /*3ad0*/  ISETP.GT.AND P2, PT, R0.reuse, 0x19, PT ;  /* 0x000000190000780c */ /* 0x040fe40003f44270 */
[----:B------:R-:W-:Y:S02]  /*3ae0*/  ISETP.GT.AND P1, PT, R0, 0x20, PT ;  /* 0x000000200000780c */ /* 0x000fe40003f24270 */
        /* <DEDUP_REMOVED lines=14> */
[C---:B------:R-:W-:Y:S02]  /*3bd0*/  ISETP.GT.AND P2, PT, R2.reuse, 0x31, PT ;  /* 0x000000310200780c */ /* 0x040fe40003f44270 */
[----:B------:R-:W-:Y:S02]  /*3be0*/  ISETP.GT.AND P1, PT, R2, 0x38, PT ;  /* 0x000000380200780c */ /* 0x000fe40003f24270 */
[----:B------:R-:W-:Y:S02]  /*3bf0*/  FSEL R127, R82, -INF , P6 ;  /* 0xff800000527f7808 */ /* 0x000fe40003000000 */
[----:B------:R-:W-:Y:S02]  /*3c00*/  ISETP.GT.AND P0, PT, R0, 0x30, PT ;  /* 0x000000300000780c */ /* 0x000fe40003f04270 */
[----:B------:R-:W-:Y:S02]  /*3c10*/  ISETP.GT.AND P6, PT, R2, 0x39, PT ;  /* 0x000000390200780c */ /* 0x000fe40003fc4270 */
[----:B------:R-:W-:-:S02]  /*3c20*/  FMNMX.FTZ R2, R11, R3, !PT ;  /* 0x000000030b027209 */ /* 0x000fc40007810000 */
[----:B------:R-:W-:Y:S02]  /*3c30*/  FSEL R186, R77, -INF , P2 ;  /* 0xff8000004dba7808 */ /* 0x000fe40001000000 */
[----:B------:R-:W-:Y:S02]  /*3c40*/  FSEL R185, R64, -INF , P1 ;  /* 0xff80000040b97808 */ /* 0x000fe40000800000 */
[----:B------:R-:W-:Y:S02]  /*3c50*/  FSEL R179, R78, -INF , P0 ;  /* 0xff8000004eb37808 */ /* 0x000fe40000000000 */
        /* <DEDUP_REMOVED lines=53> */
[----:B------:R-:W-:Y:S02]  /*3fb0*/  FSEL R184, R65, -INF , P6 ;  /* 0xff80000041b87808 */ /* 0x000fe40003000000 */
        /* <DEDUP_REMOVED lines=26> */
.L_x_1529:
[C---:B------:R-:W-:Y:S01]  /*4160*/  FMUL.FTZ R16, R149.reuse, c[0x0][0x2d0] ;  /* 0x0000b40095107a20 */ /* 0x040fe20000410000 */
[----:B------:R-:W-:Y:S01]  /*4170*/  FSETP.NEU.FTZ.AND P0, PT, R149, -INF , PT ;  /* 0xff8000009500780b */ /* 0x000fe20003f1d000 */
[----:B------:R-:W-:Y:S01]  /*4180*/  FMUL.FTZ R3, R148, c[0x0][0x2d0] ;  /* 0x0000b40094037a20 */ /* 0x000fe20000410000 */
[----:B----4-:R-:W-:Y:S01]  /*4190*/  FMNMX.FTZ R17, R17, R6, !PT ;  /* 0x0000000611117209 */ /* 0x010fe20007810000 */
[----:B------:R-:W-:Y:S01]  /*41a0*/  WARPSYNC 0xffffffff ;  /* 0xffffffff00007948 */ /* 0x000fe20003800000 */
[----:B------:R-:W-:Y:S01]  /*41b0*/  FSEL R16, R16, RZ, P0 ;  /* 0x000000ff10107208 */ /* 0x000fe20000000000 */
[----:B------:R-:W1:Y:S01]  /*41c0*/  LDSM.16.MT88.4 R36, [R201] ;  /* 0x00000000c924783b */ /* 0x000e620000004200 */
[----:B------:R-:W-:-:S03]  /*41d0*/  FSETP.NEU.FTZ.AND P0, PT, R148, -INF , PT ;  /* 0xff8000009400780b */ /* 0x000fc60003f1d000 */
[--C-:B------:R-:W-:Y:S01]  /*41e0*/  FFMA.FTZ R0, R7, c[0x0][0x2d0], -R16.reuse ;  /* 0x0000b40007007a23 */ /* 0x100fe20000010810 */
[----:B------:R-:W-:Y:S01]  /*41f0*/  FSEL R3, R3, RZ, P0 ;  /* 0x000000ff03037208 */ /* 0x000fe20000000000 */
[--C-:B------:R-:W-:Y:S01]  /*4200*/  FFMA.FTZ R2, R20, c[0x0][0x2d0], -R16.reuse ;  /* 0x0000b40014027a23 */ /* 0x100fe20000010810 */
[----:B------:R-:W-:Y:S01]  /*4210*/  FSETP.NEU.FTZ.AND P0, PT, R147, -INF , PT ;  /* 0xff8000009300780b */ /* 0x000fe20003f1d000 */
[----:B------:R2:W-:Y:S01]  /*4220*/  MUFU.EX2 R231, R0 ;  /* 0x0000000000e77308 */ /* 0x0005e20000000800 */
[----:B------:R-:W3:Y:S04]  /*4230*/  LDSM.16.MT88.4 R52, [R202] ;  /* 0x00000000ca34783b */ /* 0x000ee80000004200 */
[----:B------:R-:W4:Y:S03]  /*4240*/  LDSM.16.MT88.4 R44, [R201+0x1000] ;  /* 0x00100000c92c783b */ /* 0x000f260000004200 */
[----:B------:R5:W-:Y:S01]  /*4250*/  MUFU.EX2 R172, R2 ;  /* 0x0000000200ac7308 */ /* 0x000be20000000800 */
[----:B------:R-:W1:Y:S04]  /*4260*/  LDSM.16.MT88.4 R64, [R201+0x400] ;  /* 0x00040000c940783b */ /* 0x000e680000004200 */
[----:B------:R-:W1:Y:S01]  /*4270*/  LDSM.16.MT88.4 R60, [R202+0x400] ;  /* 0x00040000ca3c783b */ /* 0x000e620000004200 */
[----:B--2---:R-:W-:-:S03]  /*4280*/  FFMA.FTZ R0, R8, c[0x0][0x2d0], -R16 ;  /* 0x0000b40008007a23 */ /* 0x004fc60000010810 */
[----:B------:R-:W2:Y:S01]  /*4290*/  LDSM.16.MT88.4 R56, [R201+0x1400] ;  /* 0x00140000c938783b */ /* 0x000ea20000004200 */
[----:B------:R3:W3:Y:S01]  /*42a0*/  MUFU.EX2 R230, R0 ;  /* 0x0000000000e67308 */ /* 0x0006e20000000800 */
[----:B-----5:R-:W-:-:S05]  /*42b0*/  FMUL.FTZ R2, R147, c[0x0][0x2d0] ;  /* 0x0000b40093027a20 */ /* 0x020fca0000410000 */
[----:B------:R-:W-:Y:S02]  /*42c0*/  FSEL R2, R2, RZ, P0 ;  /* 0x000000ff02027208 */ /* 0x000fe40000000000 */
[----:B------:R-:W-:Y:S01]  /*42d0*/  FSETP.NEU.FTZ.AND P0, PT, R17, -INF , PT ;  /* 0xff8000001100780b */ /* 0x000fe20003f1d000 */
[----:B---3--:R-:W-:Y:S01]  /*42e0*/  FFMA.FTZ R0, R11, c[0x0][0x2d0], -R16 ;  /* 0x0000b4000b007a23 */ /* 0x008fe20000010810 */
[----:B------:R-:W-:-:S03]  /*42f0*/  F2FP.PACK_AB R20, R230, R231 ;  /* 0x000000e7e614723e */ /* 0x000fc600000000ff */
[----:B------:R3:W-:Y:S02]  /*4300*/  MUFU.EX2 R197, R0 ;  /* 0x0000000000c57308 */ /* 0x0007e40000000800 */
[----:B---3--:R-:W-:-:S06]  /*4310*/  FFMA.FTZ R0, R12, c[0x0][0x2d0], -R16 ;  /* 0x0000b4000c007a23 */ /* 0x008fcc0000010810 */
[----:B------:R3:W-:Y:S02]  /*4320*/  MUFU.EX2 R196, R0 ;  /* 0x0000000000c47308 */ /* 0x0007e40000000800 */
[----:B---3--:R-:W-:-:S06]  /*4330*/  FFMA.FTZ R0, R13, c[0x0][0x2d0], -R16 ;  /* 0x0000b4000d007a23 */ /* 0x008fcc0000010810 */
[----:B------:R3:W-:Y:S02]  /*4340*/  MUFU.EX2 R175, R0 ;  /* 0x0000000000af7308 */ /* 0x0007e40000000800 */
[----:B---3--:R-:W-:-:S06]  /*4350*/  FFMA.FTZ R0, R15, c[0x0][0x2d0], -R16 ;  /* 0x0000b4000f007a23 */ /* 0x008fcc0000010810 */
[----:B------:R3:W5:Y:S02]  /*4360*/  MUFU.EX2 R174, R0 ;  /* 0x0000000000ae7308 */ /* 0x0007640000000800 */
[----:B---3--:R-:W-:Y:S01]  /*4370*/  FFMA.FTZ R0, R23, c[0x0][0x2d0], -R16 ;  /* 0x0000b40017007a23 */ /* 0x008fe20000010810 */
[----:B-----5:R-:W-:-:S05]  /*4380*/  F2FP.PACK_AB R8, R174, R175 ;  /* 0x000000afae08723e */ /* 0x020fca00000000ff */
[----:B------:R3:W5:Y:S02]  /*4390*/  MUFU.EX2 R4, R0 ;  /* 0x0000000000047308 */ /* 0x0007640000000800 */
[----:B---3--:R-:W-:-:S06]  /*43a0*/  FFMA.FTZ R0, R9, c[0x0][0x2d0], -R3 ;  /* 0x0000b40009007a23 */ /* 0x008fcc0000010803 */
[----:B------:R3:W-:Y:S02]  /*43b0*/  MUFU.EX2 R229, R0 ;  /* 0x0000000000e57308 */ /* 0x0007e40000000800 */
[----:B---3--:R-:W-:-:S06]  /*43c0*/  FFMA.FTZ R0, R10, c[0x0][0x2d0], -R3 ;  /* 0x0000b4000a007a23 */ /* 0x008fcc0000010803 */
[----:B------:R3:W-:Y:S02]  /*43d0*/  MUFU.EX2 R228, R0 ;  /* 0x0000000000e47308 */ /* 0x0007e40000000800 */
[----:B---3--:R-:W-:-:S06]  /*43e0*/  FFMA.FTZ R0, R14, c[0x0][0x2d0], -R3 ;  /* 0x0000b4000e007a23 */ /* 0x008fcc0000010803 */
[----:B------:R3:W-:Y:S02]  /*43f0*/  MUFU.EX2 R248, R0 ;  /* 0x0000000000f87308 */ /* 0x0007e40000000800 */
[--C-:B---3--:R-:W-:Y:S01]  /*4400*/  FFMA.FTZ R0, R18, c[0x0][0x2d0], -R3.reuse ;  /* 0x0000b40012007a23 */ /* 0x108fe20000010803 */
[----:B-----5:R-:W-:Y:S01]  /*4410*/  MOV R18, R4 ;  /* 0x0000000400127202 */ /* 0x020fe20000000f00 */
[----:B------:R-:W-:-:S04]  /*4420*/  FFMA.FTZ R4, R25, c[0x0][0x2d0], -R3 ;  /* 0x0000b40019047a23 */ /* 0x000fc80000010803 */
[----:B------:R3:W5:Y:S01]  /*4430*/  MUFU.EX2 R250, R0 ;  /* 0x0000000000fa7308 */ /* 0x0007620000000800 */
[----:B------:R-:W-:-:S07]  /*4440*/  F2FP.PACK_AB R10, R18, R172 ;  /* 0x000000ac120a723e */ /* 0x000fce00000000ff */
[----:B------:R1:W-:Y:S01]  /*4450*/  MUFU.EX2 R144, R4 ;  /* 0x0000000400907308 */ /* 0x0003e20000000800 */
[----:B---3--:R-:W-:Y:S01]  /*4460*/  FFMA.FTZ R0, R19, c[0x0][0x2d0], -R3 ;  /* 0x0000b40013007a23 */ /* 0x008fe20000010803 */
[----:B-----5:R-:W-:-:S06]  /*4470*/  F2FP.PACK_AB R23, R250, R248 ;  /* 0x000000f8fa17723e */ /* 0x020fcc00000000ff */
[----:B------:R3:W-:Y:S01]  /*4480*/  MUFU.EX2 R251, R0 ;  /* 0x0000000000fb7308 */ /* 0x0007e20000000800 */
[----:B-1----:R-:W-:-:S07]  /*4490*/  FFMA.FTZ R4, R32, c[0x0][0x2d0], -R2 ;  /* 0x0000b40020047a23 */ /* 0x002fce0000010802 */
[----:B------:R1:W-:Y:S01]  /*44a0*/  MUFU.EX2 R246, R4 ;  /* 0x0000000400f67308 */ /* 0x0003e20000000800 */
[----:B---3--:R-:W-:Y:S01]  /*44b0*/  FFMA.FTZ R0, R21, c[0x0][0x2d0], -R3 ;  /* 0x0000b40015007a23 */ /* 0x008fe20000010803 */
[----:B------:R-:W-:-:S06]  /*44c0*/  F2FP.PACK_AB R21, R228, R229 ;  /* 0x000000e5e415723e */ /* 0x000fcc00000000ff */
[----:B------:R3:W5:Y:S01]  /*44d0*/  MUFU.EX2 R173, R0 ;  /* 0x0000000000ad7308 */ /* 0x0007620000000800 */
[----:B-1----:R-:W-:-:S07]  /*44e0*/  FFMA.FTZ R4, R34, c[0x0][0x2d0], -R2 ;  /* 0x0000b40022047a23 */ /* 0x002fce0000010802 */
[----:B------:R-:W-:Y:S01]  /*44f0*/  MUFU.EX2 R249, R4 ;  /* 0x0000000400f97308 */ /* 0x000fe20000000800 */
[----:B---3--:R-:W-:Y:S01]  /*4500*/  FFMA.FTZ R0, R26, c[0x0][0x2d0], -R3 ;  /* 0x0000b4001a007a23 */ /* 0x008fe20000010803 */
[----:B-----5:R-:W-:-:S06]  /*4510*/  F2FP.PACK_AB R9, R173, R251 ;  /* 0x000000fbad09723e */ /* 0x020fcc00000000ff */
[----:B------:R1:W3:Y:S02]  /*4520*/  MUFU.EX2 R19, R0 ;  /* 0x0000000000137308 */ /* 0x0002e40000000800 */
[----:B-1----:R-:W-:Y:S01]  /*4530*/  FFMA.FTZ R0, R22, c[0x0][0x2d0], -R2 ;  /* 0x0000b40016007a23 */ /* 0x002fe20000010802 */
[----:B------:R-:W-:Y:S02]  /*4540*/  F2FP.PACK_AB R22, R196, R197 ;  /* 0x000000c5c416723e */ /* 0x000fe400000000ff */
[----:B---3--:R-:W-:-:S03]  /*4550*/  F2FP.PACK_AB R11, R19, R144 ;  /* 0x00000090130b723e */ /* 0x008fc600000000ff */
[----:B------:R1:W-:Y:S02]  /*4560*/  MUFU.EX2 R239, R0 ;  /* 0x0000000000ef7308 */ /* 0x0003e40000000800 */
[C---:B------:R-:W-:Y:S08]  /*4570*/  HMMA.16816.F32 R88, R20.reuse, R36, RZ ;  /* 0x000000241458723c */ /* 0x040ff000000018ff */
[----:B------:R-:W-:Y:S01]  /*4580*/  HMMA.16816.F32 R84, R20, R52, RZ ;  /* 0x000000341454723c */ /* 0x000fe200000018ff */
[----:B-1----:R-:W-:-:S04]  /*4590*/  FFMA.FTZ R0, R24, c[0x0][0x2d0], -R2 ;  /* 0x0000b40018007a23 */ /* 0x002fc80000010802 */
[----:B------:R1:W3:Y:S03]  /*45a0*/  MUFU.EX2 R238, R0 ;  /* 0x0000000000ee7308 */ /* 0x0002e60000000800 */
[----:B----4-:R-:W-:Y:S08]  /*45b0*/  HMMA.16816.F32 R80, R20, R44, RZ ;  /* 0x0000002c1450723c */ /* 0x010ff000000018ff */
[C---:B------:R-:W-:Y:S01]  /*45c0*/  HMMA.16816.F32 R152, R8.reuse, R64, R88 ;  /* 0x000000400898723c */ /* 0x040fe20000001858 */
[--C-:B-1----:R-:W-:Y:S01]  /*45d0*/  FFMA.FTZ R0, R27, c[0x0][0x2d0], -R2.reuse ;  /* 0x0000b4001b007a23 */ /* 0x102fe20000010802 */
[----:B---3--:R-:W-:Y:S01]  /*45e0*/  F2FP.PACK_AB R12, R238, R239 ;  /* 0x000000efee0c723e */ /* 0x008fe200000000ff */
[----:B------:R-:W-:Y:S05]  /*45f0*/  LDSM.16.MT88.4 R24, [R202+0x2000] ;  /* 0x00200000ca18783b */ /* 0x000fea0000004200 */
[C---:B------:R-:W-:Y:S01]  /*4600*/  HMMA.16816.F32 R160, R8.reuse, R60, R84 ;  /* 0x0000003c08a0723c */ /* 0x040fe20000001854 */
[----:B------:R1:W-:Y:S07]  /*4610*/  MUFU.EX2 R243, R0 ;  /* 0x0000000000f37308 */ /* 0x0003ee0000000800 */
[----:B--2---:R-:W-:Y:S01]  /*4620*/  HMMA.16816.F32 R168, R8, R56, R80 ;  /* 0x0000003808a8723c */ /* 0x004fe20000001850 */
[----:B-1----:R-:W-:-:S04]  /*4630*/  FFMA.FTZ R0, R28, c[0x0][0x2d0], -R2 ;  /* 0x0000b4001c007a23 */ /* 0x002fc80000010802 */
[----:B------:R1:W2:Y:S02]  /*4640*/  MUFU.EX2 R244, R0 ;  /* 0x0000000000f47308 */ /* 0x0002a40000000800 */
[----:B-1----:R-:W-:Y:S01]  /*4650*/  FFMA.FTZ R0, R29, c[0x0][0x2d0], -R2 ;  /* 0x0000b4001d007a23 */ /* 0x002fe20000010802 */
[----:B--2---:R-:W-:-:S05]  /*4660*/  F2FP.PACK_AB R14, R244, R243 ;  /* 0x000000f3f40e723e */ /* 0x004fca00000000ff */
[----:B------:R1:W-:Y:S02]  /*4670*/  MUFU.EX2 R247, R0 ;  /* 0x0000000000f77308 */ /* 0x0003e40000000800 */
[----:B-1----:R-:W-:-:S05]  /*4680*/  FMUL.FTZ R0, R17, c[0x0][0x2d0] ;  /* 0x0000b40011007a20 */ /* 0x002fca0000410000 */
[----:B------:R-:W-:-:S05]  /*4690*/  FSEL R0, R0, RZ, P0 ;  /* 0x000000ff00007208 */ /* 0x000fca0000000000 */
[----:B------:R-:W-:-:S04]  /*46a0*/  FFMA.FTZ R4, R30, c[0x0][0x2d0], -R0 ;  /* 0x0000b4001e047a23 */ /* 0x000fc80000010800 */
[----:B------:R1:W-:Y:S02]  /*46b0*/  MUFU.EX2 R235, R4 ;  /* 0x0000000400eb7308 */ /* 0x0003e40000000800 */
[--C-:B-1----:R-:W-:Y:S02]  /*46c0*/  FFMA.FTZ R4, R31, c[0x0][0x2d0], -R0.reuse ;  /* 0x0000b4001f047a23 */ /* 0x102fe40000010800 */
[----:B------:R-:W1:Y:S04]  /*46d0*/  LDSM.16.MT88.4 R28, [R201+0x2000] ;  /* 0x00200000c91c783b */ /* 0x000e680000004200 */
[----:B------:R2:W3:Y:S02]  /*46e0*/  MUFU.EX2 R232, R4 ;  /* 0x0000000400e87308 */ /* 0x0004e40000000800 */
[----:B--2---:R-:W-:Y:S01]  /*46f0*/  FFMA.FTZ R4, R33, c[0x0][0x2d0], -R0 ;  /* 0x0000b40021047a23 */ /* 0x004fe20000010800 */
[----:B---3--:R-:W-:-:S05]  /*4700*/  F2FP.PACK_AB R13, R232, R235 ;  /* 0x000000ebe80d723e */ /* 0x008fca00000000ff */
[----:B------:R2:W-:Y:S02]  /*4710*/  MUFU.EX2 R234, R4 ;  /* 0x0000000400ea7308 */ /* 0x0005e40000000800 */
[----:B--2---:R-:W-:Y:S02]  /*4720*/  FFMA.FTZ R4, R35, c[0x0][0x2d0], -R0 ;  /* 0x0000b40023047a23 */ /* 0x004fe40000010800 */
[----:B------:R-:W2:Y:S01]  /*4730*/  LDSM.16.MT88.4 R32, [R202+0x1000] ;  /* 0x00100000ca20783b */ /* 0x000ea20000004200 */
[----:B-1----:R-:W-:Y:S03]  /*4740*/  HMMA.16816.F32 R80, R20, R28, RZ ;  /* 0x0000001c1450723c */ /* 0x002fe600000018ff */
[----:B------:R1:W3:Y:S02]  /*4750*/  MUFU.EX2 R237, R4 ;  /* 0x0000000400ed7308 */ /* 0x0002e40000000800 */
[----:B-1----:R-:W-:Y:S01]  /*4760*/  FFMA.FTZ R4, R41, c[0x0][0x2d0], -R2 ;  /* 0x0000b40029047a23 */ /* 0x002fe20000010802 */
[----:B---3--:R-:W-:-:S05]  /*4770*/  F2FP.PACK_AB R15, R237, R234 ;  /* 0x000000eaed0f723e */ /* 0x008fca00000000ff */
[----:B------:R1:W3:Y:S02]  /*4780*/  MUFU.EX2 R245, R4 ;  /* 0x0000000400f57308 */ /* 0x0002e40000000800 */
[C---:B------:R-:W-:Y:S08]  /*4790*/  HMMA.16816.F32 R76, R12.reuse, R36, RZ ;  /* 0x000000240c4c723c */ /* 0x040ff000000018ff */
[----:B------:R-:W-:Y:S01]  /*47a0*/  HMMA.16816.F32 R72, R12, R52, RZ ;  /* 0x000000340c48723c */ /* 0x000fe200000018ff */
[----:B-1----:R-:W-:Y:S01]  /*47b0*/  FFMA.FTZ R4, R40, c[0x0][0x2d0], -R0 ;  /* 0x0000b40028047a23 */ /* 0x002fe20000010800 */
[----:B---3--:R-:W-:-:S03]  /*47c0*/  F2FP.PACK_AB R6, R245, R249 ;  /* 0x000000f9f506723e */ /* 0x008fc600000000ff */
[----:B------:R1:W-:Y:S03]  /*47d0*/  MUFU.EX2 R236, R4 ;  /* 0x0000000400ec7308 */ /* 0x0003e60000000800 */
[C---:B------:R-:W-:Y:S08]  /*47e0*/  HMMA.16816.F32 R68, R12.reuse, R44, RZ ;  /* 0x0000002c0c44723c */ /* 0x040ff000000018ff */
[----:B--2---:R-:W-:Y:S01]  /*47f0*/  HMMA.16816.F32 R92, R12, R32, RZ ;  /* 0x000000200c5c723c */ /* 0x004fe200000018ff */
[----:B-1----:R-:W-:-:S07]  /*4800*/  FFMA.FTZ R4, R42, c[0x0][0x2d0], -R0 ;  /* 0x0000b4002a047a23 */ /* 0x002fce0000010800 */
[C---:B------:R-:W-:Y:S01]  /*4810*/  HMMA.16816.F32 R88, R12.reuse, R38, RZ ;  /* 0x000000260c58723c */ /* 0x040fe200000018ff */
[----:B------:R1:W2:Y:S07]  /*4820*/  MUFU.EX2 R242, R4 ;  /* 0x0000000400f27308 */ /* 0x0002ae0000000800 */
[C---:B------:R-:W-:Y:S08]  /*4830*/  HMMA.16816.F32 R96, R12.reuse, R54, RZ ;  /* 0x000000360c60723c */ /* 0x040ff000000018ff */
[C---:B------:R-:W-:Y:S01]  /*4840*/  HMMA.16816.F32 R100, R12.reuse, R46, RZ ;  /* 0x0000002e0c64723c */ /* 0x040fe200000018ff */
[--C-:B-1----:R-:W-:Y:S01]  /*4850*/  FFMA.FTZ R4, R43, c[0x0][0x2d0], -R0.reuse ;  /* 0x0000b4002b047a23 */ /* 0x102fe20000010800 */
[----:B--2---:R-:W-:Y:S01]  /*4860*/  F2FP.PACK_AB R5, R242, R236 ;  /* 0x000000ecf205723e */ /* 0x004fe200000000ff */
[----:B------:R-:W-:Y:S02]  /*4870*/  LDSM.16.MT88.4 R40, [R201+0x2400] ;  /* 0x00240000c928783b */ /* 0x000fe40000004200 */
[----:B------:R1:W-:Y:S03]  /*4880*/  MUFU.EX2 R241, R4 ;  /* 0x0000000400f17308 */ /* 0x0003e60000000800 */
[C---:B------:R-:W-:Y:S08]  /*4890*/  HMMA.16816.F32 R104, R12.reuse, R34, RZ ;  /* 0x000000220c68723c */ /* 0x040ff000000018ff */
[----:B------:R-:W-:Y:S01]  /*48a0*/  HMMA.16816.F32 R108, R12, R30, RZ ;  /* 0x0000001e0c6c723c */ /* 0x000fe200000018ff */
[----:B-1----:R-:W-:-:S07]  /*48b0*/  FFMA.FTZ R4, R48, c[0x0][0x2d0], -R0 ;  /* 0x0000b40030047a23 */ /* 0x002fce0000010800 */
        /* <DEDUP_REMOVED lines=19> */
[----:B------:R-:W3:Y:S07]  /*49f0*/  LDSM.16.MT88.4 R24, [R202+0x800] ;  /* 0x00080000ca18783b */ /* 0x000eee0000004200 */
[C---:B-1----:R-:W-:Y:S08]  /*4a00*/  HMMA.16816.F32 R116, R8.reuse, R48, R84 ;  /* 0x000000300874723c */ /* 0x042ff00000001854 */
[C---:B------:R-:W-:Y:S08]  /*4a10*/  HMMA.16816.F32 R84, R8.reuse, R40, R80 ;  /* 0x000000280854723c */ /* 0x040ff00000001850 */
[C---:B------:R-:W-:Y:S08]  /*4a20*/  HMMA.16816.F32 R80, R8.reuse, R62, R52 ;  /* 0x0000003e0850723c */ /* 0x040ff00000001834 */
[C---:B------:R-:W-:Y:S08]  /*4a30*/  HMMA.16816.F32 R128, R8.reuse, R58, R44 ;  /* 0x0000003a0880723c */ /* 0x040ff0000000182c */
        /* <DEDUP_REMOVED lines=14> */
[C---:B------:R-:W-:Y:S01]  /*4b20*/  HMMA.16816.F32 R64, R4.reuse, R66, R88 ;  /* 0x000000420440723c */ /* 0x040fe20000001858 */
[----:B------:R-:W-:Y:S02]  /*4b30*/  MOV R75, R196 ;  /* 0x000000c4004b7202 */ /* 0x000fe40000000f00 */
[----:B------:R-:W-:Y:S02]  /*4b40*/  MOV R74, R175 ;  /* 0x000000af004a7202 */ /* 0x000fe40000000f00 */
[----:B------:R-:W-:Y:S02]  /*4b50*/  MOV R73, R174 ;  /* 0x000000ae00497202 */ /* 0x000fe40000000f00 */
[----:B------:R-:W-:Y:S01]  /*4b60*/  MOV R89, R144 ;  /* 0x0000009000597202 */ /* 0x000fe20000000f00 */
[----:B------:R-:W-:Y:S01]  /*4b70*/  HMMA.16816.F32 R60, R4, R62, R96 ;  /* 0x0000003e043c723c */ /* 0x000fe20000001860 */
[----:B------:R-:W-:-:S02]  /*4b80*/  MOV R91, R197 ;  /* 0x000000c5005b7202 */ /* 0x000fc40000000f00 */
[----:B------:R-:W-:Y:S02]  /*4b90*/  MOV R72, R173 ;  /* 0x000000ad00487202 */ /* 0x000fe40000000f00 */
[----:B------:R-:W-:Y:S01]  /*4ba0*/  MOV R90, R172 ;  /* 0x000000ac005a7202 */ /* 0x000fe20000000f00 */
[--C-:B-1----:R-:W-:Y:S02]  /*4bb0*/  FFMA.FTZ R8, R165, c[0x0][0x2d0], -R16.reuse ;  /* 0x0000b400a5087a23 */ /* 0x102fe40000010810 */
[C---:B------:R-:W-:Y:S02]  /*4bc0*/  HMMA.16816.F32 R56, R4.reuse, R58, R100 ;  /* 0x0000003a0438723c */ /* 0x040fe40000001864 */
[----:B------:R1:W-:Y:S06]  /*4bd0*/  MUFU.EX2 R226, R8 ;  /* 0x0000000800e27308 */ /* 0x0003ec0000000800 */
[C---:B------:R-:W-:Y:S08]  /*4be0*/  HMMA.16816.F32 R48, R4.reuse, R50, R104 ;  /* 0x000000320430723c */ /* 0x040ff00000001868 */
[----:B------:R-:W-:Y:S01]  /*4bf0*/  HMMA.16816.F32 R40, R4, R42, R108 ;  /* 0x0000002a0428723c */ /* 0x000fe2000000186c */
[----:B------:R-:W-:Y:S01]  /*4c00*/  LDSM.16.MT88.4 R108, [R202+0xc00] ;  /* 0x000c0000ca6c783b */ /* 0x000fe20000004200 */
[----:B-1----:R-:W-:-:S04]  /*4c10*/  FFMA.FTZ R8, R164, c[0x0][0x2d0], -R16 ;  /* 0x0000b400a4087a23 */ /* 0x002fc80000010810 */
[----:B------:R1:W2:Y:S02]  /*4c20*/  MUFU.EX2 R227, R8 ;  /* 0x0000000800e37308 */ /* 0x0002a40000000800 */
[----:B------:R-:W-:Y:S01]  /*4c30*/  HMMA.16816.F32 R36, R4, R14, R112 ;  /* 0x0000000e0424723c */ /* 0x000fe20000001870 */
[----:B------:R-:W4:Y:S06]  /*4c40*/  LDSM.16.MT88.4 R12, [R201+0x800] ;  /* 0x00080000c90c783b */ /* 0x000f2c0000004200 */
[----:B------:R-:W-:Y:S02]  /*4c50*/  FFMA.FTZ R4, R139, c[0x0][0x2d0], -R2 ;  /* 0x0000b4008b047a23 */ /* 0x000fe40000010802 */
[----:B-1----:R-:W-:Y:S01]  /*4c60*/  FFMA.FTZ R8, R151, c[0x0][0x2d0], -R3 ;  /* 0x0000b40097087a23 */ /* 0x002fe20000010803 */
[----:B--2---:R-:W-:Y:S01]  /*4c70*/  F2FP.PACK_AB R10, R227, R226 ;  /* 0x000000e2e30a723e */ /* 0x004fe200000000ff */
[----:B------:R1:W-:Y:S08]  /*4c80*/  MUFU.EX2 R151, R4 ;  /* 0x0000000400977308 */ /* 0x0003f00000000800 */
[----:B------:R2:W-:Y:S01]  /*4c90*/  MUFU.EX2 R199, R8 ;  /* 0x0000000800c77308 */ /* 0x0005e20000000800 */
[----:B-1----:R-:W-:-:S07]  /*4ca0*/  FFMA.FTZ R4, R126, c[0x0][0x2d0], -R0 ;  /* 0x0000b4007e047a23 */ /* 0x002fce0000010800 */
[----:B------:R1:W-:Y:S01]  /*4cb0*/  MUFU.EX2 R144, R4 ;  /* 0x0000000400907308 */ /* 0x0003e20000000800 */
[----:B--2---:R-:W-:-:S07]  /*4cc0*/  FFMA.FTZ R8, R150, c[0x0][0x2d0], -R3 ;  /* 0x0000b40096087a23 */ /* 0x004fce0000010803 */
[----:B------:R2:W5:Y:S01]  /*4cd0*/  MUFU.EX2 R217, R8 ;  /* 0x0000000800d97308 */ /* 0x0005620000000800 */
[----:B-1----:R-:W-:Y:S02]  /*4ce0*/  FFMA.FTZ R4, R125, c[0x0][0x2d0], -R0 ;  /* 0x0000b4007d047a23 */ /* 0x002fe40000010800 */
[----:B--2---:R-:W-:Y:S01]  /*4cf0*/  FFMA.FTZ R8, R146, c[0x0][0x2d0], -R3 ;  /* 0x0000b40092087a23 */ /* 0x004fe20000010803 */
[----:B-----5:R-:W-:-:S04]  /*4d00*/  F2FP.PACK_AB R9, R217, R199 ;  /* 0x000000c7d909723e */ /* 0x020fc800000000ff */
[----:B------:R1:W-:Y:S02]  /*4d10*/  MUFU.EX2 R222, R8 ;  /* 0x0000000800de7308 */ /* 0x0003e40000000800 */
[----:B-1----:R-:W-:-:S06]  /*4d20*/  FFMA.FTZ R8, R145, c[0x0][0x2d0], -R3 ;  /* 0x0000b40091087a23 */ /* 0x002fcc0000010803 */
[----:B------:R1:W2:Y:S08]  /*4d30*/  MUFU.EX2 R145, R4 ;  /* 0x0000000400917308 */ /* 0x0002b00000000800 */
[----:B------:R5:W3:Y:S01]  /*4d40*/  MUFU.EX2 R223, R8 ;  /* 0x0000000800df7308 */ /* 0x000ae20000000800 */
[----:B-1----:R-:W-:Y:S01]  /*4d50*/  FFMA.FTZ R4, R127, c[0x0][0x2d0], -R0 ;  /* 0x0000b4007f047a23 */ /* 0x002fe20000010800 */
[----:B--2---:R-:W-:-:S06]  /*4d60*/  F2FP.PACK_AB R5, R145, R144 ;  /* 0x000000909105723e */ /* 0x004fcc00000000ff */
[----:B------:R1:W-:Y:S01]  /*4d70*/  MUFU.EX2 R146, R4 ;  /* 0x0000000400927308 */ /* 0x0003e20000000800 */
[----:B-----5:R-:W-:Y:S01]  /*4d80*/  FFMA.FTZ R8, R138, c[0x0][0x2d0], -R2 ;  /* 0x0000b4008a087a23 */ /* 0x020fe20000010802 */
[----:B---3--:R-:W-:-:S06]  /*4d90*/  F2FP.PACK_AB R11, R223, R222 ;  /* 0x000000dedf0b723e */ /* 0x008fcc00000000ff */
[----:B------:R2:W-:Y:S01]  /*4da0*/  MUFU.EX2 R196, R8 ;  /* 0x0000000800c47308 */ /* 0x0005e20000000800 */
[----:B-1----:R-:W-:Y:S02]  /*4db0*/  FFMA.FTZ R4, R124, c[0x0][0x2d0], -R0 ;  /* 0x0000b4007c047a23 */ /* 0x002fe40000010800 */
[----:B------:R-:W-:Y:S05]  /*4dc0*/  LDSM.16.MT88.4 R124, [R201+0x1c00] ;  /* 0x001c0000c97c783b */ /* 0x000fea0000004200 */
[----:B------:R-:W1:Y:S01]  /*4dd0*/  MUFU.EX2 R150, R4 ;  /* 0x0000000400967308 */ /* 0x000e620000000800 */
[----:B--2---:R-:W-:-:S07]  /*4de0*/  FFMA.FTZ R8, R137, c[0x0][0x2d0], -R2 ;  /* 0x0000b40089087a23 */ /* 0x004fce0000010802 */
[----:B------:R2:W3:Y:S01]  /*4df0*/  MUFU.EX2 R197, R8 ;  /* 0x0000000800c57308 */ /* 0x0004e20000000800 */
[----:B-1----:R-:W-:Y:S01]  /*4e00*/  F2FP.PACK_AB R7, R150, R146 ;  /* 0x000000929607723e */ /* 0x002fe200000000ff */
[----:B--2---:R-:W-:Y:S01]  /*4e10*/  FFMA.FTZ R8, R136, c[0x0][0x2d0], -R2 ;  /* 0x0000b40088087a23 */ /* 0x004fe20000010802 */
[----:B---3--:R-:W-:-:S05]  /*4e20*/  F2FP.PACK_AB R4, R197, R196 ;  /* 0x000000c4c504723e */ /* 0x008fca00000000ff */
[----:B------:R1:W2:Y:S02]  /*4e30*/  MUFU.EX2 R198, R8 ;  /* 0x0000000800c67308 */ /* 0x0002a40000000800 */
[----:B-1----:R-:W-:Y:S02]  /*4e40*/  F2FP.PACK_AB R8, R225, R224 ;  /* 0x000000e0e108723e */ /* 0x002fe400000000ff */
[----:B--2---:R-:W-:-:S05]  /*4e50*/  F2FP.PACK_AB R6, R151, R198 ;  /* 0x000000c69706723e */ /* 0x004fca00000000ff */
[C---:B------:R-:W-:Y:S08]  /*4e60*/  HMMA.16816.F32 R112, R8.reuse, R26, R80 ;  /* 0x0000001a0870723c */ /* 0x040ff00000001850 */
[-C--:B----4-:R-:W-:Y:S08]  /*4e70*/  HMMA.16816.F32 R152, R8, R12.reuse, R152 ;  /* 0x0000000c0898723c */ /* 0x090ff00000001898 */
[----:B------:R-:W-:Y:S08]  /*4e80*/  HMMA.16816.F32 R156, R4, R12, R156 ;  /* 0x0000000c049c723c */ /* 0x000ff0000000189c */
[-C--:B------:R-:W-:Y:S08]  /*4e90*/  HMMA.16816.F32 R164, R8, R14.reuse, R68 ;  /* 0x0000000e08a4723c */ /* 0x080ff00000001844 */
[----:B------:R-:W-:Y:S01]  /*4ea0*/  HMMA.16816.F32 R64, R4, R14, R64 ;  /* 0x0000000e0440723c */ /* 0x000fe20000001840 */
[----:B------:R-:W1:Y:S07]  /*4eb0*/  LDSM.16.MT88.4 R12, [R202+0x1800] ;  /* 0x00180000ca0c783b */ /* 0x000e6e0000004200 */
[----:B------:R-:W-:Y:S01]  /*4ec0*/  HMMA.16816.F32 R80, R8, R30, R32 ;  /* 0x0000001e0850723c */ /* 0x000fe20000001820 */
[----:B------:R-:W2:Y:S07]  /*4ed0*/  LDSM.16.MT88.4 R32, [R202+0x2800] ;  /* 0x00280000ca20783b */ /* 0x000eae0000004200 */
[----:B------:R-:W-:Y:S08]  /*4ee0*/  HMMA.16816.F32 R172, R4, R24, R132 ;  /* 0x0000001804ac723c */ /* 0x000ff00000001884 */
[C---:B------:R-:W-:Y:S08]  /*4ef0*/  HMMA.16816.F32 R104, R8.reuse, R28, R84 ;  /* 0x0000001c0868723c */ /* 0x040ff00000001854 */
[C---:B------:R-:W-:Y:S01]  /*4f00*/  HMMA.16816.F32 R100, R8.reuse, R24, R160 ;  /* 0x000000180864723c */ /* 0x040fe200000018a0 */
[----:B------:R-:W-:Y:S07]  /*4f10*/  LDSM.16.MT88.4 R160, [R201+0xc00] ;  /* 0x000c0000c9a0783b */ /* 0x000fee0000004200 */
[C---:B------:R-:W-:Y:S01]  /*4f20*/  HMMA.16816.F32 R68, R8.reuse, R20, R168 ;  /* 0x000000140844723c */ /* 0x040fe200000018a8 */
[----:B------:R-:W-:Y:S07]  /*4f30*/  LDSM.16.MT88.4 R168, [R202+0x1c00] ;  /* 0x001c0000caa8783b */ /* 0x000fee0000004200 */
[C---:B-1----:R-:W-:Y:S08]  /*4f40*/  HMMA.16816.F32 R132, R8.reuse, R12, R116 ;  /* 0x0000000c0884723c */ /* 0x042ff00000001874 */
[C---:B------:R-:W-:Y:S08]  /*4f50*/  HMMA.16816.F32 R128, R8.reuse, R22, R128 ;  /* 0x000000160880723c */ /* 0x040ff00000001880 */
[C---:B------:R-:W-:Y:S08]  /*4f60*/  HMMA.16816.F32 R52, R8.reuse, R14, R52 ;  /* 0x0000000e0834723c */ /* 0x040ff00000001834 */
[C---:B--2---:R-:W-:Y:S08]  /*4f70*/  HMMA.16816.F32 R84, R8.reuse, R32, R120 ;  /* 0x000000200854723c */ /* 0x044ff00000001878 */
[----:B------:R-:W-:Y:S01]  /*4f80*/  HMMA.16816.F32 R44, R8, R34, R44 ;  /* 0x00000022082c723c */ /* 0x000fe2000000182c */
[----:B------:R-:W2:Y:S06]  /*4f90*/  LDL R9, [R1+0x40] ;  /* 0x0000400001097983 */ /* 0x000eac0000100800 */
[----:B------:R-:W-:Y:S01]  /*4fa0*/  FFMA.FTZ R8, R195, c[0x0][0x2d0], -R16 ;  /* 0x0000b400c3087a23 */ /* 0x000fe20000010810 */
[----:B------:R-:W-:Y:S01]  /*4fb0*/  HMMA.16816.F32 R60, R4, R26, R60 ;  /* 0x0000001a043c723c */ /* 0x000fe2000000183c */
[----:B------:R-:W-:-:S02]  /*4fc0*/  MOV R195, R72 ;  /* 0x0000004800c37202 */ /* 0x000fc40000000f00 */
[----:B------:R1:W-:Y:S05]  /*4fd0*/  MUFU.EX2 R24, R8 ;  /* 0x0000000800187308 */ /* 0x0003ea0000000800 */
[C---:B------:R-:W-:Y:S07]  /*4fe0*/  HMMA.16816.F32 R120, R4.reuse, R20, R180 ;  /* 0x000000140478723c */ /* 0x040fee00000018b4 */
[----:B------:R-:W-:Y:S01]  /*4ff0*/  MOV R182, R18 ;  /* 0x0000001200b67202 */ /* 0x000fe20000000f00 */
[----:B------:R-:W-:Y:S01]  /*5000*/  HMMA.16816.F32 R56, R4, R22, R56 ;  /* 0x000000160438723c */ /* 0x000fe20000001838 */
[----:B------:R-:W-:Y:S01]  /*5010*/  MOV R181, R89 ;  /* 0x0000005900b57202 */ /* 0x000fe20000000f00 */
[----:B-1----:R-:W-:Y:S01]  /*5020*/  FFMA.FTZ R8, R194, c[0x0][0x2d0], -R16 ;  /* 0x0000b400c2087a23 */ /* 0x002fe20000010810 */
[----:B------:R-:W-:-:S02]  /*5030*/  MOV R194, R73 ;  /* 0x0000004900c27202 */ /* 0x000fc40000000f00 */
[----:B------:R-:W-:Y:S01]  /*5040*/  MOV R180, R90 ;  /* 0x0000005a00b47202 */ /* 0x000fe20000000f00 */
[----:B------:R1:W3:Y:S02]  /*5050*/  MUFU.EX2 R25, R8 ;  /* 0x0000000800197308 */ /* 0x0002e40000000800 */
[----:B------:R-:W-:Y:S01]  /*5060*/  HMMA.16816.F32 R48, R4, R14, R48 ;  /* 0x0000000e0430723c */ /* 0x000fe20000001830 */
[----:B------:R-:W-:-:S07]  /*5070*/  MOV R183, R19 ;  /* 0x0000001300b77202 */ /* 0x000fce0000000f00 */
[----:B------:R-:W-:Y:S01]  /*5080*/  HMMA.16816.F32 R136, R4, R12, R92 ;  /* 0x0000000c0488723c */ /* 0x000fe2000000185c */
[----:B-1----:R-:W-:Y:S01]  /*5090*/  FFMA.FTZ R8, R193, c[0x0][0x2d0], -R16 ;  /* 0x0000b400c1087a23 */ /* 0x002fe20000010810 */
[----:B------:R-:W-:-:S03]  /*50a0*/  MOV R193, R74 ;  /* 0x0000004a00c17202 */ /* 0x000fc60000000f00 */
[----:B------:R1:W-:Y:S02]  /*50b0*/  MUFU.EX2 R27, R8 ;  /* 0x00000008001b7308 */ /* 0x0003e40000000800 */
[----:B-1----:R-:W-:Y:S01]  /*50c0*/  FFMA.FTZ R8, R192, c[0x0][0x2d0], -R16 ;  /* 0x0000b400c0087a23 */ /* 0x002fe20000010810 */
[----:B------:R-:W-:Y:S02]  /*50d0*/  MOV R192, R75 ;  /* 0x0000004b00c07202 */ /* 0x000fe40000000f00 */
[C---:B------:R-:W-:Y:S03]  /*50e0*/  HMMA.16816.F32 R72, R4.reuse, R28, R76 ;  /* 0x0000001c0448723c */ /* 0x040fe6000000184c */
[----:B------:R1:W-:Y:S05]  /*50f0*/  MUFU.EX2 R26, R8 ;  /* 0x00000008001a7308 */ /* 0x0003ea0000000800 */
[----:B------:R-:W-:Y:S01]  /*5100*/  HMMA.16816.F32 R40, R4, R30, R40 ;  /* 0x0000001e0428723c */ /* 0x000fe20000001828 */
[----:B------:R-:W-:-:S07]  /*5110*/  MOV R29, R91 ;  /* 0x0000005b001d7202 */ /* 0x000fce0000000f00 */
[----:B------:R-:W-:Y:S01]  /*5120*/  HMMA.16816.F32 R36, R4, R34, R36 ;  /* 0x000000220424723c */ /* 0x000fe20000001824 */
[--C-:B-1----:R-:W-:Y:S02]  /*5130*/  FFMA.FTZ R8, R191, c[0x0][0x2d0], -R3.reuse ;  /* 0x0000b400bf087a23 */ /* 0x102fe40000010803 */
[----:B------:R-:W-:Y:S01]  /*5140*/  FADD.FTZ R10, R229, R228 ;  /* 0x000000e4e50a7221 */ /* 0x000fe20000010000 */
[----:B---3--:R-:W-:Y:S01]  /*5150*/  F2FP.PACK_AB R96, R25, R24 ;  /* 0x000000181960723e */ /* 0x008fe200000000ff */
[----:B------:R1:W-:Y:S01]  /*5160*/  MUFU.EX2 R20, R8 ;  /* 0x0000000800147308 */ /* 0x0003e20000000800 */
[----:B------:R-:W-:Y:S01]  /*5170*/  LDSM.16.MT88.4 R76, [R201+0x2c00] ;  /* 0x002c0000c94c783b */ /* 0x000fe20000004200 */
[----:B-1----:R-:W-:-:S06]  /*5180*/  FFMA.FTZ R8, R190, c[0x0][0x2d0], -R3 ;  /* 0x0000b400be087a23 */ /* 0x002fcc0000010803 */
[----:B------:R1:W3:Y:S02]  /*5190*/  MUFU.EX2 R21, R8 ;  /* 0x0000000800157308 */ /* 0x0002e40000000800 */
[--C-:B-1----:R-:W-:Y:S02]  /*51a0*/  FFMA.FTZ R8, R189, c[0x0][0x2d0], -R3.reuse ;  /* 0x0000b400bd087a23 */ /* 0x102fe40000010803 */
[----:B------:R-:W-:-:S04]  /*51b0*/  FFMA.FTZ R3, R188, c[0x0][0x2d0], -R3 ;  /* 0x0000b400bc037a23 */ /* 0x000fc80000010803 */
[----:B------:R1:W-:Y:S02]  /*51c0*/  MUFU.EX2 R22, R3 ;  /* 0x0000000300167308 */ /* 0x0003e40000000800 */
[----:B-1----:R-:W-:-:S06]  /*51d0*/  FFMA.FTZ R3, R187, c[0x0][0x2d0], -R2 ;  /* 0x0000b400bb037a23 */ /* 0x002fcc0000010802 */
[----:B------:R1:W-:Y:S01]  /*51e0*/  MUFU.EX2 R15, R3 ;  /* 0x00000003000f7308 */ /* 0x0003e20000000800 */
[----:B------:R-:W-:Y:S01]  /*51f0*/  HMMA.16816.F32 R88, R4, R32, R140 ;  /* 0x000000200458723c */ /* 0x000fe2000000188c */
[----:B------:R-:W4:Y:S01]  /*5200*/  LDSM.16.MT88.4 R4, [R202+0x2c00] ;  /* 0x002c0000ca04783b */ /* 0x000f220000004200 */
[----:B-1----:R-:W-:-:S05]  /*5210*/  FFMA.FTZ R3, R186, c[0x0][0x2d0], -R2 ;  /* 0x0000b400ba037a23 */ /* 0x002fca0000010802 */
[----:B------:R1:W-:Y:S02]  /*5220*/  MUFU.EX2 R18, R3 ;  /* 0x0000000300127308 */ /* 0x0003e40000000800 */
        /* <DEDUP_REMOVED lines=9> */
[----:B------:R2:W-:Y:S08]  /*52c0*/  MUFU.EX2 R13, R2 ;  /* 0x00000002000d7308 */ /* 0x0005f00000000800 */
[----:B------:R1:W-:Y:S08]  /*52d0*/  MUFU.EX2 R14, R0 ;  /* 0x00000000000e7308 */ /* 0x0003f00000000800 */
[----:B------:R-:W5:Y:S08]  /*52e0*/  MUFU.EX2 R23, R8 ;  /* 0x0000000800177308 */ /* 0x000f700000000800 */
[----:B------:R1:W1:Y:S01]  /*52f0*/  MUFU.EX2 R19, R3 ;  /* 0x0000000300137308 */ /* 0x0002620000000800 */
[----:B--2---:R-:W-:Y:S01]  /*5300*/  @P5 IMAD.HI.U32 R2, R9, c[0x0][0x2c8], RZ ;  /* 0x0000b20009025a27 */ /* 0x004fe200078e00ff */
[----:B-1----:R-:W-:-:S02]  /*5310*/  MOV R0, R9 ;  /* 0x0000000900007202 */ /* 0x002fc40000000f00 */
[----:B------:R-:W-:Y:S02]  /*5320*/  MOV R9, c[0x0][0x2ac] ;  /* 0x0000ab0000097a02 */ /* 0x000fe40000000f00 */
[----:B------:R-:W-:-:S03]  /*5330*/  @P5 SHF.R.U32.HI R0, RZ, c[0x0][0x2cc], R2 ;  /* 0x0000b300ff005a19 */ /* 0x000fc60000011602 */
[----:B------:R-:W-:-:S05]  /*5340*/  IMAD R9, R9, c[0x0][0x1d0], RZ ;  /* 0x0000740009097a24 */ /* 0x000fca00078e02ff */
[----:B------:R-:W-:Y:S01]  /*5350*/  IADD3 R0, R0, -c[0x0][0x168], R9 ;  /* 0x80005a0000007a10 */ /* 0x000fe20007ffe009 */
[----:B------:R-:W-:-:S03]  /*5360*/  FADD.FTZ R3, R231, R230 ;  /* 0x000000e6e7037221 */ /* 0x000fc60000010000 */
[----:B------:R-:W-:Y:S01]  /*5370*/  SHF.R.S32.HI R2, RZ, 0x1f, R0 ;  /* 0x0000001fff027819 */ /* 0x000fe20000011400 */
[----:B------:R-:W-:Y:S02]  /*5380*/  FADD.FTZ R8, R239, R238 ;  /* 0x000000eeef087221 */ /* 0x000fe40000010000 */
[----:B------:R-:W-:Y:S01]  /*5390*/  FADD.FTZ R3, R29, R3 ;  /* 0x000000031d037221 */ /* 0x000fe20000010000 */
[----:B------:R-:W-:Y:S01]  /*53a0*/  LEA.HI R9, R2, R0, RZ, 0x6 ;  /* 0x0000000002097211 */ /* 0x000fe200078f30ff */
[----:B------:R-:W-:Y:S01]  /*53b0*/  FADD.FTZ R2, R248, R10 ;  /* 0x0000000af8027221 */ /* 0x000fe20000010000 */
[----:B---3--:R-:W-:Y:S01]  /*53c0*/  F2FP.PACK_AB R97, R21, R20 ;  /* 0x000000141561723e */ /* 0x008fe200000000ff */
[----:B------:R-:W-:Y:S01]  /*53d0*/  FADD.FTZ R0, R243, R8 ;  /* 0x00000008f3007221 */ /* 0x000fe20000010000 */
[----:B------:R-:W-:Y:S01]  /*53e0*/  F2FP.PACK_AB R98, R26, R27 ;  /* 0x0000001b1a62723e */ /* 0x000fe200000000ff */
[----:B------:R-:W-:Y:S01]  /*53f0*/  FADD.FTZ R8, R235, R232 ;  /* 0x000000e8eb087221 */ /* 0x000fe20000010000 */
[----:B-----5:R-:W-:Y:S01]  /*5400*/  F2FP.PACK_AB R99, R22, R23 ;  /* 0x000000171663723e */ /* 0x020fe200000000ff */
[----:B------:R-:W-:Y:S01]  /*5410*/  FADD.FTZ R3, R192, R3 ;  /* 0x00000003c0037221 */ /* 0x000fe20000010000 */
[----:B------:R-:W-:-:S02]  /*5420*/  F2FP.PACK_AB R92, R18, R15 ;  /* 0x0000000f125c723e */ /* 0x000fc400000000ff */
[----:B------:R-:W-:Y:S02]  /*5430*/  F2FP.PACK_AB R94, R16, R19 ;  /* 0x00000013105e723e */ /* 0x000fe400000000ff */
[----:B------:R-:W-:Y:S02]  /*5440*/  F2FP.PACK_AB R93, R12, R11 ;  /* 0x0000000b0c5d723e */ /* 0x000fe400000000ff */
[----:B------:R-:W-:Y:S01]  /*5450*/  F2FP.PACK_AB R95, R14, R13 ;  /* 0x0000000d0e5f723e */ /* 0x000fe200000000ff */
[----:B------:R-:W-:Y:S02]  /*5460*/  FADD.FTZ R2, R250, R2 ;  /* 0x00000002fa027221 */ /* 0x000fe40000010000 */
[----:B------:R-:W-:Y:S02]  /*5470*/  FADD.FTZ R0, R244, R0 ;  /* 0x00000000f4007221 */ /* 0x000fe40000010000 */
[----:B------:R-:W-:Y:S02]  /*5480*/  FADD.FTZ R8, R234, R8 ;  /* 0x00000008ea087221 */ /* 0x000fe40000010000 */
[----:B------:R-:W-:Y:S01]  /*5490*/  FADD.FTZ R3, R193, R3 ;  /* 0x00000003c1037221 */ /* 0x000fe20000010000 */
[----:B----4-:R-:W-:Y:S01]  /*54a0*/  HMMA.16816.F32 R84, R96, R4, R84 ;  /* 0x000000046054723c */ /* 0x010fe20000001854 */
[----:B------:R-:W-:-:S02]  /*54b0*/  FADD.FTZ R2, R251, R2 ;  /* 0x00000002fb027221 */ /* 0x000fc40000010000 */
        /* <DEDUP_REMOVED lines=38> */
[----:B------:R-:W-:-:S05]  /*5720*/  FADD.FTZ R0, R11, R2 ;  /* 0x000000020b007221 */ /* 0x000fca0000010000 */
        /* <DEDUP_REMOVED lines=39> */
[----:B------:R-:W-:Y:S11]  /*59a0*/  ISETP.GE.AND P0, PT, R221, R7, PT ;  /* 0x00000007dd00720c */ /* 0x000ff60003f06270 */
[----:B------:R-:W-:Y:S02]  /*59b0*/  @!UPT UIADD3 URZ, URZ, URZ, URZ ;  /* 0x0000003f3f3ff290 */ /* 0x000fe4000fffe03f */
[----:B------:R-:W-:Y:S05]  /*59c0*/  @!P0 BRA `(.L_x_1468) ;  /* 0x0000430000008947 */ /* 0x000fea0003800000 */
[----:B------:R-:W-:Y:S01]  /*59d0*/  MOV R146, R148 ;  /* 0x0000009400927202 */ /* 0x000fe20000000f00 */
[----:B------:R-:W-:Y:S01]  /*59e0*/  IMAD.MOV.U32 R151, RZ, RZ, R17 ;  /* 0x000000ffff977224 */ /* 0x000fe200078e0011 */
[----:B------:R-:W-:Y:S01]  /*59f0*/  MOV R145, R149 ;  /* 0x0000009500917202 */ /* 0x000fe20000000f00 */
[----:B------:R-:W-:Y:S01]  /*5a00*/  IMAD.MOV.U32 R235, RZ, RZ, R221 ;  /* 0x000000ffffeb7224 */ /* 0x000fe200078e00dd */
[----:B------:R-:W-:Y:S02]  /*5a10*/  MOV R150, R147 ;  /* 0x0000009300967202 */ /* 0x000fe40000000f00 */
.L_x_1479:
        /* <DEDUP_REMOVED lines=30> */
[----:B------:R-:W-:Y:S01]  /*5c00*/  SHF.R.S32.HI R6, RZ, 0x1f, R218 ;  /* 0x0000001fff067819 */ /* 0x000fe200000114da */
[----:B------:R-:W-:Y:S02]  /*5c10*/  IMAD R4, R220, c[0x0][0x21c], R4 ;  /* 0x00008700dc047a24 */ /* 0x000fe400078e0204 */
[----:B------:R-:W-:Y:S01]  /*5c20*/  IMAD.IADD R3, R3, 0x1, R0 ;  /* 0x0000000103037824 */ /* 0x000fe200078e0200 */
[----:B------:R-:W-:Y:S01]  /*5c30*/  SHF.L.U64.HI R13, R218, 0x1, R6 ;  /* 0x00000001da0d7819 */ /* 0x000fe20000010206 */
[----:B------:R-:W-:Y:S02]  /*5c40*/  IMAD.SHL.U32 R22, R5, 0x2, RZ ;  /* 0x0000000205167824 */ /* 0x000fe400078e00ff */
[----:B------:R-:W-:Y:S04]  /*5c50*/  IMAD.WIDE.U32 R2, R220, c[0x0][0x218], R2 ;  /* 0x00008600dc027a25 */ /* 0x000fe800078e0002 */
[----:B------:R-:W-:Y:S02]  /*5c60*/  IMAD.SHL.U32 R21, R252, 0x2, RZ ;  /* 0x00000002fc157824 */ /* 0x000fe400078e00ff */
[----:B------:R-:W-:Y:S01]  /*5c70*/  IMAD.SHL.U32 R20, R218, 0x2, RZ ;  /* 0x00000002da147824 */ /* 0x000fe200078e00ff */
[----:B---3--:R-:W-:Y:S04]  /*5c80*/  IADD3 R0, P0, R8, R2, RZ ;  /* 0x0000000208007210 */ /* 0x008fe80007f1e0ff */
[----:B----4-:R-:W-:Y:S02]  /*5c90*/  IADD3.X R4, R7, R3, R4, P0, !PT ;  /* 0x0000000307047210 */ /* 0x010fe400007fe404 */
[C---:B------:R-:W-:Y:S02]  /*5ca0*/  LEA R12, P0, R0.reuse, c[0x0][0x1f8], 0x1 ;  /* 0x00007e00000c7a11 */ /* 0x040fe400078008ff */
[----:B------:R-:W-:Y:S02]  /*5cb0*/  SHF.R.S32.HI R7, RZ, 0x1f, R252 ;  /* 0x0000001fff077819 */ /* 0x000fe400000114fc */
[----:B------:R-:W-:Y:S02]  /*5cc0*/  LEA.HI.X R5, R0, c[0x0][0x1fc], R4, 0x1, P0 ;  /* 0x00007f0000057a11 */ /* 0x000fe400000f0c04 */
[----:B------:R-:W-:Y:S01]  /*5cd0*/  SHF.L.U64.HI R14, R252, 0x1, R7 ;  /* 0x00000001fc0e7819 */ /* 0x000fe20000010207 */
[----:B------:R-:W-:-:S05]  /*5ce0*/  BRA.DIV ~URZ, `(.L_x_1471) ;  /* 0x0000b3b27f007947 */ /* 0x000fca000b800000 */
[----:B------:R1:W3:Y:S02]  /*5cf0*/  SHFL.IDX PT, R4, R5, RZ, 0x1c1f ;  /* 0x001c1fff05047589 */ /* 0x0002e400000e0000 */
.L_x_1530:
[----:B------:R-:W-:-:S05]  /*5d00*/  BRA.DIV ~URZ, `(.L_x_1472) ;  /* 0x0000b4027f007947 */ /* 0x000fca000b800000 */
[----:B------:R-:W4:Y:S01]  /*5d10*/  SHFL.IDX PT, R0, R12, RZ, 0x1c1f ;  /* 0x001c1fff0c007589 */ /* 0x000f2200000e0000 */
[----:B------:R-:W-:Y:S02]  /*5d20*/  ISETP.GE.AND P2, PT, R218, c[0x0][0x1d4], PT ;  /* 0x00007500da007a0c */ /* 0x000fe40003f46270 */
[----:B------:R-:W-:Y:S02]  /*5d30*/  ISETP.GE.AND P1, PT, R252, c[0x0][0x1d4], PT ;  /* 0x00007500fc007a0c */ /* 0x000fe40003f26270 */
[----:B------:R-:W-:Y:S02]  /*5d40*/  IADD3 R8, R218, 0x40, RZ ;  /* 0x00000040da087810 */ /* 0x000fe40007ffe0ff */
[----:B------:R-:W-:Y:S02]  /*5d50*/  SEL R11, RZ, 0x10, P2 ;  /* 0x00000010ff0b7807 */ /* 0x000fe40001000000 */
[----:B------:R-:W-:Y:S02]  /*5d60*/  SEL R10, RZ, 0x10, P1 ;  /* 0x00000010ff0a7807 */ /* 0x000fe40000800000 */
[C---:B----4-:R-:W-:Y:S02]  /*5d70*/  IADD3 R6, P0, R0.reuse, R20, RZ ;  /* 0x0000001400067210 */ /* 0x050fe40007f1e0ff */
[----:B------:R-:W-:Y:S03]  /*5d80*/  IADD3 R2, P6, R0, R21, RZ ;  /* 0x0000001500027210 */ /* 0x000fe60007fde0ff */
[----:B---3--:R-:W-:Y:S01]  /*5d90*/  IMAD.X R7, R4, 0x1, R13, P0 ;  /* 0x0000000104077824 */ /* 0x008fe200000e060d */
        /* <DEDUP_REMOVED lines=12> */
.L_x_1531:
[----:B---3--:R-:W-:Y:S02]  /*5e60*/  IADD3 R2, -R10, 0x10, RZ ;  /* 0x000000100a027810 */ /* 0x008fe40007ffe1ff */
[----:B------:R-:W-:Y:S02]  /*5e70*/  IADD3 R8, -R11, 0x10, RZ ;  /* 0x000000100b087810 */ /* 0x000fe40007ffe1ff */
[----:B------:R-:W-:Y:S02]  /*5e80*/  LOP3.LUT R6, R2, 0xf, RZ, 0xc0, !PT ;  /* 0x0000000f02067812 */ /* 0x000fe400078ec0ff */
[----:B------:R-:W-:Y:S02]  /*5e90*/  LOP3.LUT R8, R8, 0xf, RZ, 0xc0, !PT ;  /* 0x0000000f08087812 */ /* 0x000fe400078ec0ff */
[----:B------:R-:W-:Y:S02]  /*5ea0*/  IADD3 R3, -R5, 0x10, RZ ;  /* 0x0000001005037810 */ /* 0x000fe40007ffe1ff */
[-C--:B--2---:R-:W-:Y:S02]  /*5eb0*/  IADD3 R6, P6, P2, R6, R0.reuse, R21 ;  /* 0x0000000006067210 */ /* 0x084fe40007ade015 */
[----:B------:R-:W-:Y:S02]  /*5ec0*/  IADD3 R8, P1, P0, R8, R0, R20 ;  /* 0x0000000008087210 */ /* 0x000fe4000783e014 */
[----:B------:R-:W-:Y:S02]  /*5ed0*/  LOP3.LUT R2, R3, 0xf, RZ, 0xc0, !PT ;  /* 0x0000000f03027812 */ /* 0x000fe400078ec0ff */
[-C--:B------:R-:W-:Y:S02]  /*5ee0*/  IADD3.X R7, RZ, R4.reuse, R14, P6, P2 ;  /* 0x00000004ff077210 */ /* 0x080fe400037e440e */
[----:B------:R-:W-:Y:S02]  /*5ef0*/  ISETP.NE.U32.AND P6, PT, R11, RZ, PT ;  /* 0x000000ff0b00720c */ /* 0x000fe40003fc5070 */
[----:B------:R-:W-:Y:S02]  /*5f00*/  IADD3.X R9, RZ, R4, R13, P1, P0 ;  /* 0x00000004ff097210 */ /* 0x000fe40000fe040d */
        /* <DEDUP_REMOVED lines=10> */
.L_x_1470:
[----:B---34-:R-:W-:Y:S05]  /*5fb0*/  BSYNC B0 ;  /* 0x0000000000007941 */ /* 0x018fea0003800000 */
.L_x_1469:
        /* <DEDUP_REMOVED lines=85> */
[-C--:B---3--:R-:W-:Y:S01]  /*6510*/  HMMA.16816.F32 R4, R172, R180.reuse, R4 ;  /* 0x000000b4ac04723c */ /* 0x088fe20000001804 */
[----:B------:R-:W3:Y:S07]  /*6520*/  LDSM.16.M88.4 R192, [R200+0x2c00] ;  /* 0x002c0000c8c0783b */ /* 0x000eee0000000200 */
[C---:B----4-:R-:W-:Y:S08]  /*6530*/  HMMA.16816.F32 R8, R188.reuse, R180, R8 ;  /* 0x000000b4bc08723c */ /* 0x050ff00000001808 */
[-C--:B------:R-:W-:Y:S08]  /*6540*/  HMMA.16816.F32 R12, R188, R182.reuse, R12 ;  /* 0x000000b6bc0c723c */ /* 0x080ff0000000180c */
[C---:B------:R-:W-:Y:S01]  /*6550*/  HMMA.16816.F32 R16, R172.reuse, R182, R16 ;  /* 0x000000b6ac10723c */ /* 0x040fe20000001810 */
[----:B------:R-:W-:Y:S07]  /*6560*/  LDSM.16.M88.4 R180, [R209] ;  /* 0x00000000d1b4783b */ /* 0x000fee0000000200 */
[-C--:B-1----:R-:W-:Y:S08]  /*6570*/  HMMA.16816.F32 R20, R172, R176.reuse, R20 ;  /* 0x000000b0ac14723c */ /* 0x082ff00000001814 */
        /* <DEDUP_REMOVED lines=8> */
[----:B------:R-:W4:Y:S07]  /*6600*/  LDSM.16.M88.4 R184, [R204+0x5000] ;  /* 0x00500000ccb8783b */ /* 0x000f2e0000000200 */
[-C--:B---3--:R-:W-:Y:S08]  /*6610*/  HMMA.16816.F32 R52, R172, R192.reuse, R52 ;  /* 0x000000c0ac34723c */ /* 0x088ff00000001834 */
[C---:B------:R-:W-:Y:S08]  /*6620*/  HMMA.16816.F32 R56, R188.reuse, R192, R56 ;  /* 0x000000c0bc38723c */ /* 0x040ff00000001838 */
[-C--:B------:R-:W-:Y:S01]  /*6630*/  HMMA.16816.F32 R60, R188, R194.reuse, R60 ;  /* 0x000000c2bc3c723c */ /* 0x080fe2000000183c */
[----:B------:R-:W-:Y:S07]  /*6640*/  LDSM.16.M88.4 R188, [R207] ;  /* 0x00000000cfbc783b */ /* 0x000fee0000000200 */
[----:B------:R-:W-:Y:S01]  /*6650*/  HMMA.16816.F32 R64, R172, R194, R64 ;  /* 0x000000c2ac40723c */ /* 0x000fe20000001840 */
[----:B------:R-:W3:Y:S07]  /*6660*/  LDSM.16.M88.4 R172, [R208] ;  /* 0x00000000d0ac783b */ /* 0x000eee0000000200 */
[-C--:B-1----:R-:W-:Y:S01]  /*6670*/  HMMA.16816.F32 R4, R176, R180.reuse, R4 ;  /* 0x000000b4b004723c */ /* 0x082fe20000001804 */
[----:B------:R-:W1:Y:S01]  /*6680*/  LDSM.16.M88.4 R192, [R206] ;  /* 0x00000000cec0783b */ /* 0x000e620000000200 */
[----:B------:R-:W-:Y:S06]  /*6690*/  DEPBAR.LE SB0, 0x0 ;  /* 0x000080000000791a */ /* 0x000fec0000000000 */
[C---:B----4-:R-:W-:Y:S01]  /*66a0*/  HMMA.16816.F32 R8, R184.reuse, R180, R8 ;  /* 0x000000b4b808723c */ /* 0x050fe20000001808 */
[----:B------:R-:W-:Y:S07]  /*66b0*/  BAR.SYNC.DEFER_BLOCKING 0x0 ;  /* 0x0000000000007b1d */ /* 0x000fee0000010000 */
        /* <DEDUP_REMOVED lines=14> */
[----:B------:R-:W-:Y:S07]  /*67a0*/  @!UPT UIADD3 URZ, URZ, URZ, URZ ;  /* 0x0000003f3f3ff290 */ /* 0x000fee000fffe03f */
[----:B------:R-:W-:-:S11]  /*67b0*/  @!P0 BRA `(.L_x_1474) ;  /* 0x0000058000008947 */ /* 0x000fd60003800000 */
[C---:B------:R-:W-:Y:S01]  /*67c0*/  IADD3 R217, R218.reuse, 0x40, RZ ;  /* 0x00000040dad97810 */ /* 0x040fe20007ffe0ff */
[----:B------:R-:W3:Y:S01]  /*67d0*/  LDL R2, [R1+0x28] ;  /* 0x0000280001027983 */ /* 0x000ee20000100800 */
[----:B------:R-:W-:Y:S01]  /*67e0*/  IADD3 R147, R218, 0x40, RZ ;  /* 0x00000040da937810 */ /* 0x000fe20007ffe0ff */
[----:B------:R-:W-:Y:S01]  /*67f0*/  IMAD.MOV.U32 R220, RZ, RZ, RZ ;  /* 0x000000ffffdc7224 */ /* 0x000fe200078e00ff */
[----:B------:R-:W-:Y:S01]  /*6800*/  SHF.R.S32.HI R217, RZ, 0x1f, R217 ;  /* 0x0000001fffd97819 */ /* 0x000fe200000114d9 */
[----:B------:R-:W-:Y:S01]  /*6810*/  IMAD.SHL.U32 R182, R252, 0x2, RZ ;  /* 0x00000002fcb67824 */ /* 0x000fe200078e00ff */
[----:B------:R-:W4:Y:S01]  /*6820*/  LDL R0, [R1] ;  /* 0x0000000001007983 */ /* 0x000f220000100800 */
[C---:B------:R-:W-:Y:S01]  /*6830*/  IMAD.SHL.U32 R183, R147.reuse, 0x2, RZ ;  /* 0x0000000293b77824 */ /* 0x040fe200078e00ff */
[----:B------:R-:W-:Y:S01]  /*6840*/  SHF.L.U64.HI R180, R147, 0x1, R217 ;  /* 0x0000000193b47819 */ /* 0x000fe200000102d9 */
[----:B------:R-:W-:Y:S01]  /*6850*/  IMAD.SHL.U32 R181, R218, 0x2, RZ ;  /* 0x00000002dab57824 */ /* 0x000fe200078e00ff */
[----:B------:R-:W-:Y:S01]  /*6860*/  SHF.R.S32.HI R217, RZ, 0x1f, R252 ;  /* 0x0000001fffd97819 */ /* 0x000fe200000114fc */
[----:B------:R-:W5:Y:S01]  /*6870*/  LDL.64 R148, [R1+0x20] ;  /* 0x0000200001947983 */ /* 0x000f620000100a00 */
[----:B------:R-:W-:Y:S02]  /*6880*/  SHF.R.S32.HI R147, RZ, 0x1f, R218 ;  /* 0x0000001fff937819 */ /* 0x000fe400000114da */
[----:B------:R-:W-:Y:S02]  /*6890*/  SHF.L.U64.HI R179, R252, 0x1, R217 ;  /* 0x00000001fcb37819 */ /* 0x000fe400000102d9 */
[----:B------:R-:W-:Y:S01]  /*68a0*/  SHF.L.U64.HI R178, R218, 0x1, R147 ;  /* 0x00000001dab27819 */ /* 0x000fe20000010293 */
[----:B--2---:R-:W2:Y:S04]  /*68b0*/  LDL R144, [R1+0x38] ;  /* 0x0000380001907983 */ /* 0x004ea80000100800 */
[----:B------:R-:W2:Y:S06]  /*68c0*/  LDL.64 R222, [R1+0x18] ;  /* 0x0000180001de7983 */ /* 0x000eac0000100a00 */
[----:B------:R-:W2:Y:S01]  /*68d0*/  LDL R221, [R1+0x2c] ;  /* 0x00002c0001dd7983 */ /* 0x000ea20000100800 */
[----:B---3--:R-:W-:Y:S05]  /*68e0*/  IMAD R2, R235, 0x40, R2 ;  /* 0x00000040eb027824 */ /* 0x008fea00078e0202 */
[----:B----4-:R-:W-:Y:S05]  /*68f0*/  IADD3 R2, R2, -0x40, R0 ;  /* 0xffffffc002027810 */ /* 0x010fea0007ffe000 */
[----:B------:R-:W-:Y:S04]  /*6900*/  @P4 IMAD.HI.U32 R3, R2, c[0x0][0x2bc], RZ ;  /* 0x0000af0002034a27 */ /* 0x000fe800078e00ff */
[----:B------:R-:W-:Y:S01]  /*6910*/  IMAD.MOV.U32 R0, RZ, RZ, R2 ;  /* 0x000000ffff007224 */ /* 0x000fe200078e0002 */
[----:B------:R-:W-:Y:S04]  /*6920*/  @P4 SHF.R.U32.HI R0, RZ, c[0x0][0x2c0], R3 ;  /* 0x0000b000ff004a19 */ /* 0x000fe80000011603 */
[C---:B-----5:R-:W-:Y:S04]  /*6930*/  @!P3 IADD3 R3, P0, R0.reuse, R148, RZ ;  /* 0x000000940003b210 */ /* 0x060fe80007f1e0ff */
[----:B--2---:R-:W-:Y:S01]  /*6940*/  @!P3 LEA.HI.X.SX32 R144, R0, R144, 0x1, P0 ;  /* 0x000000900090b211 */ /* 0x004fe200000f0eff */
        /* <DEDUP_REMOVED lines=20> */
.L_x_1532:
[----:B------:R-:W-:-:S05]  /*6a90*/  BRA.DIV ~URZ, `(.L_x_1476) ;  /* 0x0000a9327f007947 */ /* 0x000fca000b800000 */
[----:B------:R-:W3:Y:S01]  /*6aa0*/  SHFL.IDX PT, R0, R177, RZ, 0x1c1f ;  /* 0x001c1fffb1007589 */ /* 0x000ee200000e0000 */
[----:B------:R-:W-:Y:S02]  /*6ab0*/  ISETP.GE.AND P2, PT, R218, c[0x0][0x1d4], PT ;  /* 0x00007500da007a0c */ /* 0x000fe40003f46270 */
        /* <DEDUP_REMOVED lines=19> */
.L_x_1533:
[----:B--2---:R-:W-:Y:S02]  /*6bf0*/  IADD3 R2, -R175, 0x10, RZ ;  /* 0x00000010af027810 */ /* 0x004fe40007ffe1ff */
[----:B------:R-:W-:Y:S02]  /*6c00*/  IADD3 R172, -R176, 0x10, RZ ;  /* 0x00000010b0ac7810 */ /* 0x000fe40007ffe1ff */
[----:B------:R-:W-:Y:S02]  /*6c10*/  LOP3.LUT R148, R2, 0xf, RZ, 0xc0, !PT ;  /* 0x0000000f02947812 */ /* 0x000fe400078ec0ff */
[----:B------:R-:W-:Y:S02]  /*6c20*/  LOP3.LUT R172, R172, 0xf, RZ, 0xc0, !PT ;  /* 0x0000000facac7812 */ /* 0x000fe400078ec0ff */
[----:B------:R-:W-:Y:S02]  /*6c30*/  IADD3 R3, -R174, 0x10, RZ ;  /* 0x00000010ae037810 */ /* 0x000fe40007ffe1ff */
[-C--:B------:R-:W-:Y:S02]  /*6c40*/  IADD3 R148, P6, P2, R148, R0.reuse, R182 ;  /* 0x0000000094947210 */ /* 0x080fe40007ade0b6 */
[----:B------:R-:W-:Y:S02]  /*6c50*/  IADD3 R172, P1, P0, R172, R0, R181 ;  /* 0x00000000acac7210 */ /* 0x000fe4000783e0b5 */
[----:B------:R-:W-:Y:S02]  /*6c60*/  LOP3.LUT R2, R3, 0xf, RZ, 0xc0, !PT ;  /* 0x0000000f03027812 */ /* 0x000fe400078ec0ff */
[-C--:B----4-:R-:W-:Y:S02]  /*6c70*/  IADD3.X R149, RZ, R144.reuse, R179, P6, P2 ;  /* 0x00000090ff957210 */ /* 0x090fe400037e44b3 */
        /* <DEDUP_REMOVED lines=12> */
.L_x_1474:
[----:B------:R-:W-:Y:S05]  /*6d40*/  BSYNC B0 ;  /* 0x0000000000007941 */ /* 0x000fea0003800000 */
.L_x_1473:
[----:B------:R-:W3:Y:S01]  /*6d50*/  LDL R144, [R1+0x40] ;  /* 0x0000400001907983 */ /* 0x000ee20000100800 */
[----:B------:R-:W-:Y:S03]  /*6d60*/  MOV R0, 0x1 ;  /* 0x0000000100007802 */ /* 0x000fe60000000f00 */
[----:B-1----:R-:W3:Y:S02]  /*6d70*/  LDL R3, [R1+0x50] ;  /* 0x0000500001037983 */ /* 0x002ee40000100800 */
[----:B------:R-:W-:Y:S02]  /*6d80*/  IMAD R0, R235, -0x40, R0 ;  /* 0xffffffc0eb007824 */ /* 0x000fe400078e0200 */
[----:B------:R-:W4:Y:S04]  /*6d90*/  LDL R2, [R1+0x4c] ;  /* 0x00004c0001027983 */ /* 0x000f280000100800 */
[----:B------:R-:W0:Y:S01]  /*6da0*/  LDGDEPBAR ;  /* 0x00000000000079af */ /* 0x000e220000000000 */
[----:B---3--:R-:W-:Y:S02]  /*6db0*/  IADD3 R147, R3, R144, RZ ;  /* 0x0000009003937210 */ /* 0x008fe40007ffe0ff */
[----:B------:R-:W-:Y:S02]  /*6dc0*/  MOV R3, c[0x0][0x2ac] ;  /* 0x0000ab0000037a02 */ /* 0x000fe40000000f00 */
[----:B----4-:R-:W-:Y:S01]  /*6dd0*/  IADD3 R0, -R2, R0, RZ ;  /* 0x0000000002007210 */ /* 0x010fe20007ffe1ff */
[----:B------:R-:W-:Y:S04]  /*6de0*/  @P5 IMAD.HI.U32 R2, R147, c[0x0][0x2c8], RZ ;  /* 0x0000b20093025a27 */ /* 0x000fe800078e00ff */
[----:B------:R-:W-:Y:S01]  /*6df0*/  IMAD R0, R3, c[0x0][0x1d0], R0 ;  /* 0x0000740003007a24 */ /* 0x000fe200078e0200 */
[----:B------:R-:W-:Y:S04]  /*6e00*/  @P5 SHF.R.U32.HI R147, RZ, c[0x0][0x2cc], R2 ;  /* 0x0000b300ff935a19 */ /* 0x000fe80000011602 */
[----:B------:R-:W-:Y:S01]  /*6e10*/  IADD3 R144, R0, -c[0x0][0x168], RZ ;  /* 0x80005a0000907a10 */ /* 0x000fe20007ffe0ff */
[----:B------:R-:W-:-:S05]  /*6e20*/  BRA.DIV ~URZ, `(.L_x_1477) ;  /* 0x0000a7f27f007947 */ /* 0x000fca000b800000 */
[----:B------:R1:W3:Y:S02]  /*6e30*/  SHFL.IDX PT, R0, R147, RZ, 0x1c1f ;  /* 0x001c1fff93007589 */ /* 0x0002e400000e0000 */
.L_x_1534:
[----:B---3--:R-:W-:Y:S05]  /*6e40*/  IMAD.IADD R0, R144, 0x1, R0 ;  /* 0x0000000190007824 */ /* 0x008fea00078e0200 */
        /* <DEDUP_REMOVED lines=33> */
[----:B------:R-:W-:Y:S01]  /*7060*/  FMNMX.FTZ R3, R172, R145, !PT ;  /* 0x00000091ac037209 */ /* 0x000fe20007810000 */
[----:B------:R-:W3:Y:S08]  /*7070*/  SHFL.IDX PT, R0, R147, 0x2, 0x1c1f ;  /* 0x005c1f0093007f89 */ /* 0x000ef000000e0000 */
[----:B------:R-:W4:Y:S08]  /*7080*/  SHFL.IDX PT, R2, R147, 0x1, 0x1c1f ;  /* 0x003c1f0093027f89 */ /* 0x000f3000000e0000 */
[----:B-1----:R-:W1:Y:S01]  /*7090*/  SHFL.IDX PT, R147, R147, 0x3, 0x1c1f ;  /* 0x007c1f0093937f89 */ /* 0x002e6200000e0000 */
[----:B---3--:R-:W-:Y:S05]  /*70a0*/  IMAD.IADD R0, R144, 0x1, R0 ;  /* 0x0000000190007824 */ /* 0x008fea00078e0200 */
[C---:B------:R-:W-:Y:S02]  /*70b0*/  ISETP.GT.AND P6, PT, R0.reuse, RZ, PT ;  /* 0x000000ff0000720c */ /* 0x040fe40003fc4270 */
[----:B------:R-:W-:Y:S01]  /*70c0*/  ISETP.GT.AND P2, PT, R0, 0x1, PT ;  /* 0x000000010000780c */ /* 0x000fe20003f44270 */
[----:B----4-:R-:W-:Y:S01]  /*70d0*/  IMAD.IADD R2, R144, 0x1, R2 ;  /* 0x0000000190027824 */ /* 0x010fe200078e0202 */
[----:B------:R-:W-:Y:S02]  /*70e0*/  FSEL R8, R8, -INF , P6 ;  /* 0xff80000008087808 */ /* 0x000fe40003000000 */
[----:B------:R-:W-:Y:S02]  /*70f0*/  FSEL R9, R9, -INF , P2 ;  /* 0xff80000009097808 */ /* 0x000fe40001000000 */
[C---:B------:R-:W-:Y:S02]  /*7100*/  ISETP.GT.AND P6, PT, R2.reuse, 0x8, PT ;  /* 0x000000080200780c */ /* 0x040fe40003fc4270 */
[----:B------:R-:W-:Y:S01]  /*7110*/  ISETP.GT.AND P2, PT, R2, 0x9, PT ;  /* 0x000000090200780c */ /* 0x000fe20003f44270 */
[----:B-1----:R-:W-:Y:S01]  /*7120*/  IMAD.IADD R144, R144, 0x1, R147 ;  /* 0x0000000190907824 */ /* 0x002fe200078e0293 */
[----:B------:R-:W-:Y:S02]  /*7130*/  FSEL R18, R18, -INF , P6 ;  /* 0xff80000012127808 */ /* 0x000fe40003000000 */
[----:B------:R-:W-:Y:S02]  /*7140*/  FSEL R19, R19, -INF , P2 ;  /* 0xff80000013137808 */ /* 0x000fe40001000000 */
[C---:B------:R-:W-:Y:S02]  /*7150*/  ISETP.GT.AND P6, PT, R0.reuse, 0x8, PT ;  /* 0x000000080000780c */ /* 0x040fe40003fc4270 */
[----:B------:R-:W-:Y:S02]  /*7160*/  ISETP.GT.AND P2, PT, R0, 0x9, PT ;  /* 0x000000090000780c */ /* 0x000fe40003f44270 */
[----:B------:R-:W-:Y:S02]  /*7170*/  FSEL R12, R12, -INF , P6 ;  /* 0xff8000000c0c7808 */ /* 0x000fe40003000000 */
[C---:B------:R-:W-:Y:S02]  /*7180*/  ISETP.GT.AND P6, PT, R2.reuse, 0x10, PT ;  /* 0x000000100200780c */ /* 0x040fe40003fc4270 */
[----:B------:R-:W-:Y:S02]  /*7190*/  FSEL R13, R13, -INF , P2 ;  /* 0xff8000000d0d7808 */ /* 0x000fe40001000000 */
[C---:B------:R-:W-:Y:S02]  /*71a0*/  ISETP.GT.AND P2, PT, R2.reuse, 0x11, PT ;  /* 0x000000110200780c */ /* 0x040fe40003f44270 */
[C---:B------:R-:W-:Y:S02]  /*71b0*/  ISETP.GT.AND P1, PT, R2.reuse, RZ, PT ;  /* 0x000000ff0200720c */ /* 0x040fe40003f24270 */
[----:B------:R-:W-:Y:S02]  /*71c0*/  ISETP.GT.AND P0, PT, R2, 0x1, PT ;  /* 0x000000010200780c */ /* 0x000fe40003f04270 */
[----:B------:R-:W-:Y:S02]  /*71d0*/  FSEL R64, R22, -INF , P6 ;  /* 0xff80000016407808 */ /* 0x000fe40003000000 */
[----:B------:R-:W-:Y:S02]  /*71e0*/  FSEL R65, R23, -INF , P2 ;  /* 0xff80000017417808 */ /* 0x000fe40001000000 */
[C---:B------:R-:W-:Y:S02]  /*71f0*/  ISETP.GT.AND P6, PT, R0.reuse, 0x10, PT ;  /* 0x000000100000780c */ /* 0x040fe40003fc4270 */
[----:B------:R-:W-:Y:S02]  /*7200*/  ISETP.GT.AND P2, PT, R0, 0x11, PT ;  /* 0x000000110000780c */ /* 0x000fe40003f44270 */
[----:B------:R-:W-:Y:S02]  /*7210*/  FSEL R16, R6, -INF , P1 ;  /* 0xff80000006107808 */ /* 0x000fe40000800000 */
[----:B------:R-:W-:Y:S02]  /*7220*/  FSEL R7, R7, -INF , P0 ;  /* 0xff80000007077808 */ /* 0x000fe40000000000 */
[C---:B------:R-:W-:Y:S02]  /*7230*/  ISETP.GT.AND P1, PT, R144.reuse, RZ, PT ;  /* 0x000000ff9000720c */ /* 0x040fe40003f24270 */
[----:B------:R-:W-:Y:S02]  /*7240*/  ISETP.GT.AND P0, PT, R144, 0x1, PT ;  /* 0x000000019000780c */ /* 0x000fe40003f04270 */
[----:B------:R-:W-:Y:S02]  /*7250*/  FSEL R189, R24, -INF , P6 ;  /* 0xff80000018bd7808 */ /* 0x000fe40003000000 */
[C---:B------:R-:W-:Y:S02]  /*7260*/  ISETP.GT.AND P6, PT, R2.reuse, 0x18, PT ;  /* 0x000000180200780c */ /* 0x040fe40003fc4270 */
[----:B------:R-:W-:Y:S02]  /*7270*/  FSEL R191, R25, -INF , P2 ;  /* 0xff80000019bf7808 */ /* 0x000fe40001000000 */
[----:B------:R-:W-:Y:S02]  /*7280*/  ISETP.GT.AND P2, PT, R2, 0x19, PT ;  /* 0x000000190200780c */ /* 0x000fe40003f44270 */
[----:B------:R-:W-:Y:S02]  /*7290*/  FSEL R10, R10, -INF , P1 ;  /* 0xff8000000a0a7808 */ /* 0x000fe40000800000 */
[----:B------:R-:W-:Y:S02]  /*72a0*/  FSEL R11, R11, -INF , P0 ;  /* 0xff8000000b0b7808 */ /* 0x000fe40000000000 */
[C---:B------:R-:W-:Y:S02]  /*72b0*/  ISETP.GT.AND P1, PT, R144.reuse, 0x8, PT ;  /* 0x000000089000780c */ /* 0x040fe40003f24270 */
        /* <DEDUP_REMOVED lines=32> */
[----:B------:R-:W-:Y:S02]  /*74c0*/  FSEL R221, R51, -INF , P2 ;  /* 0xff80000033dd7808 */ /* 0x000fe40001000000 */
[C---:B------:R-:W-:Y:S02]  /*74d0*/  ISETP.GT.AND P6, PT, R0.reuse, 0x28, PT ;  /* 0x000000280000780c */ /* 0x040fe40003fc4270 */
[----:B------:R-:W-:Y:S02]  /*74e0*/  ISETP.GT.AND P2, PT, R0, 0x29, PT ;  /* 0x000000290000780c */ /* 0x000fe40003f44270 */
        /* <DEDUP_REMOVED lines=94> */
[----:B------:R-:W3:Y:S08]  /*7ad0*/  SHFL.BFLY PT, R148, R3, 0x2, 0x1f ;  /* 0x0c401f0003947f89 */ /* 0x000ef000000e0000 */
[----:B------:R-:W4:Y:S08]  /*7ae0*/  SHFL.BFLY PT, R5, R2, 0x2, 0x1f ;  /* 0x0c401f0002057f89 */ /* 0x000f3000000e0000 */
[----:B------:R-:W5:Y:S01]  /*7af0*/  SHFL.BFLY PT, R6, R144, 0x2, 0x1f ;  /* 0x0c401f0090067f89 */ /* 0x000f6200000e0000 */
[----:B-1----:R-:W-:Y:S07]  /*7b00*/  FMNMX.FTZ R0, R4, R0, !PT ;  /* 0x0000000004007209 */ /* 0x002fee0007810000 */
[----:B------:R-:W1:Y:S01]  /*7b10*/  SHFL.BFLY PT, R149, R0, 0x1, 0x1f ;  /* 0x0c201f0000957f89 */ /* 0x000e6200000e0000 */
[----:B---3--:R-:W-:Y:S07]  /*7b20*/  FMNMX.FTZ R148, R3, R148, !PT ;  /* 0x0000009403947209 */ /* 0x008fee0007810000 */
[----:B------:R-:W3:Y:S01]  /*7b30*/  SHFL.BFLY PT, R4, R148, 0x1, 0x1f ;  /* 0x0c201f0094047f89 */ /* 0x000ee200000e0000 */
[----:B----4-:R-:W-:Y:S07]  /*7b40*/  FMNMX.FTZ R2, R2, R5, !PT ;  /* 0x0000000502027209 */ /* 0x010fee0007810000 */
[----:B------:R-:W4:Y:S01]  /*7b50*/  SHFL.BFLY PT, R147, R2, 0x1, 0x1f ;  /* 0x0c201f0002937f89 */ /* 0x000f2200000e0000 */
[----:B-----5:R-:W-:Y:S07]  /*7b60*/  FMNMX.FTZ R144, R144, R6, !PT ;  /* 0x0000000690907209 */ /* 0x020fee0007810000 */
[----:B------:R2:W2:Y:S01]  /*7b70*/  SHFL.BFLY PT, R3, R144, 0x1, 0x1f ;  /* 0x0c201f0090037f89 */ /* 0x0004a200000e0000 */
[----:B-1----:R-:W-:Y:S02]  /*7b80*/  FMNMX.FTZ R149, R0, R149, !PT ;  /* 0x0000009500957209 */ /* 0x002fe40007810000 */
[----:B---3--:R-:W-:Y:S02]  /*7b90*/  FMNMX.FTZ R148, R148, R4, !PT ;  /* 0x0000000494947209 */ /* 0x008fe40007810000 */
[----:B----4-:R-:W-:Y:S03]  /*7ba0*/  FMNMX.FTZ R147, R2, R147, !PT ;  /* 0x0000009302937209 */ /* 0x010fe60007810000 */
.L_x_1535:
        /* <DEDUP_REMOVED lines=8> */
[----:B------:R-:W1:Y:S01]  /*7c30*/  LDSM.16.MT88.4 R20, [R201] ;  /* 0x00000000c914783b */ /* 0x000e620000004200 */
[----:B------:R-:W-:Y:S01]  /*7c40*/  FSETP.NEU.FTZ.AND P0, PT, R147, -INF , PT ;  /* 0xff8000009300780b */ /* 0x000fe20003f1d000 */
[--C-:B------:R-:W-:Y:S01]  /*7c50*/  FFMA.FTZ R0, R172, c[0x0][0x2d0], -R180.reuse ;  /* 0x0000b400ac007a23 */ /* 0x100fe200000108b4 */
[----:B--2---:R-:W-:Y:S01]  /*7c60*/  FMNMX.FTZ R144, R3, R144, !PT ;  /* 0x0000009003907209 */ /* 0x004fe20007810000 */
[--C-:B------:R-:W-:Y:S01]  /*7c70*/  FFMA.FTZ R2, R173, c[0x0][0x2d0], -R180.reuse ;  /* 0x0000b400ad027a23 */ /* 0x100fe200000108b4 */
[----:B------:R-:W-:Y:S01]  /*7c80*/  FSEL R182, R182, RZ, P0 ;  /* 0x000000ffb6b67208 */ /* 0x000fe20000000000 */
[----:B------:R2:W-:Y:S01]  /*7c90*/  MUFU.EX2 R251, R0 ;  /* 0x0000000000fb7308 */ /* 0x0005e20000000800 */
[----:B------:R-:W-:Y:S01]  /*7ca0*/  FFMA.FTZ R48, R183, c[0x0][0x2d0], -R180 ;  /* 0x0000b400b7307a23 */ /* 0x000fe200000108b4 */
[----:B------:R-:W3:Y:S01]  /*7cb0*/  LDSM.16.MT88.4 R36, [R202] ;  /* 0x00000000ca24783b */ /* 0x000ee20000004200 */
[--C-:B------:R-:W-:Y:S02]  /*7cc0*/  FFMA.FTZ R60, R65, c[0x0][0x2d0], -R181.reuse ;  /* 0x0000b400413c7a23 */ /* 0x100fe400000108b5 */
[--C-:B------:R-:W-:Y:S02]  /*7cd0*/  FFMA.FTZ R4, R9, c[0x0][0x2d0], -R182.reuse ;  /* 0x0000b40009047a23 */ /* 0x100fe400000108b6 */
[--C-:B------:R-:W-:Y:S03]  /*7ce0*/  FFMA.FTZ R5, R8, c[0x0][0x2d0], -R182.reuse ;  /* 0x0000b40008057a23 */ /* 0x100fe600000108b6 */
[----:B------:R4:W5:Y:S01]  /*7cf0*/  MUFU.EX2 R67, R2 ;  /* 0x0000000200437308 */ /* 0x0009620000000800 */
[----:B------:R-:W1:Y:S09]  /*7d00*/  LDSM.16.MT88.4 R52, [R201+0x1000] ;  /* 0x00100000c934783b */ /* 0x000e720000004200 */
[----:B------:R-:W-:Y:S01]  /*7d10*/  MUFU.EX2 R6, R4 ;  /* 0x0000000400067308 */ /* 0x000fe20000000800 */
[--C-:B--2---:R-:W-:Y:S09]  /*7d20*/  FFMA.FTZ R0, R16, c[0x0][0x2d0], -R181.reuse ;  /* 0x0000b40010007a23 */ /* 0x104ff200000108b5 */
[----:B------:R2:W-:Y:S01]  /*7d30*/  MUFU.EX2 R56, R0 ;  /* 0x0000000000387308 */ /* 0x0005e20000000800 */
[--C-:B----4-:R-:W-:Y:S09]  /*7d40*/  FFMA.FTZ R2, R19, c[0x0][0x2d0], -R181.reuse ;  /* 0x0000b40013027a23 */ /* 0x110ff200000108b5 */
[----:B------:R4:W-:Y:S10]  /*7d50*/  MUFU.EX2 R63, R2 ;  /* 0x00000002003f7308 */ /* 0x0009f40000000800 */
[----:B------:R-:W-:Y:S01]  /*7d60*/  MUFU.EX2 R66, R5 ;  /* 0x0000000500427308 */ /* 0x000fe20000000800 */
[--C-:B--2---:R-:W-:Y:S09]  /*7d70*/  FFMA.FTZ R0, R7, c[0x0][0x2d0], -R181.reuse ;  /* 0x0000b40007007a23 */ /* 0x104ff200000108b5 */
[----:B------:R2:W1:Y:S01]  /*7d80*/  MUFU.EX2 R61, R0 ;  /* 0x00000000003d7308 */ /* 0x0004620000000800 */
[----:B----4-:R-:W-:Y:S09]  /*7d90*/  FFMA.FTZ R2, R13, c[0x0][0x2d0], -R182 ;  /* 0x0000b4000d027a23 */ /* 0x010ff200000108b6 */
[----:B------:R4:W-:Y:S01]  /*7da0*/  MUFU.EX2 R62, R2 ;  /* 0x00000002003e7308 */ /* 0x0009e20000000800 */
[--C-:B--2---:R-:W-:Y:S09]  /*7db0*/  FFMA.FTZ R0, R174, c[0x0][0x2d0], -R180.reuse ;  /* 0x0000b400ae007a23 */ /* 0x104ff200000108b4 */
[----:B------:R2:W-:Y:S01]  /*7dc0*/  MUFU.EX2 R27, R0 ;  /* 0x00000000001b7308 */ /* 0x0005e20000000800 */
[----:B----4-:R-:W-:Y:S01]  /*7dd0*/  FSEL R2, R148, RZ, P1 ;  /* 0x000000ff94027208 */ /* 0x010fe20000800000 */
[----:B--2---:R-:W-:Y:S01]  /*7de0*/  FFMA.FTZ R0, R17, c[0x0][0x2d0], -R180 ;  /* 0x0000b40011007a23 */ /* 0x004fe200000108b4 */
[----:B-----5:R-:W-:Y:S02]  /*7df0*/  F2FP.PACK_AB R172, R67, R251 ;  /* 0x000000fb43ac723e */ /* 0x020fe400000000ff */
[----:B-1----:R-:W-:Y:S05]  /*7e00*/  F2FP.PACK_AB R173, R61, R56 ;  /* 0x000000383dad723e */ /* 0x002fea00000000ff */
[----:B------:R1:W2:Y:S02]  /*7e10*/  MUFU.EX2 R57, R0 ;  /* 0x0000000000397308 */ /* 0x0002a40000000800 */
[----:B-1----:R-:W-:Y:S01]  /*7e20*/  FFMA.FTZ R0, R18, c[0x0][0x2d0], -R181 ;  /* 0x0000b40012007a23 */ /* 0x002fe200000108b5 */
[----:B--2---:R-:W-:Y:S07]  /*7e30*/  F2FP.PACK_AB R174, R57, R27 ;  /* 0x0000001b39ae723e */ /* 0x004fee00000000ff */
[----:B------:R1:W2:Y:S02]  /*7e40*/  MUFU.EX2 R26, R0 ;  /* 0x00000000001a7308 */ /* 0x0002a40000000800 */
[----:B-1----:R-:W-:Y:S01]  /*7e50*/  FFMA.FTZ R0, R12, c[0x0][0x2d0], -R182 ;  /* 0x0000b4000c007a23 */ /* 0x002fe200000108b6 */
[----:B--2---:R-:W-:Y:S07]  /*7e60*/  F2FP.PACK_AB R175, R63, R26 ;  /* 0x0000001a3faf723e */ /* 0x004fee00000000ff */
[----:B------:R1:W2:Y:S02]  /*7e70*/  MUFU.EX2 R25, R0 ;  /* 0x0000000000197308 */ /* 0x0002a40000000800 */
[----:B-1----:R-:W-:Y:S02]  /*7e80*/  FSEL R0, R149, RZ, P2 ;  /* 0x000000ff95007208 */ /* 0x002fe40001000000 */
[----:B--2---:R-:W-:Y:S03]  /*7e90*/  F2FP.PACK_AB R178, R62, R25 ;  /* 0x000000193eb2723e */ /* 0x004fe600000000ff */
[----:B------:R-:W-:Y:S04]  /*7ea0*/  FADD.FTZ R0, -R0, R145 ;  /* 0x0000009100007221 */ /* 0x000fe80000010100 */
[----:B------:R-:W-:Y:S04]  /*7eb0*/  FMUL.FTZ R0, R0, c[0x0][0x2d0] ;  /* 0x0000b40000007a20 */ /* 0x000fe80000410000 */
[----:B------:R1:W2:Y:S02]  /*7ec0*/  MUFU.EX2 R145, R0 ;  /* 0x0000000000917308 */ /* 0x0002a40000000800 */
[----:B-1----:R-:W-:Y:S01]  /*7ed0*/  FADD.FTZ R0, -R2, R146 ;  /* 0x0000009202007221 */ /* 0x002fe20000010100 */
[----:B------:R-:W-:Y:S01]  /*7ee0*/  FSEL R2, R147, RZ, P0 ;  /* 0x000000ff93027208 */ /* 0x000fe20000000000 */
[C---:B------:R-:W-:Y:S01]  /*7ef0*/  FMUL.FTZ R146, R144.reuse, c[0x0][0x2d0] ;  /* 0x0000b40090927a20 */ /* 0x040fe20000410000 */
[----:B------:R-:W-:Y:S01]  /*7f00*/  FSETP.NEU.FTZ.AND P0, PT, R144, -INF , PT ;  /* 0xff8000009000780b */ /* 0x000fe20003f1d000 */
[----:B------:R-:W-:Y:S02]  /*7f10*/  FMUL.FTZ R0, R0, c[0x0][0x2d0] ;  /* 0x0000b40000007a20 */ /* 0x000fe40000410000 */
[C---:B--2---:R-:W-:Y:S01]  /*7f20*/  FMUL.FTZ R5, R145.reuse, R153 ;  /* 0x0000009991057220 */ /* 0x044fe20000410000 */
[----:B------:R-:W-:Y:S01]  /*7f30*/  FSEL R146, R146, RZ, P0 ;  /* 0x000000ff92927208 */ /* 0x000fe20000000000 */
[----:B------:R1:W2:Y:S01]  /*7f40*/  MUFU.EX2 R3, R0 ;  /* 0x0000000000037308 */ /* 0x0002a20000000800 */
[C---:B------:R-:W-:Y:S02]  /*7f50*/  FMUL.FTZ R16, R145.reuse, R164 ;  /* 0x000000a491107220 */ /* 0x040fe40000410000 */
[----:B------:R-:W-:Y:S01]  /*7f60*/  FMUL.FTZ R17, R145, R165 ;  /* 0x000000a591117220 */ /* 0x000fe20000410000 */
[----:B------:R-:W-:Y:S01]  /*7f70*/  MOV R165, R27 ;  /* 0x0000001b00a57202 */ /* 0x000fe20000000f00 */
[----:B------:R-:W-:Y:S02]  /*7f80*/  FFMA.FTZ R4, R11, c[0x0][0x2d0], -R146 ;  /* 0x0000b4000b047a23 */ /* 0x000fe40000010892 */
[C---:B------:R-:W-:Y:S02]  /*7f90*/  FMUL.FTZ R32, R145.reuse, R112 ;  /* 0x0000007091207220 */ /* 0x040fe40000410000 */
[C---:B------:R-:W-:Y:S01]  /*7fa0*/  FMUL.FTZ R33, R145.reuse, R113 ;  /* 0x0000007191217220 */ /* 0x040fe20000410000 */
[----:B------:R4:W5:Y:S01]  /*7fb0*/  MUFU.EX2 R28, R4 ;  /* 0x00000004001c7308 */ /* 0x0009620000000800 */
[C---:B------:R-:W-:Y:S02]  /*7fc0*/  FMUL.FTZ R49, R145.reuse, R129 ;  /* 0x0000008191317220 */ /* 0x040fe40000410000 */
[C---:B------:R-:W-:Y:S01]  /*7fd0*/  FMUL.FTZ R65, R145.reuse, R141 ;  /* 0x0000008d91417220 */ /* 0x040fe20000410000 */
[----:B------:R-:W-:Y:S01]  /*7fe0*/  MOV R141, R66 ;  /* 0x00000042008d7202 */ /* 0x000fe20000000f00 */
[C---:B------:R-:W-:Y:S02]  /*7ff0*/  FMUL.FTZ R68, R145.reuse, R68 ;  /* 0x0000004491447220 */ /* 0x040fe40000410000 */
[C---:B------:R-:W-:Y:S02]  /*8000*/  FMUL.FTZ R69, R145.reuse, R69 ;  /* 0x0000004591457220 */ /* 0x040fe40000410000 */
[C---:B------:R-:W-:Y:S01]  /*8010*/  FMUL.FTZ R80, R145.reuse, R80 ;  /* 0x0000005091507220 */ /* 0x040fe20000410000 */
[----:B------:R3:W-:Y:S01]  /*8020*/  MUFU.EX2 R153, R60 ;  /* 0x0000003c00997308 */ /* 0x0007e20000000800 */
[C---:B------:R-:W-:Y:S02]  /*8030*/  FMUL.FTZ R81, R145.reuse, R81 ;  /* 0x0000005191517220 */ /* 0x040fe40000410000 */
[----:B------:R-:W-:Y:S02]  /*8040*/  FMUL.FTZ R84, R145, R84 ;  /* 0x0000005491547220 */ /* 0x000fe40000410000 */
[----:B-1----:R-:W-:Y:S02]  /*8050*/  FADD.FTZ R0, -R2, R150 ;  /* 0x0000009602007221 */ /* 0x002fe40000010100 */
[C---:B--2---:R-:W-:Y:S02]  /*8060*/  FMUL.FTZ R7, R3.reuse, R155 ;  /* 0x0000009b03077220 */ /* 0x044fe40000410000 */
[----:B------:R-:W-:Y:S02]  /*8070*/  FMUL.FTZ R0, R0, c[0x0][0x2d0] ;  /* 0x0000b40000007a20 */ /* 0x000fe40000410000 */
[----:B------:R-:W-:Y:S01]  /*8080*/  FMUL.FTZ R18, R3, R166 ;  /* 0x000000a603127220 */ /* 0x000fe20000410000 */
[----:B------:R-:W-:Y:S01]  /*8090*/  MOV R166, R26 ;  /* 0x0000001a00a67202 */ /* 0x000fe20000000f00 */
[----:B------:R1:W2:Y:S01]  /*80a0*/  MUFU.EX2 R2, R0 ;  /* 0x0000000000027308 */ /* 0x0002a20000000800 */
[----:B----4-:R-:W-:Y:S01]  /*80b0*/  FFMA.FTZ R4, R15, c[0x0][0x2d0], -R146 ;  /* 0x0000b4000f047a23 */ /* 0x010fe20000010892 */
[----:B-----5:R-:W-:Y:S01]  /*80c0*/  MOV R164, R28 ;  /* 0x0000001c00a47202 */ /* 0x020fe20000000f00 */
[C---:B------:R-:W-:Y:S01]  /*80d0*/  FMUL.FTZ R19, R3.reuse, R167 ;  /* 0x000000a703137220 */ /* 0x040fe20000410000 */
[----:B------:R-:W-:Y:S01]  /*80e0*/  MOV R167, R25 ;  /* 0x0000001900a77202 */ /* 0x000fe20000000f00 */
[C---:B------:R-:W-:Y:S02]  /*80f0*/  FMUL.FTZ R34, R3.reuse, R114 ;  /* 0x0000007203227220 */ /* 0x040fe40000410000 */
[C---:B------:R-:W-:Y:S02]  /*8100*/  FMUL.FTZ R35, R3.reuse, R115 ;  /* 0x0000007303237220 */ /* 0x040fe40000410000 */
[C---:B------:R-:W-:Y:S01]  /*8110*/  FMUL.FTZ R50, R3.reuse, R130 ;  /* 0x0000008203327220 */ /* 0x040fe20000410000 */
[----:B------:R4:W5:Y:S01]  /*8120*/  MUFU.EX2 R24, R4 ;  /* 0x0000000400187308 */ /* 0x0009620000000800 */
[C---:B------:R-:W-:Y:S01]  /*8130*/  FMUL.FTZ R51, R3.reuse, R131 ;  /* 0x0000008303337220 */ /* 0x040fe20000410000 */
[----:B------:R-:W-:Y:S01]  /*8140*/  LDSM.16.MT88.4 R112, [R202+0x400] ;  /* 0x00040000ca70783b */ /* 0x000fe20000004200 */
[----:B---3--:R-:W-:Y:S01]  /*8150*/  FFMA.FTZ R60, R188, c[0x0][0x2d0], -R180 ;  /* 0x0000b400bc3c7a23 */ /* 0x008fe200000108b4 */
[----:B------:R-:W-:Y:S01]  /*8160*/  MOV R188, R63 ;  /* 0x0000003f00bc7202 */ /* 0x000fe20000000f00 */
[C---:B------:R-:W-:Y:S02]  /*8170*/  FMUL.FTZ R70, R3.reuse, R70 ;  /* 0x0000004603467220 */ /* 0x040fe40000410000 */
[C---:B------:R-:W-:Y:S02]  /*8180*/  FMUL.FTZ R71, R3.reuse, R71 ;  /* 0x0000004703477220 */ /* 0x040fe40000410000 */
[C---:B------:R-:W-:Y:S02]  /*8190*/  FMUL.FTZ R82, R3.reuse, R82 ;  /* 0x0000005203527220 */ /* 0x040fe40000410000 */
[----:B------:R-:W-:Y:S02]  /*81a0*/  FMUL.FTZ R83, R3, R83 ;  /* 0x0000005303537220 */ /* 0x000fe40000410000 */
[C---:B------:R-:W-:Y:S02]  /*81b0*/  FMUL.FTZ R85, R145.reuse, R85 ;  /* 0x0000005591557220 */ /* 0x040fe40000410000 */
[--C-:B-1----:R-:W-:Y:S02]  /*81c0*/  FFMA.FTZ R0, R10, c[0x0][0x2d0], -R146.reuse ;  /* 0x0000b4000a007a23 */ /* 0x102fe40000010892 */
[C---:B--2---:R-:W-:Y:S02]  /*81d0*/  FMUL.FTZ R8, R2.reuse, R156 ;  /* 0x0000009c02087220 */ /* 0x044fe40000410000 */
[----:B------:R-:W1:Y:S01]  /*81e0*/  MUFU.EX2 R150, R0 ;  /* 0x0000000000967308 */ /* 0x000e620000000800 */
[C---:B------:R-:W-:Y:S02]  /*81f0*/  FMUL.FTZ R9, R2.reuse, R157 ;  /* 0x0000009d02097220 */ /* 0x040fe40000410000 */
[C---:B------:R-:W-:Y:S02]  /*8200*/  FMUL.FTZ R12, R2.reuse, R160 ;  /* 0x000000a0020c7220 */ /* 0x040fe40000410000 */
[----:B----4-:R-:W-:Y:S01]  /*8210*/  FMUL.FTZ R4, R145, R152 ;  /* 0x0000009891047220 */ /* 0x010fe20000410000 */
[----:B-----5:R-:W-:Y:S01]  /*8220*/  MOV R160, R24 ;  /* 0x0000001800a07202 */ /* 0x020fe20000000f00 */
        /* <DEDUP_REMOVED lines=11> */
[--C-:B------:R-:W-:Y:S02]  /*82e0*/  FFMA.FTZ R0, R14, c[0x0][0x2d0], -R146.reuse ;  /* 0x0000b4000e007a23 */ /* 0x100fe40000010892 */
[C---:B------:R-:W-:Y:S02]  /*82f0*/  FMUL.FTZ R28, R2.reuse, R108 ;  /* 0x0000006c021c7220 */ /* 0x040fe40000410000 */
[----:B------:R1:W3:Y:S01]  /*8300*/  MUFU.EX2 R44, R0 ;  /* 0x00000000002c7308 */ /* 0x0002e20000000800 */
[C---:B------:R-:W-:Y:S02]  /*8310*/  FMUL.FTZ R77, R2.reuse, R77 ;  /* 0x0000004d024d7220 */ /* 0x040fe40000410000 */
[----:B------:R-:W-:Y:S02]  /*8320*/  FMUL.FTZ R86, R3, R86 ;  /* 0x0000005603567220 */ /* 0x000fe40000410000 */
[----:B--2---:R-:W-:Y:S02]  /*8330*/  FMUL.FTZ R48, R145, R128 ;  /* 0x0000008091307220 */ /* 0x004fe40000410000 */
[----:B------:R-:W-:Y:S02]  /*8340*/  FMUL.FTZ R87, R3, R87 ;  /* 0x0000005703577220 */ /* 0x000fe40000410000 */
[C---:B------:R-:W-:Y:S02]  /*8350*/  FMUL.FTZ R88, R2.reuse, R88 ;  /* 0x0000005802587220 */ /* 0x040fe40000410000 */
[C---:B------:R-:W-:Y:S02]  /*8360*/  FMUL.FTZ R89, R2.reuse, R89 ;  /* 0x0000005902597220 */ /* 0x040fe40000410000 */
[C---:B------:R-:W-:Y:S02]  /*8370*/  FMUL.FTZ R92, R2.reuse, R92 ;  /* 0x0000005c025c7220 */ /* 0x040fe40000410000 */
[----:B------:R-:W-:Y:S02]  /*8380*/  FMUL.FTZ R93, R2, R93 ;  /* 0x0000005d025d7220 */ /* 0x000fe40000410000 */
[----:B------:R-:W-:Y:S02]  /*8390*/  FFMA.FTZ R108, R194, c[0x0][0x2d0], -R146 ;  /* 0x0000b400c26c7a23 */ /* 0x000fe40000010892 */
[C---:B------:R-:W-:Y:S02]  /*83a0*/  FMUL.FTZ R96, R145.reuse, R96 ;  /* 0x0000006091607220 */ /* 0x040fe40000410000 */
[----:B------:R-:W-:Y:S01]  /*83b0*/  MUFU.EX2 R161, R108 ;  /* 0x0000006c00a17308 */ /* 0x000fe20000000800 */
[----:B------:R-:W-:Y:S01]  /*83c0*/  FMUL.FTZ R97, R145, R97 ;  /* 0x0000006191617220 */ /* 0x000fe20000410000 */
[----:B-1----:R-:W-:Y:S01]  /*83d0*/  FSEL R0, R144, RZ, P0 ;  /* 0x000000ff90007208 */ /* 0x002fe20000000000 */
[C---:B------:R-:W-:Y:S01]  /*83e0*/  FMUL.FTZ R98, R3.reuse, R98 ;  /* 0x0000006203627220 */ /* 0x040fe20000410000 */
[----:B---3--:R-:W-:Y:S01]  /*83f0*/  F2FP.PACK_AB R179, R24, R44 ;  /* 0x0000002c18b3723e */ /* 0x008fe200000000ff */
[----:B------:R-:W-:Y:S01]  /*8400*/  FMUL.FTZ R24, R2, R104 ;  /* 0x0000006802187220 */ /* 0x000fe20000410000 */
[----:B------:R-:W-:Y:S01]  /*8410*/  MOV R183, R44 ;  /* 0x0000002c00b77202 */ /* 0x000fe20000000f00 */
[----:B------:R-:W-:Y:S01]  /*8420*/  FADD.FTZ R0, -R0, R151 ;  /* 0x0000009700007221 */ /* 0x000fe20000010100 */
[----:B------:R-:W-:Y:S01]  /*8430*/  MOV R151, R6 ;  /* 0x0000000600977202 */ /* 0x000fe20000000f00 */
[----:B------:R-:W-:Y:S01]  /*8440*/  FMUL.FTZ R6, R3, R154 ;  /* 0x0000009a03067220 */ /* 0x000fe20000410000 */
[----:B------:R-:W-:Y:S01]  /*8450*/  MOV R154, R56 ;  /* 0x00000038009a7202 */ /* 0x000fe20000000f00 */
[----:B------:R-:W-:Y:S01]  /*8460*/  FMUL.FTZ R0, R0, c[0x0][0x2d0] ;  /* 0x0000b40000007a20 */ /* 0x000fe20000410000 */
[----:B------:R-:W-:Y:S01]  /*8470*/  F2FP.PACK_AB R176, R151, R66 ;  /* 0x0000004297b0723e */ /* 0x000fe200000000ff */
[----:B------:R-:W-:Y:S02]  /*8480*/  FMUL.FTZ R66, R3, R142 ;  /* 0x0000008e03427220 */ /* 0x000fe40000410000 */
[--C-:B------:R-:W-:Y:S01]  /*8490*/  FFMA.FTZ R125, R229, c[0x0][0x2d0], -R180.reuse ;  /* 0x0000b400e57d7a23 */ /* 0x100fe200000108b4 */
[-C--:B------:R-:W-:Y:S01]  /*84a0*/  HMMA.16816.F32 R4, R172, R20.reuse, R4 ;  /* 0x00000014ac04723c */ /* 0x080fe20000001804 */
[----:B------:R-:W1:Y:S04]  /*84b0*/  MUFU.EX2 R0, R0 ;  /* 0x0000000000007308 */ /* 0x000e680000000800 */
[----:B------:R-:W-:Y:S02]  /*84c0*/  FMUL.FTZ R44, R2, R124 ;  /* 0x0000007c022c7220 */ /* 0x000fe40000410000 */
[--C-:B------:R-:W-:Y:S02]  /*84d0*/  FFMA.FTZ R56, R64, c[0x0][0x2d0], -R181.reuse ;  /* 0x0000b40040387a23 */ /* 0x100fe400000108b5 */
[--C-:B------:R-:W-:Y:S02]  /*84e0*/  FFMA.FTZ R64, R187, c[0x0][0x2d0], -R180.reuse ;  /* 0x0000b400bb407a23 */ /* 0x100fe400000108b4 */
[----:B------:R-:W-:Y:S01]  /*84f0*/  MUFU.EX2 R156, R56 ;  /* 0x00000038009c7308 */ /* 0x000fe20000000800 */
[----:B------:R-:W-:Y:S01]  /*8500*/  MOV R187, R61 ;  /* 0x0000003d00bb7202 */ /* 0x000fe20000000f00 */
[----:B------:R-:W-:Y:S02]  /*8510*/  FMUL.FTZ R61, R2, R169 ;  /* 0x000000a9023d7220 */ /* 0x000fe40000410000 */
[----:B------:R-:W-:Y:S02]  /*8520*/  FMUL.FTZ R99, R3, R99 ;  /* 0x0000006303637220 */ /* 0x000fe40000410000 */
[--C-:B------:R-:W-:Y:S02]  /*8530*/  FFMA.FTZ R124, R217, c[0x0][0x2d0], -R181.reuse ;  /* 0x0000b400d97c7a23 */ /* 0x100fe400000108b5 */
[--C-:B------:R-:W-:Y:S02]  /*8540*/  FFMA.FTZ R120, R222, c[0x0][0x2d0], -R181.reuse ;  /* 0x0000b400de787a23 */ /* 0x100fe400000108b5 */
[----:B------:R-:W-:Y:S02]  /*8550*/  FFMA.FTZ R121, R232, c[0x0][0x2d0], -R180 ;  /* 0x0000b400e8797a23 */ /* 0x000fe400000108b4 */
[--C-:B------:R-:W-:Y:S02]  /*8560*/  FFMA.FTZ R128, R250, c[0x0][0x2d0], -R182.reuse ;  /* 0x0000b400fa807a23 */ /* 0x100fe400000108b6 */
[C---:B-1----:R-:W-:Y:S01]  /*8570*/  FMUL.FTZ R10, R0.reuse, R158 ;  /* 0x0000009e000a7220 */ /* 0x042fe20000410000 */
[----:B------:R-:W-:Y:S01]  /*8580*/  MOV R158, R62 ;  /* 0x0000003e009e7202 */ /* 0x000fe20000000f00 */
[C---:B------:R-:W-:Y:S02]  /*8590*/  FMUL.FTZ R11, R0.reuse, R159 ;  /* 0x0000009f000b7220 */ /* 0x040fe40000410000 */
[C---:B------:R-:W-:Y:S02]  /*85a0*/  FMUL.FTZ R26, R0.reuse, R106 ;  /* 0x0000006a001a7220 */ /* 0x040fe40000410000 */
[C---:B------:R-:W-:Y:S02]  /*85b0*/  FMUL.FTZ R27, R0.reuse, R107 ;  /* 0x0000006b001b7220 */ /* 0x040fe40000410000 */
[----:B------:R-:W-:Y:S01]  /*85c0*/  LDSM.16.MT88.4 R104, [R201+0x2000] ;  /* 0x00200000c968783b */ /* 0x000fe20000004200 */
[C---:B------:R-:W-:Y:S04]  /*85d0*/  HMMA.16816.F32 R8, R176.reuse, R20, R8 ;  /* 0x00000014b008723c */ /* 0x040fe80000001808 */
[C---:B------:R-:W-:Y:S02]  /*85e0*/  FMUL.FTZ R14, R0.reuse, R162 ;  /* 0x000000a2000e7220 */ /* 0x040fe40000410000 */
[----:B------:R-:W-:Y:S01]  /*85f0*/  FMUL.FTZ R15, R0, R163 ;  /* 0x000000a3000f7220 */ /* 0x000fe20000410000 */
[----:B------:R-:W1:Y:S01]  /*8600*/  MUFU.EX2 R162, R60 ;  /* 0x0000003c00a27308 */ /* 0x000e620000000800 */
[C---:B------:R-:W-:Y:S04]  /*8610*/  FMUL.FTZ R20, R145.reuse, R100 ;  /* 0x0000006491147220 */ /* 0x040fe80000410000 */
[----:B------:R-:W-:Y:S01]  /*8620*/  FMUL.FTZ R21, R145, R101 ;  /* 0x0000006591157220 */ /* 0x000fe20000410000 */
[-C--:B------:R-:W-:Y:S03]  /*8630*/  HMMA.16816.F32 R12, R176, R22.reuse, R12 ;  /* 0x00000016b00c723c */ /* 0x080fe6000000180c */
[--C-:B------:R-:W-:Y:S01]  /*8640*/  FFMA.FTZ R129, R249, c[0x0][0x2d0], -R182.reuse ;  /* 0x0000b400f9817a23 */ /* 0x100fe200000108b6 */
[----:B------:R-:W-:Y:S01]  /*8650*/  MOV R249, R161 ;  /* 0x000000a100f97202 */ /* 0x000fe20000000f00 */
[----:B------:R-:W-:Y:S02]  /*8660*/  FFMA.FTZ R130, R248, c[0x0][0x2d0], -R182 ;  /* 0x0000b400f8827a23 */ /* 0x000fe400000108b6 */
[----:B------:R-:W-:Y:S01]  /*8670*/  FFMA.FTZ R131, R245, c[0x0][0x2d0], -R146 ;  /* 0x0000b400f5837a23 */ /* 0x000fe20000010892 */
[C---:B------:R-:W-:Y:S04]  /*8680*/  HMMA.16816.F32 R16, R172.reuse, R22, R16 ;  /* 0x00000016ac10723c */ /* 0x040fe80000001810 */
[C---:B------:R-:W-:Y:S02]  /*8690*/  FMUL.FTZ R30, R0.reuse, R110 ;  /* 0x0000006e001e7220 */ /* 0x040fe40000410000 */
[C---:B------:R-:W-:Y:S02]  /*86a0*/  FMUL.FTZ R31, R0.reuse, R111 ;  /* 0x0000006f001f7220 */ /* 0x040fe40000410000 */
[C---:B------:R-:W-:Y:S04]  /*86b0*/  FMUL.FTZ R22, R3.reuse, R102 ;  /* 0x0000006603167220 */ /* 0x040fe80000410000 */
[----:B------:R-:W-:Y:S01]  /*86c0*/  FMUL.FTZ R23, R3, R103 ;  /* 0x0000006703177220 */ /* 0x000fe20000410000 */
[----:B-1----:R-:W-:Y:S01]  /*86d0*/  MOV R250, R162 ;  /* 0x000000a200fa7202 */ /* 0x002fe20000000f00 */
[----:B------:R-:W1:Y:S01]  /*86e0*/  LDSM.16.MT88.4 R100, [R202+0x1000] ;  /* 0x00100000ca64783b */ /* 0x000e620000004200 */
[C---:B------:R-:W-:Y:S02]  /*86f0*/  FMUL.FTZ R42, R0.reuse, R122 ;  /* 0x0000007a002a7220 */ /* 0x040fe40000410000 */
[--C-:B------:R-:W-:Y:S02]  /*8700*/  FFMA.FTZ R122, R221, c[0x0][0x2d0], -R181.reuse ;  /* 0x0000b400dd7a7a23 */ /* 0x100fe400000108b5 */
[-C--:B------:R-:W-:Y:S01]  /*8710*/  HMMA.16816.F32 R20, R172, R36.reuse, R20 ;  /* 0x00000024ac14723c */ /* 0x080fe20000001814 */
[----:B------:R-:W-:Y:S02]  /*8720*/  MUFU.EX2 R221, R124 ;  /* 0x0000007c00dd7308 */ /* 0x000fe40000000800 */
[C---:B------:R-:W-:Y:S02]  /*8730*/  FMUL.FTZ R43, R0.reuse, R123 ;  /* 0x0000007b002b7220 */ /* 0x040fe40000410000 */
[--C-:B------:R-:W-:Y:S02]  /*8740*/  FFMA.FTZ R123, R197, c[0x0][0x2d0], -R180.reuse ;  /* 0x0000b400c57b7a23 */ /* 0x100fe400000108b4 */
[----:B------:R-:W-:Y:S01]  /*8750*/  FMUL.FTZ R46, R0, R126 ;  /* 0x0000007e002e7220 */ /* 0x000fe20000410000 */
[C---:B------:R-:W-:Y:S04]  /*8760*/  HMMA.16816.F32 R24, R176.reuse, R36, R24 ;  /* 0x00000024b018723c */ /* 0x040fe80000001818 */
[--C-:B------:R-:W-:Y:S02]  /*8770*/  FFMA.FTZ R126, R230, c[0x0][0x2d0], -R180.reuse ;  /* 0x0000b400e67e7a23 */ /* 0x100fe400000108b4 */
[----:B------:R-:W-:Y:S01]  /*8780*/  MUFU.EX2 R230, R120 ;  /* 0x0000007800e67308 */ /* 0x000fe20000000800 */
[----:B------:R-:W-:Y:S01]  /*8790*/  FMUL.FTZ R37, R145, R117 ;  /* 0x0000007591257220 */ /* 0x000fe20000410000 */
[-C--:B------:R-:W-:Y:S04]  /*87a0*/  HMMA.16816.F32 R28, R176, R38.reuse, R28 ;  /* 0x00000026b01c723c */ /* 0x080fe8000000181c */
[--C-:B------:R-:W-:Y:S02]  /*87b0*/  FFMA.FTZ R117, R223, c[0x0][0x2d0], -R181.reuse ;  /* 0x0000b400df757a23 */ /* 0x100fe400000108b5 */
[----:B------:R-:W-:Y:S02]  /*87c0*/  FMUL.FTZ R47, R0, R127 ;  /* 0x0000007f002f7220 */ /* 0x000fe40000410000 */
[C---:B------:R-:W-:Y:S04]  /*87d0*/  HMMA.16816.F32 R32, R172.reuse, R38, R32 ;  /* 0x00000026ac20723c */ /* 0x040fe80000001820 */
[----:B------:R-:W-:Y:S02]  /*87e0*/  FMUL.FTZ R36, R145, R116 ;  /* 0x0000007491247220 */ /* 0x000fe40000410000 */
[----:B------:R-:W-:Y:S02]  /*87f0*/  FMUL.FTZ R56, R2, R136 ;  /* 0x0000008802387220 */ /* 0x000fe40000410000 */
[C---:B------:R-:W-:Y:S04]  /*8800*/  FMUL.FTZ R38, R3.reuse, R118 ;  /* 0x0000007603267220 */ /* 0x040fe80000410000 */
[----:B------:R-:W-:Y:S02]  /*8810*/  FMUL.FTZ R39, R3, R119 ;  /* 0x0000007703277220 */ /* 0x000fe40000410000 */
[--C-:B------:R-:W-:Y:S02]  /*8820*/  FFMA.FTZ R119, R199, c[0x0][0x2d0], -R180.reuse ;  /* 0x0000b400c7777a23 */ /* 0x100fe400000108b4 */
[--C-:B------:R-:W-:Y:S02]  /*8830*/  FFMA.FTZ R118, R198, c[0x0][0x2d0], -R180.reuse ;  /* 0x0000b400c6767a23 */ /* 0x100fe400000108b4 */
[--C-:B------:R-:W-:Y:S01]  /*8840*/  FFMA.FTZ R127, R231, c[0x0][0x2d0], -R181.reuse ;  /* 0x0000b400e77f7a23 */ /* 0x100fe200000108b5 */
[-C--:B------:R-:W-:Y:S01]  /*8850*/  HMMA.16816.F32 R36, R172, R52.reuse, R36 ;  /* 0x00000034ac24723c */ /* 0x080fe20000001824 */
[----:B------:R-:W-:Y:S02]  /*8860*/  MUFU.EX2 R232, R119 ;  /* 0x0000007700e87308 */ /* 0x000fe40000000800 */
[C---:B------:R-:W-:Y:S02]  /*8870*/  FMUL.FTZ R58, R0.reuse, R138 ;  /* 0x0000008a003a7220 */ /* 0x040fe40000410000 */
[----:B------:R-:W-:Y:S02]  /*8880*/  FMUL.FTZ R59, R0, R139 ;  /* 0x0000008b003b7220 */ /* 0x000fe40000410000 */
[----:B------:R-:W-:Y:S01]  /*8890*/  FMUL.FTZ R60, R2, R168 ;  /* 0x000000a8023c7220 */ /* 0x000fe20000410000 */
[C---:B------:R-:W-:Y:S03]  /*88a0*/  HMMA.16816.F32 R40, R176.reuse, R52, R40 ;  /* 0x00000034b028723c */ /* 0x040fe60000001828 */
[----:B------:R-:W-:Y:S01]  /*88b0*/  MUFU.EX2 R231, R121 ;  /* 0x0000007900e77308 */ /* 0x000fe20000000800 */
[C---:B------:R-:W-:Y:S02]  /*88c0*/  FMUL.FTZ R62, R0.reuse, R170 ;  /* 0x000000aa003e7220 */ /* 0x040fe40000410000 */
[----:B------:R-:W-:Y:S02]  /*88d0*/  FMUL.FTZ R63, R0, R171 ;  /* 0x000000ab003f7220 */ /* 0x000fe40000410000 */
[-C--:B------:R-:W-:Y:S04]  /*88e0*/  HMMA.16816.F32 R44, R176, R54.reuse, R44 ;  /* 0x00000036b02c723c */ /* 0x080fe8000000182c */
[--C-:B------:R-:W-:Y:S01]  /*88f0*/  FFMA.FTZ R52, R184, c[0x0][0x2d0], -R180.reuse ;  /* 0x0000b400b8347a23 */ /* 0x100fe200000108b4 */
[----:B------:R-:W-:Y:S01]  /*8900*/  MUFU.EX2 R194, R127 ;  /* 0x0000007f00c27308 */ /* 0x000fe20000000800 */
[----:B------:R-:W-:Y:S01]  /*8910*/  FMUL.FTZ R53, R145, R133 ;  /* 0x0000008591357220 */ /* 0x000fe20000410000 */
[----:B------:R-:W-:Y:S01]  /*8920*/  MOV R184, R57 ;  /* 0x0000003900b87202 */ /* 0x000fe20000000f00 */
[C---:B------:R-:W-:Y:S04]  /*8930*/  HMMA.16816.F32 R48, R172.reuse, R54, R48 ;  /* 0x00000036ac30723c */ /* 0x040fe80000001830 */
[----:B------:R-:W-:Y:S02]  /*8940*/  FMUL.FTZ R57, R2, R137 ;  /* 0x0000008902397220 */ /* 0x000fe40000410000 */
[C---:B------:R-:W-:Y:S01]  /*8950*/  FMUL.FTZ R74, R0.reuse, R74 ;  /* 0x0000004a004a7220 */ /* 0x040fe20000410000 */
[----:B------:R2:W-:Y:S01]  /*8960*/  MUFU.EX2 R152, R52 ;  /* 0x0000003400987308 */ /* 0x0005e20000000800 */
[C---:B------:R-:W-:Y:S04]  /*8970*/  FMUL.FTZ R54, R3.reuse, R134 ;  /* 0x0000008603367220 */ /* 0x040fe80000410000 */
[----:B------:R-:W-:Y:S02]  /*8980*/  FMUL.FTZ R55, R3, R135 ;  /* 0x0000008703377220 */ /* 0x000fe40000410000 */
[C---:B------:R-:W-:Y:S01]  /*8990*/  FMUL.FTZ R75, R0.reuse, R75 ;  /* 0x0000004b004b7220 */ /* 0x040fe20000410000 */
[----:B------:R-:W3:Y:S01]  /*89a0*/  LDL.LU R135, [R1+0xc] ;  /* 0x00000c0001877983 */ /* 0x000ee20000300800 */
[C---:B------:R-:W-:Y:S01]  /*89b0*/  FMUL.FTZ R78, R0.reuse, R78 ;  /* 0x0000004e004e7220 */ /* 0x040fe20000410000 */
[----:B------:R4:W-:Y:S01]  /*89c0*/  MUFU.EX2 R168, R64 ;  /* 0x0000004000a87308 */ /* 0x0009e20000000800 */
[C---:B------:R-:W-:Y:S01]  /*89d0*/  FMUL.FTZ R79, R0.reuse, R79 ;  /* 0x0000004f004f7220 */ /* 0x040fe20000410000 */
[----:B------:R-:W5:Y:S01]  /*89e0*/  LDL.LU R134, [R1+0x8] ;  /* 0x0000080001867983 */ /* 0x000f620000300800 */
[C---:B------:R-:W-:Y:S02]  /*89f0*/  FMUL.FTZ R90, R0.reuse, R90 ;  /* 0x0000005a005a7220 */ /* 0x040fe40000410000 */
[C---:B------:R-:W-:Y:S01]  /*8a00*/  FMUL.FTZ R91, R0.reuse, R91 ;  /* 0x0000005b005b7220 */ /* 0x040fe20000410000 */
[----:B------:R-:W5:Y:S01]  /*8a10*/  LDL.LU R142, [R1+0x10] ;  /* 0x00001000018e7983 */ /* 0x000f620000300800 */
[C---:B------:R-:W-:Y:S02]  /*8a20*/  FMUL.FTZ R94, R0.reuse, R94 ;  /* 0x0000005e005e7220 */ /* 0x040fe40000410000 */
[----:B------:R-:W-:Y:S02]  /*8a30*/  FMUL.FTZ R95, R0, R95 ;  /* 0x0000005f005f7220 */ /* 0x000fe40000410000 */
[--C-:B------:R-:W-:Y:S02]  /*8a40*/  FFMA.FTZ R116, R224, c[0x0][0x2d0], -R181.reuse ;  /* 0x0000b400e0747a23 */ /* 0x100fe400000108b5 */
[----:B------:R-:W-:Y:S01]  /*8a50*/  MUFU.EX2 R224, R126 ;  /* 0x0000007e00e07308 */ /* 0x000fe20000000800 */
[----:B--2---:R-:W-:Y:S02]  /*8a60*/  FMUL.FTZ R52, R145, R132 ;  /* 0x0000008491347220 */ /* 0x004fe40000410000 */
[--C-:B------:R-:W-:Y:S02]  /*8a70*/  FFMA.FTZ R136, R228, c[0x0][0x2d0], -R180.reuse ;  /* 0x0000b400e4887a23 */ /* 0x100fe400000108b4 */
[----:B------:R-:W-:Y:S02]  /*8a80*/  FFMA.FTZ R180, R227, c[0x0][0x2d0], -R180 ;  /* 0x0000b400e3b47a23 */ /* 0x000fe400000108b4 */
[--C-:B------:R-:W-:Y:S01]  /*8a90*/  FFMA.FTZ R137, R226, c[0x0][0x2d0], -R181.reuse ;  /* 0x0000b400e2897a23 */ /* 0x100fe200000108b5 */
[-C--:B-1----:R-:W-:Y:S02]  /*8aa0*/  HMMA.16816.F32 R52, R172, R100.reuse, R52 ;  /* 0x00000064ac34723c */ /* 0x082fe40000001834 */
[----:B------:R-:W-:Y:S01]  /*8ab0*/  MUFU.EX2 R227, R117 ;  /* 0x0000007500e37308 */ /* 0x000fe20000000800 */
[----:B----4-:R-:W-:Y:S01]  /*8ac0*/  FMUL.FTZ R64, R145, R140 ;  /* 0x0000008c91407220 */ /* 0x010fe20000410000 */
[----:B------:R-:W-:Y:S01]  /*8ad0*/  MOV R140, R67 ;  /* 0x00000043008c7202 */ /* 0x000fe20000000f00 */
[----:B------:R-:W-:Y:S01]  /*8ae0*/  FMUL.FTZ R67, R3, R143 ;  /* 0x0000008f03437220 */ /* 0x000fe20000410000 */
[----:B------:R-:W-:Y:S01]  /*8af0*/  MOV R143, R154 ;  /* 0x0000009a008f7202 */ /* 0x000fe20000000f00 */
[--C-:B------:R-:W-:Y:S01]  /*8b00*/  FFMA.FTZ R132, R244, c[0x0][0x2d0], -R146.reuse ;  /* 0x0000b400f4847a23 */ /* 0x100fe20000010892 */
[C---:B------:R-:W-:Y:S04]  /*8b10*/  HMMA.16816.F32 R56, R176.reuse, R100, R56 ;  /* 0x00000064b038723c */ /* 0x040fe80000001838 */
[----:B------:R-:W-:Y:S01]  /*8b20*/  MUFU.EX2 R228, R123 ;  /* 0x0000007b00e47308 */ /* 0x000fe20000000800 */
[----:B------:R-:W-:Y:S01]  /*8b30*/  FFMA.FTZ R133, R238, c[0x0][0x2d0], -R146 ;  /* 0x0000b400ee857a23 */ /* 0x000fe20000010892 */
[----:B------:R-:W-:Y:S01]  /*8b40*/  MOV R238, R156 ;  /* 0x0000009c00ee7202 */ /* 0x000fe20000000f00 */
[--C-:B------:R-:W-:Y:S01]  /*8b50*/  FFMA.FTZ R100, R185, c[0x0][0x2d0], -R181.reuse ;  /* 0x0000b400b9647a23 */ /* 0x100fe200000108b5 */
[-C--:B------:R-:W-:Y:S01]  /*8b60*/  HMMA.16816.F32 R60, R176, R102.reuse, R60 ;  /* 0x00000066b03c723c */ /* 0x080fe2000000183c */
[----:B------:R-:W2:Y:S05]  /*8b70*/  LDL.LU R185, [R1+0x4] ;  /* 0x0000040001b97983 */ /* 0x000eaa0000300800 */
[----:B------:R1:W-:Y:S02]  /*8b80*/  MUFU.EX2 R163, R100 ;  /* 0x0000006400a37308 */ /* 0x0003e40000000800 */
[C---:B------:R-:W-:Y:S08]  /*8b90*/  HMMA.16816.F32 R64, R172.reuse, R102, R64 ;  /* 0x00000066ac40723c */ /* 0x040ff00000001840 */
[-C--:B------:R-:W-:Y:S01]  /*8ba0*/  HMMA.16816.F32 R68, R172, R104.reuse, R68 ;  /* 0x00000068ac44723c */ /* 0x080fe20000001844 */
[----:B------:R4:W-:Y:S07]  /*8bb0*/  MUFU.EX2 R226, R122 ;  /* 0x0000007a00e27308 */ /* 0x0009ee0000000800 */
[C---:B------:R-:W-:Y:S03]  /*8bc0*/  HMMA.16816.F32 R72, R176.reuse, R104, R72 ;  /* 0x00000068b048723c */ /* 0x040fe60000001848 */
[----:B------:R4:W-:Y:S01]  /*8bd0*/  MUFU.EX2 R229, R116 ;  /* 0x0000007400e57308 */ /* 0x0009e20000000800 */
[--C-:B-1----:R-:W-:Y:S01]  /*8be0*/  FFMA.FTZ R100, R186, c[0x0][0x2d0], -R181.reuse ;  /* 0x0000b400ba647a23 */ /* 0x102fe200000108b5 */
[----:B------:R-:W-:Y:S03]  /*8bf0*/  MOV R186, R251 ;  /* 0x000000fb00ba7202 */ /* 0x000fe60000000f00 */
[-C--:B------:R-:W-:Y:S04]  /*8c00*/  HMMA.16816.F32 R76, R176, R106.reuse, R76 ;  /* 0x0000006ab04c723c */ /* 0x080fe8000000184c */
[--C-:B------:R-:W-:Y:S01]  /*8c10*/  FFMA.FTZ R104, R191, c[0x0][0x2d0], -R182.reuse ;  /* 0x0000b400bf687a23 */ /* 0x100fe200000108b6 */
[----:B------:R1:W-:Y:S01]  /*8c20*/  MUFU.EX2 R169, R100 ;  /* 0x0000006400a97308 */ /* 0x0003e20000000800 */
[----:B------:R-:W-:Y:S02]  /*8c30*/  FFMA.FTZ R181, R225, c[0x0][0x2d0], -R181 ;  /* 0x0000b400e1b57a23 */ /* 0x000fe400000108b5 */
[C---:B------:R-:W-:Y:S01]  /*8c40*/  HMMA.16816.F32 R80, R172.reuse, R106, R80 ;  /* 0x0000006aac50723c */ /* 0x040fe20000001850 */
[----:B----4-:R-:W-:Y:S06]  /*8c50*/  LDSM.16.MT88.4 R120, [R201+0x1800] ;  /* 0x00180000c978783b */ /* 0x010fec0000004200 */
[----:B------:R4:W4:Y:S01]  /*8c60*/  MUFU.EX2 R159, R104 ;  /* 0x00000068009f7308 */ /* 0x0009220000000800 */
[--C-:B------:R-:W-:Y:S09]  /*8c70*/  FFMA.FTZ R116, R240, c[0x0][0x2d0], -R182.reuse ;  /* 0x0000b400f0747a23 */ /* 0x100ff200000108b6 */
[----:B------:R4:W-:Y:S01]  /*8c80*/  MUFU.EX2 R199, R116 ;  /* 0x0000007400c77308 */ /* 0x0009e20000000800 */
[--C-:B-1----:R-:W-:Y:S09]  /*8c90*/  FFMA.FTZ R100, R189, c[0x0][0x2d0], -R182.reuse ;  /* 0x0000b400bd647a23 */ /* 0x102ff200000108b6 */
[----:B------:R1:W1:Y:S01]  /*8ca0*/  MUFU.EX2 R155, R100 ;  /* 0x00000064009b7308 */ /* 0x0002620000000800 */
[--C-:B----4-:R-:W-:Y:S01]  /*8cb0*/  FFMA.FTZ R104, R190, c[0x0][0x2d0], -R182.reuse ;  /* 0x0000b400be687a23 */ /* 0x110fe200000108b6 */
[----:B------:R-:W-:Y:S08]  /*8cc0*/  MOV R248, R159 ;  /* 0x0000009f00f87202 */ /* 0x000ff00000000f00 */
[----:B------:R4:W-:Y:S01]  /*8cd0*/  MUFU.EX2 R138, R104 ;  /* 0x00000068008a7308 */ /* 0x0009e20000000800 */
[--C-:B------:R-:W-:Y:S09]  /*8ce0*/  FFMA.FTZ R116, R239, c[0x0][0x2d0], -R182.reuse ;  /* 0x0000b400ef747a23 */ /* 0x100ff200000108b6 */
[----:B------:R4:W-:Y:S01]  /*8cf0*/  MUFU.EX2 R217, R116 ;  /* 0x0000007400d97308 */ /* 0x0009e20000000800 */
[----:B-1----:R-:W1:Y:S01]  /*8d00*/  LDSM.16.MT88.4 R100, [R202+0x2000] ;  /* 0x00200000ca64783b */ /* 0x002e620000004200 */
[-C--:B------:R-:W-:Y:S02]  /*8d10*/  F2FP.PACK_AB R108, R159, R155.reuse ;  /* 0x0000009b9f6c723e */ /* 0x080fe400000000ff */
[----:B------:R-:W-:Y:S06]  /*8d20*/  MOV R244, R155 ;  /* 0x0000009b00f47202 */ /* 0x000fec0000000f00 */
[----:B------:R-:W-:Y:S01]  /*8d30*/  MUFU.EX2 R251, R118 ;  /* 0x0000007600fb7308 */ /* 0x000fe20000000800 */
[--C-:B----4-:R-:W-:Y:S09]  /*8d40*/  FFMA.FTZ R104, R193, c[0x0][0x2d0], -R182.reuse ;  /* 0x0000b400c1687a23 */ /* 0x110ff200000108b6 */
[----:B------:R4:W1:Y:S01]  /*8d50*/  MUFU.EX2 R170, R104 ;  /* 0x0000006800aa7308 */ /* 0x0008620000000800 */
[----:B------:R-:W-:Y:S01]  /*8d60*/  FFMA.FTZ R116, R237, c[0x0][0x2d0], -R182 ;  /* 0x0000b400ed747a23 */ /* 0x000fe200000108b6 */
[----:B------:R-:W-:Y:S08]  /*8d70*/  MOV R237, R169 ;  /* 0x000000a900ed7202 */ /* 0x000ff00000000f00 */
[----:B------:R4:W4:Y:S10]  /*8d80*/  MUFU.EX2 R225, R125 ;  /* 0x0000007d00e17308 */ /* 0x0009340000000800 */
[----:B------:R-:W-:Y:S01]  /*8d90*/  MUFU.EX2 R190, R181 ;  /* 0x000000b500be7308 */ /* 0x000fe20000000800 */
[-C--:B-1----:R-:W-:Y:S03]  /*8da0*/  HMMA.16816.F32 R84, R172, R100.reuse, R84 ;  /* 0x00000064ac54723c */ /* 0x082fe60000001854 */
[--C-:B----4-:R-:W-:Y:S01]  /*8db0*/  FFMA.FTZ R104, R192, c[0x0][0x2d0], -R146.reuse ;  /* 0x0000b400c0687a23 */ /* 0x110fe20000010892 */
[----:B------:R-:W-:Y:S05]  /*8dc0*/  F2FP.PACK_AB R110, R170, R138 ;  /* 0x0000008aaa6e723e */ /* 0x000fea00000000ff */
[----:B------:R-:W-:Y:S03]  /*8dd0*/  MUFU.EX2 R192, R180 ;  /* 0x000000b400c07308 */ /* 0x000fe60000000800 */
[----:B------:R-:W-:Y:S01]  /*8de0*/  MOV R239, R170 ;  /* 0x000000aa00ef7202 */ /* 0x000fe20000000f00 */
[C---:B------:R-:W-:Y:S01]  /*8df0*/  HMMA.16816.F32 R88, R176.reuse, R100, R88 ;  /* 0x00000064b058723c */ /* 0x040fe20000001858 */
[----:B------:R-:W-:Y:S06]  /*8e00*/  LDSM.16.MT88.4 R124, [R201+0x2800] ;  /* 0x00280000c97c783b */ /* 0x000fec0000004200 */
[--C-:B------:R-:W-:Y:S01]  /*8e10*/  FFMA.FTZ R100, R195, c[0x0][0x2d0], -R146.reuse ;  /* 0x0000b400c3647a23 */ /* 0x100fe20000010892 */
[-C--:B------:R-:W-:Y:S01]  /*8e20*/  HMMA.16816.F32 R92, R176, R102.reuse, R92 ;  /* 0x00000066b05c723c */ /* 0x080fe2000000185c */
[----:B------:R1:W4:Y:S03]  /*8e30*/  MUFU.EX2 R154, R104 ;  /* 0x00000068009a7308 */ /* 0x0003260000000800 */
[----:B------:R-:W-:Y:S03]  /*8e40*/  F2FP.PACK_AB R101, R153, R156 ;  /* 0x0000009c9965723e */ /* 0x000fe600000000ff */
[----:B------:R-:W-:Y:S01]  /*8e50*/  MOV R177, R183 ;  /* 0x000000b700b17202 */ /* 0x000fe20000000f00 */
[----:B------:R-:W-:Y:S03]  /*8e60*/  HMMA.16816.F32 R96, R172, R102, R96 ;  /* 0x00000066ac60723c */ /* 0x000fe60000001860 */
[----:B------:R4:W-:Y:S01]  /*8e70*/  MUFU.EX2 R139, R100 ;  /* 0x00000064008b7308 */ /* 0x0009e20000000800 */
[----:B------:R-:W-:Y:S02]  /*8e80*/  MOV R183, R167 ;  /* 0x000000a700b77202 */ /* 0x000fe40000000f00 */
[----:B------:R-:W-:Y:S02]  /*8e90*/  MOV R179, R188 ;  /* 0x000000bc00b37202 */ /* 0x000fe40000000f00 */
[----:B------:R-:W-:Y:S04]  /*8ea0*/  F2FP.PACK_AB R102, R168, R162 ;  /* 0x000000a2a866723e */ /* 0x000fe800000000ff */
[----:B------:R-:W-:Y:S01]  /*8eb0*/  F2FP.PACK_AB R103, R169, R163 ;  /* 0x000000a3a967723e */ /* 0x000fe200000000ff */
[----:B------:R4:W-:Y:S01]  /*8ec0*/  MUFU.EX2 R222, R116 ;  /* 0x0000007400de7308 */ /* 0x0009e20000000800 */
[----:B------:R-:W-:Y:S02]  /*8ed0*/  F2FP.PACK_AB R172, R225, R224 ;  /* 0x000000e0e1ac723e */ /* 0x000fe400000000ff */
[----:B------:R-:W-:Y:S01]  /*8ee0*/  F2FP.PACK_AB R173, R194, R221 ;  /* 0x000000ddc2ad723e */ /* 0x000fe200000000ff */
[----:B-1----:R-:W1:Y:S01]  /*8ef0*/  LDSM.16.MT88.4 R104, [R201+0x400] ;  /* 0x00040000c968783b */ /* 0x002e620000004200 */
[-C--:B----4-:R-:W-:Y:S02]  /*8f00*/  F2FP.PACK_AB R109, R161, R154.reuse ;  /* 0x0000009aa16d723e */ /* 0x090fe400000000ff */
[----:B------:R-:W-:Y:S02]  /*8f10*/  MOV R245, R154 ;  /* 0x0000009a00f57202 */ /* 0x000fe40000000f00 */
[----:B------:R-:W-:Y:S01]  /*8f20*/  MOV R178, R184 ;  /* 0x000000b800b27202 */ /* 0x000fe20000000f00 */
[----:B------:R-:W-:Y:S01]  /*8f30*/  MUFU.EX2 R189, R128 ;  /* 0x0000008000bd7308 */ /* 0x000fe20000000800 */
[----:B------:R-:W-:Y:S09]  /*8f40*/  FFMA.FTZ R100, R196, c[0x0][0x2d0], -R146 ;  /* 0x0000b400c4647a23 */ /* 0x000ff20000010892 */
[----:B------:R4:W1:Y:S01]  /*8f50*/  MUFU.EX2 R171, R100 ;  /* 0x0000006400ab7308 */ /* 0x0008620000000800 */
[--C-:B------:R-:W-:Y:S01]  /*8f60*/  FFMA.FTZ R116, R236, c[0x0][0x2d0], -R182.reuse ;  /* 0x0000b400ec747a23 */ /* 0x100fe200000108b6 */
[----:B------:R-:W-:Y:S01]  /*8f70*/  MOV R236, R168 ;  /* 0x000000a800ec7202 */ /* 0x000fe20000000f00 */
[----:B------:R-:W-:Y:S01]  /*8f80*/  FFMA.FTZ R182, R247, c[0x0][0x2d0], -R182 ;  /* 0x0000b400f7b67a23 */ /* 0x000fe200000108b6 */
[----:B------:R-:W-:Y:S06]  /*8f90*/  MOV R247, R152 ;  /* 0x0000009800f77202 */ /* 0x000fec0000000f00 */
[----:B------:R1:W-:Y:S10]  /*8fa0*/  MUFU.EX2 R223, R116 ;  /* 0x0000007400df7308 */ /* 0x0003f40000000800 */
[----:B------:R-:W1:Y:S01]  /*8fb0*/  MUFU.EX2 R188, R129 ;  /* 0x0000008100bc7308 */ /* 0x000e620000000800 */
[----:B----4-:R-:W-:Y:S02]  /*8fc0*/  F2FP.PACK_AB R100, R152, R157 ;  /* 0x0000009d9864723e */ /* 0x010fe400000000ff */
[----:B-1----:R-:W-:Y:S02]  /*8fd0*/  F2FP.PACK_AB R111, R171, R139 ;  /* 0x0000008bab6f723e */ /* 0x002fe400000000ff */
[----:B------:R-:W-:Y:S05]  /*8fe0*/  MOV R240, R171 ;  /* 0x000000ab00f07202 */ /* 0x000fea0000000f00 */
[----:B------:R-:W-:Y:S01]  /*8ff0*/  MUFU.EX2 R184, R132 ;  /* 0x0000008400b87308 */ /* 0x000fe20000000800 */
[-C--:B------:R-:W-:Y:S05]  /*9000*/  HMMA.16816.F32 R4, R100, R104.reuse, R4 ;  /* 0x000000686404723c */ /* 0x080fea0000001804 */
[----:B------:R-:W-:Y:S01]  /*9010*/  FFMA.FTZ R116, R243, c[0x0][0x2d0], -R146 ;  /* 0x0000b400f3747a23 */ /* 0x000fe20000010892 */
[----:B------:R-:W-:Y:S02]  /*9020*/  MOV R243, R163 ;  /* 0x000000a300f37202 */ /* 0x000fe40000000f00 */
[C---:B------:R-:W-:Y:S01]  /*9030*/  HMMA.16816.F32 R8, R108.reuse, R104, R8 ;  /* 0x000000686c08723c */ /* 0x040fe20000001808 */
[----:B------:R1:W-:Y:S03]  /*9040*/  MUFU.EX2 R197, R116 ;  /* 0x0000007400c57308 */ /* 0x0003e60000000800 */
[----:B------:R-:W-:Y:S04]  /*9050*/  F2FP.PACK_AB R176, R188, R189 ;  /* 0x000000bdbcb0723e */ /* 0x000fe800000000ff */
[-C--:B------:R-:W-:Y:S03]  /*9060*/  HMMA.16816.F32 R12, R108, R106.reuse, R12 ;  /* 0x0000006a6c0c723c */ /* 0x080fe6000000180c */
[----:B------:R-:W4:Y:S05]  /*9070*/  MUFU.EX2 R193, R136 ;  /* 0x0000008800c17308 */ /* 0x000f2a0000000800 */
[C---:B------:R-:W-:Y:S01]  /*9080*/  HMMA.16816.F32 R16, R100.reuse, R106, R16 ;  /* 0x0000006a6410723c */ /* 0x040fe20000001810 */
[----:B------:R-:W5:Y:S04]  /*9090*/  LDSM.16.MT88.4 R104, [R201+0x1400] ;  /* 0x00140000c968783b */ /* 0x000f680000004200 */
[----:B------:R-:W5:Y:S03]  /*90a0*/  MUFU.EX2 R191, R137 ;  /* 0x0000008900bf7308 */ /* 0x000f660000000800 */
[-C--:B------:R-:W-:Y:S01]  /*90b0*/  HMMA.16816.F32 R20, R100, R112.reuse, R20 ;  /* 0x000000706414723c */ /* 0x080fe20000001814 */
[----:B-1----:R-:W-:Y:S07]  /*90c0*/  LDSM.16.MT88.4 R116, [R202+0x800] ;  /* 0x00080000ca74783b */ /* 0x002fee0000004200 */
[C---:B------:R-:W-:Y:S04]  /*90d0*/  HMMA.16816.F32 R24, R108.reuse, R112, R24 ;  /* 0x000000706c18723c */ /* 0x040fe80000001818 */
[----:B----4-:R-:W-:Y:S01]  /*90e0*/  F2FP.PACK_AB R174, R192, R193 ;  /* 0x000000c1c0ae723e */ /* 0x010fe200000000ff */
[----:B---3--:R-:W-:Y:S01]  /*90f0*/  FFMA.FTZ R135, R2, R135, R141 ;  /* 0x0000008702877223 */ /* 0x008fe2000001008d */
[----:B------:R-:W-:Y:S01]  /*9100*/  MOV R141, R165 ;  /* 0x000000a5008d7202 */ /* 0x000fe20000000f00 */
[----:B-----5:R-:W-:Y:S01]  /*9110*/  FFMA.FTZ R134, R0, R134, R150 ;  /* 0x0000008600867223 */ /* 0x020fe20000010096 */
[-C--:B------:R-:W-:Y:S04]  /*9120*/  HMMA.16816.F32 R28, R108, R114.reuse, R28 ;  /* 0x000000726c1c723c */ /* 0x080fe8000000181c */
[----:B------:R-:W-:Y:S01]  /*9130*/  FFMA.FTZ R3, R3, R142, R143 ;  /* 0x0000008e03037223 */ /* 0x000fe2000001008f */
[----:B------:R-:W-:Y:S02]  /*9140*/  MOV R142, R164 ;  /* 0x000000a4008e7202 */ /* 0x000fe40000000f00 */
[----:B------:R-:W-:Y:S01]  /*9150*/  MOV R143, R151 ;  /* 0x00000097008f7202 */ /* 0x000fe20000000f00 */
[C---:B------:R-:W-:Y:S01]  /*9160*/  HMMA.16816.F32 R32, R100.reuse, R114, R32 ;  /* 0x000000726420723c */ /* 0x040fe20000001820 */
[----:B------:R-:W1:Y:S01]  /*9170*/  LDSM.16.MT88.4 R112, [R202+0x1400] ;  /* 0x00140000ca70783b */ /* 0x000e620000004200 */
[----:B------:R-:W-:Y:S02]  /*9180*/  MUFU.EX2 R151, R133 ;  /* 0x0000008500977308 */ /* 0x000fe40000000800 */
[----:B------:R-:W-:Y:S01]  /*9190*/  FADD.FTZ R0, R143, R135 ;  /* 0x000000878f007221 */ /* 0x000fe20000010000 */
[----:B------:R-:W-:Y:S01]  /*91a0*/  F2FP.PACK_AB R175, R190, R191 ;  /* 0x000000bfbeaf723e */ /* 0x000fe200000000ff */
[----:B------:R-:W-:Y:S02]  /*91b0*/  FADD.FTZ R2, R187, R3 ;  /* 0x00000003bb027221 */ /* 0x000fe40000010000 */
[-C--:B------:R-:W-:Y:S04]  /*91c0*/  HMMA.16816.F32 R36, R100, R104.reuse, R36 ;  /* 0x000000686424723c */ /* 0x080fe80000001824 */
[----:B------:R-:W-:Y:S04]  /*91d0*/  MUFU.EX2 R187, R130 ;  /* 0x0000008200bb7308 */ /* 0x000fe80000000800 */
[C---:B------:R-:W-:Y:S08]  /*91e0*/  HMMA.16816.F32 R40, R108.reuse, R104, R40 ;  /* 0x000000686c28723c */ /* 0x040ff00000001828 */
[-C--:B------:R-:W-:Y:S04]  /*91f0*/  HMMA.16816.F32 R44, R108, R106.reuse, R44 ;  /* 0x0000006a6c2c723c */ /* 0x080fe8000000182c */
[----:B--2---:R-:W-:Y:S02]  /*9200*/  FFMA.FTZ R145, R145, R185, R186 ;  /* 0x000000b991917223 */ /* 0x004fe400000100ba */
[----:B------:R-:W2:Y:S02]  /*9210*/  MUFU.EX2 R186, R182 ;  /* 0x000000b600ba7308 */ /* 0x000ea40000000800 */
[C---:B------:R-:W-:Y:S01]  /*9220*/  HMMA.16816.F32 R48, R100.reuse, R106, R48 ;  /* 0x0000006a6430723c */ /* 0x040fe20000001830 */
[----:B------:R-:W3:Y:S03]  /*9230*/  LDSM.16.MT88.4 R104, [R201+0x2400] ;  /* 0x00240000c968783b */ /* 0x000ee60000004200 */
[----:B------:R-:W-:Y:S01]  /*9240*/  FADD.FTZ R145, R140, R145 ;  /* 0x000000918c917221 */ /* 0x000fe20000010000 */
[----:B------:R-:W-:Y:S03]  /*9250*/  MOV R140, R166 ;  /* 0x000000a6008c7202 */ /* 0x000fe60000000f00 */
[-C--:B-1----:R-:W-:Y:S01]  /*9260*/  HMMA.16816.F32 R52, R100, R112.reuse, R52 ;  /* 0x000000706434723c */ /* 0x082fe20000001834 */
[----:B------:R-:W-:Y:S01]  /*9270*/  LDSM.16.MT88.4 R164, [R201+0xc00] ;  /* 0x000c0000c9a4783b */ /* 0x000fe20000004200 */
[----:B------:R1:W-:Y:S02]  /*9280*/  MUFU.EX2 R185, R131 ;  /* 0x0000008300b97308 */ /* 0x0003e40000000800 */
[----:B------:R-:W-:Y:S02]  /*9290*/  FADD.FTZ R3, R141, R145 ;  /* 0x000000918d037221 */ /* 0x000fe40000010000 */
[----:B------:R-:W-:Y:S02]  /*92a0*/  FADD.FTZ R2, R140, R2 ;  /* 0x000000028c027221 */ /* 0x000fe40000010000 */
[C---:B------:R-:W-:Y:S04]  /*92b0*/  HMMA.16816.F32 R56, R108.reuse, R112, R56 ;  /* 0x000000706c38723c */ /* 0x040fe80000001838 */
[----:B------:R-:W-:Y:S01]  /*92c0*/  FADD.FTZ R3, R178, R3 ;  /* 0x00000003b2037221 */ /* 0x000fe20000010000 */
[----:B--2---:R-:W-:Y:S01]  /*92d0*/  F2FP.PACK_AB R178, R186, R187 ;  /* 0x000000bbbab2723e */ /* 0x004fe200000000ff */
[----:B------:R-:W-:Y:S02]  /*92e0*/  FADD.FTZ R145, R179, R2 ;  /* 0x00000002b3917221 */ /* 0x000fe40000010000 */
[-C--:B------:R-:W-:Y:S04]  /*92f0*/  HMMA.16816.F32 R60, R108, R114.reuse, R60 ;  /* 0x000000726c3c723c */ /* 0x080fe8000000183c */
[----:B------:R-:W-:Y:S04]  /*9300*/  MOV R2, R158 ;  /* 0x0000009e00027202 */ /* 0x000fe80000000f00 */
[C---:B------:R-:W-:Y:S01]  /*9310*/  HMMA.16816.F32 R64, R100.reuse, R114, R64 ;  /* 0x000000726440723c */ /* 0x040fe20000001840 */
[----:B------:R-:W2:Y:S07]  /*9320*/  LDSM.16.MT88.4 R112, [R202+0x2400] ;  /* 0x00240000ca70783b */ /* 0x000eae0000004200 */
[-C--:B---3--:R-:W-:Y:S01]  /*9330*/  HMMA.16816.F32 R68, R100, R104.reuse, R68 ;  /* 0x000000686444723c */ /* 0x088fe20000001844 */
[----:B-1----:R-:W-:Y:S07]  /*9340*/  LDSM.16.MT88.4 R128, [R201+0x1c00] ;  /* 0x001c0000c980783b */ /* 0x002fee0000004200 */
[C---:B------:R-:W-:Y:S07]  /*9350*/  HMMA.16816.F32 R72, R108.reuse, R104, R72 ;  /* 0x000000686c48723c */ /* 0x040fee0000001848 */
[--C-:B------:R-:W-:Y:S01]  /*9360*/  FFMA.FTZ R104, R241, c[0x0][0x2d0], -R146.reuse ;  /* 0x0000b400f1687a23 */ /* 0x100fe20000010892 */
[-C--:B------:R-:W-:Y:S03]  /*9370*/  HMMA.16816.F32 R76, R108, R106.reuse, R76 ;  /* 0x0000006a6c4c723c */ /* 0x080fe6000000184c */
[----:B------:R1:W-:Y:S01]  /*9380*/  MUFU.EX2 R198, R104 ;  /* 0x0000006800c67308 */ /* 0x0003e20000000800 */
[----:B------:R-:W-:Y:S04]  /*9390*/  MOV R241, R139 ;  /* 0x0000008b00f17202 */ /* 0x000fe80000000f00 */
[C---:B------:R-:W-:Y:S08]  /*93a0*/  HMMA.16816.F32 R80, R100.reuse, R106, R80 ;  /* 0x0000006a6450723c */ /* 0x040ff00000001850 */
[-C--:B--2---:R-:W-:Y:S08]  /*93b0*/  HMMA.16816.F32 R84, R100, R112.reuse, R84 ;  /* 0x000000706454723c */ /* 0x084ff00000001854 */
[C---:B------:R-:W-:Y:S04]  /*93c0*/  HMMA.16816.F32 R88, R108.reuse, R112, R88 ;  /* 0x000000706c58723c */ /* 0x040fe80000001858 */
[--C-:B-1----:R-:W-:Y:S01]  /*93d0*/  FFMA.FTZ R104, R242, c[0x0][0x2d0], -R146.reuse ;  /* 0x0000b400f2687a23 */ /* 0x102fe20000010892 */
[----:B------:R-:W-:Y:S02]  /*93e0*/  MOV R242, R138 ;  /* 0x0000008a00f27202 */ /* 0x000fe40000000f00 */
[--C-:B------:R-:W-:Y:S01]  /*93f0*/  FFMA.FTZ R112, R246, c[0x0][0x2d0], -R146.reuse ;  /* 0x0000b400f6707a23 */ /* 0x100fe20000010892 */
[-C--:B------:R-:W-:Y:S01]  /*9400*/  HMMA.16816.F32 R92, R108, R114.reuse, R92 ;  /* 0x000000726c5c723c */ /* 0x080fe2000000185c */
[----:B------:R1:W2:Y:S03]  /*9410*/  MUFU.EX2 R196, R104 ;  /* 0x0000006800c47308 */ /* 0x0002a60000000800 */
[----:B------:R-:W-:Y:S01]  /*9420*/  MOV R246, R153 ;  /* 0x0000009900f67202 */ /* 0x000fe20000000f00 */
[----:B------:R-:W-:Y:S01]  /*9430*/  FFMA.FTZ R146, R234, c[0x0][0x2d0], -R146 ;  /* 0x0000b400ea927a23 */ /* 0x000fe20000010892 */
[----:B------:R-:W-:Y:S02]  /*9440*/  MOV R234, R157 ;  /* 0x0000009d00ea7202 */ /* 0x000fe40000000f00 */
[----:B------:R-:W-:Y:S03]  /*9450*/  HMMA.16816.F32 R96, R100, R114, R96 ;  /* 0x000000726460723c */ /* 0x000fe60000001860 */
[----:B------:R3:W4:Y:S01]  /*9460*/  MUFU.EX2 R195, R112 ;  /* 0x0000007000c37308 */ /* 0x0007220000000800 */
[----:B------:R-:W-:Y:S01]  /*9470*/  F2FP.PACK_AB R108, R217, R199 ;  /* 0x000000c7d96c723e */ /* 0x000fe200000000ff */
[----:B------:R-:W-:Y:S01]  /*9480*/  FADD.FTZ R3, R234, R3 ;  /* 0x00000003ea037221 */ /* 0x000fe20000010000 */
[----:B------:R-:W-:Y:S02]  /*9490*/  F2FP.PACK_AB R110, R223, R222 ;  /* 0x000000dedf6e723e */ /* 0x000fe400000000ff */
[----:B------:R-:W-:Y:S01]  /*94a0*/  F2FP.PACK_AB R100, R251, R232 ;  /* 0x000000e8fb64723e */ /* 0x000fe200000000ff */
[----:B------:R-:W-:Y:S03]  /*94b0*/  FADD.FTZ R3, R247, R3 ;  /* 0x00000003f7037221 */ /* 0x000fe60000010000 */
[----:B------:R-:W-:Y:S01]  /*94c0*/  F2FP.PACK_AB R101, R227, R229 ;  /* 0x000000e5e365723e */ /* 0x000fe200000000ff */
[----:B------:R5:W5:Y:S01]  /*94d0*/  MUFU.EX2 R150, R146 ;  /* 0x0000009200967308 */ /* 0x000b620000000800 */
[----:B------:R-:W-:Y:S02]  /*94e0*/  F2FP.PACK_AB R102, R231, R228 ;  /* 0x000000e4e766723e */ /* 0x000fe400000000ff */
[----:B------:R-:W-:Y:S01]  /*94f0*/  F2FP.PACK_AB R103, R226, R230 ;  /* 0x000000e6e267723e */ /* 0x000fe200000000ff */
[----:B-1----:R-:W1:Y:S01]  /*9500*/  LDSM.16.MT88.4 R104, [R201+0x800] ;  /* 0x00080000c968783b */ /* 0x002e620000004200 */
[----:B--2---:R-:W-:Y:S07]  /*9510*/  F2FP.PACK_AB R109, R196, R198 ;  /* 0x000000c6c46d723e */ /* 0x004fee00000000ff */
[----:B---3--:R-:W2:Y:S01]  /*9520*/  LDSM.16.MT88.4 R112, [R202+0x1800] ;  /* 0x00180000ca70783b */ /* 0x008ea20000004200 */
[----:B----4-:R-:W-:Y:S01]  /*9530*/  F2FP.PACK_AB R111, R195, R197 ;  /* 0x000000c5c36f723e */ /* 0x010fe200000000ff */
[----:B-----5:R-:W-:Y:S01]  /*9540*/  FADD.FTZ R146, R183, R0 ;  /* 0x00000000b7927221 */ /* 0x020fe20000010000 */
[----:B------:R-:W-:Y:S05]  /*9550*/  F2FP.PACK_AB R179, R150, R151 ;  /* 0x0000009796b3723e */ /* 0x000fea00000000ff */
[----:B------:R-:W-:Y:S01]  /*9560*/  LDSM.16.MT88.4 R180, [R201+0x2c00] ;  /* 0x002c0000c9b4783b */ /* 0x000fe20000004200 */
[----:B------:R-:W-:Y:S01]  /*9570*/  FADD.FTZ R2, R2, R146 ;  /* 0x0000009202027221 */ /* 0x000fe20000010000 */
[----:B------:R-:W-:Y:S01]  /*9580*/  MOV R146, R148 ;  /* 0x0000009400927202 */ /* 0x000fe20000000f00 */
        /* <DEDUP_REMOVED lines=16> */
[C---:B------:R-:W-:Y:S01]  /*9690*/  HMMA.16816.F32 R64, R100.reuse, R114, R64 ;  /* 0x000000726440723c */ /* 0x040fe20000001840 */
[----:B------:R-:W2:Y:S07]  /*96a0*/  LDSM.16.MT88.4 R112, [R202+0xc00] ;  /* 0x000c0000ca70783b */ /* 0x000eae0000004200 */
[-C--:B------:R-:W-:Y:S08]  /*96b0*/  HMMA.16816.F32 R68, R100, R124.reuse, R68 ;  /* 0x0000007c6444723c */ /* 0x080ff00000001844 */
[C---:B------:R-:W-:Y:S08]  /*96c0*/  HMMA.16816.F32 R72, R108.reuse, R124, R72 ;  /* 0x0000007c6c48723c */ /* 0x040ff00000001848 */
[-C--:B------:R-:W-:Y:S08]  /*96d0*/  HMMA.16816.F32 R76, R108, R126.reuse, R76 ;  /* 0x0000007e6c4c723c */ /* 0x080ff0000000184c */
[C---:B------:R-:W-:Y:S08]  /*96e0*/  HMMA.16816.F32 R80, R100.reuse, R126, R80 ;  /* 0x0000007e6450723c */ /* 0x040ff00000001850 */
[-C--:B-1----:R-:W-:Y:S08]  /*96f0*/  HMMA.16816.F32 R84, R100, R104.reuse, R84 ;  /* 0x000000686454723c */ /* 0x082ff00000001854 */
[C---:B------:R-:W-:Y:S07]  /*9700*/  HMMA.16816.F32 R88, R108.reuse, R104, R88 ;  /* 0x000000686c58723c */ /* 0x040fee0000001858 */
[----:B------:R-:W-:Y:S01]  /*9710*/  FADD.FTZ R104, R142, R134 ;  /* 0x000000868e687221 */ /* 0x000fe20000010000 */
[-C--:B------:R-:W-:Y:S01]  /*9720*/  HMMA.16816.F32 R92, R108, R106.reuse, R92 ;  /* 0x0000006a6c5c723c */ /* 0x080fe2000000185c */
[----:B------:R-:W1:Y:S03]  /*9730*/  LDSM.16.MT88.4 R140, [R202+0x1c00] ;  /* 0x001c0000ca8c783b */ /* 0x000e660000004200 */
[----:B------:R-:W-:Y:S01]  /*9740*/  FADD.FTZ R0, R177, R104 ;  /* 0x00000068b1007221 */ /* 0x000fe20000010000 */
[----:B------:R-:W-:Y:S03]  /*9750*/  F2FP.PACK_AB R177, R184, R185 ;  /* 0x000000b9b8b1723e */ /* 0x000fe600000000ff */
[----:B------:R-:W-:Y:S08]  /*9760*/  HMMA.16816.F32 R96, R100, R106, R96 ;  /* 0x0000006a6460723c */ /* 0x000ff00000001860 */
[-C--:B------:R-:W-:Y:S01]  /*9770*/  HMMA.16816.F32 R152, R172, R164.reuse, R4 ;  /* 0x000000a4ac98723c */ /* 0x080fe20000001804 */
[----:B------:R-:W3:Y:S07]  /*9780*/  LDSM.16.MT88.4 R4, [R202+0x2c00] ;  /* 0x002c0000ca04783b */ /* 0x000eee0000004200 */
[C---:B------:R-:W-:Y:S07]  /*9790*/  HMMA.16816.F32 R156, R176.reuse, R164, R8 ;  /* 0x000000a4b09c723c */ /* 0x040fee0000001808 */
[----:B------:R-:W-:Y:S01]  /*97a0*/  MOV R11, R160 ;  /* 0x000000a0000b7202 */ /* 0x000fe20000000f00 */
[----:B------:R-:W-:Y:S01]  /*97b0*/  FADD.FTZ R10, R238, R145 ;  /* 0x00000091ee0a7221 */ /* 0x000fe20000010000 */
[-C--:B------:R-:W-:Y:S01]  /*97c0*/  HMMA.16816.F32 R160, R176, R166.reuse, R12 ;  /* 0x000000a6b0a0723c */ /* 0x080fe2000000180c */
[----:B------:R-:W4:Y:S02]  /*97d0*/  LDL R12, [R1+0x14] ;  /* 0x00001400010c7983 */ /* 0x000f240000100800 */
[----:B------:R-:W-:Y:S01]  /*97e0*/  FADD.FTZ R0, R11, R0 ;  /* 0x000000000b007221 */ /* 0x000fe20000010000 */
[----:B------:R-:W-:Y:S01]  /*97f0*/  MOV R145, R149 ;  /* 0x0000009500917202 */ /* 0x000fe20000000f00 */
[----:B------:R-:W-:Y:S02]  /*9800*/  FADD.FTZ R9, R244, R2 ;  /* 0x00000002f4097221 */ /* 0x000fe40000010000 */
[----:B------:R-:W-:Y:S01]  /*9810*/  FADD.FTZ R2, R246, R10 ;  /* 0x0000000af6027221 */ /* 0x000fe20000010000 */
[C---:B------:R-:W-:Y:S04]  /*9820*/  HMMA.16816.F32 R164, R172.reuse, R166, R16 ;  /* 0x000000a6aca4723c */ /* 0x040fe80000001810 */
[----:B------:R-:W-:Y:S02]  /*9830*/  FADD.FTZ R10, R250, R3 ;  /* 0x00000003fa0a7221 */ /* 0x000fe40000010000 */
[----:B------:R-:W-:Y:S01]  /*9840*/  FADD.FTZ R8, R245, R0 ;  /* 0x00000000f5087221 */ /* 0x000fe20000010000 */
[-C--:B------:R-:W-:Y:S01]  /*9850*/  MOV R17, R144.reuse ;  /* 0x0000009000117202 */ /* 0x080fe20000000f00 */
        /* <DEDUP_REMOVED lines=24> */
[-C--:B-1----:R-:W-:Y:S04]  /*99e0*/  HMMA.16816.F32 R132, R172, R140.reuse, R52 ;  /* 0x0000008cac84723c */ /* 0x082fe80000001834 */
        /* <DEDUP_REMOVED lines=11> */
[-C--:B------:R-:W-:Y:S08]  /*9aa0*/  HMMA.16816.F32 R68, R172, R180.reuse, R68 ;  /* 0x000000b4ac44723c */ /* 0x080ff00000001844 */
        /* <DEDUP_REMOVED lines=8> */
[----:B------:R-:W-:Y:S01]  /*9b30*/  FADD.FTZ R2, R221, R8 ;  /* 0x00000008dd027221 */ /* 0x000fe20000010000 */
[----:B------:R-:W-:Y:S01]  /*9b40*/  IADD3 R221, R235, -0x1, RZ ;  /* 0xffffffffebdd7810 */ /* 0x000fe20007ffe0ff */
        /* <DEDUP_REMOVED lines=21> */
[----:B----4-:R-:W-:Y:S02]  /*9ca0*/  ISETP.GT.AND P0, PT, R235, R12, PT ;  /* 0x0000000ceb00720c */ /* 0x010fe40003f04270 */
[----:B------:R-:W-:Y:S11]  /*9cb0*/  MOV R235, R221 ;  /* 0x000000dd00eb7202 */ /* 0x000ff60000000f00 */
[----:B-1----:R-:W-:-:S05]  /*9cc0*/  @P0 BRA `(.L_x_1479) ;  /* 0xffffbd5000000947 */ /* 0x002fca000383ffff */
.L_x_1468:
[----:B------:R-:W-:-:S13]  /*9cd0*/  ISETP.GE.AND P0, PT, R221, RZ, PT ;  /* 0x000000ffdd00720c */ /* 0x000fda0003f06270 */
[----:B------:R-:W-:Y:S05]  /*9ce0*/  @!P0 BRA `(.L_x_1480) ;  /* 0x000034d000008947 */ /* 0x000fea0003800000 */
[----:B------:R-:W-:Y:S01]  /*9cf0*/  IMAD.MOV.U32 R145, RZ, RZ, R148 ;  /* 0x000000ffff917224 */ /* 0x000fe200078e0094 */
[----:B------:R-:W-:Y:S01]  /*9d00*/  MOV R151, R17 ;  /* 0x0000001100977202 */ /* 0x000fe20000000f00 */
[----:B-1----:R-:W-:Y:S01]  /*9d10*/  IMAD.MOV.U32 R0, RZ, RZ, R149 ;  /* 0x000000ffff007224 */ /* 0x002fe200078e0095 */
[----:B------:R-:W-:Y:S02]  /*9d20*/  MOV R150, R147 ;  /* 0x0000009300967202 */ /* 0x000fe40000000f00 */
.L_x_1487:
[----:B------:R-:W2:Y:S01]  /*9d30*/  LDL.64 R6, [R1+0x30] ;  /* 0x0000300001067983 */ /* 0x000ea20000100a00 */
[----:B------:R-:W-:Y:S04]  /*9d40*/  DEPBAR.LE SB0, 0x0 ;  /* 0x000080000000791a */ /* 0x000fe80000000000 */
[----:B------:R-:W3:Y:S01]  /*9d50*/  LDL R5, [R1+0x3c] ;  /* 0x00003c0001057983 */ /* 0x000ee20000100800 */
[----:B------:R-:W-:Y:S01]  /*9d60*/  WARPSYNC 0xffffffff ;  /* 0xffffffff00007948 */ /* 0x000fe20003800000 */
[----:B------:R-:W-:Y:S01]  /*9d70*/  SHF.R.S32.HI R4, RZ, 0x1f, R233 ;  /* 0x0000001fff047819 */ /* 0x000fe200000114e9 */
[C---:B------:R-:W-:Y:S01]  /*9d80*/  IMAD.WIDE.U32 R2, R233.reuse, c[0x0][0x208], RZ ;  /* 0x00008200e9027a25 */ /* 0x040fe200078e00ff */
[----:B------:R-:W-:Y:S03]  /*9d90*/  BAR.SYNC.DEFER_BLOCKING 0x0 ;  /* 0x0000000000007b1d */ /* 0x000fe60000010000 */
[----:B------:R-:W-:Y:S02]  /*9da0*/  IMAD R4, R4, c[0x0][0x208], RZ ;  /* 0x0000820004047a24 */ /* 0x000fe400078e02ff */
[----:B------:R-:W-:Y:S02]  /*9db0*/  IMAD.SHL.U32 R45, R252, 0x2, RZ ;  /* 0x00000002fc2d7824 */ /* 0x000fe400078e00ff */
[----:B------:R-:W-:Y:S02]  /*9dc0*/  IMAD R4, R233, c[0x0][0x20c], R4 ;  /* 0x00008300e9047a24 */ /* 0x000fe400078e0204 */
[----:B------:R-:W-:Y:S02]  /*9dd0*/  IMAD.SHL.U32 R47, R218, 0x2, RZ ;  /* 0x00000002da2f7824 */ /* 0x000fe400078e00ff */
[----:B------:R-:W-:Y:S01]  /*9de0*/  IMAD.IADD R3, R3, 0x1, R4 ;  /* 0x0000000103037824 */ /* 0x000fe200078e0204 */
[----:B------:R-:W-:Y:S03]  /*9df0*/  SHF.R.S32.HI R4, RZ, 0x1f, R220 ;  /* 0x0000001fff047819 */ /* 0x000fe600000114dc */
[----:B------:R-:W-:Y:S04]  /*9e00*/  IMAD.WIDE.U32 R2, R220, c[0x0][0x218], R2 ;  /* 0x00008600dc027a25 */ /* 0x000fe800078e0002 */
[----:B------:R-:W-:Y:S04]  /*9e10*/  IMAD R4, R4, c[0x0][0x218], RZ ;  /* 0x0000860004047a24 */ /* 0x000fe800078e02ff */
[----:B------:R-:W-:Y:S01]  /*9e20*/  IMAD R4, R220, c[0x0][0x21c], R4 ;  /* 0x00008700dc047a24 */ /* 0x000fe200078e0204 */
        /* <DEDUP_REMOVED lines=14> */
[----:B------:R-:W-:Y:S02]  /*9f10*/  SHF.R.S32.HI R6, RZ, 0x1f, R252 ;  /* 0x0000001fff067819 */ /* 0x000fe400000114fc */
[----:B---3--:R-:W-:Y:S01]  /*9f20*/  IADD3.X R2, R5, R3, R4, P0, !PT ;  /* 0x0000000305027210 */ /* 0x008fe200007fe404 */
[----:B------:R-:W-:Y:S01]  /*9f30*/  IMAD.SHL.U32 R54, R7, 0x2, RZ ;  /* 0x0000000207367824 */ /* 0x000fe200078e00ff */
[----:B------:R-:W-:Y:S02]  /*9f40*/  IADD3 R5, R218, 0x40, RZ ;  /* 0x00000040da057810 */ /* 0x000fe40007ffe0ff */
[C---:B------:R-:W-:Y:S02]  /*9f50*/  LEA R52, P0, R147.reuse, c[0x0][0x1f8], 0x1 ;  /* 0x00007e0093347a11 */ /* 0x040fe400078008ff */
[----:B------:R-:W-:Y:S02]  /*9f60*/  SHF.R.S32.HI R5, RZ, 0x1f, R5 ;  /* 0x0000001fff057819 */ /* 0x000fe40000011405 */
[----:B------:R-:W-:Y:S02]  /*9f70*/  LEA.HI.X R147, R147, c[0x0][0x1fc], R2, 0x1, P0 ;  /* 0x00007f0093937a11 */ /* 0x000fe400000f0c02 */
[----:B------:R-:W-:Y:S02]  /*9f80*/  SHF.L.U64.HI R53, R7, 0x1, R5 ;  /* 0x0000000107357819 */ /* 0x000fe40000010205 */
[----:B------:R-:W-:Y:S02]  /*9f90*/  SHF.R.S32.HI R5, RZ, 0x1f, R218 ;  /* 0x0000001fff057819 */ /* 0x000fe400000114da */
[----:B------:R-:W-:Y:S02]  /*9fa0*/  SHF.L.U64.HI R39, R252, 0x1, R6 ;  /* 0x00000001fc277819 */ /* 0x000fe40000010206 */
[----:B------:R-:W-:Y:S01]  /*9fb0*/  SHF.L.U64.HI R38, R218, 0x1, R5 ;  /* 0x00000001da267819 */ /* 0x000fe20000010205 */
[----:B------:R-:W-:-:S05]  /*9fc0*/  BRA.DIV ~URZ, `(.L_x_1481) ;  /* 0x000083e27f007947 */ /* 0x000fca000b800000 */
[----:B-1--4-:R1:W2:Y:S02]  /*9fd0*/  SHFL.IDX PT, R3, R147, RZ, 0x1c1f ;  /* 0x001c1fff93037589 */ /* 0x0122a400000e0000 */
.L_x_1536:
[-C--:B------:R-:W-:Y:S01]  /*9fe0*/  HMMA.16816.F32 R4, R64, R16.reuse, RZ ;  /* 0x000000104004723c */ /* 0x080fe200000018ff */
[----:B------:R-:W3:Y:S01]  /*9ff0*/  SHFL.IDX PT, R2, R52, RZ, 0x1c1f ;  /* 0x001c1fff34027589 */ /* 0x000ee200000e0000 */
[----:B------:R-:W-:Y:S01]  /*a000*/  BSSY B0, `(.L_x_1482) ;  /* 0x00000ef000007945 */ /* 0x000fe20003800000 */
[----:B------:R-:W-:Y:S02]  /*a010*/  ISETP.GE.AND P0, PT, R218, c[0x0][0x1d4], PT ;  /* 0x00007500da007a0c */ /* 0x000fe40003f06270 */
[----:B------:R-:W-:Y:S02]  /*a020*/  ISETP.GE.AND P2, PT, R252, c[0x0][0x1d4], PT ;  /* 0x00007500fc007a0c */ /* 0x000fe40003f46270 */
[----:B------:R-:W-:Y:S01]  /*a030*/  IADD3 R148, R218, 0x40, RZ ;  /* 0x00000040da947810 */ /* 0x000fe20007ffe0ff */
[C---:B------:R-:W-:Y:S01]  /*a040*/  HMMA.16816.F32 R8, R60.reuse, R16, RZ ;  /* 0x000000103c08723c */ /* 0x040fe200000018ff */
[----:B------:R-:W4:Y:S03]  /*a050*/  SHFL.IDX PT, R52, R52, 0x1, 0x1c1f ;  /* 0x003c1f0034347f89 */ /* 0x000f2600000e0000 */
        /* <DEDUP_REMOVED lines=12> */
[----:B------:R-:W-:Y:S03]  /*a120*/  IADD3 R36, P6, R2, R45, RZ ;  /* 0x0000002d02247210 */ /* 0x000fe60007fde0ff */
[C-C-:B--2---:R-:W-:Y:S01]  /*a130*/  IMAD.X R29, R3.reuse, 0x1, R38.reuse, P1 ;  /* 0x00000001031d7824 */ /* 0x144fe200008e0626 */
[----:B------:R-:W-:Y:S02]  /*a140*/  ISETP.GE.AND P1, PT, R148, c[0x0][0x1d4], PT ;  /* 0x0000750094007a0c */ /* 0x000fe40003f26270 */
[C---:B------:R-:W-:Y:S01]  /*a150*/  IMAD.X R37, R3.reuse, 0x1, R39, P6 ;  /* 0x0000000103257824 */ /* 0x040fe200030e0627 */
[----:B------:R-:W-:Y:S01]  /*a160*/  IADD3 R2, P6, R2, R54, RZ ;  /* 0x0000003602027210 */ /* 0x000fe20007fde0ff */
[----:B------:R2:W-:Y:S01]  /*a170*/  LDGSTS.E.BYPASS.LTC128B.128 [R219+0x100], [R28.64], !P0 ;  /* 0x001000001cdb7fae */ /* 0x0005e2000c101d46 */
[-C--:B----4-:R-:W-:Y:S03]  /*a180*/  IADD3 R46, P5, P0, R46, R52.reuse, R47 ;  /* 0x000000342e2e7210 */ /* 0x090fe600078be02f */
[----:B------:R-:W-:Y:S01]  /*a190*/  IMAD.X R3, R3, 0x1, R53, P6 ;  /* 0x0000000103037824 */ /* 0x000fe200030e0635 */
[----:B------:R-:W-:Y:S02]  /*a1a0*/  ISETP.NE.U32.AND P6, PT, R217, RZ, PT ;  /* 0x000000ffd900720c */ /* 0x000fe40003fc5070 */
[-C--:B-1----:R-:W-:Y:S01]  /*a1b0*/  IADD3.X R47, RZ, R147.reuse, R38, P5, P0 ;  /* 0x00000093ff2f7210 */ /* 0x082fe20002fe0426 */
[----:B------:R1:W-:Y:S01]  /*a1c0*/  LDGSTS.E.BYPASS.LTC128B.128 [R219+0x1100], [R36.64], !P2 ;  /* 0x0110000024db7fae */ /* 0x0003e2000d101d46 */
[-C--:B------:R-:W-:Y:S04]  /*a1d0*/  IADD3 R44, P5, P0, R44, R52.reuse, R45 ;  /* 0x000000342c2c7210 */ /* 0x080fe800078be02d */
[-C--:B------:R-:W-:Y:S02]  /*a1e0*/  IADD3.X R45, RZ, R147.reuse, R39, P5, P0 ;  /* 0x00000093ff2d7210 */ /* 0x080fe40002fe0427 */
[----:B------:R-:W-:Y:S01]  /*a1f0*/  ISETP.NE.U32.AND P0, PT, R40, RZ, PT ;  /* 0x000000ff2800720c */ /* 0x000fe20003f05070 */
[----:B------:R3:W-:Y:S08]  /*a200*/  LDGSTS.E.BYPASS.LTC128B.128 [R219+0x2100], [R2.64], !P1 ;  /* 0x0210000002db7fae */ /* 0x0007f0000c901d46 */
[----:B------:R4:W-:Y:S01]  /*a210*/  LDGSTS.E.BYPASS.LTC128B.128.ZFILL [R219+0x900], [R46.64], P6 ;  /* 0x009000002edb7fae */ /* 0x0009e2000b141d46 */
[-C--:B--2---:R-:W-:Y:S07]  /*a220*/  HMMA.16816.F32 R28, R60, R34.reuse, RZ ;  /* 0x000000223c1c723c */ /* 0x084fee00000018ff */
[----:B------:R4:W-:Y:S01]  /*a230*/  LDGSTS.E.BYPASS.LTC128B.128.ZFILL [R219+0x1900], [R44.64], P0 ;  /* 0x019000002cdb7fae */ /* 0x0009e20008141d46 */
[C---:B------:R-:W-:Y:S08]  /*a240*/  HMMA.16816.F32 R32, R64.reuse, R34, RZ ;  /* 0x000000224020723c */ /* 0x040ff000000018ff */
[-C--:B-1----:R-:W-:Y:S01]  /*a250*/  HMMA.16816.F32 R36, R64, R48.reuse, RZ ;  /* 0x000000304024723c */ /* 0x082fe200000018ff */
[----:B---3--:R-:W-:Y:S04]  /*a260*/  SEL R2, RZ, 0x10, P1 ;  /* 0x00000010ff027807 */ /* 0x008fe80000800000 */
        /* <DEDUP_REMOVED lines=77> */
[----:B------:R-:W-:Y:S07]  /*a740*/  LDSM.16.M88.4 R184, [R200+0x2800] ;  /* 0x00280000c8b8783b */ /* 0x000fee0000000200 */
[----:B------:R-:W-:Y:S01]  /*a750*/  HMMA.16816.F32 R64, R176, R194, R64 ;  /* 0x000000c2b040723c */ /* 0x000fe20000001840 */
[----:B------:R-:W1:Y:S07]  /*a760*/  LDSM.16.M88.4 R176, [R200+0x2400] ;  /* 0x00240000c8b0783b */ /* 0x000e6e0000000200 */
[-C--:B--2---:R-:W-:Y:S01]  /*a770*/  HMMA.16816.F32 R4, R172, R180.reuse, R4 ;  /* 0x000000b4ac04723c */ /* 0x084fe20000001804 */
[----:B------:R-:W2:Y:S07]  /*a780*/  LDSM.16.M88.4 R192, [R200+0x2c00] ;  /* 0x002c0000c8c0783b */ /* 0x000eae0000000200 */
[C---:B---3--:R-:W-:Y:S08]  /*a790*/  HMMA.16816.F32 R8, R188.reuse, R180, R8 ;  /* 0x000000b4bc08723c */ /* 0x048ff00000001808 */
        /* <DEDUP_REMOVED lines=13> */
[-C--:B--2---:R-:W-:Y:S08]  /*a870*/  HMMA.16816.F32 R52, R172, R192.reuse, R52 ;  /* 0x000000c0ac34723c */ /* 0x084ff00000001834 */
[C---:B------:R-:W-:Y:S08]  /*a880*/  HMMA.16816.F32 R56, R188.reuse, R192, R56 ;  /* 0x000000c0bc38723c */ /* 0x040ff00000001838 */
[-C--:B------:R-:W-:Y:S01]  /*a890*/  HMMA.16816.F32 R60, R188, R194.reuse, R60 ;  /* 0x000000c2bc3c723c */ /* 0x080fe2000000183c */
[----:B------:R-:W-:Y:S07]  /*a8a0*/  LDSM.16.M88.4 R188, [R207] ;  /* 0x00000000cfbc783b */ /* 0x000fee0000000200 */
[----:B------:R-:W-:Y:S01]  /*a8b0*/  HMMA.16816.F32 R64, R172, R194, R64 ;  /* 0x000000c2ac40723c */ /* 0x000fe20000001840 */
[----:B------:R-:W2:Y:S07]  /*a8c0*/  LDSM.16.M88.4 R172, [R208] ;  /* 0x00000000d0ac783b */ /* 0x000eae0000000200 */
[-C--:B-1----:R-:W-:Y:S01]  /*a8d0*/  HMMA.16816.F32 R4, R176, R180.reuse, R4 ;  /* 0x000000b4b004723c */ /* 0x082fe20000001804 */
[----:B------:R-:W1:Y:S01]  /*a8e0*/  LDSM.16.M88.4 R192, [R206] ;  /* 0x00000000cec0783b */ /* 0x000e620000000200 */
[----:B------:R-:W-:Y:S06]  /*a8f0*/  DEPBAR.LE SB0, 0x0 ;  /* 0x000080000000791a */ /* 0x000fec0000000000 */
[C---:B---3--:R-:W-:Y:S01]  /*a900*/  HMMA.16816.F32 R8, R184.reuse, R180, R8 ;  /* 0x000000b4b808723c */ /* 0x048fe20000001808 */
[----:B------:R-:W-:Y:S07]  /*a910*/  BAR.SYNC.DEFER_BLOCKING 0x0 ;  /* 0x0000000000007b1d */ /* 0x000fee0000010000 */
        /* <DEDUP_REMOVED lines=16> */
[----:B------:R-:W2:Y:S01]  /*aa20*/  LDL R222, [R1+0x28] ;  /* 0x0000280001de7983 */ /* 0x000ea20000100800 */
[----:B------:R-:W-:Y:S02]  /*aa30*/  IMAD.MOV.U32 R220, RZ, RZ, RZ ;  /* 0x000000ffffdc7224 */ /* 0x000fe400078e00ff */
[----:B------:R-:W-:Y:S01]  /*aa40*/  IMAD.SHL.U32 R180, R148, 0x2, RZ ;  /* 0x0000000294b47824 */ /* 0x000fe200078e00ff */
[----:B------:R-:W3:Y:S01]  /*aa50*/  LDL R144, [R1] ;  /* 0x0000000001907983 */ /* 0x000ee20000100800 */
[----:B------:R-:W-:Y:S02]  /*aa60*/  IMAD.SHL.U32 R179, R252, 0x2, RZ ;  /* 0x00000002fcb37824 */ /* 0x000fe400078e00ff */
[C---:B------:R-:W-:Y:S01]  /*aa70*/  IMAD.SHL.U32 R181, R218.reuse, 0x2, RZ ;  /* 0x00000002dab57824 */ /* 0x040fe200078e00ff */
[----:B------:R-:W4:Y:S06]  /*aa80*/  LDL.64 R226, [R1+0x20] ;  /* 0x0000200001e27983 */ /* 0x000f2c0000100a00 */
[----:B------:R-:W5:Y:S04]  /*aa90*/  LDL R146, [R1+0x38] ;  /* 0x0000380001927983 */ /* 0x000f680000100800 */
[----:B------:R-:W4:Y:S06]  /*aaa0*/  LDL.64 R224, [R1+0x18] ;  /* 0x0000180001e07983 */ /* 0x000f2c0000100a00 */
[----:B------:R-:W5:Y:S01]  /*aab0*/  LDL R223, [R1+0x2c] ;  /* 0x00002c0001df7983 */ /* 0x000f620000100800 */
[----:B--2---:R-:W-:Y:S01]  /*aac0*/  IMAD R3, R221, 0x40, R222 ;  /* 0x00000040dd037824 */ /* 0x004fe200078e02de */
[----:B------:R-:W-:Y:S04]  /*aad0*/  IADD3 R222, R218, 0x40, RZ ;  /* 0x00000040dade7810 */ /* 0x000fe80007ffe0ff */
[----:B---3--:R-:W-:Y:S02]  /*aae0*/  IADD3 R3, R3, -0x40, R144 ;  /* 0xffffffc003037810 */ /* 0x008fe40007ffe090 */
[----:B------:R-:W-:Y:S03]  /*aaf0*/  SHF.R.S32.HI R222, RZ, 0x1f, R222 ;  /* 0x0000001fffde7819 */ /* 0x000fe600000114de */
[----:B------:R-:W-:Y:S01]  /*ab00*/  @P4 IMAD.HI.U32 R144, R3, c[0x0][0x2bc], RZ ;  /* 0x0000af0003904a27 */ /* 0x000fe200078e00ff */
[----:B------:R-:W-:Y:S02]  /*ab10*/  SHF.L.U64.HI R177, R148, 0x1, R222 ;  /* 0x0000000194b17819 */ /* 0x000fe400000102de */
[----:B------:R-:W-:Y:S01]  /*ab20*/  SHF.R.S32.HI R222, RZ, 0x1f, R252 ;  /* 0x0000001fffde7819 */ /* 0x000fe200000114fc */
[--C-:B------:R-:W-:Y:S01]  /*ab30*/  IMAD.MOV.U32 R2, RZ, RZ, R3.reuse ;  /* 0x000000ffff027224 */ /* 0x100fe200078e0003 */
[----:B------:R-:W-:Y:S02]  /*ab40*/  @P4 SHF.R.U32.HI R2, RZ, c[0x0][0x2c0], R144 ;  /* 0x0000b000ff024a19 */ /* 0x000fe40000011690 */
[----:B------:R-:W-:Y:S02]  /*ab50*/  SHF.R.S32.HI R148, RZ, 0x1f, R218 ;  /* 0x0000001fff947819 */ /* 0x000fe400000114da */
[----:B----4-:R-:W-:Y:S02]  /*ab60*/  @!P3 IADD3 R144, P0, R2, R226, RZ ;  /* 0x000000e20290b210 */ /* 0x010fe40007f1e0ff */
[----:B------:R-:W-:Y:S02]  /*ab70*/  SHF.L.U64.HI R176, R252, 0x1, R222 ;  /* 0x00000001fcb07819 */ /* 0x000fe400000102de */
[----:B-----5:R-:W-:Y:S01]  /*ab80*/  @!P3 LEA.HI.X.SX32 R147, R2, R146, 0x1, P0 ;  /* 0x000000920293b211 */ /* 0x020fe200000f0eff */
[----:B------:R-:W-:Y:S01]  /*ab90*/  IMAD.MOV R2, RZ, RZ, -R2 ;  /* 0x000000ffff027224 */ /* 0x000fe200078e0a02 */
[----:B------:R-:W-:Y:S02]  /*aba0*/  @!P3 LEA R146, P0, R144, c[0x0][0x2a0], 0x2 ;  /* 0x0000a8009092ba11 */ /* 0x000fe400078010ff */
[----:B------:R-:W-:Y:S01]  /*abb0*/  SHF.L.U64.HI R178, R218, 0x1, R148 ;  /* 0x00000001dab27819 */ /* 0x000fe20000010294 */
[----:B------:R-:W-:Y:S01]  /*abc0*/  IMAD R233, R2, c[0x0][0x2b8], R3 ;  /* 0x0000ae0002e97a24 */ /* 0x000fe200078e0203 */
[----:B------:R-:W-:Y:S04]  /*abd0*/  @!P3 LEA.HI.X R147, R144, c[0x0][0x2a4], R147, 0x2, P0 ;  /* 0x0000a9009093ba11 */ /* 0x000fe800000f1493 */
[----:B------:R-:W-:Y:S01]  /*abe0*/  SHF.R.S32.HI R2, RZ, 0x1f, R233 ;  /* 0x0000001fff027819 */ /* 0x000fe200000114e9 */
[----:B------:R-:W2:Y:S04]  /*abf0*/  @!P3 LDG.E R220, [R146.64] ;  /* 0x0000000692dcb981 */ /* 0x000ea8000c1e1900 */
[----:B------:R-:W-:Y:S02]  /*ac00*/  IMAD R144, R2, c[0x0][0x1e0], RZ ;  /* 0x0000780002907a24 */ /* 0x000fe400078e02ff */
[C---:B------:R-:W-:Y:S04]  /*ac10*/  IMAD.WIDE.U32 R2, R233.reuse, c[0x0][0x1e0], RZ ;  /* 0x00007800e9027a25 */ /* 0x040fe800078e00ff */
        /* <DEDUP_REMOVED lines=12> */
.L_x_1537:
[----:B------:R-:W-:-:S05]  /*ace0*/  BRA.DIV ~URZ, `(.L_x_1485) ;  /* 0x000077927f007947 */ /* 0x000fca000b800000 */
[----:B------:R-:W3:Y:S01]  /*acf0*/  SHFL.IDX PT, R2, R175, RZ, 0x1c1f ;  /* 0x001c1fffaf027589 */ /* 0x000ee200000e0000 */
[C---:B------:R-:W-:Y:S02]  /*ad00*/  IADD3 R146, -R217.reuse, 0x10, RZ ;  /* 0x00000010d9927810 */ /* 0x040fe40007ffe1ff */
[----:B------:R-:W-:Y:S02]  /*ad10*/  ISETP.NE.U32.AND P0, PT, R217, RZ, PT ;  /* 0x000000ffd900720c */ /* 0x000fe40003f05070 */
[----:B------:R-:W-:Y:S04]  /*ad20*/  LOP3.LUT R146, R146, 0xf, RZ, 0xc0, !PT ;  /* 0x0000000f92927812 */ /* 0x000fe800078ec0ff */
[----:B---3--:R-:W-:Y:S04]  /*ad30*/  IADD3 R146, P6, P5, R146, R2, R181 ;  /* 0x0000000292927210 */ /* 0x008fe80007dde0b5 */
[----:B--2---:R-:W-:Y:S02]  /*ad40*/  IADD3.X R147, RZ, R144, R178, P6, P5 ;  /* 0x00000090ff937210 */ /* 0x004fe400037ea4b2 */
[C---:B------:R-:W-:Y:S02]  /*ad50*/  IADD3 R172, P6, R2.reuse, R179, RZ ;  /* 0x000000b302ac7210 */ /* 0x040fe40007fde0ff */
[----:B------:R-:W-:Y:S01]  /*ad60*/  IADD3 R148, P5, R2, R180, RZ ;  /* 0x000000b402947210 */ /* 0x000fe20007fbe0ff */
[----:B------:R-:W-:Y:S01]  /*ad70*/  @!PT LDS RZ, [RZ] ;  /* 0x00000000fffff984 */ /* 0x000fe20000000800 */
[----:B------:R-:W-:Y:S01]  /*ad80*/  @!PT LDS RZ, [RZ] ;  /* 0x00000000fffff984 */ /* 0x000fe20000000800 */
[----:B------:R2:W-:Y:S02]  /*ad90*/  LDGSTS.E.BYPASS.LTC128B.128.ZFILL [R219+0x3100], [R146.64], P0 ;  /* 0x0310000092db7fae */ /* 0x0005e40008141d46 */
[C---:B------:R-:W-:Y:S02]  /*ada0*/  IMAD.X R173, R144.reuse, 0x1, R176, P6 ;  /* 0x0000000190ad7824 */ /* 0x040fe400030e06b0 */
[----:B------:R2:W3:Y:S01]  /*adb0*/  SHFL.IDX PT, R2, R175, 0x1, 0x1c1f ;  /* 0x003c1f00af027f89 */ /* 0x0004e200000e0000 */
[----:B------:R-:W-:Y:S03]  /*adc0*/  IMAD.X R149, R144, 0x1, R177, P5 ;  /* 0x0000000190957824 */ /* 0x000fe600028e06b1 */
[----:B------:R2:W-:Y:S04]  /*add0*/  LDGSTS.E.BYPASS.LTC128B.128 [R219+0x4100], [R172.64], !P2 ;  /* 0x04100000acdb7fae */ /* 0x0005e8000d101d46 */
[----:B------:R2:W4:Y:S04]  /*ade0*/  SHFL.IDX PT, R144, R174, 0x1, 0x1c1f ;  /* 0x003c1f00ae907f89 */ /* 0x00052800000e0000 */
[----:B------:R2:W-:Y:S02]  /*adf0*/  LDGSTS.E.BYPASS.LTC128B.128 [R219+0x5100], [R148.64], !P1 ;  /* 0x0510000094db7fae */ /* 0x0005e4000c901d46 */
.L_x_1538:
[C---:B------:R-:W-:Y:S02]  /*ae00*/  IADD3 R3, -R217.reuse, 0x10, RZ ;  /* 0x00000010d9037810 */ /* 0x040fe40007ffe1ff */
[C---:B--23--:R-:W-:Y:S02]  /*ae10*/  IADD3 R148, P6, R2.reuse, R179, RZ ;  /* 0x000000b302947210 */ /* 0x04cfe40007fde0ff */
[----:B------:R-:W-:Y:S02]  /*ae20*/  IADD3 R146, P5, R2, R180, RZ ;  /* 0x000000b402927210 */ /* 0x000fe40007fbe0ff */
[----:B------:R-:W-:Y:S01]  /*ae30*/  ISETP.NE.U32.AND P0, PT, R217, RZ, PT ;  /* 0x000000ffd900720c */ /* 0x000fe20003f05070 */
[C---:B----4-:R-:W-:Y:S01]  /*ae40*/  IMAD.X R149, R144.reuse, 0x1, R176, P6 ;  /* 0x0000000190957824 */ /* 0x050fe200030e06b0 */
        /* <DEDUP_REMOVED lines=10> */
.L_x_1483:
[----:B------:R-:W-:Y:S05]  /*aef0*/  BSYNC B0 ;  /* 0x0000000000007941 */ /* 0x000fea0003800000 */
.L_x_1482:
[----:B--2---:R-:W-:Y:S01]  /*af00*/  FMNMX.FTZ R3, R4, R0, !PT ;  /* 0x0000000004037209 */ /* 0x004fe20007810000 */
        /* <DEDUP_REMOVED lines=65> */
[----:B------:R-:W2:Y:S04]  /*b320*/  SHFL.BFLY PT, R149, R144, 0x2, 0x1f ;  /* 0x0c401f0090957f89 */ /* 0x000ea800000e0000 */
[----:B------:R-:W3:Y:S04]  /*b330*/  SHFL.BFLY PT, R2, R148, 0x2, 0x1f ;  /* 0x0c401f0094027f89 */ /* 0x000ee800000e0000 */
[----:B------:R-:W4:Y:S04]  /*b340*/  SHFL.BFLY PT, R3, R147, 0x2, 0x1f ;  /* 0x0c401f0093037f89 */ /* 0x000f2800000e0000 */
[----:B-1----:R-:W1:Y:S01]  /*b350*/  SHFL.BFLY PT, R174, R146, 0x2, 0x1f ;  /* 0x0c401f0092ae7f89 */ /* 0x002e6200000e0000 */
[----:B--2---:R-:W-:Y:S02]  /*b360*/  FMNMX.FTZ R149, R144, R149, !PT ;  /* 0x0000009590957209 */ /* 0x004fe40007810000 */
[----:B---3--:R-:W-:Y:S02]  /*b370*/  FMNMX.FTZ R148, R148, R2, !PT ;  /* 0x0000000294947209 */ /* 0x008fe40007810000 */
[----:B----4-:R-:W-:Y:S03]  /*b380*/  FMNMX.FTZ R147, R147, R3, !PT ;  /* 0x0000000393937209 */ /* 0x010fe60007810000 */
[----:B------:R-:W2:Y:S01]  /*b390*/  SHFL.BFLY PT, R172, R148, 0x1, 0x1f ;  /* 0x0c201f0094ac7f89 */ /* 0x000ea200000e0000 */
[----:B-1----:R-:W-:Y:S03]  /*b3a0*/  FMNMX.FTZ R144, R146, R174, !PT ;  /* 0x000000ae92907209 */ /* 0x002fe60007810000 */
[----:B------:R-:W1:Y:S04]  /*b3b0*/  SHFL.BFLY PT, R3, R149, 0x1, 0x1f ;  /* 0x0c201f0095037f89 */ /* 0x000e6800000e0000 */
[----:B------:R-:W3:Y:S04]  /*b3c0*/  SHFL.BFLY PT, R173, R147, 0x1, 0x1f ;  /* 0x0c201f0093ad7f89 */ /* 0x000ee800000e0000 */
[----:B------:R4:W4:Y:S01]  /*b3d0*/  SHFL.BFLY PT, R2, R144, 0x1, 0x1f ;  /* 0x0c201f0090027f89 */ /* 0x00092200000e0000 */
[----:B--2---:R-:W-:Y:S02]  /*b3e0*/  FMNMX.FTZ R148, R148, R172, !PT ;  /* 0x000000ac94947209 */ /* 0x004fe40007810000 */
[----:B-1----:R-:W-:Y:S02]  /*b3f0*/  FMNMX.FTZ R149, R149, R3, !PT ;  /* 0x0000000395957209 */ /* 0x002fe40007810000 */
[----:B---3--:R-:W-:Y:S03]  /*b400*/  FMNMX.FTZ R147, R147, R173, !PT ;  /* 0x000000ad93937209 */ /* 0x008fe60007810000 */
.L_x_1539:
[----:B------:R-:W-:Y:S01]  /*b410*/  FADD.FTZ R0, -R149, R0 ;  /* 0x0000000095007221 */ /* 0x000fe20000010100 */
[----:B----4-:R-:W-:Y:S01]  /*b420*/  FMNMX.FTZ R2, R2, R144, !PT ;  /* 0x0000009002027209 */ /* 0x010fe20007810000 */
[----:B------:R-:W-:Y:S01]  /*b430*/  WARPSYNC 0xffffffff ;  /* 0xffffffff00007948 */ /* 0x000fe20003800000 */
[----:B------:R-:W1:Y:S01]  /*b440*/  LDSM.16.MT88.4 R172, [R201] ;  /* 0x00000000c9ac783b */ /* 0x000e620000004200 */
[----:B------:R-:W-:Y:S01]  /*b450*/  FMUL.FTZ R0, R0, c[0x0][0x2d0] ;  /* 0x0000b40000007a20 */ /* 0x000fe20000410000 */
[----:B------:R-:W-:Y:S01]  /*b460*/  ISETP.GT.AND P0, PT, R221, RZ, PT ;  /* 0x000000ffdd00720c */ /* 0x000fe20003f04270 */
[----:B------:R-:W-:Y:S02]  /*b470*/  FMUL.FTZ R144, R2, c[0x0][0x2d0] ;  /* 0x0000b40002907a20 */ /* 0x000fe40000410000 */
[----:B------:R2:W-:Y:S01]  /*b480*/  MUFU.EX2 R146, R0 ;  /* 0x0000000000927308 */ /* 0x0005e20000000800 */
[----:B------:R-:W-:Y:S02]  /*b490*/  FMUL.FTZ R180, R149, c[0x0][0x2d0] ;  /* 0x0000b40095b47a20 */ /* 0x000fe40000410000 */
[----:B------:R-:W-:Y:S01]  /*b4a0*/  FMUL.FTZ R181, R148, c[0x0][0x2d0] ;  /* 0x0000b40094b57a20 */ /* 0x000fe20000410000 */
[----:B------:R-:W3:Y:S01]  /*b4b0*/  LDL.LU R246, [R1+0x4] ;  /* 0x0000040001f67983 */ /* 0x000ee20000300800 */
[--C-:B------:R-:W-:Y:S02]  /*b4c0*/  FFMA.FTZ R10, R10, c[0x0][0x2d0], -R144.reuse ;  /* 0x0000b4000a0a7a23 */ /* 0x100fe40000010890 */
[----:B------:R-:W-:Y:S01]  /*b4d0*/  FFMA.FTZ R11, R11, c[0x0][0x2d0], -R144 ;  /* 0x0000b4000b0b7a23 */ /* 0x000fe20000010890 */
[----:B------:R-:W4:Y:S01]  /*b4e0*/  LDL.LU R245, [R1+0x10] ;  /* 0x0000100001f57983 */ /* 0x000f220000300800 */
[--C-:B------:R-:W-:Y:S01]  /*b4f0*/  FFMA.FTZ R16, R16, c[0x0][0x2d0], -R180.reuse ;  /* 0x0000b40010107a23 */ /* 0x100fe200000108b4 */
[----:B------:R-:W-:Y:S01]  /*b500*/  MUFU.EX2 R189, R10 ;  /* 0x0000000a00bd7308 */ /* 0x000fe20000000800 */
[--C-:B------:R-:W-:Y:S01]  /*b510*/  FFMA.FTZ R17, R17, c[0x0][0x2d0], -R180.reuse ;  /* 0x0000b40011117a23 */ /* 0x100fe200000108b4 */
[----:B------:R-:W5:Y:S01]  /*b520*/  LDL.LU R244, [R1+0xc] ;  /* 0x00000c0001f47983 */ /* 0x000f620000300800 */
[--C-:B------:R-:W-:Y:S02]  /*b530*/  FFMA.FTZ R18, R18, c[0x0][0x2d0], -R181.reuse ;  /* 0x0000b40012127a23 */ /* 0x100fe400000108b5 */
[--C-:B------:R-:W-:Y:S01]  /*b540*/  FFMA.FTZ R19, R19, c[0x0][0x2d0], -R181.reuse ;  /* 0x0000b40013137a23 */ /* 0x100fe200000108b5 */
[----:B------:R-:W3:Y:S01]  /*b550*/  LDL.LU R243, [R1+0x8] ;  /* 0x0000080001f37983 */ /* 0x000ee20000300800 */
[--C-:B------:R-:W-:Y:S02]  /*b560*/  FFMA.FTZ R4, R4, c[0x0][0x2d0], -R180.reuse ;  /* 0x0000b40004047a23 */ /* 0x100fe400000108b4 */
[----:B------:R-:W-:Y:S01]  /*b570*/  FFMA.FTZ R5, R5, c[0x0][0x2d0], -R180 ;  /* 0x0000b40005057a23 */ /* 0x000fe200000108b4 */
[----:B------:R-:W-:Y:S01]  /*b580*/  MUFU.EX2 R231, R11 ;  /* 0x0000000b00e77308 */ /* 0x000fe20000000800 */
[--C-:B------:R-:W-:Y:S02]  /*b590*/  FFMA.FTZ R6, R6, c[0x0][0x2d0], -R181.reuse ;  /* 0x0000b40006067a23 */ /* 0x100fe400000108b5 */
[----:B------:R-:W-:Y:S02]  /*b5a0*/  FFMA.FTZ R7, R7, c[0x0][0x2d0], -R181 ;  /* 0x0000b40007077a23 */ /* 0x000fe400000108b5 */
[----:B--2---:R-:W-:Y:S02]  /*b5b0*/  FADD.FTZ R0, -R148, R145 ;  /* 0x0000009194007221 */ /* 0x004fe40000010100 */
[--C-:B------:R-:W-:Y:S02]  /*b5c0*/  FFMA.FTZ R14, R14, c[0x0][0x2d0], -R144.reuse ;  /* 0x0000b4000e0e7a23 */ /* 0x100fe40000010890 */
[----:B------:R-:W-:Y:S01]  /*b5d0*/  FMUL.FTZ R0, R0, c[0x0][0x2d0] ;  /* 0x0000b40000007a20 */ /* 0x000fe20000410000 */
[----:B------:R-:W-:Y:S01]  /*b5e0*/  MUFU.EX2 R193, R4 ;  /* 0x0000000400c17308 */ /* 0x000fe20000000800 */
[----:B------:R-:W-:Y:S02]  /*b5f0*/  FFMA.FTZ R15, R15, c[0x0][0x2d0], -R144 ;  /* 0x0000b4000f0f7a23 */ /* 0x000fe40000010890 */
[--C-:B------:R-:W-:Y:S02]  /*b600*/  FFMA.FTZ R32, R32, c[0x0][0x2d0], -R180.reuse ;  /* 0x0000b40020207a23 */ /* 0x100fe400000108b4 */
[--C-:B------:R-:W-:Y:S02]  /*b610*/  FFMA.FTZ R33, R33, c[0x0][0x2d0], -R180.reuse ;  /* 0x0000b40021217a23 */ /* 0x100fe400000108b4 */
[--C-:B------:R-:W-:Y:S02]  /*b620*/  FFMA.FTZ R34, R34, c[0x0][0x2d0], -R181.reuse ;  /* 0x0000b40022227a23 */ /* 0x100fe400000108b5 */
[--C-:B------:R-:W-:Y:S01]  /*b630*/  FFMA.FTZ R35, R35, c[0x0][0x2d0], -R181.reuse ;  /* 0x0000b40023237a23 */ /* 0x100fe200000108b5 */
[----:B------:R2:W-:Y:S01]  /*b640*/  MUFU.EX2 R145, R0 ;  /* 0x0000000000917308 */ /* 0x0005e20000000800 */
[--C-:B------:R-:W-:Y:S02]  /*b650*/  FFMA.FTZ R36, R36, c[0x0][0x2d0], -R180.reuse ;  /* 0x0000b40024247a23 */ /* 0x100fe400000108b4 */
[----:B------:R-:W-:Y:S02]  /*b660*/  FFMA.FTZ R37, R37, c[0x0][0x2d0], -R180 ;  /* 0x0000b40025257a23 */ /* 0x000fe400000108b4 */
[--C-:B------:R-:W-:Y:S02]  /*b670*/  FFMA.FTZ R38, R38, c[0x0][0x2d0], -R181.reuse ;  /* 0x0000b40026267a23 */ /* 0x100fe400000108b5 */
[--C-:B------:R-:W-:Y:S02]  /*b680*/  FFMA.FTZ R39, R39, c[0x0][0x2d0], -R181.reuse ;  /* 0x0000b40027277a23 */ /* 0x100fe400000108b5 */
[--C-:B------:R-:W-:Y:S01]  /*b690*/  FFMA.FTZ R42, R42, c[0x0][0x2d0], -R144.reuse ;  /* 0x0000b4002a2a7a23 */ /* 0x100fe20000010890 */
[----:B------:R-:W-:Y:S01]  /*b6a0*/  MUFU.EX2 R197, R5 ;  /* 0x0000000500c57308 */ /* 0x000fe20000000800 */
[----:B------:R-:W-:Y:S02]  /*b6b0*/  FFMA.FTZ R43, R43, c[0x0][0x2d0], -R144 ;  /* 0x0000b4002b2b7a23 */ /* 0x000fe40000010890 */
[--C-:B------:R-:W-:Y:S02]  /*b6c0*/  FFMA.FTZ R48, R48, c[0x0][0x2d0], -R180.reuse ;  /* 0x0000b40030307a23 */ /* 0x100fe400000108b4 */
[----:B------:R-:W-:Y:S02]  /*b6d0*/  FFMA.FTZ R49, R49, c[0x0][0x2d0], -R180 ;  /* 0x0000b40031317a23 */ /* 0x000fe400000108b4 */
[--C-:B------:R-:W-:Y:S02]  /*b6e0*/  FFMA.FTZ R50, R50, c[0x0][0x2d0], -R181.reuse ;  /* 0x0000b40032327a23 */ /* 0x100fe400000108b5 */
[--C-:B------:R-:W-:Y:S01]  /*b6f0*/  FFMA.FTZ R51, R51, c[0x0][0x2d0], -R181.reuse ;  /* 0x0000b40033337a23 */ /* 0x100fe200000108b5 */
[----:B------:R-:W-:Y:S01]  /*b700*/  MUFU.EX2 R192, R6 ;  /* 0x0000000600c07308 */ /* 0x000fe20000000800 */
[--C-:B------:R-:W-:Y:S02]  /*b710*/  FFMA.FTZ R46, R46, c[0x0][0x2d0], -R144.reuse ;  /* 0x0000b4002e2e7a23 */ /* 0x100fe40000010890 */
[----:B------:R-:W-:Y:S02]  /*b720*/  FFMA.FTZ R47, R47, c[0x0][0x2d0], -R144 ;  /* 0x0000b4002f2f7a23 */ /* 0x000fe40000010890 */
[C---:B--2---:R-:W-:Y:S02]  /*b730*/  FADD.FTZ R0, -R147.reuse, R150 ;  /* 0x0000009693007221 */ /* 0x044fe40000010100 */
[----:B------:R-:W-:Y:S02]  /*b740*/  FMUL.FTZ R150, R147, c[0x0][0x2d0] ;  /* 0x0000b40093967a20 */ /* 0x000fe40000410000 */
[----:B------:R-:W-:Y:S01]  /*b750*/  FMUL.FTZ R0, R0, c[0x0][0x2d0] ;  /* 0x0000b40000007a20 */ /* 0x000fe20000410000 */
[----:B------:R-:W-:Y:S01]  /*b760*/  MUFU.EX2 R235, R7 ;  /* 0x0000000700eb7308 */ /* 0x000fe20000000800 */
[--C-:B------:R-:W-:Y:S02]  /*b770*/  FFMA.FTZ R8, R8, c[0x0][0x2d0], -R150.reuse ;  /* 0x0000b40008087a23 */ /* 0x100fe40000010896 */
[--C-:B------:R-:W-:Y:S02]  /*b780*/  FFMA.FTZ R9, R9, c[0x0][0x2d0], -R150.reuse ;  /* 0x0000b40009097a23 */ /* 0x100fe40000010896 */
[--C-:B------:R-:W-:Y:S02]  /*b790*/  FFMA.FTZ R12, R12, c[0x0][0x2d0], -R150.reuse ;  /* 0x0000b4000c0c7a23 */ /* 0x100fe40000010896 */
[--C-:B------:R-:W-:Y:S02]  /*b7a0*/  FFMA.FTZ R13, R13, c[0x0][0x2d0], -R150.reuse ;  /* 0x0000b4000d0d7a23 */ /* 0x100fe40000010896 */
[--C-:B------:R-:W-:Y:S01]  /*b7b0*/  FFMA.FTZ R40, R40, c[0x0][0x2d0], -R150.reuse ;  /* 0x0000b40028287a23 */ /* 0x100fe20000010896 */
[----:B------:R2:W1:Y:S01]  /*b7c0*/  MUFU.EX2 R3, R0 ;  /* 0x0000000000037308 */ /* 0x0004620000000800 */
[--C-:B------:R-:W-:Y:S02]  /*b7d0*/  FFMA.FTZ R41, R41, c[0x0][0x2d0], -R150.reuse ;  /* 0x0000b40029297a23 */ /* 0x100fe40000010896 */
[--C-:B------:R-:W-:Y:S02]  /*b7e0*/  FFMA.FTZ R44, R44, c[0x0][0x2d0], -R150.reuse ;  /* 0x0000b4002c2c7a23 */ /* 0x100fe40000010896 */
[----:B------:R-:W-:Y:S02]  /*b7f0*/  FFMA.FTZ R45, R45, c[0x0][0x2d0], -R150 ;  /* 0x0000b4002d2d7a23 */ /* 0x000fe40000010896 */
[--C-:B------:R-:W-:Y:S02]  /*b800*/  FFMA.FTZ R54, R54, c[0x0][0x2d0], -R181.reuse ;  /* 0x0000b40036367a23 */ /* 0x100fe400000108b5 */
[--C-:B------:R-:W-:Y:S01]  /*b810*/  FFMA.FTZ R53, R53, c[0x0][0x2d0], -R180.reuse ;  /* 0x0000b40035357a23 */ /* 0x100fe200000108b4 */
[----:B------:R-:W-:Y:S01]  /*b820*/  MUFU.EX2 R190, R8 ;  /* 0x0000000800be7308 */ /* 0x000fe20000000800 */
[--C-:B------:R-:W-:Y:S02]  /*b830*/  FFMA.FTZ R20, R20, c[0x0][0x2d0], -R180.reuse ;  /* 0x0000b40014147a23 */ /* 0x100fe400000108b4 */
[----:B------:R-:W-:Y:S02]  /*b840*/  FFMA.FTZ R21, R21, c[0x0][0x2d0], -R180 ;  /* 0x0000b40015157a23 */ /* 0x000fe400000108b4 */
[--C-:B------:R-:W-:Y:S02]  /*b850*/  FFMA.FTZ R22, R22, c[0x0][0x2d0], -R181.reuse ;  /* 0x0000b40016167a23 */ /* 0x100fe400000108b5 */
[----:B------:R-:W-:Y:S02]  /*b860*/  FFMA.FTZ R23, R23, c[0x0][0x2d0], -R181 ;  /* 0x0000b40017177a23 */ /* 0x000fe400000108b5 */
[--C-:B------:R-:W-:Y:S01]  /*b870*/  FFMA.FTZ R24, R24, c[0x0][0x2d0], -R150.reuse ;  /* 0x0000b40018187a23 */ /* 0x100fe20000010896 */
[----:B------:R-:W1:Y:S01]  /*b880*/  MUFU.EX2 R232, R9 ;  /* 0x0000000900e87308 */ /* 0x000e620000000800 */
[----:B------:R-:W-:Y:S02]  /*b890*/  FFMA.FTZ R25, R25, c[0x0][0x2d0], -R150 ;  /* 0x0000b40019197a23 */ /* 0x000fe40000010896 */
[--C-:B------:R-:W-:Y:S02]  /*b8a0*/  FFMA.FTZ R26, R26, c[0x0][0x2d0], -R144.reuse ;  /* 0x0000b4001a1a7a23 */ /* 0x100fe40000010890 */
[----:B--2---:R-:W-:Y:S02]  /*b8b0*/  FADD.FTZ R0, -R2, R151 ;  /* 0x0000009702007221 */ /* 0x004fe40000010100 */
[----:B------:R-:W-:Y:S02]  /*b8c0*/  FFMA.FTZ R27, R27, c[0x0][0x2d0], -R144 ;  /* 0x0000b4001b1b7a23 */ /* 0x000fe40000010890 */
[----:B------:R-:W-:Y:S01]  /*b8d0*/  FMUL.FTZ R0, R0, c[0x0][0x2d0] ;  /* 0x0000b40000007a20 */ /* 0x000fe20000410000 */
[----:B------:R-:W-:Y:S01]  /*b8e0*/  MUFU.EX2 R236, R16 ;  /* 0x0000001000ec7308 */ /* 0x000fe20000000800 */
[--C-:B------:R-:W-:Y:S02]  /*b8f0*/  FFMA.FTZ R28, R28, c[0x0][0x2d0], -R150.reuse ;  /* 0x0000b4001c1c7a23 */ /* 0x100fe40000010896 */
[----:B------:R-:W-:Y:S02]  /*b900*/  FFMA.FTZ R29, R29, c[0x0][0x2d0], -R150 ;  /* 0x0000b4001d1d7a23 */ /* 0x000fe40000010896 */
[--C-:B------:R-:W-:Y:S02]  /*b910*/  FFMA.FTZ R30, R30, c[0x0][0x2d0], -R144.reuse ;  /* 0x0000b4001e1e7a23 */ /* 0x100fe40000010890 */
[----:B------:R-:W-:Y:S02]  /*b920*/  FFMA.FTZ R31, R31, c[0x0][0x2d0], -R144 ;  /* 0x0000b4001f1f7a23 */ /* 0x000fe40000010890 */
[--C-:B------:R-:W-:Y:S01]  /*b930*/  FFMA.FTZ R52, R52, c[0x0][0x2d0], -R180.reuse ;  /* 0x0000b40034347a23 */ /* 0x100fe200000108b4 */
[----:B------:R-:W-:Y:S01]  /*b940*/  MUFU.EX2 R0, R0 ;  /* 0x0000000000007308 */ /* 0x000fe20000000800 */
[--C-:B------:R-:W-:Y:S02]  /*b950*/  FFMA.FTZ R64, R64, c[0x0][0x2d0], -R180.reuse ;  /* 0x0000b40040407a23 */ /* 0x100fe400000108b4 */
[----:B------:R-:W-:Y:S02]  /*b960*/  FFMA.FTZ R180, R65, c[0x0][0x2d0], -R180 ;  /* 0x0000b40041b47a23 */ /* 0x000fe400000108b4 */
[--C-:B------:R-:W-:Y:S02]  /*b970*/  FFMA.FTZ R67, R67, c[0x0][0x2d0], -R181.reuse ;  /* 0x0000b40043437a23 */ /* 0x100fe400000108b5 */
[----:B------:R-:W-:Y:S02]  /*b980*/  FFMA.FTZ R61, R61, c[0x0][0x2d0], -R150 ;  /* 0x0000b4003d3d7a23 */ /* 0x000fe40000010896 */
[----:B------:R-:W-:Y:S01]  /*b990*/  FFMA.FTZ R63, R63, c[0x0][0x2d0], -R144 ;  /* 0x0000b4003f3f7a23 */ /* 0x000fe20000010890 */
[----:B------:R-:W-:Y:S01]  /*b9a0*/  MUFU.EX2 R241, R17 ;  /* 0x0000001100f17308 */ /* 0x000fe20000000800 */
[--C-:B------:R-:W-:Y:S02]  /*b9b0*/  FFMA.FTZ R55, R55, c[0x0][0x2d0], -R181.reuse ;  /* 0x0000b40037377a23 */ /* 0x100fe400000108b5 */
[----:B------:R-:W-:Y:S02]  /*b9c0*/  FFMA.FTZ R66, R66, c[0x0][0x2d0], -R181 ;  /* 0x0000b40042427a23 */ /* 0x000fe400000108b5 */
[----:B------:R-:W-:Y:S02]  /*b9d0*/  FFMA.FTZ R60, R60, c[0x0][0x2d0], -R150 ;  /* 0x0000b4003c3c7a23 */ /* 0x000fe40000010896 */
[----:B------:R-:W-:Y:S02]  /*b9e0*/  FFMA.FTZ R62, R62, c[0x0][0x2d0], -R144 ;  /* 0x0000b4003e3e7a23 */ /* 0x000fe40000010890 */
[----:B------:R-:W-:Y:S01]  /*b9f0*/  FFMA.FTZ R57, R57, c[0x0][0x2d0], -R150 ;  /* 0x0000b40039397a23 */ /* 0x000fe20000010896 */
[----:B------:R-:W-:Y:S01]  /*ba00*/  MUFU.EX2 R238, R18 ;  /* 0x0000001200ee7308 */ /* 0x000fe20000000800 */
[----:B------:R-:W-:Y:S02]  /*ba10*/  FFMA.FTZ R59, R59, c[0x0][0x2d0], -R144 ;  /* 0x0000b4003b3b7a23 */ /* 0x000fe40000010890 */
[----:B------:R-:W-:Y:S01]  /*ba20*/  FFMA.FTZ R56, R56, c[0x0][0x2d0], -R150 ;  /* 0x0000b40038387a23 */ /* 0x000fe20000010896 */
[----:B------:R-:W-:Y:S01]  /*ba30*/  MOV R150, R147 ;  /* 0x0000009300967202 */ /* 0x000fe20000000f00 */
[----:B------:R-:W-:Y:S05]  /*ba40*/  FFMA.FTZ R58, R58, c[0x0][0x2d0], -R144 ;  /* 0x0000b4003a3a7a23 */ /* 0x000fea0000010890 */
[----:B------:R-:W-:Y:S10]  /*ba50*/  MUFU.EX2 R242, R19 ;  /* 0x0000001300f27308 */ /* 0x000ff40000000800 */
[----:B------:R-:W-:Y:S10]  /*ba60*/  MUFU.EX2 R239, R12 ;  /* 0x0000000c00ef7308 */ /* 0x000ff40000000800 */
[----:B------:R-:W2:Y:S10]  /*ba70*/  MUFU.EX2 R240, R13 ;  /* 0x0000000d00f07308 */ /* 0x000eb40000000800 */
[----:B------:R-:W-:Y:S10]  /*ba80*/  MUFU.EX2 R234, R14 ;  /* 0x0000000e00ea7308 */ /* 0x000ff40000000800 */
[----:B------:R-:W1:Y:S10]  /*ba90*/  MUFU.EX2 R237, R15 ;  /* 0x0000000f00ed7308 */ /* 0x000e740000000800 */
[----:B------:R-:W-:Y:S10]  /*baa0*/  MUFU.EX2 R226, R32 ;  /* 0x0000002000e27308 */ /* 0x000ff40000000800 */
[----:B------:R-:W-:Y:S10]  /*bab0*/  MUFU.EX2 R227, R33 ;  /* 0x0000002100e37308 */ /* 0x000ff40000000800 */
[----:B------:R-:W-:Y:S10]  /*bac0*/  MUFU.EX2 R224, R34 ;  /* 0x0000002200e07308 */ /* 0x000ff40000000800 */
[----:B------:R1:W-:Y:S10]  /*bad0*/  MUFU.EX2 R223, R35 ;  /* 0x0000002300df7308 */ /* 0x0003f40000000800 */
[----:B------:R-:W-:Y:S10]  /*bae0*/  MUFU.EX2 R186, R36 ;  /* 0x0000002400ba7308 */ /* 0x000ff40000000800 */
[----:B------:R-:W-:Y:S01]  /*baf0*/  MUFU.EX2 R188, R37 ;  /* 0x0000002500bc7308 */ /* 0x000fe20000000800 */
[----:B-1----:R-:W-:Y:S09]  /*bb00*/  LDSM.16.MT88.4 R32, [R202+0x2000] ;  /* 0x00200000ca20783b */ /* 0x002ff20000004200 */
[----:B------:R-:W-:Y:S10]  /*bb10*/  MUFU.EX2 R185, R38 ;  /* 0x0000002600b97308 */ /* 0x000ff40000000800 */
[----:B------:R1:W-:Y:S10]  /*bb20*/  MUFU.EX2 R187, R39 ;  /* 0x0000002700bb7308 */ /* 0x0003f40000000800 */
[----:B------:R-:W-:Y:S10]  /*bb30*/  MUFU.EX2 R151, R42 ;  /* 0x0000002a00977308 */ /* 0x000ff40000000800 */
[----:B------:R-:W-:Y:S01]  /*bb40*/  MUFU.EX2 R184, R48 ;  /* 0x0000003000b87308 */ /* 0x000fe20000000800 */
[----:B-1----:R-:W-:Y:S09]  /*bb50*/  LDSM.16.MT88.4 R36, [R202+0x2400] ;  /* 0x00240000ca24783b */ /* 0x002ff20000004200 */
[----:B------:R-:W-:Y:S10]  /*bb60*/  MUFU.EX2 R183, R49 ;  /* 0x0000003100b77308 */ /* 0x000ff40000000800 */
[----:B------:R-:W-:Y:S10]  /*bb70*/  MUFU.EX2 R182, R50 ;  /* 0x0000003200b67308 */ /* 0x000ff40000000800 */
[----:B------:R-:W-:Y:S10]  /*bb80*/  MUFU.EX2 R65, R46 ;  /* 0x0000002e00417308 */ /* 0x000ff40000000800 */
[----:B------:R-:W-:Y:S10]  /*bb90*/  MUFU.EX2 R180, R180 ;  /* 0x000000b400b47308 */ /* 0x000ff40000000800 */
[----:B------:R-:W-:Y:S10]  /*bba0*/  MUFU.EX2 R67, R67 ;  /* 0x0000004300437308 */ /* 0x000ff40000000800 */
[----:B------:R-:W-:Y:S10]  /*bbb0*/  MUFU.EX2 R61, R61 ;  /* 0x0000003d003d7308 */ /* 0x000ff40000000800 */
[----:B------:R-:W-:Y:S10]  /*bbc0*/  MUFU.EX2 R63, R63 ;  /* 0x0000003f003f7308 */ /* 0x000ff40000000800 */
[----:B------:R-:W-:Y:S10]  /*bbd0*/  MUFU.EX2 R230, R20 ;  /* 0x0000001400e67308 */ /* 0x000ff40000000800 */
[----:B------:R-:W1:Y:S10]  /*bbe0*/  MUFU.EX2 R229, R21 ;  /* 0x0000001500e57308 */ /* 0x000e740000000800 */
[----:B------:R-:W-:Y:S10]  /*bbf0*/  MUFU.EX2 R228, R22 ;  /* 0x0000001600e47308 */ /* 0x000ff40000000800 */
[----:B------:R-:W1:Y:S10]  /*bc00*/  MUFU.EX2 R225, R23 ;  /* 0x0000001700e17308 */ /* 0x000e740000000800 */
[----:B------:R1:W-:Y:S10]  /*bc10*/  MUFU.EX2 R198, R24 ;  /* 0x0000001800c67308 */ /* 0x0003f40000000800 */
[----:B------:R1:W1:Y:S10]  /*bc20*/  MUFU.EX2 R217, R25 ;  /* 0x0000001900d97308 */ /* 0x0002740000000800 */
[----:B------:R1:W-:Y:S10]  /*bc30*/  MUFU.EX2 R196, R26 ;  /* 0x0000001a00c47308 */ /* 0x0003f40000000800 */
[----:B------:R1:W-:Y:S10]  /*bc40*/  MUFU.EX2 R194, R27 ;  /* 0x0000001b00c27308 */ /* 0x0003f40000000800 */
[----:B------:R1:W-:Y:S10]  /*bc50*/  MUFU.EX2 R222, R28 ;  /* 0x0000001c00de7308 */ /* 0x0003f40000000800 */
[----:B------:R-:W1:Y:S10]  /*bc60*/  MUFU.EX2 R199, R29 ;  /* 0x0000001d00c77308 */ /* 0x000e740000000800 */
[----:B------:R1:W-:Y:S10]  /*bc70*/  MUFU.EX2 R195, R30 ;  /* 0x0000001e00c37308 */ /* 0x0003f40000000800 */
[----:B------:R-:W1:Y:S10]  /*bc80*/  MUFU.EX2 R191, R31 ;  /* 0x0000001f00bf7308 */ /* 0x000e740000000800 */
        /* <DEDUP_REMOVED lines=8> */
[----:B------:R-:W-:Y:S01]  /*bd10*/  MUFU.EX2 R58, R58 ;  /* 0x0000003a003a7308 */ /* 0x000fe20000000800 */
[C---:B------:R-:W-:Y:S01]  /*bd20*/  FMUL.FTZ R8, R3.reuse, R156 ;  /* 0x0000009c03087220 */ /* 0x040fe20000410000 */
[----:B------:R-:W-:Y:S01]  /*bd30*/  F2FP.PACK_AB R176, R232, R190 ;  /* 0x000000bee8b0723e */ /* 0x000fe200000000ff */
[----:B------:R-:W-:Y:S01]  /*bd40*/  FMUL.FTZ R9, R3, R157 ;  /* 0x0000009d03097220 */ /* 0x000fe20000410000 */
[----:B--2---:R-:W-:Y:S01]  /*bd50*/  F2FP.PACK_AB R178, R240, R239 ;  /* 0x000000eff0b2723e */ /* 0x004fe200000000ff */
[C---:B------:R-:W-:Y:S01]  /*bd60*/  FMUL.FTZ R10, R0.reuse, R158 ;  /* 0x0000009e000a7220 */ /* 0x040fe20000410000 */
[----:B------:R-:W-:Y:S01]  /*bd70*/  F2FP.PACK_AB R177, R231, R189 ;  /* 0x000000bde7b1723e */ /* 0x000fe200000000ff */
[----:B------:R-:W-:Y:S01]  /*bd80*/  FMUL.FTZ R11, R0, R159 ;  /* 0x0000009f000b7220 */ /* 0x000fe20000410000 */
[----:B------:R-:W-:Y:S01]  /*bd90*/  F2FP.PACK_AB R179, R237, R234 ;  /* 0x000000eaedb3723e */ /* 0x000fe200000000ff */
[----:B------:R-:W2:Y:S01]  /*bda0*/  LDSM.16.MT88.4 R156, [R202] ;  /* 0x00000000ca9c783b */ /* 0x000ea20000004200 */
[C---:B------:R-:W-:Y:S01]  /*bdb0*/  FMUL.FTZ R4, R146.reuse, R152 ;  /* 0x0000009892047220 */ /* 0x040fe20000410000 */
[----:B------:R-:W-:Y:S01]  /*bdc0*/  F2FP.PACK_AB R152, R197, R193 ;  /* 0x000000c1c598723e */ /* 0x000fe200000000ff */
[----:B------:R-:W-:Y:S01]  /*bdd0*/  FMUL.FTZ R5, R146, R153 ;  /* 0x0000009992057220 */ /* 0x000fe20000410000 */
[----:B------:R-:W-:Y:S01]  /*bde0*/  F2FP.PACK_AB R153, R235, R192 ;  /* 0x000000c0eb99723e */ /* 0x000fe200000000ff */
[----:B------:R-:W-:Y:S01]  /*bdf0*/  FMUL.FTZ R6, R145, R154 ;  /* 0x0000009a91067220 */ /* 0x000fe20000410000 */
[----:B------:R-:W-:Y:S01]  /*be00*/  F2FP.PACK_AB R154, R241, R236 ;  /* 0x000000ecf19a723e */ /* 0x000fe200000000ff */
[----:B------:R-:W-:Y:S01]  /*be10*/  FMUL.FTZ R7, R145, R155 ;  /* 0x0000009b91077220 */ /* 0x000fe20000410000 */
[----:B------:R-:W-:Y:S01]  /*be20*/  F2FP.PACK_AB R155, R242, R238 ;  /* 0x000000eef29b723e */ /* 0x000fe200000000ff */
[----:B------:R-:W-:Y:S01]  /*be30*/  FMUL.FTZ R12, R3, R160 ;  /* 0x000000a0030c7220 */ /* 0x000fe20000410000 */
[----:B-1----:R-:W-:Y:S01]  /*be40*/  F2FP.PACK_AB R24, R229, R230 ;  /* 0x000000e6e518723e */ /* 0x002fe200000000ff */
[----:B------:R-:W-:Y:S01]  /*be50*/  FMUL.FTZ R13, R3, R161 ;  /* 0x000000a1030d7220 */ /* 0x000fe20000410000 */
[----:B------:R-:W-:Y:S01]  /*be60*/  F2FP.PACK_AB R25, R225, R228 ;  /* 0x000000e4e119723e */ /* 0x000fe200000000ff */
[C---:B------:R-:W-:Y:S01]  /*be70*/  FMUL.FTZ R14, R0.reuse, R162 ;  /* 0x000000a2000e7220 */ /* 0x040fe20000410000 */
[----:B------:R-:W-:Y:S01]  /*be80*/  F2FP.PACK_AB R26, R227, R226 ;  /* 0x000000e2e31a723e */ /* 0x000fe200000000ff */
[-C--:B------:R-:W-:Y:S05]  /*be90*/  HMMA.16816.F32 R4, R152, R172.reuse, R4 ;  /* 0x000000ac9804723c */ /* 0x080fea0000001804 */
[----:B------:R-:W-:Y:S01]  /*bea0*/  FMUL.FTZ R15, R0, R163 ;  /* 0x000000a3000f7220 */ /* 0x000fe20000410000 */
[----:B------:R-:W-:Y:S01]  /*beb0*/  F2FP.PACK_AB R27, R223, R224 ;  /* 0x000000e0df1b723e */ /* 0x000fe200000000ff */
[----:B------:R-:W1:Y:S01]  /*bec0*/  LDSM.16.MT88.4 R160, [R201+0x1000] ;  /* 0x00100000c9a0783b */ /* 0x000e620000004200 */
[C---:B------:R-:W-:Y:S01]  /*bed0*/  HMMA.16816.F32 R8, R176.reuse, R172, R8 ;  /* 0x000000acb008723c */ /* 0x040fe20000001808 */
[----:B------:R-:W-:Y:S03]  /*bee0*/  MUFU.EX2 R173, R40 ;  /* 0x0000002800ad7308 */ /* 0x000fe60000000800 */
[C---:B------:R-:W-:Y:S01]  /*bef0*/  FMUL.FTZ R16, R146.reuse, R164 ;  /* 0x000000a492107220 */ /* 0x040fe20000410000 */
[----:B------:R-:W-:Y:S01]  /*bf00*/  F2FP.PACK_AB R28, R217, R198 ;  /* 0x000000c6d91c723e */ /* 0x000fe200000000ff */
[----:B------:R-:W-:Y:S01]  /*bf10*/  FMUL.FTZ R17, R146, R165 ;  /* 0x000000a592117220 */ /* 0x000fe20000410000 */
[----:B------:R-:W-:Y:S01]  /*bf20*/  F2FP.PACK_AB R30, R199, R222 ;  /* 0x000000dec71e723e */ /* 0x000fe200000000ff */
[-C--:B------:R-:W-:Y:S03]  /*bf30*/  HMMA.16816.F32 R12, R176, R174.reuse, R12 ;  /* 0x000000aeb00c723c */ /* 0x080fe6000000180c */
[----:B------:R-:W1:Y:S01]  /*bf40*/  MUFU.EX2 R172, R41 ;  /* 0x0000002900ac7308 */ /* 0x000e620000000800 */
[C---:B------:R-:W-:Y:S01]  /*bf50*/  FMUL.FTZ R18, R145.reuse, R166 ;  /* 0x000000a691127220 */ /* 0x040fe20000410000 */
[----:B------:R-:W-:Y:S01]  /*bf60*/  F2FP.PACK_AB R29, R194, R196 ;  /* 0x000000c4c21d723e */ /* 0x000fe200000000ff */
[----:B------:R-:W-:Y:S01]  /*bf70*/  FMUL.FTZ R19, R145, R167 ;  /* 0x000000a791137220 */ /* 0x000fe20000410000 */
[----:B------:R-:W-:Y:S01]  /*bf80*/  F2FP.PACK_AB R31, R191, R195 ;  /* 0x000000c3bf1f723e */ /* 0x000fe200000000ff */
[----:B------:R-:W-:Y:S01]  /*bf90*/  LDSM.16.MT88.4 R164, [R201+0xc00] ;  /* 0x000c0000c9a4783b */ /* 0x000fe20000004200 */
[C---:B------:R-:W-:Y:S03]  /*bfa0*/  FMUL.FTZ R100, R146.reuse, R100 ;  /* 0x0000006492647220 */ /* 0x040fe60000410000 */
[----:B------:R-:W-:Y:S01]  /*bfb0*/  FMUL.FTZ R101, R146, R101 ;  /* 0x0000006592657220 */ /* 0x000fe20000410000 */
[C---:B------:R-:W-:Y:S01]  /*bfc0*/  HMMA.16816.F32 R16, R152.reuse, R174, R16 ;  /* 0x000000ae9810723c */ /* 0x040fe20000001810 */
[----:B------:R-:W-:Y:S03]  /*bfd0*/  MUFU.EX2 R174, R44 ;  /* 0x0000002c00ae7308 */ /* 0x000fe60000000800 */
[C---:B------:R-:W-:Y:S02]  /*bfe0*/  FMUL.FTZ R102, R145.reuse, R102 ;  /* 0x0000006691667220 */ /* 0x040fe40000410000 */
[----:B------:R-:W-:Y:S02]  /*bff0*/  FMUL.FTZ R103, R145, R103 ;  /* 0x0000006791677220 */ /* 0x000fe40000410000 */
[C---:B------:R-:W-:Y:S03]  /*c000*/  FMUL.FTZ R104, R3.reuse, R104 ;  /* 0x0000006803687220 */ /* 0x040fe60000410000 */
[----:B------:R-:W-:Y:S01]  /*c010*/  MUFU.EX2 R175, R54 ;  /* 0x0000003600af7308 */ /* 0x000fe20000000800 */
[C---:B------:R-:W-:Y:S01]  /*c020*/  FMUL.FTZ R105, R3.reuse, R105 ;  /* 0x0000006903697220 */ /* 0x040fe20000410000 */
[-C--:B--2---:R-:W-:Y:S03]  /*c030*/  HMMA.16816.F32 R100, R152, R156.reuse, R100 ;  /* 0x0000009c9864723c */ /* 0x084fe60000001864 */
[C---:B------:R-:W-:Y:S02]  /*c040*/  FMUL.FTZ R106, R0.reuse, R106 ;  /* 0x0000006a006a7220 */ /* 0x040fe40000410000 */
[C---:B------:R-:W-:Y:S02]  /*c050*/  FMUL.FTZ R107, R0.reuse, R107 ;  /* 0x0000006b006b7220 */ /* 0x040fe40000410000 */
[C---:B------:R-:W-:Y:S01]  /*c060*/  FMUL.FTZ R108, R3.reuse, R108 ;  /* 0x0000006c036c7220 */ /* 0x040fe20000410000 */
[----:B------:R2:W-:Y:S01]  /*c070*/  MUFU.EX2 R54, R43 ;  /* 0x0000002b00367308 */ /* 0x0005e20000000800 */
[----:B------:R-:W-:Y:S03]  /*c080*/  FMUL.FTZ R109, R3, R109 ;  /* 0x0000006d036d7220 */ /* 0x000fe60000410000 */
[C---:B------:R-:W-:Y:S04]  /*c090*/  HMMA.16816.F32 R104, R176.reuse, R156, R104 ;  /* 0x0000009cb068723c */ /* 0x040fe80000001868 */
[C---:B------:R-:W-:Y:S02]  /*c0a0*/  FMUL.FTZ R110, R0.reuse, R110 ;  /* 0x0000006e006e7220 */ /* 0x040fe40000410000 */
[----:B------:R-:W-:Y:S02]  /*c0b0*/  FMUL.FTZ R111, R0, R111 ;  /* 0x0000006f006f7220 */ /* 0x000fe40000410000 */
[C---:B------:R-:W-:Y:S04]  /*c0c0*/  FMUL.FTZ R112, R146.reuse, R112 ;  /* 0x0000007092707220 */ /* 0x040fe80000410000 */
[C---:B------:R-:W-:Y:S01]  /*c0d0*/  FMUL.FTZ R113, R146.reuse, R113 ;  /* 0x0000007192717220 */ /* 0x040fe20000410000 */
[-C--:B------:R-:W-:Y:S03]  /*c0e0*/  HMMA.16816.F32 R108, R176, R158.reuse, R108 ;  /* 0x0000009eb06c723c */ /* 0x080fe6000000186c */
[C---:B------:R-:W-:Y:S02]  /*c0f0*/  FMUL.FTZ R114, R145.reuse, R114 ;  /* 0x0000007291727220 */ /* 0x040fe40000410000 */
[C---:B------:R-:W-:Y:S01]  /*c100*/  FMUL.FTZ R115, R145.reuse, R115 ;  /* 0x0000007391737220 */ /* 0x040fe20000410000 */
[----:B--2---:R-:W-:Y:S01]  /*c110*/  LDSM.16.MT88.4 R40, [R202+0x800] ;  /* 0x00080000ca28783b */ /* 0x004fe20000004200 */
[C---:B------:R-:W-:Y:S05]  /*c120*/  FMUL.FTZ R116, R146.reuse, R116 ;  /* 0x0000007492747220 */ /* 0x040fea0000410000 */
[C---:B------:R-:W-:Y:S02]  /*c130*/  HMMA.16816.F32 R112, R152.reuse, R158, R112 ;  /* 0x0000009e9870723c */ /* 0x040fe40000001870 */
[----:B------:R-:W2:Y:S02]  /*c140*/  LDSM.16.MT88.4 R156, [R202+0x1000] ;  /* 0x00100000ca9c783b */ /* 0x000ea40000004200 */
[----:B------:R-:W-:Y:S02]  /*c150*/  FMUL.FTZ R117, R146, R117 ;  /* 0x0000007592757220 */ /* 0x000fe40000410000 */
[C---:B------:R-:W-:Y:S02]  /*c160*/  FMUL.FTZ R118, R145.reuse, R118 ;  /* 0x0000007691767220 */ /* 0x040fe40000410000 */
[----:B------:R-:W-:Y:S04]  /*c170*/  FMUL.FTZ R119, R145, R119 ;  /* 0x0000007791777220 */ /* 0x000fe80000410000 */
[C---:B------:R-:W-:Y:S02]  /*c180*/  FMUL.FTZ R120, R3.reuse, R120 ;  /* 0x0000007803787220 */ /* 0x040fe40000410000 */
[C---:B------:R-:W-:Y:S01]  /*c190*/  FMUL.FTZ R121, R3.reuse, R121 ;  /* 0x0000007903797220 */ /* 0x040fe20000410000 */
[-C--:B-1----:R-:W-:Y:S03]  /*c1a0*/  HMMA.16816.F32 R116, R152, R160.reuse, R116 ;  /* 0x000000a09874723c */ /* 0x082fe60000001874 */
[C---:B------:R-:W-:Y:S02]  /*c1b0*/  FMUL.FTZ R122, R0.reuse, R122 ;  /* 0x0000007a007a7220 */ /* 0x040fe40000410000 */
[C---:B------:R-:W-:Y:S02]  /*c1c0*/  FMUL.FTZ R123, R0.reuse, R123 ;  /* 0x0000007b007b7220 */ /* 0x040fe40000410000 */
[C---:B------:R-:W-:Y:S02]  /*c1d0*/  FMUL.FTZ R124, R3.reuse, R124 ;  /* 0x0000007c037c7220 */ /* 0x040fe40000410000 */
        /* <DEDUP_REMOVED lines=8> */
[C---:B------:R-:W-:Y:S02]  /*c260*/  FMUL.FTZ R131, R145.reuse, R131 ;  /* 0x0000008391837220 */ /* 0x040fe40000410000 */
[C---:B------:R-:W-:Y:S02]  /*c270*/  FMUL.FTZ R132, R146.reuse, R132 ;  /* 0x0000008492847220 */ /* 0x040fe40000410000 */
[----:B------:R-:W-:Y:S03]  /*c280*/  FMUL.FTZ R133, R146, R133 ;  /* 0x0000008592857220 */ /* 0x000fe60000410000 */
[C---:B------:R-:W-:Y:S01]  /*c290*/  HMMA.16816.F32 R128, R152.reuse, R162, R128 ;  /* 0x000000a29880723c */ /* 0x040fe20000001880 */
[----:B------:R-:W1:Y:S03]  /*c2a0*/  LDSM.16.MT88.4 R160, [R201+0x2000] ;  /* 0x00200000c9a0783b */ /* 0x000e660000004200 */
[C---:B------:R-:W-:Y:S02]  /*c2b0*/  FMUL.FTZ R134, R145.reuse, R134 ;  /* 0x0000008691867220 */ /* 0x040fe40000410000 */
[----:B------:R-:W-:Y:S02]  /*c2c0*/  FMUL.FTZ R135, R145, R135 ;  /* 0x0000008791877220 */ /* 0x000fe40000410000 */
[C---:B------:R-:W-:Y:S04]  /*c2d0*/  FMUL.FTZ R136, R3.reuse, R136 ;  /* 0x0000008803887220 */ /* 0x040fe80000410000 */
[C---:B------:R-:W-:Y:S01]  /*c2e0*/  FMUL.FTZ R137, R3.reuse, R137 ;  /* 0x0000008903897220 */ /* 0x040fe20000410000 */
[-C--:B--2---:R-:W-:Y:S03]  /*c2f0*/  HMMA.16816.F32 R132, R152, R156.reuse, R132 ;  /* 0x0000009c9884723c */ /* 0x084fe60000001884 */
        /* <DEDUP_REMOVED lines=15> */
[----:B------:R-:W2:Y:S03]  /*c3f0*/  LDSM.16.MT88.4 R156, [R201+0x400] ;  /* 0x00040000c99c783b */ /* 0x000ea60000004200 */
[C---:B------:R-:W-:Y:S02]  /*c400*/  FMUL.FTZ R70, R145.reuse, R70 ;  /* 0x0000004691467220 */ /* 0x040fe40000410000 */
[----:B------:R-:W-:Y:S02]  /*c410*/  FMUL.FTZ R71, R145, R71 ;  /* 0x0000004791477220 */ /* 0x000fe40000410000 */
[C---:B------:R-:W-:Y:S04]  /*c420*/  FMUL.FTZ R72, R3.reuse, R72 ;  /* 0x0000004803487220 */ /* 0x040fe80000410000 */
        /* <DEDUP_REMOVED lines=31> */
[----:B------:R-:W-:Y:S01]  /*c620*/  FMUL.FTZ R97, R146, R97 ;  /* 0x0000006192617220 */ /* 0x000fe20000410000 */
[-C--:B------:R-:W-:Y:S01]  /*c630*/  HMMA.16816.F32 R92, R176, R34.reuse, R92 ;  /* 0x00000022b05c723c */ /* 0x080fe2000000185c */
[----:B------:R1:W-:Y:S02]  /*c640*/  MUFU.EX2 R179, R51 ;  /* 0x0000003300b37308 */ /* 0x0003e40000000800 */
[C---:B------:R-:W-:Y:S02]  /*c650*/  FMUL.FTZ R98, R145.reuse, R98 ;  /* 0x0000006291627220 */ /* 0x040fe40000410000 */
[----:B------:R-:W-:Y:S02]  /*c660*/  FMUL.FTZ R99, R145, R99 ;  /* 0x0000006391637220 */ /* 0x000fe40000410000 */
[----:B---3--:R-:W-:Y:S02]  /*c670*/  FFMA.FTZ R0, R0, R243, R189 ;  /* 0x000000f300007223 */ /* 0x008fe400000100bd */
[----:B------:R-:W-:Y:S02]  /*c680*/  FFMA.FTZ R146, R146, R246, R193 ;  /* 0x000000f692927223 */ /* 0x000fe400000100c1 */
[----:B------:R-:W3:Y:S01]  /*c690*/  MUFU.EX2 R176, R45 ;  /* 0x0000002d00b07308 */ /* 0x000ee20000000800 */
[----:B------:R-:W-:Y:S01]  /*c6a0*/  HMMA.16816.F32 R96, R152, R34, R96 ;  /* 0x000000229860723c */ /* 0x000fe20000001860 */
[----:B------:R-:W3:Y:S03]  /*c6b0*/  LDSM.16.MT88.4 R32, [R201+0x1400] ;  /* 0x00140000c920783b */ /* 0x000ee60000004200 */
[----:B------:R-:W-:Y:S02]  /*c6c0*/  FADD.FTZ R146, R197, R146 ;  /* 0x00000092c5927221 */ /* 0x000fe40000010000 */
[----:B----4-:R-:W-:Y:S02]  /*c6d0*/  FFMA.FTZ R145, R145, R245, R192 ;  /* 0x000000f591917223 */ /* 0x010fe400000100c0 */
[-C--:B--2---:R-:W-:Y:S01]  /*c6e0*/  HMMA.16816.F32 R4, R24, R156.reuse, R4 ;  /* 0x0000009c1804723c */ /* 0x084fe20000001804 */
[----:B------:R-:W2:Y:S01]  /*c6f0*/  LDSM.16.MT88.4 R152, [R202+0x1400] ;  /* 0x00140000ca98783b */ /* 0x000ea20000004200 */
[----:B------:R-:W-:Y:S06]  /*c700*/  MUFU.EX2 R178, R53 ;  /* 0x0000003500b27308 */ /* 0x000fec0000000800 */
[C---:B------:R-:W-:Y:S01]  /*c710*/  HMMA.16816.F32 R8, R28.reuse, R156, R8 ;  /* 0x0000009c1c08723c */ /* 0x040fe20000001808 */
[----:B-1----:R-:W-:Y:S03]  /*c720*/  LDSM.16.MT88.4 R48, [R201+0x2800] ;  /* 0x00280000c930783b */ /* 0x002fe60000004200 */
[----:B------:R1:W4:Y:S04]  /*c730*/  MUFU.EX2 R53, R47 ;  /* 0x0000002f00357308 */ /* 0x0003280000000800 */
[-C--:B------:R-:W-:Y:S06]  /*c740*/  HMMA.16816.F32 R12, R28, R158.reuse, R12 ;  /* 0x0000009e1c0c723c */ /* 0x080fec000000180c */
[----:B------:R5:W2:Y:S02]  /*c750*/  MUFU.EX2 R177, R52 ;  /* 0x0000003400b17308 */ /* 0x000aa40000000800 */
[C---:B------:R-:W-:Y:S08]  /*c760*/  HMMA.16816.F32 R16, R24.reuse, R158, R16 ;  /* 0x0000009e1810723c */ /* 0x040ff00000001810 */
[-C--:B------:R-:W-:Y:S01]  /*c770*/  HMMA.16816.F32 R100, R24, R160.reuse, R100 ;  /* 0x000000a01864723c */ /* 0x080fe20000001864 */
[----:B-1----:R-:W-:Y:S07]  /*c780*/  LDSM.16.MT88.4 R44, [R201+0x1800] ;  /* 0x00180000c92c783b */ /* 0x002fee0000004200 */
[C---:B------:R-:W-:Y:S04]  /*c790*/  HMMA.16816.F32 R104, R28.reuse, R160, R104 ;  /* 0x000000a01c68723c */ /* 0x040fe80000001868 */
[----:B-----5:R-:W-:Y:S04]  /*c7a0*/  FFMA.FTZ R52, R3, R244, R190 ;  /* 0x000000f403347223 */ /* 0x020fe800000100be */
[-C--:B------:R-:W-:Y:S04]  /*c7b0*/  HMMA.16816.F32 R108, R28, R162.reuse, R108 ;  /* 0x000000a21c6c723c */ /* 0x080fe8000000186c */
[----:B------:R-:W-:Y:S01]  /*c7c0*/  FADD.FTZ R3, R235, R145 ;  /* 0x00000091eb037221 */ /* 0x000fe20000010000 */
[----:B------:R-:W-:Y:S03]  /*c7d0*/  MOV R145, R148 ;  /* 0x0000009400917202 */ /* 0x000fe60000000f00 */
[C---:B------:R-:W-:Y:S04]  /*c7e0*/  HMMA.16816.F32 R112, R24.reuse, R162, R112 ;  /* 0x000000a21870723c */ /* 0x040fe80000001870 */
[----:B------:R-:W-:Y:S04]  /*c7f0*/  FADD.FTZ R3, R238, R3 ;  /* 0x00000003ee037221 */ /* 0x000fe80000010000 */
[-C--:B---3--:R-:W-:Y:S04]  /*c800*/  HMMA.16816.F32 R116, R24, R32.reuse, R116 ;  /* 0x000000201874723c */ /* 0x088fe80000001874 */
[----:B------:R-:W-:Y:S04]  /*c810*/  FADD.FTZ R3, R242, R3 ;  /* 0x00000003f2037221 */ /* 0x000fe80000010000 */
[C---:B------:R-:W-:Y:S04]  /*c820*/  HMMA.16816.F32 R120, R28.reuse, R32, R120 ;  /* 0x000000201c78723c */ /* 0x040fe80000001878 */
[----:B------:R-:W-:Y:S04]  /*c830*/  FADD.FTZ R3, R228, R3 ;  /* 0x00000003e4037221 */ /* 0x000fe80000010000 */
[-C--:B------:R-:W-:Y:S04]  /*c840*/  HMMA.16816.F32 R124, R28, R34.reuse, R124 ;  /* 0x000000221c7c723c */ /* 0x080fe8000000187c */
[----:B------:R-:W-:Y:S04]  /*c850*/  FADD.FTZ R3, R225, R3 ;  /* 0x00000003e1037221 */ /* 0x000fe80000010000 */
[C---:B------:R-:W-:Y:S01]  /*c860*/  HMMA.16816.F32 R128, R24.reuse, R34, R128 ;  /* 0x000000221880723c */ /* 0x040fe20000001880 */
[----:B------:R-:W1:Y:S07]  /*c870*/  LDSM.16.MT88.4 R32, [R201+0x2400] ;  /* 0x00240000c920783b */ /* 0x000e6e0000004200 */
[-C--:B--2---:R-:W-:Y:S08]  /*c880*/  HMMA.16816.F32 R132, R24, R152.reuse, R132 ;  /* 0x000000981884723c */ /* 0x084ff00000001884 */
[C---:B------:R-:W-:Y:S08]  /*c890*/  HMMA.16816.F32 R136, R28.reuse, R152, R136 ;  /* 0x000000981c88723c */ /* 0x040ff00000001888 */
[-C--:B------:R-:W-:Y:S08]  /*c8a0*/  HMMA.16816.F32 R20, R28, R154.reuse, R20 ;  /* 0x0000009a1c14723c */ /* 0x080ff00000001814 */
[C---:B------:R-:W-:Y:S08]  /*c8b0*/  HMMA.16816.F32 R140, R24.reuse, R154, R140 ;  /* 0x0000009a188c723c */ /* 0x040ff0000000188c */
[-C--:B-1----:R-:W-:Y:S08]  /*c8c0*/  HMMA.16816.F32 R68, R24, R32.reuse, R68 ;  /* 0x000000201844723c */ /* 0x082ff00000001844 */
[C---:B------:R-:W-:Y:S08]  /*c8d0*/  HMMA.16816.F32 R72, R28.reuse, R32, R72 ;  /* 0x000000201c48723c */ /* 0x040ff00000001848 */
[-C--:B------:R-:W-:Y:S08]  /*c8e0*/  HMMA.16816.F32 R76, R28, R34.reuse, R76 ;  /* 0x000000221c4c723c */ /* 0x080ff0000000184c */
[C---:B------:R-:W-:Y:S01]  /*c8f0*/  HMMA.16816.F32 R80, R24.reuse, R34, R80 ;  /* 0x000000221850723c */ /* 0x040fe20000001850 */
[----:B------:R-:W1:Y:S07]  /*c900*/  LDSM.16.MT88.4 R32, [R201+0x800] ;  /* 0x00080000c920783b */ /* 0x000e6e0000004200 */
[-C--:B------:R-:W-:Y:S08]  /*c910*/  HMMA.16816.F32 R84, R24, R36.reuse, R84 ;  /* 0x000000241854723c */ /* 0x080ff00000001854 */
[C---:B------:R-:W-:Y:S08]  /*c920*/  HMMA.16816.F32 R88, R28.reuse, R36, R88 ;  /* 0x000000241c58723c */ /* 0x040ff00000001858 */
[-C--:B------:R-:W-:Y:S07]  /*c930*/  HMMA.16816.F32 R92, R28, R38.reuse, R92 ;  /* 0x000000261c5c723c */ /* 0x080fee000000185c */
[----:B------:R-:W-:Y:S01]  /*c940*/  F2FP.PACK_AB R28, R172, R173 ;  /* 0x000000adac1c723e */ /* 0x000fe200000000ff */
[----:B------:R-:W-:Y:S01]  /*c950*/  HMMA.16816.F32 R96, R24, R38, R96 ;  /* 0x000000261860723c */ /* 0x000fe20000001860 */
[----:B------:R-:W2:Y:S03]  /*c960*/  LDSM.16.MT88.4 R36, [R202+0x1800] ;  /* 0x00180000ca24783b */ /* 0x000ea60000004200 */
[----:B------:R-:W-:Y:S02]  /*c970*/  F2FP.PACK_AB R30, R176, R174 ;  /* 0x000000aeb01e723e */ /* 0x000fe400000000ff */
[----:B------:R-:W-:Y:S02]  /*c980*/  F2FP.PACK_AB R29, R54, R151 ;  /* 0x00000097361d723e */ /* 0x000fe400000000ff */
[----:B------:R-:W-:Y:S04]  /*c990*/  F2FP.PACK_AB R24, R188, R186 ;  /* 0x000000babc18723e */ /* 0x000fe800000000ff */
[----:B------:R-:W-:Y:S02]  /*c9a0*/  F2FP.PACK_AB R25, R187, R185 ;  /* 0x000000b9bb19723e */ /* 0x000fe400000000ff */
[----:B------:R-:W-:Y:S02]  /*c9b0*/  F2FP.PACK_AB R26, R183, R184 ;  /* 0x000000b8b71a723e */ /* 0x000fe400000000ff */
[----:B------:R-:W-:Y:S02]  /*c9c0*/  F2FP.PACK_AB R27, R179, R182 ;  /* 0x000000b6b31b723e */ /* 0x000fe400000000ff */
[----:B----4-:R-:W-:Y:S05]  /*c9d0*/  F2FP.PACK_AB R31, R53, R65 ;  /* 0x00000041351f723e */ /* 0x010fea00000000ff */
        /* <DEDUP_REMOVED lines=9> */
[----:B------:R-:W-:Y:S07]  /*ca70*/  LDSM.16.MT88.4 R40, [R201+0x1c00] ;  /* 0x001c0000c928783b */ /* 0x000fee0000004200 */
[-C--:B------:R-:W-:Y:S08]  /*ca80*/  HMMA.16816.F32 R116, R24, R44.reuse, R116 ;  /* 0x0000002c1874723c */ /* 0x080ff00000001874 */
[C---:B------:R-:W-:Y:S08]  /*ca90*/  HMMA.16816.F32 R120, R28.reuse, R44, R120 ;  /* 0x0000002c1c78723c */ /* 0x040ff00000001878 */
[-C--:B------:R-:W-:Y:S08]  /*caa0*/  HMMA.16816.F32 R124, R28, R46.reuse, R124 ;  /* 0x0000002e1c7c723c */ /* 0x080ff0000000187c */
[C---:B------:R-:W-:Y:S01]  /*cab0*/  HMMA.16816.F32 R128, R24.reuse, R46, R128 ;  /* 0x0000002e1880723c */ /* 0x040fe20000001880 */
[----:B------:R-:W-:Y:S07]  /*cac0*/  LDSM.16.MT88.4 R44, [R202+0x1c00] ;  /* 0x001c0000ca2c783b */ /* 0x000fee0000004200 */
        /* <DEDUP_REMOVED lines=10> */
[C---:B------:R-:W-:Y:S08]  /*cb70*/  HMMA.16816.F32 R88, R28.reuse, R32, R88 ;  /* 0x000000201c58723c */ /* 0x040ff00000001858 */
[-C--:B------:R-:W-:Y:S07]  /*cb80*/  HMMA.16816.F32 R92, R28, R34.reuse, R92 ;  /* 0x000000221c5c723c */ /* 0x080fee000000185c */
[----:B------:R-:W-:Y:S01]  /*cb90*/  F2FP.PACK_AB R30, R61, R60 ;  /* 0x0000003c3d1e723e */ /* 0x000fe200000000ff */
[----:B------:R-:W-:Y:S01]  /*cba0*/  HMMA.16816.F32 R96, R24, R34, R96 ;  /* 0x000000221860723c */ /* 0x000fe20000001860 */
[----:B------:R-:W1:Y:S03]  /*cbb0*/  LDSM.16.MT88.4 R32, [R201+0x2c00] ;  /* 0x002c0000c920783b */ /* 0x000e660000004200 */
[----:B------:R-:W-:Y:S01]  /*cbc0*/  FADD.FTZ R29, R232, R52 ;  /* 0x00000034e81d7221 */ /* 0x000fe20000010000 */
[----:B------:R-:W-:Y:S01]  /*cbd0*/  F2FP.PACK_AB R31, R63, R62 ;  /* 0x0000003e3f1f723e */ /* 0x000fe200000000ff */
[----:B------:R-:W-:Y:S01]  /*cbe0*/  FADD.FTZ R28, R231, R0 ;  /* 0x00000000e71c7221 */ /* 0x000fe20000010000 */
[----:B------:R-:W-:Y:S01]  /*cbf0*/  F2FP.PACK_AB R24, R178, R177 ;  /* 0x000000b1b218723e */ /* 0x000fe200000000ff */
[----:B------:R-:W-:Y:S01]  /*cc00*/  FADD.FTZ R50, R239, R29 ;  /* 0x0000001def327221 */ /* 0x000fe20000010000 */
[----:B------:R-:W-:Y:S03]  /*cc10*/  F2FP.PACK_AB R25, R55, R175 ;  /* 0x000000af3719723e */ /* 0x000fe600000000ff */
[----:B------:R-:W-:Y:S01]  /*cc20*/  F2FP.PACK_AB R26, R180, R64 ;  /* 0x00000040b41a723e */ /* 0x000fe200000000ff */
[----:B------:R-:W-:Y:S01]  /*cc30*/  FADD.FTZ R49, R234, R28 ;  /* 0x0000001cea317221 */ /* 0x000fe20000010000 */
[----:B------:R-:W-:Y:S01]  /*cc40*/  F2FP.PACK_AB R27, R67, R66 ;  /* 0x00000042431b723e */ /* 0x000fe200000000ff */
[----:B------:R-:W-:Y:S01]  /*cc50*/  FADD.FTZ R0, R236, R146 ;  /* 0x00000092ec007221 */ /* 0x000fe20000010000 */
[----:B------:R-:W-:Y:S02]  /*cc60*/  F2FP.PACK_AB R28, R57, R56 ;  /* 0x00000038391c723e */ /* 0x000fe400000000ff */
[----:B------:R-:W-:Y:S01]  /*cc70*/  F2FP.PACK_AB R29, R59, R58 ;  /* 0x0000003a3b1d723e */ /* 0x000fe200000000ff */
[----:B------:R-:W-:Y:S02]  /*cc80*/  FADD.FTZ R48, R241, R0 ;  /* 0x00000000f1307221 */ /* 0x000fe40000010000 */
[-C--:B------:R-:W-:Y:S01]  /*cc90*/  HMMA.16816.F32 R152, R24, R164.reuse, R4 ;  /* 0x000000a41898723c */ /* 0x080fe20000001804 */
[----:B------:R-:W3:Y:S02]  /*cca0*/  LDSM.16.MT88.4 R4, [R202+0x2c00] ;  /* 0x002c0000ca04783b */ /* 0x000ee40000004200 */
[----:B------:R-:W-:Y:S05]  /*ccb0*/  FADD.FTZ R0, R237, R49 ;  /* 0x00000031ed007221 */ /* 0x000fea0000010000 */
[C---:B------:R-:W-:Y:S07]  /*ccc0*/  HMMA.16816.F32 R156, R28.reuse, R164, R8 ;  /* 0x000000a41c9c723c */ /* 0x040fee0000001808 */
[----:B------:R-:W-:Y:S01]  /*ccd0*/  FADD.FTZ R9, R196, R0 ;  /* 0x00000000c4097221 */ /* 0x000fe20000010000 */
[-C--:B------:R-:W-:Y:S04]  /*cce0*/  HMMA.16816.F32 R160, R28, R166.reuse, R12 ;  /* 0x000000a61ca0723c */ /* 0x080fe8000000180c */
[----:B------:R-:W-:Y:S02]  /*ccf0*/  FADD.FTZ R10, R240, R50 ;  /* 0x00000032f00a7221 */ /* 0x000fe40000010000 */
[----:B------:R-:W-:Y:S02]  /*cd00*/  FADD.FTZ R8, R230, R48 ;  /* 0x00000030e6087221 */ /* 0x000fe40000010000 */
        /* <DEDUP_REMOVED lines=24> */
[----:B------:R-:W-:Y:S01]  /*ce90*/  FADD.FTZ R3, R151, R11 ;  /* 0x0000000b97037221 */ /* 0x000fe20000010000 */
[----:B------:R-:W-:Y:S01]  /*cea0*/  MOV R151, R2 ;  /* 0x0000000200977202 */ /* 0x000fe20000000f00 */
[C---:B------:R-:W-:Y:S04]  /*ceb0*/  HMMA.16816.F32 R128, R24.reuse, R42, R128 ;  /* 0x0000002a1880723c */ /* 0x040fe80000001880 */
[----:B------:R-:W-:Y:S02]  /*cec0*/  FADD.FTZ R11, R187, R9 ;  /* 0x00000009bb0b7221 */ /* 0x000fe40000010000 */
[----:B------:R-:W-:Y:S02]  /*ced0*/  FADD.FTZ R9, R54, R3 ;  /* 0x0000000336097221 */ /* 0x000fe40000010000 */
[-C--:B------:R-:W-:Y:S04]  /*cee0*/  HMMA.16816.F32 R132, R24, R44.reuse, R132 ;  /* 0x0000002c1884723c */ /* 0x080fe80000001884 */
[----:B------:R-:W-:Y:S04]  /*cef0*/  FADD.FTZ R8, R173, R12 ;  /* 0x0000000cad087221 */ /* 0x000fe80000010000 */
[C---:B------:R-:W-:Y:S04]  /*cf00*/  HMMA.16816.F32 R136, R28.reuse, R44, R136 ;  /* 0x0000002c1c88723c */ /* 0x040fe80000001888 */
[----:B------:R-:W-:Y:S02]  /*cf10*/  FADD.FTZ R10, R172, R8 ;  /* 0x00000008ac0a7221 */ /* 0x000fe40000010000 */
[----:B------:R-:W-:Y:S02]  /*cf20*/  FADD.FTZ R8, R184, R0 ;  /* 0x00000000b8087221 */ /* 0x000fe40000010000 */
[-C--:B------:R-:W-:Y:S04]  /*cf30*/  HMMA.16816.F32 R168, R28, R46.reuse, R20 ;  /* 0x0000002e1ca8723c */ /* 0x080fe80000001814 */
[----:B------:R-:W-:Y:S02]  /*cf40*/  FADD.FTZ R3, R174, R10 ;  /* 0x0000000aae037221 */ /* 0x000fe40000010000 */
[----:B------:R-:W-:Y:S02]  /*cf50*/  FADD.FTZ R10, R183, R8 ;  /* 0x00000008b70a7221 */ /* 0x000fe40000010000 */
[C---:B------:R-:W-:Y:S04]  /*cf60*/  HMMA.16816.F32 R140, R24.reuse, R46, R140 ;  /* 0x0000002e188c723c */ /* 0x040fe8000000188c */
[----:B------:R-:W-:Y:S04]  /*cf70*/  FADD.FTZ R0, R65, R9 ;  /* 0x0000000941007221 */ /* 0x000fe80000010000 */
[-C--:B-1----:R-:W-:Y:S04]  /*cf80*/  HMMA.16816.F32 R68, R24, R32.reuse, R68 ;  /* 0x000000201844723c */ /* 0x082fe80000001844 */
[----:B------:R-:W-:Y:S04]  /*cf90*/  FADD.FTZ R8, R53, R0 ;  /* 0x0000000035087221 */ /* 0x000fe80000010000 */
[C---:B------:R-:W-:Y:S04]  /*cfa0*/  HMMA.16816.F32 R72, R28.reuse, R32, R72 ;  /* 0x000000201c48723c */ /* 0x040fe80000001848 */
[----:B------:R-:W-:Y:S04]  /*cfb0*/  FADD.FTZ R8, R58, R8 ;  /* 0x000000083a087221 */ /* 0x000fe80000010000 */
        /* <DEDUP_REMOVED lines=32> */
.L_x_1480:
[----:B------:R-:W-:Y:S05]  /*d1c0*/  BRA.DIV ~URZ, `(.L_x_1488) ;  /* 0x000057027f007947 */ /* 0x000fea000b800000 */
[----:B-1----:R-:W2:Y:S04]  /*d1d0*/  LDL R0, [R1+0x4] ;  /* 0x0000040001007983 */ /* 0x002ea80000100800 */
[----:B--2---:R1:W2:Y:S02]  /*d1e0*/  SHFL.BFLY PT, R4, R0, 0x2, 0x1f ;  /* 0x0c401f0000047f89 */ /* 0x0042a400000e0000 */
.L_x_1540:
        /* <DEDUP_REMOVED lines=19> */
.L_x_1541:
        /* <DEDUP_REMOVED lines=11> */
[----:B------:R-:W-:Y:S02]  /*d3d0*/  MOV R44, 0xff800000 ;  /* 0xff800000002c7802 */ /* 0x000fe40000000f00 */
[----:B------:R-:W-:-:S03]  /*d3e0*/  @P1 MOV R13, 0x3f317218 ;  /* 0x3f317218000d1802 */ /* 0x000fc60000000f00 */
[----:B------:R-:W2:Y:S08]  /*d3f0*/  @P2 MUFU.RCP R3, R5 ;  /* 0x0000000500032308 */ /* 0x000eb00000001000 */
[----:B------:R-:W3:Y:S01]  /*d400*/  @P1 MUFU.RCP R2, R6 ;  /* 0x0000000600021308 */ /* 0x000ee20000001000 */
[C---:B-1----:R-:W-:Y:S02]  /*d410*/  FMUL.FTZ R152, R0.reuse, R152 ;  /* 0x0000009800987220 */ /* 0x042fe40000410000 */
[----:B------:R-:W-:-:S02]  /*d420*/  FMUL.FTZ R43, R0, R153 ;  /* 0x00000099002b7220 */ /* 0x000fc40000410000 */
[C---:B------:R-:W-:Y:S02]  /*d430*/  FMUL.FTZ R164, R0.reuse, R164 ;  /* 0x000000a400a47220 */ /* 0x040fe40000410000 */
[C---:B------:R-:W-:Y:S01]  /*d440*/  FMUL.FTZ R40, R0.reuse, R165 ;  /* 0x000000a500287220 */ /* 0x040fe20000410000 */
[----:B------:R-:W1:Y:S01]  /*d450*/  @P3 MUFU.LG2 R8, R4 ;  /* 0x0000000400083308 */ /* 0x000e620000000c00 */
[C---:B------:R-:W-:Y:S02]  /*d460*/  FMUL.FTZ R100, R0.reuse, R100 ;  /* 0x0000006400647220 */ /* 0x040fe40000410000 */
[C---:B------:R-:W-:Y:S02]  /*d470*/  FMUL.FTZ R37, R0.reuse, R101 ;  /* 0x0000006500257220 */ /* 0x040fe40000410000 */
[C---:B------:R-:W-:Y:S02]  /*d480*/  FMUL.FTZ R112, R0.reuse, R112 ;  /* 0x0000007000707220 */ /* 0x040fe40000410000 */
[C---:B------:R-:W-:Y:S01]  /*d490*/  FMUL.FTZ R34, R0.reuse, R113 ;  /* 0x0000007100227220 */ /* 0x040fe20000410000 */
[----:B------:R4:W5:Y:S01]  /*d4a0*/  @P2 MUFU.LG2 R4, R5 ;  /* 0x0000000500042308 */ /* 0x0009620000000c00 */
[----:B------:R-:W-:-:S02]  /*d4b0*/  FMUL.FTZ R116, R0, R116 ;  /* 0x0000007400747220 */ /* 0x000fc40000410000 */
[C---:B------:R-:W-:Y:S02]  /*d4c0*/  FMUL.FTZ R31, R0.reuse, R117 ;  /* 0x00000075001f7220 */ /* 0x040fe40000410000 */
[C---:B------:R-:W-:Y:S02]  /*d4d0*/  FMUL.FTZ R128, R0.reuse, R128 ;  /* 0x0000008000807220 */ /* 0x040fe40000410000 */
[C---:B------:R-:W-:Y:S01]  /*d4e0*/  FMUL.FTZ R28, R0.reuse, R129 ;  /* 0x00000081001c7220 */ /* 0x040fe20000410000 */
[----:B------:R-:W1:Y:S01]  /*d4f0*/  @P1 MUFU.LG2 R6, R6 ;  /* 0x0000000600061308 */ /* 0x000e620000000c00 */
[C---:B------:R-:W-:Y:S02]  /*d500*/  FMUL.FTZ R132, R0.reuse, R132 ;  /* 0x0000008400847220 */ /* 0x040fe40000410000 */
[C---:B------:R-:W-:Y:S02]  /*d510*/  FMUL.FTZ R24, R0.reuse, R133 ;  /* 0x0000008500187220 */ /* 0x040fe40000410000 */
[----:B------:R-:W-:-:S02]  /*d520*/  FMUL.FTZ R140, R0, R140 ;  /* 0x0000008c008c7220 */ /* 0x000fc40000410000 */
[C---:B------:R-:W-:Y:S01]  /*d530*/  FMUL.FTZ R20, R0.reuse, R141 ;  /* 0x0000008d00147220 */ /* 0x040fe20000410000 */
[----:B----4-:R-:W-:Y:S01]  /*d540*/  @P3 MOV R5, 0x3f317218 ;  /* 0x3f31721800053802 */ /* 0x010fe20000000f00 */
[C---:B------:R-:W-:Y:S02]  /*d550*/  FMUL.FTZ R68, R0.reuse, R68 ;  /* 0x0000004400447220 */ /* 0x040fe40000410000 */
[C---:B------:R-:W-:Y:S02]  /*d560*/  FMUL.FTZ R16, R0.reuse, R69 ;  /* 0x0000004500107220 */ /* 0x040fe40000410000 */
[C---:B------:R-:W-:Y:S02]  /*d570*/  FMUL.FTZ R80, R0.reuse, R80 ;  /* 0x0000005000507220 */ /* 0x040fe40000410000 */
[C---:B------:R-:W-:Y:S02]  /*d580*/  FMUL.FTZ R12, R0.reuse, R81 ;  /* 0x00000051000c7220 */ /* 0x040fe40000410000 */
[----:B------:R-:W-:-:S02]  /*d590*/  FMUL.FTZ R84, R0, R84 ;  /* 0x0000005400547220 */ /* 0x000fc40000410000 */
[C---:B------:R-:W-:Y:S02]  /*d5a0*/  FMUL.FTZ R85, R0.reuse, R85 ;  /* 0x0000005500557220 */ /* 0x040fe40000410000 */
[C---:B------:R-:W-:Y:S02]  /*d5b0*/  FMUL.FTZ R96, R0.reuse, R96 ;  /* 0x0000006000607220 */ /* 0x040fe40000410000 */
[----:B------:R-:W-:Y:S01]  /*d5c0*/  FMUL.FTZ R97, R0, R97 ;  /* 0x0000006100617220 */ /* 0x000fe20000410000 */
[----:B------:R-:W-:Y:S01]  /*d5d0*/  MOV R0, RZ ;  /* 0x000000ff00007202 */ /* 0x000fe20000000f00 */
[C---:B--2---:R-:W-:Y:S02]  /*d5e0*/  FMUL.FTZ R154, R3.reuse, R154 ;  /* 0x0000009a039a7220 */ /* 0x044fe40000410000 */
[C---:B------:R-:W-:Y:S02]  /*d5f0*/  FMUL.FTZ R42, R3.reuse, R155 ;  /* 0x0000009b032a7220 */ /* 0x040fe40000410000 */
[C---:B------:R-:W-:Y:S01]  /*d600*/  FMUL.FTZ R166, R3.reuse, R166 ;  /* 0x000000a603a67220 */ /* 0x040fe20000410000 */
[----:B------:R-:W-:Y:S01]  /*d610*/  @P0 MUFU.RCP R0, R7 ;  /* 0x0000000700000308 */ /* 0x000fe20000001000 */
        /* <DEDUP_REMOVED lines=22> */
[C---:B---3--:R-:W-:Y:S02]  /*d780*/  FMUL.FTZ R156, R2.reuse, R156 ;  /* 0x0000009c029c7220 */ /* 0x048fe40000410000 */
        /* <DEDUP_REMOVED lines=22> */
[----:B------:R-:W-:Y:S02]  /*d8f0*/  FMUL.FTZ R93, R2, R93 ;  /* 0x0000005d025d7220 */ /* 0x000fe40000410000 */
[----:B------:R-:W2:Y:S01]  /*d900*/  @P0 MUFU.LG2 R2, R7 ;  /* 0x0000000700020308 */ /* 0x000ea20000000c00 */
[----:B-1----:R-:W-:Y:S02]  /*d910*/  @P3 FMUL.FTZ R9, R8, 0.69314718246459960938 ;  /* 0x3f31721808093820 */ /* 0x002fe40000410000 */
[----:B-----5:R-:W-:Y:S02]  /*d920*/  @P2 FMUL.FTZ R8, R4, 0.69314718246459960938 ;  /* 0x3f31721804082820 */ /* 0x020fe40000410000 */
[----:B------:R-:W-:Y:S02]  /*d930*/  @P2 FMUL.FTZ R4, R3, c[0x0][0x2d0] ;  /* 0x0000b40003042a20 */ /* 0x000fe40000410000 */
[----:B------:R-:W-:-:S02]  /*d940*/  @P1 FMUL.FTZ R6, R6, 0.69314718246459960938 ;  /* 0x3f31721806061820 */ /* 0x000fc40000410000 */
[----:B------:R-:W-:Y:S02]  /*d950*/  @P1 FMUL.FTZ R3, R13, c[0x0][0x2d0] ;  /* 0x0000b4000d031a20 */ /* 0x000fe40000410000 */
[----:B------:R-:W-:Y:S02]  /*d960*/  @P3 FMUL.FTZ R5, R5, c[0x0][0x2d0] ;  /* 0x0000b40005053a20 */ /* 0x000fe40000410000 */
[----:B------:R-:W-:Y:S01]  /*d970*/  @P1 FFMA.FTZ R47, R3, R147, R6 ;  /* 0x00000093032f1223 */ /* 0x000fe20000010006 */
[----:B------:R-:W-:Y:S01]  /*d980*/  @P0 MOV R3, 0x3f317218 ;  /* 0x3f31721800030802 */ /* 0x000fe20000000f00 */
[----:B------:R-:W-:Y:S01]  /*d990*/  @P2 FFMA.FTZ R46, R4, R148, R8 ;  /* 0x00000094042e2223 */ /* 0x000fe20000010008 */
[----:B------:R-:W-:Y:S01]  /*d9a0*/  MOV R4, 0x1 ;  /* 0x0000000100047802 */ /* 0x000fe20000000f00 */
[----:B--2---:R-:W-:Y:S02]  /*d9b0*/  @P0 FMUL.FTZ R2, R2, 0.69314718246459960938 ;  /* 0x3f31721802020820 */ /* 0x004fe40000410000 */
[----:B------:R-:W-:-:S02]  /*d9c0*/  @P0 FMUL.FTZ R3, R3, c[0x0][0x2d0] ;  /* 0x0000b40003030a20 */ /* 0x000fc40000410000 */
[----:B------:R-:W-:Y:S02]  /*d9d0*/  @P3 FFMA.FTZ R45, R5, R149, R9 ;  /* 0x00000095052d3223 */ /* 0x000fe40000010009 */
        /* <DEDUP_REMOVED lines=23> */
[----:B------:R-:W-:Y:S01]  /*db50*/  FMUL.FTZ R95, R0, R95 ;  /* 0x0000005f005f7220 */ /* 0x000fe20000410000 */
[----:B------:R-:W-:Y:S01]  /*db60*/  PRMT R0, R4, 0x7610, R0 ;  /* 0x0000761004007816 */ /* 0x000fe20000000000 */
[----:B------:R-:W-:Y:S02]  /*db70*/  @P0 FFMA.FTZ R44, R3, R17, R2 ;  /* 0x00000011032c0223 */ /* 0x000fe40000010002 */
.L_x_1449:
        /* <DEDUP_REMOVED lines=19> */
.L_x_1491:
[----:B--2---:R-:W-:Y:S05]  /*dcb0*/  BSYNC B0 ;  /* 0x0000000000007941 */ /* 0x004fea0003800000 */
.L_x_1490:
        /* <DEDUP_REMOVED lines=116> */
[----:B------:R-:W-:Y:S05]  /*e400*/  CALL.REL.NOINC `($__internal_9_$__cuda_sm70_shflsync_idx_p) ;  /* 0x00004bb000007944 */ /* 0x000fea0003c00000 */
.L_x_1494:
[----:B-1----:R-:W2:Y:S04]  /*e410*/  LDL R2, [R1+0x50] ;  /* 0x0000500001027983 */ /* 0x002ea80000100800 */
[----:B------:R-:W3:Y:S04]  /*e420*/  LDL.LU R8, [R1+0x48] ;  /* 0x0000480001087983 */ /* 0x000ee80000300800 */
[----:B------:R-:W4:Y:S04]  /*e430*/  LDL.LU R15, [R1+0x44] ;  /* 0x00004400010f7983 */ /* 0x000f280000300800 */
[----:B------:R-:W5:Y:S04]  /*e440*/  LDL R14, [R1] ;  /* 0x00000000010e7983 */ /* 0x000f680000100800 */
[----:B------:R-:W2:Y:S01]  /*e450*/  LDL.LU R19, [R1+0x40] ;  /* 0x0000400001137983 */ /* 0x000ea20000300800 */
[----:B------:R-:W-:-:S03]  /*e460*/  IMAD.MOV.U32 R0, RZ, RZ, 0x1 ;  /* 0x00000001ff007424 */ /* 0x000fc600078e00ff */
[----:B------:R-:W4:Y:S02]  /*e470*/  LDL R13, [R1+0x70] ;  /* 0x00007000010d7983 */ /* 0x000f240000100800 */
[----:B------:R-:W-:Y:S02]  /*e480*/  ISETP.NE.AND P1, PT, R0, c[0x0][0x4e8], PT ;  /* 0x00013a0000007a0c */ /* 0x000fe40003f25270 */
[----:B------:R-:W4:Y:S01]  /*e490*/  LDL R18, [R1+0x68] ;  /* 0x0000680001127983 */ /* 0x000f220000100800 */
[----:B------:R-:W-:Y:S02]  /*e4a0*/  ULDC UR5, c[0x0][0x4e8] ;  /* 0x00013a0000057ab9 */ /* 0x000fe40000000800 */
[----:B------:R-:W-:Y:S02]  /*e4b0*/  ULDC UR4, c[0x0][0x388] ;  /* 0x0000e20000047ab9 */ /* 0x000fe40000000800 */
[----:B------:R-:W-:Y:S01]  /*e4c0*/  UIMAD UR4, UR5, UR4, URZ ;  /* 0x00000004050472a4 */ /* 0x000fe2000f8e023f */
[----:B------:R-:W1:Y:S01]  /*e4d0*/  S2R R20, SR_TID.X ;  /* 0x0000000000147919 */ /* 0x000e620000002100 */
[----:B------:R-:W-:Y:S01]  /*e4e0*/  BSSY B0, `(.L_x_1495) ;  /* 0x0000077000007945 */ /* 0x000fe20003800000 */
[----:B------:R-:W-:-:S02]  /*e4f0*/  IADD3 R65, R218, 0x40, RZ ;  /* 0x00000040da417810 */ /* 0x000fc40007ffe0ff */
[----:B------:R-:W-:Y:S02]  /*e500*/  SHF.R.S32.HI R66, RZ, 0x1f, R252 ;  /* 0x0000001fff427819 */ /* 0x000fe400000114fc */
[----:B------:R-:W-:Y:S02]  /*e510*/  SHF.R.S32.HI R67, RZ, 0x1f, R218 ;  /* 0x0000001fff437819 */ /* 0x000fe400000114da */
[----:B---3--:R-:W-:-:S05]  /*e520*/  SHF.R.S32.HI R5, RZ, 0x1f, R8 ;  /* 0x0000001fff057819 */ /* 0x008fca0000011408 */
[----:B------:R-:W-:Y:S02]  /*e530*/  IMAD R6, R5, c[0x0][0x490], RZ ;  /* 0x0001240005067a24 */ /* 0x000fe400078e02ff */
[----:B--2---:R-:W-:-:S04]  /*e540*/  IMAD.IADD R4, R2, 0x1, R19 ;  /* 0x0000000102047824 */ /* 0x004fc800078e0213 */
[----:B------:R-:W-:-:S04]  /*e550*/  @P1 IMAD.HI.U32 R7, R4, c[0x0][0x4ec], RZ ;  /* 0x00013b0004071a27 */ /* 0x000fc800078e00ff */
[----:B------:R-:W-:-:S04]  /*e560*/  IMAD.WIDE.U32 R2, R8, c[0x0][0x490], RZ ;  /* 0x0001240008027a25 */ /* 0x000fc800078e00ff */
[C---:B------:R-:W-:Y:S02]  /*e570*/  IMAD R6, R8.reuse, c[0x0][0x494], R6 ;  /* 0x0001250008067a24 */ /* 0x040fe400078e0206 */
[----:B------:R-:W-:Y:S01]  /*e580*/  IMAD.MOV.U32 R0, RZ, RZ, R4 ;  /* 0x000000ffff007224 */ /* 0x000fe200078e0004 */
[----:B------:R-:W-:Y:S02]  /*e590*/  @P1 SHF.R.U32.HI R0, RZ, c[0x0][0x4f0], R7 ;  /* 0x00013c00ff001a19 */ /* 0x000fe40000011607 */
[----:B------:R-:W-:Y:S01]  /*e5a0*/  IADD3 R3, R3, R6, RZ ;  /* 0x0000000603037210 */ /* 0x000fe20007ffe0ff */
[----:B------:R-:W-:Y:S01]  /*e5b0*/  IMAD R6, R5, c[0x0][0x3e8], RZ ;  /* 0x0000fa0005067a24 */ /* 0x000fe200078e02ff */
[----:B----4-:R-:W-:Y:S01]  /*e5c0*/  SHF.R.S32.HI R5, RZ, 0x1f, R15 ;  /* 0x0000001fff057819 */ /* 0x010fe2000001140f */
[----:B------:R-:W-:Y:S02]  /*e5d0*/  IMAD.MOV R7, RZ, RZ, -R0 ;  /* 0x000000ffff077224 */ /* 0x000fe400078e0a00 */
[----:B------:R-:W-:-:S02]  /*e5e0*/  IMAD R10, R8, c[0x0][0x3ec], R6 ;  /* 0x0000fb00080a7a24 */ /* 0x000fc400078e0206 */
[----:B------:R-:W-:Y:S02]  /*e5f0*/  IMAD R4, R7, c[0x0][0x4e8], R4 ;  /* 0x00013a0007047a24 */ /* 0x000fe400078e0204 */
[----:B------:R-:W-:-:S04]  /*e600*/  IMAD.WIDE.U32 R8, R8, c[0x0][0x3e8], RZ ;  /* 0x0000fa0008087a25 */ /* 0x000fc800078e00ff */
[----:B------:R-:W-:Y:S02]  /*e610*/  IMAD R11, R5, c[0x0][0x498], RZ ;  /* 0x00012600050b7a24 */ /* 0x000fe400078e02ff */
[----:B------:R-:W-:Y:S01]  /*e620*/  IMAD.WIDE.U32 R6, R15, c[0x0][0x498], R2 ;  /* 0x000126000f067a25 */ /* 0x000fe200078e0002 */
[----:B------:R-:W-:-:S03]  /*e630*/  MOV R2, R8 ;  /* 0x0000000800027202 */ /* 0x000fc60000000f00 */
[----:B------:R-:W-:Y:S01]  /*e640*/  IMAD R12, R5, c[0x0][0x3f0], RZ ;  /* 0x0000fc00050c7a24 */ /* 0x000fe200078e02ff */
[----:B------:R-:W-:Y:S01]  /*e650*/  SHF.R.S32.HI R5, RZ, 0x1f, R0 ;  /* 0x0000001fff057819 */ /* 0x000fe20000011400 */
[----:B------:R-:W-:Y:S01]  /*e660*/  IMAD R11, R15, c[0x0][0x49c], R11 ;  /* 0x000127000f0b7a24 */ /* 0x000fe200078e020b */
[----:B------:R-:W-:Y:S01]  /*e670*/  IADD3 R6, P0, R0, R6, RZ ;  /* 0x0000000600067210 */ /* 0x000fe20007f1e0ff */
[----:B------:R-:W-:-:S03]  /*e680*/  IMAD.IADD R3, R9, 0x1, R10 ;  /* 0x0000000109037824 */ /* 0x000fc600078e020a */
[----:B------:R-:W-:Y:S01]  /*e690*/  IADD3.X R7, R5, R7, R11, P0, !PT ;  /* 0x0000000705077210 */ /* 0x000fe200007fe40b */
[C---:B------:R-:W-:Y:S02]  /*e6a0*/  IMAD R11, R15.reuse, c[0x0][0x3f4], R12 ;  /* 0x0000fd000f0b7a24 */ /* 0x040fe400078e020c */
[----:B------:R-:W-:Y:S02]  /*e6b0*/  IMAD.WIDE.U32 R8, R15, c[0x0][0x3f0], R2 ;  /* 0x0000fc000f087a25 */ /* 0x000fe400078e0002 */
[----:B------:R-:W2:Y:S01]  /*e6c0*/  S2R R15, SR_TID.X ;  /* 0x00000000000f7919 */ /* 0x000ea20000002100 */
[----:B------:R-:W-:Y:S01]  /*e6d0*/  SHF.R.S32.HI R0, RZ, 0x1f, R4 ;  /* 0x0000001fff007819 */ /* 0x000fe20000011404 */
[----:B-----5:R-:W-:-:S04]  /*e6e0*/  IMAD.IADD R5, R14, 0x1, R19 ;  /* 0x000000010e057824 */ /* 0x020fc800078e0213 */
[----:B------:R-:W-:Y:S02]  /*e6f0*/  IMAD R0, R0, c[0x0][0x488], RZ ;  /* 0x0001220000007a24 */ /* 0x000fe400078e02ff */
[----:B------:R-:W-:-:S04]  /*e700*/  IMAD.WIDE.U32 R2, R4, c[0x0][0x488], R6 ;  /* 0x0001220004027a25 */ /* 0x000fc800078e0006 */
[----:B------:R-:W-:Y:S02]  /*e710*/  IMAD R10, R4, c[0x0][0x48c], R0 ;  /* 0x00012300040a7a24 */ /* 0x000fe400078e0200 */
[----:B------:R-:W-:Y:S01]  /*e720*/  @P1 IMAD.HI.U32 R6, R5, c[0x0][0x4ec], RZ ;  /* 0x00013b0005061a27 */ /* 0x000fe200078e00ff */
[----:B------:R-:W-:-:S03]  /*e730*/  LEA R4, P0, R2, c[0x0][0x450], 0x2 ;  /* 0x0001140002047a11 */ /* 0x000fc600078010ff */
[----:B------:R-:W-:Y:S01]  /*e740*/  IMAD.IADD R3, R3, 0x1, R10 ;  /* 0x0000000103037824 */ /* 0x000fe200078e020a */
[----:B--2---:R-:W-:-:S04]  /*e750*/  SHF.R.S32.HI R14, RZ, 0x1f, R15 ;  /* 0x0000001fff0e7819 */ /* 0x004fc8000001140f */
[-C--:B------:R-:W-:Y:S01]  /*e760*/  LEA.HI R14, R14, R15.reuse, RZ, 0x5 ;  /* 0x0000000f0e0e7211 */ /* 0x080fe200078f28ff */
[----:B------:R-:W-:Y:S01]  /*e770*/  IMAD.MOV.U32 R0, RZ, RZ, R5 ;  /* 0x000000ffff007224 */ /* 0x000fe200078e0005 */
[----:B------:R-:W-:Y:S02]  /*e780*/  @P1 SHF.R.U32.HI R0, RZ, c[0x0][0x4f0], R6 ;  /* 0x00013c00ff001a19 */ /* 0x000fe40000011606 */
[----:B------:R-:W-:Y:S01]  /*e790*/  LOP3.LUT R14, R14, 0xffffffe0, RZ, 0xc0, !PT ;  /* 0xffffffe00e0e7812 */ /* 0x000fe200078ec0ff */
[----:B------:R-:W-:Y:S01]  /*e7a0*/  IMAD.MOV.U32 R6, RZ, RZ, R8 ;  /* 0x000000ffff067224 */ /* 0x000fe200078e0008 */
[----:B------:R-:W-:Y:S02]  /*e7b0*/  LEA.HI.X R3, R2, c[0x0][0x454], R3, 0x2, P0 ;  /* 0x0001150002037a11 */ /* 0x000fe400000f1403 */
[----:B------:R-:W-:Y:S02]  /*e7c0*/  IADD3 R14, -R14, R15, RZ ;  /* 0x0000000f0e0e7210 */ /* 0x000fe40007ffe1ff */
[----:B------:R-:W-:Y:S01]  /*e7d0*/  SHF.R.S32.HI R8, RZ, 0x1f, R0 ;  /* 0x0000001fff087819 */ /* 0x000fe20000011400 */
[----:B------:R-:W-:Y:S01]  /*e7e0*/  IMAD.IADD R2, R13, 0x1, R19 ;  /* 0x000000010d027824 */ /* 0x000fe200078e0213 */
[----:B------:R-:W-:Y:S01]  /*e7f0*/  IADD3 R7, R9, R11, RZ ;  /* 0x0000000b09077210 */ /* 0x000fe20007ffe0ff */
[----:B------:R-:W-:Y:S01]  /*e800*/  SHFL.IDX PT, R12, R4, RZ, 0x1c1f ;  /* 0x001c1fff040c7589 */ /* 0x000fe200000e0000 */
[----:B------:R-:W-:Y:S01]  /*e810*/  LOP3.LUT P0, RZ, R14, 0x3, RZ, 0xc0, !PT ;  /* 0x000000030eff7812 */ /* 0x000fe2000780c0ff */
[----:B------:R-:W-:-:S02]  /*e820*/  IMAD R16, R8, c[0x0][0x3e0], RZ ;  /* 0x0000f80008107a24 */ /* 0x000fc400078e02ff */
[----:B------:R-:W2:Y:S04]  /*e830*/  SHFL.IDX PT, R13, R3, RZ, 0x1c1f ;  /* 0x001c1fff030d7589 */ /* 0x000ea800000e0000 */
[----:B------:R-:W-:Y:S04]  /*e840*/  SHFL.IDX PT, R10, R4, 0x1, 0x1c1f ;  /* 0x003c1f00040a7f89 */ /* 0x000fe800000e0000 */
[----:B------:R-:W3:Y:S04]  /*e850*/  SHFL.IDX PT, R11, R3, 0x1, 0x1c1f ;  /* 0x003c1f00030b7f89 */ /* 0x000ee800000e0000 */
[----:B------:R-:W-:Y:S04]  /*e860*/  SHFL.IDX PT, R14, R4, 0x2, 0x1c1f ;  /* 0x005c1f00040e7f89 */ /* 0x000fe800000e0000 */
[----:B------:R-:W4:Y:S04]  /*e870*/  SHFL.IDX PT, R15, R3, 0x2, 0x1c1f ;  /* 0x005c1f00030f7f89 */ /* 0x000f2800000e0000 */
[----:B------:R-:W-:Y:S04]  /*e880*/  SHFL.IDX PT, R8, R4, 0x3, 0x1c1f ;  /* 0x007c1f0004087f89 */ /* 0x000fe800000e0000 */
[----:B------:R5:W1:Y:S01]  /*e890*/  SHFL.IDX PT, R9, R3, 0x3, 0x1c1f ;  /* 0x007c1f0003097f89 */ /* 0x000a6200000e0000 */
[----:B------:R-:W-:-:S02]  /*e8a0*/  IADD3 R17, R2, 0x8, RZ ;  /* 0x0000000802117810 */ /* 0x000fc40007ffe0ff */
[----:B------:R-:W-:Y:S02]  /*e8b0*/  ISETP.GE.OR P3, PT, R2, UR4, P0 ;  /* 0x0000000402007c0c */ /* 0x000fe40008766670 */
[----:B------:R-:W-:Y:S01]  /*e8c0*/  ISETP.GE.OR P2, PT, R17, UR4, P0 ;  /* 0x0000000411007c0c */ /* 0x000fe20008746670 */
[C---:B------:R-:W-:Y:S02]  /*e8d0*/  IMAD R16, R0.reuse, c[0x0][0x3e4], R16 ;  /* 0x0000f90000107a24 */ /* 0x040fe400078e0210 */
[----:B------:R-:W-:Y:S01]  /*e8e0*/  IMAD.WIDE.U32 R6, R0, c[0x0][0x3e0], R6 ;  /* 0x0000f80000067a25 */ /* 0x000fe200078e0006 */
[C---:B-----5:R-:W-:Y:S02]  /*e8f0*/  IADD3 R3, R2.reuse, 0x40, RZ ;  /* 0x0000004002037810 */ /* 0x060fe40007ffe0ff */
        /* <DEDUP_REMOVED lines=10> */
[----:B-1----:R4:W-:Y:S01]  /*e9a0*/  @!P0 ST.E [R8.64], R44 ;  /* 0x0000002c08008985 */ /* 0x0029e2000c101906 */
[----:B------:R-:W-:-:S03]  /*e9b0*/  SHF.R.S32.HI R18, RZ, 0x1f, R20 ;  /* 0x0000001fff127819 */ /* 0x000fc60000011414 */
[----:B------:R4:W1:Y:S04]  /*e9c0*/  LDS.128 R36, [R0+0x880] ;  /* 0x0008800000247984 */ /* 0x0008680000000c00 */
        /* <DEDUP_REMOVED lines=8> */
[----:B------:R-:W-:Y:S01]  /*ea50*/  IADD3 R3, R7, R16, RZ ;  /* 0x0000001007037210 */ /* 0x000fe20007ffe0ff */
[----:B------:R-:W-:Y:S01]  /*ea60*/  IMAD.MOV.U32 R2, RZ, RZ, R6 ;  /* 0x000000ffff027224 */ /* 0x000fe200078e0006 */
[----:B------:R-:W-:Y:S01]  /*ea70*/  LEA.HI R18, R18, R20, RZ, 0x2 ;  /* 0x0000001412127211 */ /* 0x000fe200078f10ff */
[----:B------:R-:W-:-:S02]  /*ea80*/  IMAD R5, R5, c[0x0][0x3d8], RZ ;  /* 0x0000f60005057a24 */ /* 0x000fc400078e02ff */
[----:B------:R-:W-:Y:S01]  /*ea90*/  IMAD.WIDE.U32 R2, R4, c[0x0][0x3d8], R2 ;  /* 0x0000f60004027a25 */ /* 0x000fe200078e0002 */
[----:B------:R-:W-:-:S03]  /*eaa0*/  SHF.R.S32.HI R18, RZ, 0x2, R18 ;  /* 0x00000002ff127819 */ /* 0x000fc60000011412 */
[----:B------:R-:W-:Y:S01]  /*eab0*/  IMAD R5, R4, c[0x0][0x3dc], R5 ;  /* 0x0000f70004057a24 */ /* 0x000fe200078e0205 */
[----:B--2---:R-:W-:Y:S01]  /*eac0*/  LEA R12, P0, R2, c[0x0][0x380], 0x1 ;  /* 0x0000e000020c7a11 */ /* 0x004fe200078008ff */
[----:B---3--:R-:W-:-:S03]  /*ead0*/  IMAD.IADD R11, R18, 0x1, R19 ;  /* 0x00000001120b7824 */ /* 0x008fc600078e0213 */
[----:B------:R-:W-:-:S04]  /*eae0*/  IADD3 R3, R3, R5, RZ ;  /* 0x0000000503037210 */ /* 0x000fc80007ffe0ff */
[----:B------:R-:W-:Y:S02]  /*eaf0*/  LEA.HI.X R10, R2, c[0x0][0x384], R3, 0x1, P0 ;  /* 0x0000e100020a7a11 */ /* 0x000fe400000f0c03 */
[----:B------:R-:W-:Y:S01]  /*eb00*/  ISETP.GE.AND P0, PT, R11, UR4, PT ;  /* 0x000000040b007c0c */ /* 0x000fe2000bf06270 */
[----:B------:R4:W2:Y:S01]  /*eb10*/  SHFL.IDX PT, R2, R12, RZ, 0x1c1f ;  /* 0x001c1fff0c027589 */ /* 0x0008a200000e0000 */
[----:B------:R-:W-:-:S03]  /*eb20*/  IADD3 R13, R218, 0x40, RZ ;  /* 0x00000040da0d7810 */ /* 0x000fc60007ffe0ff */
[----:B------:R4:W3:Y:S01]  /*eb30*/  SHFL.IDX PT, R3, R10, RZ, 0x1c1f ;  /* 0x001c1fff0a037589 */ /* 0x0008e200000e0000 */
[----:B------:R-:W-:-:S07]  /*eb40*/  SHF.R.S32.HI R13, RZ, 0x1f, R13 ;  /* 0x0000001fff0d7819 */ /* 0x000fce000001140d */
[----:B------:R-:W-:Y:S05]  /*eb50*/  @P0 BRA `(.L_x_1496) ;  /* 0x000000f000000947 */ /* 0x000fea0003800000 */
[----:B------:R-:W5:Y:S01]  /*eb60*/  LDS.128 R24, [R0+0x80] ;  /* 0x0000800000187984 */ /* 0x000f620000000c00 */
[----:B------:R-:W-:Y:S02]  /*eb70*/  ISETP.GE.AND P5, PT, R218, c[0x0][0x3c8], PT ;  /* 0x0000f200da007a0c */ /* 0x000fe40003fa6270 */
[----:B------:R-:W-:Y:S01]  /*eb80*/  ISETP.GE.AND P4, PT, R252, c[0x0][0x3c8], PT ;  /* 0x0000f200fc007a0c */ /* 0x000fe20003f86270 */
[----:B------:R-:W4:Y:S01]  /*eb90*/  LDS.128 R20, [R0+0x2080] ;  /* 0x0020800000147984 */ /* 0x000f220000000c00 */
[----:B------:R-:W-:-:S03]  /*eba0*/  ISETP.GE.AND P3, PT, R65, c[0x0][0x3c8], PT ;  /* 0x0000f20041007a0c */ /* 0x000fc60003f66270 */
[----:B------:R-:W3:Y:S06]  /*ebb0*/  LDS.128 R16, [R0+0x4080] ;  /* 0x0040800000107984 */ /* 0x000eec0000000c00 */
[-C--:B--2---:R-:W-:Y:S02]  /*ebc0*/  @!P5 LEA R6, P2, R218, R2.reuse, 0x1 ;  /* 0x00000002da06d211 */ /* 0x084fe400078408ff */
[-C--:B------:R-:W-:Y:S02]  /*ebd0*/  @!P4 LEA R4, P1, R252, R2.reuse, 0x1 ;  /* 0x00000002fc04c211 */ /* 0x080fe400078208ff */
[----:B------:R-:W-:-:S02]  /*ebe0*/  @!P3 LEA R2, P0, R65, R2, 0x1 ;  /* 0x000000024102b211 */ /* 0x000fc400078008ff */
[-C--:B---3--:R-:W-:Y:S02]  /*ebf0*/  @!P5 LEA.HI.X R7, R218, R3.reuse, R67, 0x1, P2 ;  /* 0x00000003da07d211 */ /* 0x088fe400010f0c43 */
[-C--:B------:R-:W-:Y:S02]  /*ec00*/  @!P4 LEA.HI.X R5, R252, R3.reuse, R66, 0x1, P1 ;  /* 0x00000003fc05c211 */ /* 0x080fe400008f0c42 */
[----:B------:R-:W-:Y:S01]  /*ec10*/  @!P3 LEA.HI.X R3, R65, R3, R13, 0x1, P0 ;  /* 0x000000034103b211 */ /* 0x000fe200000f0c0d */
[----:B-----5:R2:W-:Y:S04]  /*ec20*/  @!P5 ST.E.128 [R6.64], R24 ;  /* 0x000000180600d985 */ /* 0x0205e8000c101d06 */
[----:B----4-:R2:W-:Y:S04]  /*ec30*/  @!P4 ST.E.128 [R4.64], R20 ;  /* 0x000000140400c985 */ /* 0x0105e8000c101d06 */
[----:B------:R2:W-:Y:S02]  /*ec40*/  @!P3 ST.E.128 [R2.64], R16 ;  /* 0x000000100200b985 */ /* 0x0005e4000c101d06 */
.L_x_1496:
[----:B------:R-:W-:Y:S05]  /*ec50*/  BSYNC B0 ;  /* 0x0000000000007941 */ /* 0x000fea0003800000 */
.L_x_1495:
[----:B--23--:R-:W-:Y:S01]  /*ec60*/  IADD3 R3, R11, 0x20, RZ ;  /* 0x000000200b037810 */ /* 0x00cfe20007ffe0ff */
[----:B------:R2:W3:Y:S01]  /*ec70*/  SHFL.IDX PT, R2, R10, 0x1, 0x1c1f ;  /* 0x003c1f000a027f89 */ /* 0x0004e200000e0000 */
[----:B------:R-:W-:Y:S02]  /*ec80*/  BSSY B0, `(.L_x_1497) ;  /* 0x0000010000007945 */ /* 0x000fe40003800000 */
[----:B------:R-:W-:Y:S01]  /*ec90*/  ISETP.GE.AND P0, PT, R3, UR4, PT ;  /* 0x0000000403007c0c */ /* 0x000fe2000bf06270 */
[----:B----4-:R2:W4:-:S12]  /*eca0*/  SHFL.IDX PT, R0, R12, 0x1, 0x1c1f ;  /* 0x003c1f000c007f89 */ /* 0x01051800000e0000 */
[----:B------:R-:W-:Y:S05]  /*ecb0*/  @P0 BRA `(.L_x_1498) ;  /* 0x000000c000000947 */ /* 0x000fea0003800000 */
[----:B------:R-:W-:Y:S02]  /*ecc0*/  ISETP.GE.AND P2, PT, R218, c[0x0][0x3c8], PT ;  /* 0x0000f200da007a0c */ /* 0x000fe40003f46270 */
[----:B------:R-:W-:Y:S02]  /*ecd0*/  ISETP.GE.AND P1, PT, R252, c[0x0][0x3c8], PT ;  /* 0x0000f200fc007a0c */ /* 0x000fe40003f26270 */
[----:B------:R-:W-:-:S09]  /*ece0*/  ISETP.GE.AND P0, PT, R65, c[0x0][0x3c8], PT ;  /* 0x0000f20041007a0c */ /* 0x000fd20003f06270 */
[-C--:B----4-:R-:W-:Y:S02]  /*ecf0*/  @!P2 LEA R8, P5, R218, R0.reuse, 0x1 ;  /* 0x00000000da08a211 */ /* 0x090fe400078a08ff */
[-C--:B------:R-:W-:Y:S02]  /*ed00*/  @!P1 LEA R6, P4, R252, R0.reuse, 0x1 ;  /* 0x00000000fc069211 */ /* 0x080fe400078808ff */
[C---:B------:R-:W-:Y:S02]  /*ed10*/  @!P0 LEA R4, P3, R65.reuse, R0, 0x1 ;  /* 0x0000000041048211 */ /* 0x040fe400078608ff */
[-C--:B---3--:R-:W-:Y:S02]  /*ed20*/  @!P2 LEA.HI.X R9, R218, R2.reuse, R67, 0x1, P5 ;  /* 0x00000002da09a211 */ /* 0x088fe400028f0c43 */
[-C--:B------:R-:W-:Y:S02]  /*ed30*/  @!P1 LEA.HI.X R7, R252, R2.reuse, R66, 0x1, P4 ;  /* 0x00000002fc079211 */ /* 0x080fe400020f0c42 */
[----:B------:R-:W-:Y:S01]  /*ed40*/  @!P0 LEA.HI.X R5, R65, R2, R13, 0x1, P3 ;  /* 0x0000000241058211 */ /* 0x000fe200018f0c0d */
[----:B-1----:R1:W-:Y:S04]  /*ed50*/  @!P2 ST.E.128 [R8.64], R36 ;  /* 0x000000240800a985 */ /* 0x0023e8000c101d06 */
[----:B------:R1:W-:Y:S04]  /*ed60*/  @!P1 ST.E.128 [R6.64], R32 ;  /* 0x0000002006009985 */ /* 0x0003e8000c101d06 */
[----:B------:R1:W-:Y:S02]  /*ed70*/  @!P0 ST.E.128 [R4.64], R28 ;  /* 0x0000001c04008985 */ /* 0x0003e4000c101d06 */
.L_x_1498:
[----:B------:R-:W-:Y:S05]  /*ed80*/  BSYNC B0 ;  /* 0x0000000000007941 */ /* 0x000fea0003800000 */
.L_x_1497:
[----:B------:R-:W-:Y:S01]  /*ed90*/  IADD3 R3, R11, 0x40, RZ ;  /* 0x000000400b037810 */ /* 0x000fe20007ffe0ff */
[----:B---3--:R3:W2:Y:S01]  /*eda0*/  SHFL.IDX PT, R2, R10, 0x2, 0x1c1f ;  /* 0x005c1f000a027f89 */ /* 0x0086a200000e0000 */
[----:B------:R-:W-:Y:S02]  /*edb0*/  BSSY B0, `(.L_x_1499) ;  /* 0x0000010000007945 */ /* 0x000fe40003800000 */
[----:B------:R-:W-:Y:S01]  /*edc0*/  ISETP.GE.AND P0, PT, R3, UR4, PT ;  /* 0x0000000403007c0c */ /* 0x000fe2000bf06270 */
[----:B----4-:R3:W4:-:S12]  /*edd0*/  SHFL.IDX PT, R0, R12, 0x2, 0x1c1f ;  /* 0x005c1f000c007f89 */ /* 0x01071800000e0000 */
[----:B------:R-:W-:Y:S05]  /*ede0*/  @P0 BRA `(.L_x_1500) ;  /* 0x000000c000000947 */ /* 0x000fea0003800000 */
[----:B------:R-:W-:Y:S02]  /*edf0*/  ISETP.GE.AND P2, PT, R218, c[0x0][0x3c8], PT ;  /* 0x0000f200da007a0c */ /* 0x000fe40003f46270 */
[----:B------:R-:W-:Y:S02]  /*ee00*/  ISETP.GE.AND P1, PT, R252, c[0x0][0x3c8], PT ;  /* 0x0000f200fc007a0c */ /* 0x000fe40003f26270 */
[----:B------:R-:W-:-:S09]  /*ee10*/  ISETP.GE.AND P0, PT, R65, c[0x0][0x3c8], PT ;  /* 0x0000f20041007a0c */ /* 0x000fd20003f06270 */
[-C--:B-1--4-:R-:W-:Y:S02]  /*ee20*/  @!P2 LEA R8, P5, R218, R0.reuse, 0x1 ;  /* 0x00000000da08a211 */ /* 0x092fe400078a08ff */
[-C--:B------:R-:W-:Y:S02]  /*ee30*/  @!P1 LEA R6, P4, R252, R0.reuse, 0x1 ;  /* 0x00000000fc069211 */ /* 0x080fe400078808ff */
[C---:B------:R-:W-:Y:S02]  /*ee40*/  @!P0 LEA R4, P3, R65.reuse, R0, 0x1 ;  /* 0x0000000041048211 */ /* 0x040fe400078608ff */
[-C--:B--2---:R-:W-:Y:S02]  /*ee50*/  @!P2 LEA.HI.X R9, R218, R2.reuse, R67, 0x1, P5 ;  /* 0x00000002da09a211 */ /* 0x084fe400028f0c43 */
[-C--:B------:R-:W-:Y:S02]  /*ee60*/  @!P1 LEA.HI.X R7, R252, R2.reuse, R66, 0x1, P4 ;  /* 0x00000002fc079211 */ /* 0x080fe400020f0c42 */
[----:B------:R-:W-:Y:S01]  /*ee70*/  @!P0 LEA.HI.X R5, R65, R2, R13, 0x1, P3 ;  /* 0x0000000241058211 */ /* 0x000fe200018f0c0d */
[----:B------:R1:W-:Y:S04]  /*ee80*/  @!P2 ST.E.128 [R8.64], R48 ;  /* 0x000000300800a985 */ /* 0x0003e8000c101d06 */
[----:B------:R1:W-:Y:S04]  /*ee90*/  @!P1 ST.E.128 [R6.64], R44 ;  /* 0x0000002c06009985 */ /* 0x0003e8000c101d06 */
[----:B------:R1:W-:Y:S02]  /*eea0*/  @!P0 ST.E.128 [R4.64], R40 ;  /* 0x0000002804008985 */ /* 0x0003e4000c101d06 */
.L_x_1500:
[----:B------:R-:W-:Y:S05]  /*eeb0*/  BSYNC B0 ;  /* 0x0000000000007941 */ /* 0x000fea0003800000 */
.L_x_1499:
[----:B------:R-:W-:Y:S01]  /*eec0*/  IADD3 R3, R11, 0x60, RZ ;  /* 0x000000600b037810 */ /* 0x000fe20007ffe0ff */
[----:B--2---:R2:W3:Y:S03]  /*eed0*/  SHFL.IDX PT, R2, R10, 0x3, 0x1c1f ;  /* 0x007c1f000a027f89 */ /* 0x0044e600000e0000 */
[----:B------:R-:W-:Y:S01]  /*eee0*/  ISETP.GE.AND P0, PT, R3, UR4, PT ;  /* 0x0000000403007c0c */ /* 0x000fe2000bf06270 */
[----:B----4-:R2:W4:-:S12]  /*eef0*/  SHFL.IDX PT, R0, R12, 0x3, 0x1c1f ;  /* 0x007c1f000c007f89 */ /* 0x01051800000e0000 */
[----:B------:R-:W-:Y:S05]  /*ef00*/  @P0 BRA `(.L_x_1501) ;  /* 0x00000c1000000947 */ /* 0x000fea0003800000 */
[----:B------:R-:W-:Y:S02]  /*ef10*/  ISETP.GE.AND P1, PT, R218, c[0x0][0x3c8], PT ;  /* 0x0000f200da007a0c */ /* 0x000fe40003f26270 */
[----:B------:R-:W-:-:S11]  /*ef20*/  ISETP.GE.AND P0, PT, R252, c[0x0][0x3c8], PT ;  /* 0x0000f200fc007a0c */ /* 0x000fd60003f06270 */
[-C--:B-1--4-:R-:W-:Y:S02]  /*ef30*/  @!P1 LEA R6, P3, R218, R0.reuse, 0x1 ;  /* 0x00000000da069211 */ /* 0x092fe400078608ff */
[----:B------:R-:W-:Y:S02]  /*ef40*/  @!P0 LEA R4, P2, R252, R0, 0x1 ;  /* 0x00000000fc048211 */ /* 0x000fe400078408ff */
[-C--:B---3--:R-:W-:Y:S02]  /*ef50*/  @!P1 LEA.HI.X R7, R218, R2.reuse, R67, 0x1, P3 ;  /* 0x00000002da079211 */ /* 0x088fe400018f0c43 */
        /* <DEDUP_REMOVED lines=9> */
.L_x_1493:
        /* <DEDUP_REMOVED lines=42> */
.L_x_1503:
[----:B------:R-:W-:Y:S05]  /*f290*/  BSYNC B0 ;  /* 0x0000000000007941 */ /* 0x000fea0003800000 */
.L_x_1502:
[----:B------:R-:W2:Y:S01]  /*f2a0*/  LDL R2, [R1] ;  /* 0x0000000001027983 */ /* 0x000ea20000100800 */
        /* <DEDUP_REMOVED lines=30> */
.L_x_1542:
[----:B------:R-:W-:Y:S05]  /*f490*/  BRA.DIV ~URZ, `(.L_x_1505) ;  /* 0x000037627f007947 */ /* 0x000fea000b800000 */
[----:B------:R3:W4:Y:S02]  /*f4a0*/  SHFL.IDX PT, R0, R11, RZ, 0x1c1f ;  /* 0x001c1fff0b007589 */ /* 0x00072400000e0000 */
.L_x_1543:
        /* <DEDUP_REMOVED lines=12> */
[----:B------:R-:W-:Y:S02]  /*f570*/  ISETP.GE.AND P2, PT, R218, c[0x0][0x3c8], PT ;  /* 0x0000f200da007a0c */ /* 0x000fe40003f46270 */
[----:B------:R-:W-:Y:S02]  /*f580*/  ISETP.GE.AND P1, PT, R252, c[0x0][0x3c8], PT ;  /* 0x0000f200fc007a0c */ /* 0x000fe40003f26270 */
[----:B------:R-:W-:Y:S02]  /*f590*/  ISETP.GE.AND P0, PT, R13, c[0x0][0x3c8], PT ;  /* 0x0000f2000d007a0c */ /* 0x000fe40003f06270 */
[----:B------:R-:W-:Y:S02]  /*f5a0*/  IADD3 R14, R218, 0x40, RZ ;  /* 0x00000040da0e7810 */ /* 0x000fe40007ffe0ff */
[----:B------:R-:W-:-:S02]  /*f5b0*/  SHF.R.S32.HI R16, RZ, 0x1f, R218 ;  /* 0x0000001fff107819 */ /* 0x000fc400000114da */
[----:B------:R-:W-:Y:S02]  /*f5c0*/  SHF.R.S32.HI R15, RZ, 0x1f, R252 ;  /* 0x0000001fff0f7819 */ /* 0x000fe400000114fc */
[----:B------:R-:W-:Y:S02]  /*f5d0*/  SHF.R.S32.HI R14, RZ, 0x1f, R14 ;  /* 0x0000001fff0e7819 */ /* 0x000fe4000001140e */
[-C--:B----4-:R-:W-:Y:S02]  /*f5e0*/  @!P2 LEA R8, P5, R218, R0.reuse, 0x1 ;  /* 0x00000000da08a211 */ /* 0x090fe400078a08ff */
[-C--:B------:R-:W-:Y:S02]  /*f5f0*/  @!P1 LEA R6, P4, R252, R0.reuse, 0x1 ;  /* 0x00000000fc069211 */ /* 0x080fe400078808ff */
[----:B------:R-:W-:Y:S02]  /*f600*/  @!P0 LEA R2, P3, R13, R0, 0x1 ;  /* 0x000000000d028211 */ /* 0x000fe400078608ff */
[----:B--2---:R-:W-:-:S02]  /*f610*/  @!P2 LEA.HI.X R9, R218, R4, R16, 0x1, P5 ;  /* 0x00000004da09a211 */ /* 0x004fc400028f0c10 */
[-C--:B------:R-:W-:Y:S02]  /*f620*/  @!P1 LEA.HI.X R7, R252, R4.reuse, R15, 0x1, P4 ;  /* 0x00000004fc079211 */ /* 0x080fe400020f0c0f */
[----:B------:R-:W-:Y:S01]  /*f630*/  @!P0 LEA.HI.X R3, R13, R4, R14, 0x1, P3 ;  /* 0x000000040d038211 */ /* 0x000fe200018f0c0e */
[----:B------:R1:W-:Y:S04]  /*f640*/  @!P2 ST.E.128 [R8.64], RZ ;  /* 0x000000ff0800a985 */ /* 0x0003e8000c101d06 */
[----:B------:R1:W-:Y:S04]  /*f650*/  @!P1 ST.E.128 [R6.64], RZ ;  /* 0x000000ff06009985 */ /* 0x0003e8000c101d06 */
[----:B------:R1:W-:Y:S02]  /*f660*/  @!P0 ST.E.128 [R2.64], RZ ;  /* 0x000000ff02008985 */ /* 0x0003e4000c101d06 */
.L_x_1507:
[----:B------:R-:W-:Y:S05]  /*f670*/  BSYNC B0 ;  /* 0x0000000000007941 */ /* 0x000fea0003800000 */
.L_x_1506:
[----:B------:R-:W-:Y:S05]  /*f680*/  BRA.DIV ~URZ, `(.L_x_1508) ;  /* 0x000035e27f007947 */ /* 0x000fea000b800000 */
[----:B--2---:R2:W1:Y:S04]  /*f690*/  SHFL.IDX PT, R4, R5, 0x1, 0x1c1f ;  /* 0x003c1f0005047f89 */ /* 0x00446800000e0000 */
[----:B----4-:R2:W4:Y:S02]  /*f6a0*/  SHFL.IDX PT, R0, R11, 0x1, 0x1c1f ;  /* 0x003c1f000b007f89 */ /* 0x01052400000e0000 */
.L_x_1544:
[----:B-1----:R-:W-:Y:S01]  /*f6b0*/  IADD3 R2, R10, 0x20, RZ ;  /* 0x000000200a027810 */ /* 0x002fe20007ffe0ff */
[----:B------:R-:W-:Y:S03]  /*f6c0*/  BSSY B0, `(.L_x_1509) ;  /* 0x0000014000007945 */ /* 0x000fe60003800000 */
        /* <DEDUP_REMOVED lines=13> */
[----:B------:R-:W-:-:S02]  /*f7a0*/  @!P2 LEA.HI.X R9, R218, R4, R16, 0x1, P5 ;  /* 0x00000004da09a211 */ /* 0x000fc400028f0c10 */
[-C--:B------:R-:W-:Y:S02]  /*f7b0*/  @!P1 LEA.HI.X R7, R252, R4.reuse, R15, 0x1, P4 ;  /* 0x00000004fc079211 */ /* 0x080fe400020f0c0f */
[----:B------:R-:W-:Y:S01]  /*f7c0*/  @!P0 LEA.HI.X R3, R13, R4, R14, 0x1, P3 ;  /* 0x000000040d038211 */ /* 0x000fe200018f0c0e */
[----:B------:R1:W-:Y:S04]  /*f7d0*/  @!P2 ST.E.128 [R8.64], RZ ;  /* 0x000000ff0800a985 */ /* 0x0003e8000c101d06 */
[----:B------:R1:W-:Y:S04]  /*f7e0*/  @!P1 ST.E.128 [R6.64], RZ ;  /* 0x000000ff06009985 */ /* 0x0003e8000c101d06 */
[----:B------:R1:W-:Y:S02]  /*f7f0*/  @!P0 ST.E.128 [R2.64], RZ ;  /* 0x000000ff02008985 */ /* 0x0003e4000c101d06 */
.L_x_1510:
[----:B------:R-:W-:Y:S05]  /*f800*/  BSYNC B0 ;  /* 0x0000000000007941 */ /* 0x000fea0003800000 */
.L_x_1509:
[----:B------:R-:W-:Y:S05]  /*f810*/  BRA.DIV ~URZ, `(.L_x_1511) ;  /* 0x000035227f007947 */ /* 0x000fea000b800000 */
[----:B------:R1:W2:Y:S02]  /*f820*/  SHFL.IDX PT, R4, R5, 0x2, 0x1c1f ;  /* 0x005c1f0005047f89 */ /* 0x0002a400000e0000 */
.L_x_1545:
[----:B------:R-:W-:Y:S05]  /*f830*/  BRA.DIV ~URZ, `(.L_x_1512) ;  /* 0x000035727f007947 */ /* 0x000fea000b800000 */
[----:B----4-:R4:W1:Y:S02]  /*f840*/  SHFL.IDX PT, R0, R11, 0x2, 0x1c1f ;  /* 0x005c1f000b007f89 */ /* 0x01086400000e0000 */
.L_x_1546:
        /* <DEDUP_REMOVED lines=12> */
[-C--:B------:R-:W-:Y:S02]  /*f910*/  @!P2 LEA R8, P5, R218, R0.reuse, 0x1 ;  /* 0x00000000da08a211 */ /* 0x080fe400078a08ff */
        /* <DEDUP_REMOVED lines=8> */
.L_x_1514:
[----:B------:R-:W-:Y:S05]  /*f9a0*/  BSYNC B0 ;  /* 0x0000000000007941 */ /* 0x000fea0003800000 */
.L_x_1513:
[----:B------:R-:W-:Y:S05]  /*f9b0*/  BRA.DIV ~URZ, `(.L_x_1515) ;  /* 0x000034627f007947 */ /* 0x000fea000b800000 */
[----:B--2---:R2:W1:Y:S04]  /*f9c0*/  SHFL.IDX PT, R4, R5, 0x3, 0x1c1f ;  /* 0x007c1f0005047f89 */ /* 0x00446800000e0000 */
[----:B------:R2:W3:Y:S02]  /*f9d0*/  SHFL.IDX PT, R0, R11, 0x3, 0x1c1f ;  /* 0x007c1f000b007f89 */ /* 0x0004e400000e0000 */
.L_x_1547:
[----:B------:R-:W-:-:S04]  /*f9e0*/  IADD3 R10, R10, 0x60, RZ ;  /* 0x000000600a0a7810 */ /* 0x000fc80007ffe0ff */
[----:B------:R-:W-:-:S13]  /*f9f0*/  ISETP.GE.AND P0, PT, R10, R12, PT ;  /* 0x0000000c0a00720c */ /* 0x000fda0003f06270 */
[----:B------:R-:W-:Y:S05]  /*fa00*/  @P0 BRA `(.L_x_1501) ;  /* 0x0000011000000947 */ /* 0x000fea0003800000 */
[C---:B--2---:R-:W-:Y:S02]  /*fa10*/  IADD3 R5, R218.reuse, 0x40, RZ ;  /* 0x00000040da057810 */ /* 0x044fe40007ffe0ff */
[----:B------:R-:W-:Y:S02]  /*fa20*/  ISETP.GE.AND P2, PT, R218, c[0x0][0x3c8], PT ;  /* 0x0000f200da007a0c */ /* 0x000fe40003f46270 */
[----:B------:R-:W-:Y:S02]  /*fa30*/  ISETP.GE.AND P1, PT, R252, c[0x0][0x3c8], PT ;  /* 0x0000f200fc007a0c */ /* 0x000fe40003f26270 */
[----:B------:R-:W-:Y:S02]  /*fa40*/  ISETP.GE.AND P0, PT, R5, c[0x0][0x3c8], PT ;  /* 0x0000f20005007a0c */ /* 0x000fe40003f06270 */
[----:B---34-:R-:W-:Y:S02]  /*fa50*/  IADD3 R11, R218, 0x40, RZ ;  /* 0x00000040da0b7810 */ /* 0x018fe40007ffe0ff */
[----:B------:R-:W-:-:S02]  /*fa60*/  SHF.R.S32.HI R14, RZ, 0x1f, R218 ;  /* 0x0000001fff0e7819 */ /* 0x000fc400000114da */
[----:B------:R-:W-:Y:S02]  /*fa70*/  SHF.R.S32.HI R13, RZ, 0x1f, R252 ;  /* 0x0000001fff0d7819 */ /* 0x000fe400000114fc */
[----:B------:R-:W-:Y:S02]  /*fa80*/  SHF.R.S32.HI R11, RZ, 0x1f, R11 ;  /* 0x0000001fff0b7819 */ /* 0x000fe4000001140b */
[-C--:B-1----:R-:W-:Y:S02]  /*fa90*/  @!P2 LEA R8, P5, R218, R0.reuse, 0x1 ;  /* 0x00000000da08a211 */ /* 0x082fe400078a08ff */
        /* <DEDUP_REMOVED lines=8> */
.L_x_1501:
[----:B------:R-:W-:Y:S05]  /*fb20*/  BSYNC B1 ;  /* 0x0000000000017941 */ /* 0x000fea0003800000 */
.L_x_1492:
[----:B---34-:R-:W3:Y:S02]  /*fb30*/  LDL R0, [R1+0x6c] ;  /* 0x00006c0001007983 */ /* 0x018ee40000100800 */
        /* <DEDUP_REMOVED lines=8> */
[----:B---3--:R3:W4:Y:S02]  /*fbc0*/  SHFL.IDX PT, R0, R64, RZ, 0x1f ;  /* 0x00001fff40007589 */ /* 0x00872400000e0000 */
.L_x_1548:
[----:B------:R-:W-:Y:S01]  /*fbd0*/  WARPSYNC 0xffffffff ;  /* 0xffffffff00007948 */ /* 0x000fe20003800000 */
[----:B------:R-:W-:Y:S06]  /*fbe0*/  BAR.SYNC.DEFER_BLOCKING 0x4, 0x80 ;  /* 0x0102000000007b1d */ /* 0x000fec0000010000 */
[----:B----4-:R4:W-:Y:S04]  /*fbf0*/  STL [R1+0x64], R0 ;  /* 0x0000640001007387 */ /* 0x0109e80000100800 */
[----:B------:R4:W-:Y:S04]  /*fc00*/  @!P6 STS [0xc100], R64 ;  /* 0x00c10040ff00e388 */ /* 0x0009e80000000800 */
[----:B------:R-:W-:Y:S06]  /*fc10*/  BAR.ARV 0x5, 0x80 ;  /* 0x0142000000007b1d */ /* 0x000fec0000002000 */
.L_x_1516:
[----:B---34-:R-:W3:Y:S02]  /*fc20*/  LDL R0, [R1+0x64] ;  /* 0x0000640001007983 */ /* 0x018ee40000100800 */
[----:B---3--:R-:W-:-:S13]  /*fc30*/  ISETP.GE.AND P0, PT, R0, c[0x0][0x538], PT ;  /* 0x00014e0000007a0c */ /* 0x008fda0003f06270 */
[----:B-12---:R-:W-:Y:S01]  /*fc40*/  @P0 CALL.REL.NOINC `(.L_x_1518) ;  /* 0x0000001000000944 */ /* 0x006fe20003c00000 */
[----:B------:R-:W-:Y:S05]  /*fc50*/  BRA `(.L_x_1519) ;  /* 0xffff0da000007947 */ /* 0x000fea000383ffff */
.L_x_1518:
[----:B------:R-:W-:Y:S05]  /*fc60*/  EXIT ;  /* 0x000000000000794d */ /* 0x000fea0003800000 */
.L_x_1450:
[----:B------:R-:W-:Y:S01]  /*fc70*/  IMAD.MOV.U32 R147, RZ, RZ, R5 ;  /* 0x000000ffff937224 */ /* 0x000fe200078e0005 */
[----:B------:R-:W-:Y:S01]  /*fc80*/  MOV R148, RZ ;  /* 0x000000ff00947202 */ /* 0x000fe20000000f00 */
[----:B------:R-:W-:Y:S01]  /*fc90*/  IMAD.MOV.U32 R3, RZ, RZ, 0x1c1f ;  /* 0x00001c1fff037424 */ /* 0x000fe200078e00ff */
[----:B------:R-:W-:Y:S02]  /*fca0*/  MOV R2, 0xfcc0 ;  /* 0x0000fcc000027802 */ /* 0x000fe40000000f00 */
[----:B-----5:R-:W-:Y:S05]  /*fcb0*/  CALL.REL.NOINC `($__internal_9_$__cuda_sm70_shflsync_idx_p) ;  /* 0x0000330000007944 */ /* 0x020fea0003c00000 */
[----:B------:R-:W-:Y:S01]  /*fcc0*/  MOV R4, R149 ;  /* 0x0000009500047202 */ /* 0x000fe20000000f00 */
[----:B------:R-:W-:Y:S05]  /*fcd0*/  BRA `(.L_x_1520) ;  /* 0xffff186000007947 */ /* 0x000fea000383ffff */
.L_x_1451:
[----:B------:R-:W-:Y:S01]  /*fce0*/  IMAD.MOV.U32 R147, RZ, RZ, R11 ;  /* 0x000000ffff937224 */ /* 0x000fe200078e000b */
[----:B------:R-:W-:Y:S01]  /*fcf0*/  MOV R148, RZ ;  /* 0x000000ff00947202 */ /* 0x000fe20000000f00 */
[----:B------:R-:W-:Y:S01]  /*fd00*/  IMAD.MOV.U32 R3, RZ, RZ, 0x1c1f ;  /* 0x00001c1fff037424 */ /* 0x000fe200078e00ff */
[----:B------:R-:W-:Y:S02]  /*fd10*/  MOV R2, 0xfd30 ;  /* 0x0000fd3000027802 */ /* 0x000fe40000000f00 */
[----:B-12--5:R-:W-:Y:S05]  /*fd20*/  CALL.REL.NOINC `($__internal_9_$__cuda_sm70_shflsync_idx_p) ;  /* 0x0000329000007944 */ /* 0x026fea0003c00000 */
[----:B------:R-:W-:Y:S01]  /*fd30*/  MOV R0, R149 ;  /* 0x0000009500007202 */ /* 0x000fe20000000f00 */
[----:B------:R-:W-:Y:S05]  /*fd40*/  BRA `(.L_x_1521) ;  /* 0xffff181000007947 */ /* 0x000fea000383ffff */
.L_x_1454:
[----:B------:R-:W-:Y:S01]  /*fd50*/  IMAD.MOV.U32 R147, RZ, RZ, R5 ;  /* 0x000000ffff937224 */ /* 0x000fe200078e0005 */
[----:B------:R-:W-:Y:S01]  /*fd60*/  MOV R148, 0x1 ;  /* 0x0000000100947802 */ /* 0x000fe20000000f00 */
[----:B-1----:R-:W-:Y:S01]  /*fd70*/  IMAD.MOV.U32 R3, RZ, RZ, 0x1c1f ;  /* 0x00001c1fff037424 */ /* 0x002fe200078e00ff */
[----:B------:R-:W-:-:S02]  /*fd80*/  MOV R2, 0xfda0 ;  /* 0x0000fda000027802 */ /* 0x000fc40000000f00 */
[----:B--2-45:R-:W-:Y:S05]  /*fd90*/  CALL.REL.NOINC `($__internal_9_$__cuda_sm70_shflsync_idx_p) ;  /* 0x0000322000007944 */ /* 0x034fea0003c00000 */
[----:B------:R-:W-:Y:S01]  /*fda0*/  IMAD.MOV.U32 R4, RZ, RZ, R149 ;  /* 0x000000ffff047224 */ /* 0x000fe200078e0095 */
[----:B------:R-:W-:Y:S01]  /*fdb0*/  MOV R148, 0x1 ;  /* 0x0000000100947802 */ /* 0x000fe20000000f00 */
[----:B------:R-:W-:Y:S01]  /*fdc0*/  IMAD.MOV.U32 R147, RZ, RZ, R11 ;  /* 0x000000ffff937224 */ /* 0x000fe200078e000b */
[----:B------:R-:W-:-:S02]  /*fdd0*/  MOV R3, 0x1c1f ;  /* 0x00001c1f00037802 */ /* 0x000fc40000000f00 */
[----:B------:R-:W-:Y:S02]  /*fde0*/  MOV R2, 0xfe00 ;  /* 0x0000fe0000027802 */ /* 0x000fe40000000f00 */
[----:B------:R-:W-:Y:S05]  /*fdf0*/  CALL.REL.NOINC `($__internal_9_$__cuda_sm70_shflsync_idx_p) ;  /* 0x000031c000007944 */ /* 0x000fea0003c00000 */
[----:B------:R-:W-:Y:S01]  /*fe00*/  MOV R0, R149 ;  /* 0x0000009500007202 */ /* 0x000fe20000000f00 */
[----:B------:R-:W-:Y:S05]  /*fe10*/  BRA `(.L_x_1522) ;  /* 0xffff196000007947 */ /* 0x000fea000383ffff */
.L_x_1457:
[----:B------:R-:W-:Y:S01]  /*fe20*/  IMAD.MOV.U32 R147, RZ, RZ, R5 ;  /* 0x000000ffff937224 */ /* 0x000fe200078e0005 */
[----:B------:R-:W-:Y:S01]  /*fe30*/  MOV R148, 0x2 ;  /* 0x0000000200947802 */ /* 0x000fe20000000f00 */
[----:B-1----:R-:W-:Y:S01]  /*fe40*/  IMAD.MOV.U32 R3, RZ, RZ, 0x1c1f ;  /* 0x00001c1fff037424 */ /* 0x002fe200078e00ff */
[----:B------:R-:W-:Y:S02]  /*fe50*/  MOV R2, 0xfe70 ;  /* 0x0000fe7000027802 */ /* 0x000fe40000000f00 */
[----:B--23-5:R-:W-:Y:S05]  /*fe60*/  CALL.REL.NOINC `($__internal_9_$__cuda_sm70_shflsync_idx_p) ;  /* 0x0000315000007944 */ /* 0x02cfea0003c00000 */
[----:B------:R-:W-:Y:S01]  /*fe70*/  MOV R4, R149 ;  /* 0x0000009500047202 */ /* 0x000fe20000000f00 */
[----:B------:R-:W-:Y:S05]  /*fe80*/  BRA `(.L_x_1523) ;  /* 0xffff1a9000007947 */ /* 0x000fea000383ffff */
.L_x_1458:
[----:B------:R-:W-:Y:S01]  /*fe90*/  IMAD.MOV.U32 R147, RZ, RZ, R11 ;  /* 0x000000ffff937224 */ /* 0x000fe200078e000b */
[----:B------:R-:W-:Y:S01]  /*fea0*/  MOV R148, 0x2 ;  /* 0x0000000200947802 */ /* 0x000fe20000000f00 */
[----:B-1----:R-:W-:Y:S01]  /*feb0*/  IMAD.MOV.U32 R3, RZ, RZ, 0x1c1f ;  /* 0x00001c1fff037424 */ /* 0x002fe200078e00ff */
[----:B------:R-:W-:Y:S02]  /*fec0*/  MOV R2, 0xfee0 ;  /* 0x0000fee000027802 */ /* 0x000fe40000000f00 */
[----:B--2345:R-:W-:Y:S05]  /*fed0*/  CALL.REL.NOINC `($__internal_9_$__cuda_sm70_shflsync_idx_p) ;  /* 0x000030e000007944 */ /* 0x03cfea0003c00000 */
[----:B------:R-:W-:Y:S01]  /*fee0*/  MOV R0, R149 ;  /* 0x0000009500007202 */ /* 0x000fe20000000f00 */
[----:B------:R-:W-:Y:S05]  /*fef0*/  BRA `(.L_x_1524) ;  /* 0xffff1a4000007947 */ /* 0x000fea000383ffff */
.L_x_1461:
[----:B------:R-:W-:Y:S01]  /*ff00*/  IMAD.MOV.U32 R147, RZ, RZ, R5 ;  /* 0x000000ffff937224 */ /* 0x000fe200078e0005 */
[----:B------:R-:W-:Y:S01]  /*ff10*/  MOV R148, 0x3 ;  /* 0x0000000300947802 */ /* 0x000fe20000000f00 */
[----:B--2---:R-:W-:Y:S01]  /*ff20*/  IMAD.MOV.U32 R3, RZ, RZ, 0x1c1f ;  /* 0x00001c1fff037424 */ /* 0x004fe200078e00ff */
[----:B------:R-:W-:-:S02]  /*ff30*/  MOV R2, 0xff50 ;  /* 0x0000ff5000027802 */ /* 0x000fc40000000f00 */
[----:B-1-345:R-:W-:Y:S05]  /*ff40*/  CALL.REL.NOINC `($__internal_9_$__cuda_sm70_shflsync_idx_p) ;  /* 0x0000307000007944 */ /* 0x03afea0003c00000 */
        /* <DEDUP_REMOVED lines=8> */
.L_x_1464:
[----:B------:R-:W-:Y:S01]  /*ffd0*/  IMAD.MOV.U32 R147, RZ, RZ, R5 ;  /* 0x000000ffff937224 */ /* 0x000fe200078e0005 */
[----:B------:R-:W-:Y:S01]  /*ffe0*/  MOV R148, RZ ;  /* 0x000000ff00947202 */ /* 0x000fe20000000f00 */
[----:B------:R-:W-:Y:S01]  /*fff0*/  IMAD.MOV.U32 R3, RZ, RZ, 0x1c1f ;  /* 0x00001c1fff037424 */ /* 0x000fe200078e00ff */
[----:B------:R-:W-:Y:S02]  /*10000*/  MOV R2, 0x10020 ;  /* 0x0001002000027802 */ /* 0x000fe40000000f00 */
[----:B------:R-:W-:Y:S05]  /*10010*/  CALL.REL.NOINC `($__internal_9_$__cuda_sm70_shflsync_idx_p) ;  /* 0x00002fa000007944 */ /* 0x000fea0003c00000 */
[----:B------:R-:W-:Y:S01]  /*10020*/  MOV R4, R149 ;  /* 0x0000009500047202 */ /* 0x000fe20000000f00 */
[----:B------:R-:W-:Y:S05]  /*10030*/  BRA `(.L_x_1526) ;  /* 0xffff300000007947 */ /* 0x000fea000383ffff */
.L_x_1465:
[----:B------:R-:W-:Y:S01]  /*10040*/  IMAD.MOV.U32 R147, RZ, RZ, R12 ;  /* 0x000000ffff937224 */ /* 0x000fe200078e000c */
[----:B------:R-:W-:Y:S01]  /*10050*/  MOV R148, RZ ;  /* 0x000000ff00947202 */ /* 0x000fe20000000f00 */
[----:B------:R-:W-:Y:S01]  /*10060*/  IMAD.MOV.U32 R3, RZ, RZ, 0x1c1f ;  /* 0x00001c1fff037424 */ /* 0x000fe200078e00ff */
[----:B------:R-:W-:Y:S02]  /*10070*/  MOV R2, 0x10090 ;  /* 0x0001009000027802 */ /* 0x000fe40000000f00 */
[----:B-12---:R-:W-:Y:S05]  /*10080*/  CALL.REL.NOINC `($__internal_9_$__cuda_sm70_shflsync_idx_p) ;  /* 0x00002f3000007944 */ /* 0x006fea0003c00000 */
[C---:B------:R-:W-:Y:S01]  /*10090*/  IADD3 R8, P0, R149.reuse, R150, RZ ;  /* 0x0000009695087210 */ /* 0x040fe20007f1e0ff */
[----:B------:R-:W-:Y:S01]  /*100a0*/  IMAD.MOV.U32 R147, RZ, RZ, R5 ;  /* 0x000000ffff937224 */ /* 0x000fe200078e0005 */
[----:B------:R-:W-:Y:S01]  /*100b0*/  IADD3 R0, R218, 0x40, RZ ;  /* 0x00000040da007810 */ /* 0x000fe20007ffe0ff */
[----:B------:R-:W-:Y:S01]  /*100c0*/  IMAD.MOV.U32 R148, RZ, RZ, 0x1 ;  /* 0x00000001ff947424 */ /* 0x000fe200078e00ff */
[----:B------:R-:W-:Y:S01]  /*100d0*/  IADD3 R6, P6, R149, R151, RZ ;  /* 0x0000009795067210 */ /* 0x000fe20007fde0ff */
[----:B------:R-:W-:Y:S01]  /*100e0*/  IMAD.X R9, R4, 0x1, R140, P0 ;  /* 0x0000000104097824 */ /* 0x000fe200000e068c */
[----:B------:R-:W-:-:S02]  /*100f0*/  ISETP.GE.AND P2, PT, R218, c[0x0][0x1d4], PT ;  /* 0x00007500da007a0c */ /* 0x000fc40003f46270 */
[----:B------:R-:W-:Y:S01]  /*10100*/  ISETP.GE.AND P1, PT, R252, c[0x0][0x1d4], PT ;  /* 0x00007500fc007a0c */ /* 0x000fe20003f26270 */
[----:B------:R-:W-:Y:S01]  /*10110*/  IMAD.X R7, R4, 0x1, R141, P6 ;  /* 0x0000000104077824 */ /* 0x000fe200030e068d */
[----:B------:R-:W-:Y:S02]  /*10120*/  ISETP.GE.AND P0, PT, R0, c[0x0][0x1d4], PT ;  /* 0x0000750000007a0c */ /* 0x000fe40003f06270 */
[----:B------:R-:W-:Y:S02]  /*10130*/  IADD3 R2, P6, R149, R152, RZ ;  /* 0x0000009895027210 */ /* 0x000fe40007fde0ff */
[----:B------:R-:W-:Y:S02]  /*10140*/  SEL R11, RZ, 0x10, P2 ;  /* 0x00000010ff0b7807 */ /* 0x000fe40001000000 */
        /* <DEDUP_REMOVED lines=9> */
[----:B--2---:R-:W-:Y:S01]  /*101e0*/  IMAD.MOV.U32 R3, RZ, RZ, 0x1c1f ;  /* 0x00001c1fff037424 */ /* 0x004fe200078e00ff */
[----:B------:R-:W-:-:S02]  /*101f0*/  MOV R2, 0x10210 ;  /* 0x0001021000027802 */ /* 0x000fc40000000f00 */
[----:B-1----:R-:W-:Y:S05]  /*10200*/  CALL.REL.NOINC `($__internal_9_$__cuda_sm70_shflsync_idx_p) ;  /* 0x00002db000007944 */ /* 0x002fea0003c00000 */
        /* <DEDUP_REMOVED lines=8> */
.L_x_1466:
[----:B------:R-:W-:Y:S01]  /*10290*/  IMAD.MOV.U32 R147, RZ, RZ, R0 ;  /* 0x000000ffff937224 */ /* 0x000fe200078e0000 */
[----:B------:R-:W-:Y:S01]  /*102a0*/  MOV R148, RZ ;  /* 0x000000ff00947202 */ /* 0x000fe20000000f00 */
[----:B------:R-:W-:Y:S01]  /*102b0*/  IMAD.MOV.U32 R3, RZ, RZ, 0x1c1f ;  /* 0x00001c1fff037424 */ /* 0x000fe200078e00ff */
[----:B------:R-:W-:Y:S02]  /*102c0*/  MOV R2, 0x102e0 ;  /* 0x000102e000027802 */ /* 0x000fe40000000f00 */
[----:B------:R-:W-:Y:S05]  /*102d0*/  CALL.REL.NOINC `($__internal_9_$__cuda_sm70_shflsync_idx_p) ;  /* 0x00002ce000007944 */ /* 0x000fea0003c00000 */
[----:B------:R-:W-:Y:S01]  /*102e0*/  MOV R2, R149 ;  /* 0x0000009500027202 */ /* 0x000fe20000000f00 */
[----:B------:R-:W-:Y:S05]  /*102f0*/  BRA `(.L_x_1528) ;  /* 0xffff30f000007947 */ /* 0x000fea000383ffff */
.L_x_1467:
[----:B------:R-:W-:Y:S01]  /*10300*/  IMAD.MOV.U32 R147, RZ, RZ, R0 ;  /* 0x000000ffff937224 */ /* 0x000fe200078e0000 */
[----:B------:R-:W-:Y:S01]  /*10310*/  MOV R148, 0x1 ;  /* 0x0000000100947802 */ /* 0x000fe20000000f00 */
[----:B------:R-:W-:Y:S01]  /*10320*/  IMAD.MOV.U32 R3, RZ, RZ, 0x1c1f ;  /* 0x00001c1fff037424 */ /* 0x000fe200078e00ff */
[----:B------:R-:W-:Y:S02]  /*10330*/  MOV R2, 0x10350 ;  /* 0x0001035000027802 */ /* 0x000fe40000000f00 */
[----:B-1----:R-:W-:Y:S05]  /*10340*/  CALL.REL.NOINC `($__internal_9_$__cuda_sm70_shflsync_idx_p) ;  /* 0x00002c7000007944 */ /* 0x002fea0003c00000 */
[----:B------:R-:W-:Y:S02]  /*10350*/  IMAD.IADD R2, R4, 0x1, R149 ;  /* 0x0000000104027824 */ /* 0x000fe400078e0295 */
[----:B------:R-:W-:-:S02]  /*10360*/  IMAD.MOV.U32 R147, RZ, RZ, R0 ;  /* 0x000000ffff937224 */ /* 0x000fc400078e0000 */
[----:B------:R-:W-:Y:S01]  /*10370*/  IMAD.MOV.U32 R148, RZ, RZ, 0x2 ;  /* 0x00000002ff947424 */ /* 0x000fe200078e00ff */
[----:B------:R-:W-:Y:S01]  /*10380*/  IMNMX R2, R5, R2, PT ;  /* 0x0000000205027217 */ /* 0x000fe20003800200 */
[----:B------:R-:W-:-:S03]  /*10390*/  IMAD.MOV.U32 R3, RZ, RZ, 0x1c1f ;  /* 0x00001c1fff037424 */ /* 0x000fc600078e00ff */
        /* <DEDUP_REMOVED lines=33> */
[----:B------:R-:W-:Y:S05]  /*105b0*/  CALL.REL.NOINC `($__internal_9_$__cuda_sm70_shflsync_idx_p) ;  /* 0x00002a0000007944 */ /* 0x000fea0003c00000 */
[----:B------:R-:W-:Y:S02]  /*105c0*/  IMAD.IADD R2, R4, 0x1, R149 ;  /* 0x0000000104027824 */ /* 0x000fe400078e0295 */
[----:B------:R-:W-:Y:S02]  /*105d0*/  IMAD.MOV.U32 R147, RZ, RZ, R0 ;  /* 0x000000ffff937224 */ /* 0x000fe400078e0000 */
        /* <DEDUP_REMOVED lines=37> */
[----:B------:R-:W-:Y:S01]  /*10830*/  IMAD.IADD R4, R4, 0x1, R149 ;  /* 0x0000000104047824 */ /* 0x000fe200078e0295 */
[----:B------:R-:W-:Y:S01]  /*10840*/  FMNMX.FTZ R149, R7, R8, !PT ;  /* 0x0000000807957209 */ /* 0x000fe20007810000 */
[----:B------:R-:W-:Y:S01]  /*10850*/  IMAD.MOV.U32 R3, RZ, RZ, 0x2 ;  /* 0x00000002ff037424 */ /* 0x000fe200078e00ff */
[----:B------:R-:W-:Y:S02]  /*10860*/  FMNMX.FTZ R148, R9, R10, !PT ;  /* 0x0000000a09947209 */ /* 0x000fe40007810000 */
[----:B------:R-:W-:Y:S02]  /*10870*/  IMNMX R5, R5, R4, PT ;  /* 0x0000000405057217 */ /* 0x000fe40003800200 */
[----:B------:R-:W-:-:S02]  /*10880*/  FMNMX.FTZ R149, R11, R149, !PT ;  /* 0x000000950b957209 */ /* 0x000fc40007810000 */
[C---:B------:R-:W-:Y:S02]  /*10890*/  ISETP.GT.AND P6, PT, R5.reuse, RZ, PT ;  /* 0x000000ff0500720c */ /* 0x040fe40003fc4270 */
[C---:B------:R-:W-:Y:S02]  /*108a0*/  ISETP.GT.AND P2, PT, R5.reuse, 0x1, PT ;  /* 0x000000010500780c */ /* 0x040fe40003f44270 */
[----:B------:R-:W-:Y:S02]  /*108b0*/  ISETP.GT.AND P1, PT, R5, 0x8, PT ;  /* 0x000000080500780c */ /* 0x000fe40003f24270 */
[----:B------:R-:W-:Y:S02]  /*108c0*/  FSEL R30, R102, -INF , P6 ;  /* 0xff800000661e7808 */ /* 0x000fe40003000000 */
[----:B------:R-:W-:Y:S02]  /*108d0*/  FSEL R31, R103, -INF , P2 ;  /* 0xff800000671f7808 */ /* 0x000fe40001000000 */
[----:B------:R-:W-:-:S02]  /*108e0*/  ISETP.GT.AND P0, PT, R5, 0x9, PT ;  /* 0x000000090500780c */ /* 0x000fc40003f04270 */
[----:B------:R-:W-:Y:S02]  /*108f0*/  FSEL R33, R98, -INF , P1 ;  /* 0xff80000062217808 */ /* 0x000fe40000800000 */
[----:B------:R-:W-:Y:S02]  /*10900*/  FMNMX.FTZ R147, R22, R24, !PT ;  /* 0x0000001816937209 */ /* 0x000fe40007810000 */
[----:B------:R-:W-:Y:S02]  /*10910*/  FMNMX.FTZ R6, R30, R31, !PT ;  /* 0x0000001f1e067209 */ /* 0x000fe40007810000 */
[----:B------:R-:W-:Y:S02]  /*10920*/  FMNMX.FTZ R149, R12, R149, !PT ;  /* 0x000000950c957209 */ /* 0x000fe40007810000 */
[----:B------:R-:W-:Y:S02]  /*10930*/  FSEL R35, R99, -INF , P0 ;  /* 0xff80000063237808 */ /* 0x000fe40000000000 */
[----:B------:R-:W-:-:S02]  /*10940*/  ISETP.GT.AND P6, PT, R5, 0x10, PT ;  /* 0x000000100500780c */ /* 0x000fc40003fc4270 */
        /* <DEDUP_REMOVED lines=79> */
[----:B------:R-:W-:Y:S05]  /*10e40*/  CALL.REL.NOINC `($__internal_8_$__cuda_sm70_shflsync_bfly_p) ;  /* 0x0000211000007944 */ /* 0x000fea0003c00000 */
[----:B------:R-:W-:Y:S01]  /*10e50*/  FMNMX.FTZ R149, R149, R175, !PT ;  /* 0x000000af95957209 */ /* 0x000fe20007810000 */
[----:B------:R-:W-:Y:S01]  /*10e60*/  IMAD.MOV.U32 R3, RZ, RZ, 0x1 ;  /* 0x00000001ff037424 */ /* 0x000fe200078e00ff */
[----:B------:R-:W-:-:S03]  /*10e70*/  MOV R2, 0x10ea0 ;  /* 0x00010ea000027802 */ /* 0x000fc60000000f00 */
[----:B------:R-:W-:Y:S02]  /*10e80*/  IMAD.MOV.U32 R144, RZ, RZ, R149 ;  /* 0x000000ffff907224 */ /* 0x000fe400078e0095 */
[----:B------:R-:W-:Y:S05]  /*10e90*/  CALL.REL.NOINC `($__internal_8_$__cuda_sm70_shflsync_bfly_p) ;  /* 0x000020c000007944 */ /* 0x000fea0003c00000 */
[----:B------:R-:W-:Y:S01]  /*10ea0*/  FMNMX.FTZ R149, R149, R175, !PT ;  /* 0x000000af95957209 */ /* 0x000fe20007810000 */
[----:B------:R-:W-:Y:S01]  /*10eb0*/  IMAD.MOV.U32 R144, RZ, RZ, R148 ;  /* 0x000000ffff907224 */ /* 0x000fe200078e0094 */
[----:B------:R-:W-:Y:S01]  /*10ec0*/  MOV R2, 0x10ef0 ;  /* 0x00010ef000027802 */ /* 0x000fe20000000f00 */
[----:B------:R-:W-:Y:S02]  /*10ed0*/  IMAD.MOV.U32 R3, RZ, RZ, 0x2 ;  /* 0x00000002ff037424 */ /* 0x000fe400078e00ff */
        /* <DEDUP_REMOVED lines=26> */
[----:B------:R-:W-:Y:S01]  /*11080*/  MOV R17, R175 ;  /* 0x000000af00117202 */ /* 0x000fe20000000f00 */
[----:B------:R-:W-:Y:S05]  /*11090*/  BRA `(.L_x_1529) ;  /* 0xffff30c000007947 */ /* 0x000fea000383ffff */
.L_x_1471:
[----:B------:R-:W-:Y:S01]  /*110a0*/  MOV R148, RZ ;  /* 0x000000ff00947202 */ /* 0x000fe20000000f00 */
[----:B------:R-:W-:Y:S01]  /*110b0*/  IMAD.MOV.U32 R147, RZ, RZ, R5 ;  /* 0x000000ffff937224 */ /* 0x000fe200078e0005 */
[----:B------:R-:W-:Y:S01]  /*110c0*/  MOV R2, 0x110f0 ;  /* 0x000110f000027802 */ /* 0x000fe20000000f00 */
[----:B------:R-:W-:Y:S02]  /*110d0*/  IMAD.MOV.U32 R3, RZ, RZ, 0x1c1f ;  /* 0x00001c1fff037424 */ /* 0x000fe400078e00ff */
[----:B--2---:R-:W-:Y:S05]  /*110e0*/  CALL.REL.NOINC `($__internal_9_$__cuda_sm70_shflsync_idx_p) ;  /* 0x00001ed000007944 */ /* 0x004fea0003c00000 */
[----:B------:R-:W-:Y:S01]  /*110f0*/  MOV R4, R149 ;  /* 0x0000009500047202 */ /* 0x000fe20000000f00 */
[----:B------:R-:W-:-:S05]  /*11100*/  BRA `(.L_x_1530) ;  /* 0xffff4bf000007947 */ /* 0x000fca000383ffff */
.L_x_1472:
[----:B------:R-:W-:Y:S01]  /*11110*/  MOV R148, RZ ;  /* 0x000000ff00947202 */ /* 0x000fe20000000f00 */
[----:B------:R-:W-:Y:S01]  /*11120*/  IMAD.MOV.U32 R147, RZ, RZ, R12 ;  /* 0x000000ffff937224 */ /* 0x000fe200078e000c */
[----:B------:R-:W-:Y:S01]  /*11130*/  MOV R2, 0x11160 ;  /* 0x0001116000027802 */ /* 0x000fe20000000f00 */
[----:B------:R-:W-:Y:S02]  /*11140*/  IMAD.MOV.U32 R3, RZ, RZ, 0x1c1f ;  /* 0x00001c1fff037424 */ /* 0x000fe400078e00ff */
[----:B-123--:R-:W-:Y:S05]  /*11150*/  CALL.REL.NOINC `($__internal_9_$__cuda_sm70_shflsync_idx_p) ;  /* 0x00001e6000007944 */ /* 0x00efea0003c00000 */
[C---:B------:R-:W-:Y:S01]  /*11160*/  ISETP.GE.AND P6, PT, R218.reuse, c[0x0][0x1d4], PT ;  /* 0x00007500da007a0c */ /* 0x040fe20003fc6270 */
[----:B------:R-:W-:Y:S01]  /*11170*/  IMAD.MOV.U32 R147, RZ, RZ, R5 ;  /* 0x000000ffff937224 */ /* 0x000fe200078e0005 */
[C---:B------:R-:W-:Y:S01]  /*11180*/  IADD3 R2, P0, R149.reuse, R20, RZ ;  /* 0x0000001495027210 */ /* 0x040fe20007f1e0ff */
[----:B------:R-:W-:Y:S01]  /*11190*/  IMAD.MOV.U32 R148, RZ, RZ, 0x1 ;  /* 0x00000001ff947424 */ /* 0x000fe200078e00ff */
[----:B------:R-:W-:Y:S02]  /*111a0*/  IADD3 R0, R218, 0x40, RZ ;  /* 0x00000040da007810 */ /* 0x000fe40007ffe0ff */
[----:B------:R-:W-:Y:S01]  /*111b0*/  ISETP.GE.AND P2, PT, R252, c[0x0][0x1d4], PT ;  /* 0x00007500fc007a0c */ /* 0x000fe20003f46270 */
[----:B------:R-:W-:Y:S01]  /*111c0*/  IMAD.X R3, R4, 0x1, R13, P0 ;  /* 0x0000000104037824 */ /* 0x000fe200000e060d */
[C---:B------:R-:W-:Y:S02]  /*111d0*/  IADD3 R6, P1, R149.reuse, R21, RZ ;  /* 0x0000001595067210 */ /* 0x040fe40007f3e0ff */
[----:B------:R-:W-:Y:S02]  /*111e0*/  ISETP.GE.AND P0, PT, R0, c[0x0][0x1d4], PT ;  /* 0x0000750000007a0c */ /* 0x000fe40003f06270 */
[----:B------:R-:W-:Y:S01]  /*111f0*/  SEL R11, RZ, 0x10, P6 ;  /* 0x00000010ff0b7807 */ /* 0x000fe20003000000 */
[----:B------:R-:W-:Y:S01]  /*11200*/  @!PT LDS RZ, [RZ] ;  /* 0x00000000fffff984 */ /* 0x000fe20000000800 */
[----:B------:R-:W-:Y:S01]  /*11210*/  @!PT LDS RZ, [RZ] ;  /* 0x00000000fffff984 */ /* 0x000fe20000000800 */
[----:B------:R-:W-:Y:S01]  /*11220*/  @!PT LDS RZ, [RZ] ;  /* 0x00000000fffff984 */ /* 0x000fe20000000800 */
[----:B------:R1:W-:Y:S01]  /*11230*/  LDGSTS.E.BYPASS.LTC128B.128 [R219+0x100], [R2.64], !P6 ;  /* 0x0010000002db7fae */ /* 0x0003e2000f101d46 */
[C---:B------:R-:W-:Y:S01]  /*11240*/  IMAD.X R7, R4.reuse, 0x1, R14, P1 ;  /* 0x0000000104077824 */ /* 0x040fe200008e060e */
[----:B------:R-:W-:Y:S02]  /*11250*/  SEL R10, RZ, 0x10, P2 ;  /* 0x00000010ff0a7807 */ /* 0x000fe40001000000 */
[----:B------:R-:W-:Y:S02]  /*11260*/  SEL R5, RZ, 0x10, P0 ;  /* 0x00000010ff057807 */ /* 0x000fe40000000000 */
[----:B------:R2:W-:Y:S01]  /*11270*/  LDGSTS.E.BYPASS.LTC128B.128 [R219+0x1100], [R6.64], !P2 ;  /* 0x0110000006db7fae */ /* 0x0005e2000d101d46 */
[----:B-1----:R-:W-:Y:S05]  /*11280*/  IADD3 R2, P1, R149, R22, RZ ;  /* 0x0000001695027210 */ /* 0x002fea0007f3e0ff */
[----:B------:R-:W-:Y:S05]  /*11290*/  IMAD.X R3, R4, 0x1, R15, P1 ;  /* 0x0000000104037824 */ /* 0x000fea00008e060f */
[----:B------:R1:W-:Y:S02]  /*112a0*/  LDGSTS.E.BYPASS.LTC128B.128 [R219+0x2100], [R2.64], !P0 ;  /* 0x0210000002db7fae */ /* 0x0003e4000c101d46 */
[----:B-1----:R-:W-:Y:S01]  /*112b0*/  MOV R2, 0x112e0 ;  /* 0x000112e000027802 */ /* 0x002fe20000000f00 */
[----:B------:R-:W-:Y:S02]  /*112c0*/  IMAD.MOV.U32 R3, RZ, RZ, 0x1c1f ;  /* 0x00001c1fff037424 */ /* 0x000fe400078e00ff */
[----:B--2---:R-:W-:Y:S05]  /*112d0*/  CALL.REL.NOINC `($__internal_9_$__cuda_sm70_shflsync_idx_p) ;  /* 0x00001ce000007944 */ /* 0x004fea0003c00000 */
[----:B------:R-:W-:Y:S01]  /*112e0*/  MOV R148, 0x1 ;  /* 0x0000000100947802 */ /* 0x000fe20000000f00 */
[----:B------:R-:W-:Y:S01]  /*112f0*/  IMAD.MOV.U32 R4, RZ, RZ, R149 ;  /* 0x000000ffff047224 */ /* 0x000fe200078e0095 */
[----:B------:R-:W-:Y:S01]  /*11300*/  MOV R3, 0x1c1f ;  /* 0x00001c1f00037802 */ /* 0x000fe20000000f00 */
[----:B------:R-:W-:Y:S01]  /*11310*/  IMAD.MOV.U32 R147, RZ, RZ, R12 ;  /* 0x000000ffff937224 */ /* 0x000fe200078e000c */
[----:B------:R-:W-:Y:S02]  /*11320*/  MOV R2, 0x11340 ;  /* 0x0001134000027802 */ /* 0x000fe40000000f00 */
[----:B------:R-:W-:Y:S05]  /*11330*/  CALL.REL.NOINC `($__internal_9_$__cuda_sm70_shflsync_idx_p) ;  /* 0x00001c8000007944 */ /* 0x000fea0003c00000 */
[----:B------:R-:W-:Y:S01]  /*11340*/  MOV R0, R149 ;  /* 0x0000009500007202 */ /* 0x000fe20000000f00 */
[----:B------:R-:W-:-:S05]  /*11350*/  BRA `(.L_x_1531) ;  /* 0xffff4b0000007947 */ /* 0x000fca000383ffff */
.L_x_1475:
[----:B------:R-:W-:Y:S01]  /*11360*/  MOV R148, RZ ;  /* 0x000000ff00947202 */ /* 0x000fe20000000f00 */
[----:B------:R-:W-:Y:S01]  /*11370*/  IMAD.MOV.U32 R147, RZ, RZ, R174 ;  /* 0x000000ffff937224 */ /* 0x000fe200078e00ae */
[----:B------:R-:W-:Y:S01]  /*11380*/  MOV R2, 0x113b0 ;  /* 0x000113b000027802 */ /* 0x000fe20000000f00 */
[----:B------:R-:W-:Y:S02]  /*11390*/  IMAD.MOV.U32 R3, RZ, RZ, 0x1c1f ;  /* 0x00001c1fff037424 */ /* 0x000fe400078e00ff */
[----:B------:R-:W-:Y:S05]  /*113a0*/  CALL.REL.NOINC `($__internal_9_$__cuda_sm70_shflsync_idx_p) ;  /* 0x00001c1000007944 */ /* 0x000fea0003c00000 */
[----:B------:R-:W-:Y:S01]  /*113b0*/  MOV R144, R149 ;  /* 0x0000009500907202 */ /* 0x000fe20000000f00 */
[----:B------:R-:W-:-:S05]  /*113c0*/  BRA `(.L_x_1532) ;  /* 0xffff56c000007947 */ /* 0x000fca000383ffff */
.L_x_1476:
[----:B------:R-:W-:Y:S01]  /*113d0*/  MOV R148, RZ ;  /* 0x000000ff00947202 */ /* 0x000fe20000000f00 */
[----:B------:R-:W-:Y:S01]  /*113e0*/  IMAD.MOV.U32 R147, RZ, RZ, R177 ;  /* 0x000000ffff937224 */ /* 0x000fe200078e00b1 */
[----:B------:R-:W-:Y:S01]  /*113f0*/  MOV R2, 0x11420 ;  /* 0x0001142000027802 */ /* 0x000fe20000000f00 */
[----:B------:R-:W-:Y:S02]  /*11400*/  IMAD.MOV.U32 R3, RZ, RZ, 0x1c1f ;  /* 0x00001c1fff037424 */ /* 0x000fe400078e00ff */
[----:B-12---:R-:W-:Y:S05]  /*11410*/  CALL.REL.NOINC `($__internal_9_$__cuda_sm70_shflsync_idx_p) ;  /* 0x00001ba000007944 */ /* 0x006fea0003c00000 */
        /* <DEDUP_REMOVED lines=32> */
.L_x_1477:
[----:B------:R-:W-:Y:S01]  /*11620*/  MOV R3, 0x1c1f ;  /* 0x00001c1f00037802 */ /* 0x000fe20000000f00 */
[----:B------:R-:W-:Y:S01]  /*11630*/  IMAD.MOV.U32 R148, RZ, RZ, RZ ;  /* 0x000000ffff947224 */ /* 0x000fe200078e00ff */
[----:B------:R-:W-:Y:S02]  /*11640*/  MOV R2, 0x11660 ;  /* 0x0001166000027802 */ /* 0x000fe40000000f00 */
[----:B--2---:R-:W-:Y:S05]  /*11650*/  CALL.REL.NOINC `($__internal_9_$__cuda_sm70_shflsync_idx_p) ;  /* 0x0000196000007944 */ /* 0x004fea0003c00000 */
[----:B------:R-:W-:Y:S01]  /*11660*/  MOV R0, R149 ;  /* 0x0000009500007202 */ /* 0x000fe20000000f00 */
[----:B------:R-:W-:-:S05]  /*11670*/  BRA `(.L_x_1534) ;  /* 0xffff57c000007947 */ /* 0x000fca000383ffff */
.L_x_1478:
[----:B------:R-:W-:Y:S01]  /*11680*/  MOV R3, 0x1c1f ;  /* 0x00001c1f00037802 */ /* 0x000fe20000000f00 */
[----:B------:R-:W-:Y:S01]  /*11690*/  IMAD.MOV.U32 R148, RZ, RZ, 0x1 ;  /* 0x00000001ff947424 */ /* 0x000fe200078e00ff */
[----:B------:R-:W-:Y:S02]  /*116a0*/  MOV R2, 0x116c0 ;  /* 0x000116c000027802 */ /* 0x000fe40000000f00 */
[----:B-12---:R-:W-:Y:S05]  /*116b0*/  CALL.REL.NOINC `($__internal_9_$__cuda_sm70_shflsync_idx_p) ;  /* 0x0000190000007944 */ /* 0x006fea0003c00000 */
[----:B------:R-:W-:Y:S01]  /*116c0*/  MOV R2, 0x11910 ;  /* 0x0001191000027802 */ /* 0x000fe20000000f00 */
[----:B------:R-:W-:Y:S02]  /*116d0*/  IMAD.IADD R149, R144, 0x1, R149 ;  /* 0x0000000190957824 */ /* 0x000fe400078e0295 */
[----:B------:R-:W-:Y:S02]  /*116e0*/  IMAD.MOV.U32 R148, RZ, RZ, 0x2 ;  /* 0x00000002ff947424 */ /* 0x000fe400078e00ff */
[----:B------:R-:W-:Y:S01]  /*116f0*/  IMAD.MOV.U32 R3, RZ, RZ, 0x1c1f ;  /* 0x00001c1fff037424 */ /* 0x000fe200078e00ff */
[C---:B------:R-:W-:Y:S02]  /*11700*/  ISETP.GT.AND P6, PT, R149.reuse, RZ, PT ;  /* 0x000000ff9500720c */ /* 0x040fe40003fc4270 */
[C---:B------:R-:W-:Y:S02]  /*11710*/  ISETP.GT.AND P2, PT, R149.reuse, 0x1, PT ;  /* 0x000000019500780c */ /* 0x040fe40003f44270 */
[C---:B------:R-:W-:Y:S02]  /*11720*/  ISETP.GT.AND P1, PT, R149.reuse, 0x8, PT ;  /* 0x000000089500780c */ /* 0x040fe40003f24270 */
[----:B------:R-:W-:Y:S02]  /*11730*/  ISETP.GT.AND P0, PT, R149, 0x9, PT ;  /* 0x000000099500780c */ /* 0x000fe40003f04270 */
[----:B------:R-:W-:Y:S02]  /*11740*/  FSEL R16, R6, -INF , P6 ;  /* 0xff80000006107808 */ /* 0x000fe40003000000 */
[----:B------:R-:W-:Y:S02]  /*11750*/  FSEL R7, R7, -INF , P2 ;  /* 0xff80000007077808 */ /* 0x000fe40001000000 */
[----:B------:R-:W-:Y:S02]  /*11760*/  FSEL R18, R18, -INF , P1 ;  /* 0xff80000012127808 */ /* 0x000fe40000800000 */
[----:B------:R-:W-:Y:S02]  /*11770*/  FSEL R19, R19, -INF , P0 ;  /* 0xff80000013137808 */ /* 0x000fe40000000000 */
[C---:B------:R-:W-:Y:S02]  /*11780*/  ISETP.GT.AND P6, PT, R149.reuse, 0x10, PT ;  /* 0x000000109500780c */ /* 0x040fe40003fc4270 */
        /* <DEDUP_REMOVED lines=23> */
[----:B------:R-:W-:Y:S05]  /*11900*/  CALL.REL.NOINC `($__internal_9_$__cuda_sm70_shflsync_idx_p) ;  /* 0x000016b000007944 */ /* 0x000fea0003c00000 */
[----:B------:R-:W-:Y:S01]  /*11910*/  MOV R2, 0x11b60 ;  /* 0x00011b6000027802 */ /* 0x000fe20000000f00 */
[----:B------:R-:W-:Y:S02]  /*11920*/  IMAD.IADD R149, R144, 0x1, R149 ;  /* 0x0000000190957824 */ /* 0x000fe400078e0295 */
[----:B------:R-:W-:Y:S02]  /*11930*/  IMAD.MOV.U32 R148, RZ, RZ, 0x3 ;  /* 0x00000003ff947424 */ /* 0x000fe400078e00ff */
[----:B------:R-:W-:Y:S01]  /*11940*/  IMAD.MOV.U32 R3, RZ, RZ, 0x1c1f ;  /* 0x00001c1fff037424 */ /* 0x000fe200078e00ff */
[C---:B------:R-:W-:Y:S02]  /*11950*/  ISETP.GT.AND P6, PT, R149.reuse, RZ, PT ;  /* 0x000000ff9500720c */ /* 0x040fe40003fc4270 */
[C---:B------:R-:W-:Y:S02]  /*11960*/  ISETP.GT.AND P2, PT, R149.reuse, 0x1, PT ;  /* 0x000000019500780c */ /* 0x040fe40003f44270 */
[C---:B------:R-:W-:Y:S02]  /*11970*/  ISETP.GT.AND P1, PT, R149.reuse, 0x8, PT ;  /* 0x000000089500780c */ /* 0x040fe40003f24270 */
        /* <DEDUP_REMOVED lines=26> */
[----:B------:R-:W-:Y:S02]  /*11b20*/  FSEL R249, R57, -INF , P2 ;  /* 0xff80000039f97808 */ /* 0x000fe40001000000 */
[----:B------:R-:W-:Y:S02]  /*11b30*/  FSEL R248, R60, -INF , P1 ;  /* 0xff8000003cf87808 */ /* 0x000fe40000800000 */
[----:B------:R-:W-:Y:S02]  /*11b40*/  FSEL R247, R61, -INF , P0 ;  /* 0xff8000003df77808 */ /* 0x000fe40000000000 */
[----:B------:R-:W-:Y:S05]  /*11b50*/  CALL.REL.NOINC `($__internal_9_$__cuda_sm70_shflsync_idx_p) ;  /* 0x0000146000007944 */ /* 0x000fea0003c00000 */
[----:B------:R-:W-:Y:S01]  /*11b60*/  FMNMX.FTZ R0, R16, R146, !PT ;  /* 0x0000009210007209 */ /* 0x000fe20007810000 */
[----:B------:R-:W-:Y:S01]  /*11b70*/  IMAD.IADD R144, R144, 0x1, R149 ;  /* 0x0000000190907824 */ /* 0x000fe200078e0295 */
[----:B------:R-:W-:Y:S01]  /*11b80*/  FMNMX.FTZ R4, R8, R150, !PT ;  /* 0x0000009608047209 */ /* 0x000fe20007810000 */
[----:B------:R-:W-:Y:S01]  /*11b90*/  IMAD.MOV.U32 R3, RZ, RZ, 0x2 ;  /* 0x00000002ff037424 */ /* 0x000fe200078e00ff */
[----:B------:R-:W-:Y:S02]  /*11ba0*/  FMNMX.FTZ R0, R7, R0, !PT ;  /* 0x0000000007007209 */ /* 0x000fe40007810000 */
        /* <DEDUP_REMOVED lines=97> */
[----:B------:R-:W-:Y:S02]  /*121c0*/  MOV R2, 0x121e0 ;  /* 0x000121e000027802 */ /* 0x000fe40000000f00 */
[----:B------:R-:W-:Y:S05]  /*121d0*/  CALL.REL.NOINC `($__internal_8_$__cuda_sm70_shflsync_bfly_p) ;  /* 0x00000d8000007944 */ /* 0x000fea0003c00000 */
[----:B------:R-:W-:Y:S01]  /*121e0*/  IMAD.MOV.U32 R3, RZ, RZ, 0x2 ;  /* 0x00000002ff037424 */ /* 0x000fe200078e00ff */
[----:B------:R-:W-:Y:S01]  /*121f0*/  FMNMX.FTZ R149, R144, R175, !PT ;  /* 0x000000af90957209 */ /* 0x000fe20007810000 */
[----:B------:R-:W-:Y:S01]  /*12200*/  IMAD.MOV.U32 R144, RZ, RZ, R0 ;  /* 0x000000ffff907224 */ /* 0x000fe200078e0000 */
        /* <DEDUP_REMOVED lines=24> */
[----:B------:R-:W-:Y:S01]  /*12390*/  MOV R3, R175 ;  /* 0x000000af00037202 */ /* 0x000fe20000000f00 */
[----:B------:R-:W-:-:S05]  /*123a0*/  BRA `(.L_x_1535) ;  /* 0xffff580000007947 */ /* 0x000fca000383ffff */
.L_x_1481:
[----:B-1--4-:R-:W-:Y:S01]  /*123b0*/  MOV R3, 0x1c1f ;  /* 0x00001c1f00037802 */ /* 0x012fe20000000f00 */
[----:B------:R-:W-:Y:S01]  /*123c0*/  IMAD.MOV.U32 R148, RZ, RZ, RZ ;  /* 0x000000ffff947224 */ /* 0x000fe200078e00ff */
[----:B------:R-:W-:Y:S02]  /*123d0*/  MOV R2, 0x123f0 ;  /* 0x000123f000027802 */ /* 0x000fe40000000f00 */
[----:B------:R-:W-:Y:S05]  /*123e0*/  CALL.REL.NOINC `($__internal_9_$__cuda_sm70_shflsync_idx_p) ;  /* 0x00000bd000007944 */ /* 0x000fea0003c00000 */
[----:B------:R-:W-:Y:S01]  /*123f0*/  MOV R3, R149 ;  /* 0x0000009500037202 */ /* 0x000fe20000000f00 */
[----:B------:R-:W-:-:S05]  /*12400*/  BRA `(.L_x_1536) ;  /* 0xffff7bd000007947 */ /* 0x000fca000383ffff */
.L_x_1484:
[----:B------:R-:W-:Y:S01]  /*12410*/  MOV R148, RZ ;  /* 0x000000ff00947202 */ /* 0x000fe20000000f00 */
[----:B------:R-:W-:Y:S01]  /*12420*/  IMAD.MOV.U32 R147, RZ, RZ, R174 ;  /* 0x000000ffff937224 */ /* 0x000fe200078e00ae */
[----:B------:R-:W-:Y:S01]  /*12430*/  MOV R2, 0x12460 ;  /* 0x0001246000027802 */ /* 0x000fe20000000f00 */
[----:B------:R-:W-:Y:S02]  /*12440*/  IMAD.MOV.U32 R3, RZ, RZ, 0x1c1f ;  /* 0x00001c1fff037424 */ /* 0x000fe400078e00ff */
[----:B------:R-:W-:Y:S05]  /*12450*/  CALL.REL.NOINC `($__internal_9_$__cuda_sm70_shflsync_idx_p) ;  /* 0x00000b6000007944 */ /* 0x000fea0003c00000 */
[----:B------:R-:W-:Y:S01]  /*12460*/  MOV R144, R149 ;  /* 0x0000009500907202 */ /* 0x000fe20000000f00 */
[----:B------:R-:W-:-:S05]  /*12470*/  BRA `(.L_x_1537) ;  /* 0xffff886000007947 */ /* 0x000fca000383ffff */
.L_x_1485:
[----:B------:R-:W-:Y:S01]  /*12480*/  MOV R148, RZ ;  /* 0x000000ff00947202 */ /* 0x000fe20000000f00 */
[----:B------:R-:W-:Y:S01]  /*12490*/  IMAD.MOV.U32 R147, RZ, RZ, R175 ;  /* 0x000000ffff937224 */ /* 0x000fe200078e00af */
[----:B------:R-:W-:Y:S01]  /*124a0*/  MOV R2, 0x124d0 ;  /* 0x000124d000027802 */ /* 0x000fe20000000f00 */
[----:B------:R-:W-:Y:S02]  /*124b0*/  IMAD.MOV.U32 R3, RZ, RZ, 0x1c1f ;  /* 0x00001c1fff037424 */ /* 0x000fe400078e00ff */
[----:B-12---:R-:W-:Y:S05]  /*124c0*/  CALL.REL.NOINC `($__internal_9_$__cuda_sm70_shflsync_idx_p) ;  /* 0x00000af000007944 */ /* 0x006fea0003c00000 */
[C---:B------:R-:W-:Y:S01]  /*124d0*/  IADD3 R2, -R217.reuse, 0x10, RZ ;  /* 0x00000010d9027810 */ /* 0x040fe20007ffe1ff */
[----:B------:R-:W-:Y:S01]  /*124e0*/  IMAD.MOV.U32 R148, RZ, RZ, 0x1 ;  /* 0x00000001ff947424 */ /* 0x000fe200078e00ff */
        /* <DEDUP_REMOVED lines=11> */
[----:B-1----:R-:W-:Y:S05]  /*125a0*/  IADD3 R2, P0, R149, R180, RZ ;  /* 0x000000b495027210 */ /* 0x002fea0007f1e0ff */
[----:B------:R-:W-:Y:S05]  /*125b0*/  IMAD.X R3, R144, 0x1, R177, P0 ;  /* 0x0000000190037824 */ /* 0x000fea00000e06b1 */
[----:B------:R1:W-:Y:S01]  /*125c0*/  LDGSTS.E.BYPASS.LTC128B.128 [R219+0x5100], [R2.64], !P1 ;  /* 0x0510000002db7fae */ /* 0x0003e2000c901d46 */
[----:B--2---:R-:W-:Y:S01]  /*125d0*/  IMAD.MOV.U32 R147, RZ, RZ, R174 ;  /* 0x000000ffff937224 */ /* 0x004fe200078e00ae */
[----:B-1----:R-:W-:Y:S01]  /*125e0*/  MOV R2, 0x12610 ;  /* 0x0001261000027802 */ /* 0x002fe20000000f00 */
[----:B------:R-:W-:Y:S02]  /*125f0*/  IMAD.MOV.U32 R3, RZ, RZ, 0x1c1f ;  /* 0x00001c1fff037424 */ /* 0x000fe400078e00ff */
[----:B------:R-:W-:Y:S05]  /*12600*/  CALL.REL.NOINC `($__internal_9_$__cuda_sm70_shflsync_idx_p) ;  /* 0x000009b000007944 */ /* 0x000fea0003c00000 */
        /* <DEDUP_REMOVED lines=8> */
.L_x_1486:
[----:B------:R-:W-:Y:S02]  /*12690*/  MOV R3, 0x2 ;  /* 0x0000000200037802 */ /* 0x000fe40000000f00 */
[----:B------:R-:W-:Y:S02]  /*126a0*/  MOV R2, 0x126c0 ;  /* 0x000126c000027802 */ /* 0x000fe40000000f00 */
[----:B-1----:R-:W-:Y:S05]  /*126b0*/  CALL.REL.NOINC `($__internal_8_$__cuda_sm70_shflsync_bfly_p) ;  /* 0x000008a000007944 */ /* 0x002fea0003c00000 */
        /* <DEDUP_REMOVED lines=33> */
.L_x_1488:
[----:B------:R2:W5:Y:S01]  /*128d0*/  LDL R144, [R1+0x4] ;  /* 0x0000040001907983 */ /* 0x0005620000100800 */
[----:B-1----:R-:W-:-:S02]  /*128e0*/  MOV R3, 0x2 ;  /* 0x0000000200037802 */ /* 0x002fc40000000f00 */
[----:B------:R-:W-:Y:S02]  /*128f0*/  MOV R2, 0x12910 ;  /* 0x0001291000027802 */ /* 0x000fe40000000f00 */
[----:B--2--5:R-:W-:Y:S05]  /*12900*/  CALL.REL.NOINC `($__internal_8_$__cuda_sm70_shflsync_bfly_p) ;  /* 0x0000065000007944 */ /* 0x024fea0003c00000 */
[----:B------:R-:W-:Y:S01]  /*12910*/  MOV R4, R175 ;  /* 0x000000af00047202 */ /* 0x000fe20000000f00 */
[----:B------:R-:W-:Y:S05]  /*12920*/  BRA `(.L_x_1540) ;  /* 0xffffa8c000007947 */ /* 0x000fea000383ffff */
.L_x_1489:
[----:B------:R-:W-:Y:S01]  /*12930*/  IMAD.MOV.U32 R144, RZ, RZ, R4 ;  /* 0x000000ffff907224 */ /* 0x000fe200078e0004 */
[----:B------:R-:W-:Y:S02]  /*12940*/  MOV R3, 0x1 ;  /* 0x0000000100037802 */ /* 0x000fe40000000f00 */
[----:B------:R-:W-:Y:S02]  /*12950*/  MOV R2, 0x12970 ;  /* 0x0001297000027802 */ /* 0x000fe40000000f00 */
[----:B------:R-:W-:Y:S05]  /*12960*/  CALL.REL.NOINC `($__internal_8_$__cuda_sm70_shflsync_bfly_p) ;  /* 0x000005f000007944 */ /* 0x000fea0003c00000 */
[----:B------:R1:W5:Y:S01]  /*12970*/  LDL R144, [R1+0x10] ;  /* 0x0000100001907983 */ /* 0x0003620000100800 */
[----:B------:R-:W-:Y:S01]  /*12980*/  FADD.FTZ R4, R4, R175 ;  /* 0x000000af04047221 */ /* 0x000fe20000010000 */
[----:B------:R-:W-:Y:S02]  /*12990*/  MOV R3, 0x2 ;  /* 0x0000000200037802 */ /* 0x000fe40000000f00 */
[----:B------:R-:W-:Y:S02]  /*129a0*/  MOV R2, 0x129c0 ;  /* 0x000129c000027802 */ /* 0x000fe40000000f00 */
[----:B-1---5:R-:W-:Y:S05]  /*129b0*/  CALL.REL.NOINC `($__internal_8_$__cuda_sm70_shflsync_bfly_p) ;  /* 0x000005a000007944 */ /* 0x022fea0003c00000 */
[----:B------:R-:W2:Y:S01]  /*129c0*/  LDL.LU R0, [R1+0x10] ;  /* 0x0000100001007983 */ /* 0x000ea20000300800 */
[----:B------:R-:W-:Y:S02]  /*129d0*/  MOV R3, 0x1 ;  /* 0x0000000100037802 */ /* 0x000fe40000000f00 */
[----:B------:R-:W-:Y:S01]  /*129e0*/  MOV R2, 0x12a20 ;  /* 0x00012a2000027802 */ /* 0x000fe20000000f00 */
[----:B--2---:R-:W-:-:S05]  /*129f0*/  FADD.FTZ R5, R0, R175 ;  /* 0x000000af00057221 */ /* 0x004fca0000010000 */
[----:B------:R-:W-:Y:S02]  /*12a00*/  MOV R144, R5 ;  /* 0x0000000500907202 */ /* 0x000fe40000000f00 */
        /* <DEDUP_REMOVED lines=23> */
[----:B------:R-:W-:Y:S05]  /*12b80*/  BRA `(.L_x_1541) ;  /* 0xffffa79000007947 */ /* 0x000fea000383ffff */
.L_x_1504:
[----:B------:R-:W-:Y:S01]  /*12b90*/  IMAD.MOV.U32 R147, RZ, RZ, R5 ;  /* 0x000000ffff937224 */ /* 0x000fe200078e0005 */
[----:B------:R-:W-:Y:S01]  /*12ba0*/  MOV R148, RZ ;  /* 0x000000ff00947202 */ /* 0x000fe20000000f00 */
[----:B------:R-:W-:Y:S01]  /*12bb0*/  IMAD.MOV.U32 R3, RZ, RZ, 0x1c1f ;  /* 0x00001c1fff037424 */ /* 0x000fe200078e00ff */
[----:B------:R-:W-:Y:S02]  /*12bc0*/  MOV R2, 0x12be0 ;  /* 0x00012be000027802 */ /* 0x000fe40000000f00 */
[----:B------:R-:W-:Y:S05]  /*12bd0*/  CALL.REL.NOINC `($__internal_9_$__cuda_sm70_shflsync_idx_p) ;  /* 0x000003e000007944 */ /* 0x000fea0003c00000 */
[----:B------:R-:W-:Y:S01]  /*12be0*/  MOV R4, R149 ;  /* 0x0000009500047202 */ /* 0x000fe20000000f00 */
[----:B------:R-:W-:Y:S05]  /*12bf0*/  BRA `(.L_x_1542) ;  /* 0xffffc89000007947 */ /* 0x000fea000383ffff */
.L_x_1505:
[----:B------:R-:W-:Y:S01]  /*12c00*/  IMAD.MOV.U32 R147, RZ, RZ, R11 ;  /* 0x000000ffff937224 */ /* 0x000fe200078e000b */
[----:B------:R-:W-:Y:S01]  /*12c10*/  MOV R148, RZ ;  /* 0x000000ff00947202 */ /* 0x000fe20000000f00 */
[----:B------:R-:W-:Y:S01]  /*12c20*/  IMAD.MOV.U32 R3, RZ, RZ, 0x1c1f ;  /* 0x00001c1fff037424 */ /* 0x000fe200078e00ff */
[----:B------:R-:W-:Y:S02]  /*12c30*/  MOV R2, 0x12c50 ;  /* 0x00012c5000027802 */ /* 0x000fe40000000f00 */
[----:B-12---:R-:W-:Y:S05]  /*12c40*/  CALL.REL.NOINC `($__internal_9_$__cuda_sm70_shflsync_idx_p) ;  /* 0x0000037000007944 */ /* 0x006fea0003c00000 */
[----:B------:R-:W-:Y:S01]  /*12c50*/  MOV R0, R149 ;  /* 0x0000009500007202 */ /* 0x000fe20000000f00 */
[----:B------:R-:W-:Y:S05]  /*12c60*/  BRA `(.L_x_1543) ;  /* 0xffffc84000007947 */ /* 0x000fea000383ffff */
.L_x_1508:
[----:B------:R-:W-:Y:S01]  /*12c70*/  IMAD.MOV.U32 R147, RZ, RZ, R5 ;  /* 0x000000ffff937224 */ /* 0x000fe200078e0005 */
[----:B------:R-:W-:Y:S01]  /*12c80*/  MOV R148, 0x1 ;  /* 0x0000000100947802 */ /* 0x000fe20000000f00 */
[----:B-1----:R-:W-:Y:S01]  /*12c90*/  IMAD.MOV.U32 R3, RZ, RZ, 0x1c1f ;  /* 0x00001c1fff037424 */ /* 0x002fe200078e00ff */
[----:B------:R-:W-:-:S02]  /*12ca0*/  MOV R2, 0x12cc0 ;  /* 0x00012cc000027802 */ /* 0x000fc40000000f00 */
[----:B--234-:R-:W-:Y:S05]  /*12cb0*/  CALL.REL.NOINC `($__internal_9_$__cuda_sm70_shflsync_idx_p) ;  /* 0x0000030000007944 */ /* 0x01cfea0003c00000 */
        /* <DEDUP_REMOVED lines=8> */
.L_x_1511:
[----:B------:R-:W-:Y:S01]  /*12d40*/  IMAD.MOV.U32 R147, RZ, RZ, R5 ;  /* 0x000000ffff937224 */ /* 0x000fe200078e0005 */
[----:B------:R-:W-:Y:S01]  /*12d50*/  MOV R148, 0x2 ;  /* 0x0000000200947802 */ /* 0x000fe20000000f00 */
[----:B-1----:R-:W-:Y:S01]  /*12d60*/  IMAD.MOV.U32 R3, RZ, RZ, 0x1c1f ;  /* 0x00001c1fff037424 */ /* 0x002fe200078e00ff */
[----:B------:R-:W-:Y:S02]  /*12d70*/  MOV R2, 0x12d90 ;  /* 0x00012d9000027802 */ /* 0x000fe40000000f00 */
[----:B--234-:R-:W-:Y:S05]  /*12d80*/  CALL.REL.NOINC `($__internal_9_$__cuda_sm70_shflsync_idx_p) ;  /* 0x0000023000007944 */ /* 0x01cfea0003c00000 */
[----:B------:R-:W-:Y:S01]  /*12d90*/  MOV R4, R149 ;  /* 0x0000009500047202 */ /* 0x000fe20000000f00 */
[----:B------:R-:W-:Y:S05]  /*12da0*/  BRA `(.L_x_1545) ;  /* 0xffffca8000007947 */ /* 0x000fea000383ffff */
.L_x_1512:
[----:B------:R-:W-:Y:S01]  /*12db0*/  IMAD.MOV.U32 R147, RZ, RZ, R11 ;  /* 0x000000ffff937224 */ /* 0x000fe200078e000b */
[----:B------:R-:W-:Y:S01]  /*12dc0*/  MOV R148, 0x2 ;  /* 0x0000000200947802 */ /* 0x000fe20000000f00 */
[----:B-1----:R-:W-:Y:S01]  /*12dd0*/  IMAD.MOV.U32 R3, RZ, RZ, 0x1c1f ;  /* 0x00001c1fff037424 */ /* 0x002fe200078e00ff */
[----:B------:R-:W-:Y:S02]  /*12de0*/  MOV R2, 0x12e00 ;  /* 0x00012e0000027802 */ /* 0x000fe40000000f00 */
[----:B--234-:R-:W-:Y:S05]  /*12df0*/  CALL.REL.NOINC `($__internal_9_$__cuda_sm70_shflsync_idx_p) ;  /* 0x000001c000007944 */ /* 0x01cfea0003c00000 */
[----:B------:R-:W-:Y:S01]  /*12e00*/  MOV R0, R149 ;  /* 0x0000009500007202 */ /* 0x000fe20000000f00 */
[----:B------:R-:W-:Y:S05]  /*12e10*/  BRA `(.L_x_1546) ;  /* 0xffffca3000007947 */ /* 0x000fea000383ffff */
.L_x_1515:
        /* <DEDUP_REMOVED lines=13> */
.L_x_1517:
[----:B------:R-:W-:Y:S01]  /*12ef0*/  IMAD.MOV.U32 R147, RZ, RZ, R64 ;  /* 0x000000ffff937224 */ /* 0x000fe200078e0040 */
[----:B------:R-:W-:Y:S01]  /*12f00*/  MOV R148, RZ ;  /* 0x000000ff00947202 */ /* 0x000fe20000000f00 */
[----:B-1----:R-:W-:Y:S01]  /*12f10*/  IMAD.MOV.U32 R3, RZ, RZ, 0x1f ;  /* 0x0000001fff037424 */ /* 0x002fe200078e00ff */
[----:B------:R-:W-:Y:S02]  /*12f20*/  MOV R2, 0x12f40 ;  /* 0x00012f4000027802 */ /* 0x000fe40000000f00 */
[----:B--23--:R-:W-:Y:S05]  /*12f30*/  CALL.REL.NOINC `($__internal_9_$__cuda_sm70_shflsync_idx_p) ;  /* 0x0000008000007944 */ /* 0x00cfea0003c00000 */
[----:B------:R-:W-:Y:S01]  /*12f40*/  MOV R0, R149 ;  /* 0x0000009500007202 */ /* 0x000fe20000000f00 */
[----:B------:R-:W-:Y:S05]  /*12f50*/  BRA `(.L_x_1548) ;  /* 0xffffcc7000007947 */ /* 0x000fea000383ffff */
        .weak           $__internal_8_$__cuda_sm70_shflsync_bfly_p
        .type           $__internal_8_$__cuda_sm70_shflsync_bfly_p,@function
        .size           $__internal_8_$__cuda_sm70_shflsync_bfly_p,($__internal_9_$__cuda_sm70_shflsync_idx_p - $__internal_8_$__cuda_sm70_shflsync_bfly_p)
$__internal_8_$__cuda_sm70_shflsync_bfly_p:
[----:B------:R-:W-:Y:S02]  /*12f60*/  MOV R175, 0x1f ;  /* 0x0000001f00af7802 */ /* 0x000fe40000000f00 */
[----:B------:R-:W-:-:S04]  /*12f70*/  MOV R180, 0xffffffff ;  /* 0xffffffff00b47802 */ /* 0x000fc80000000f00 */
[----:B------:R-:W-:Y:S04]  /*12f80*/  WARPSYNC R180 ;  /* 0x000000b400007348 */ /* 0x000fe80003800000 */
[----:B------:R1:W2:Y:S02]  /*12f90*/  SHFL.BFLY PT, R175, R144, R3, R175 ;  /* 0x0c00000390af7389 */ /* 0x0002a400000e00af */
[----:B-1----:R-:W-:-:S04]  /*12fa0*/  MOV R3, 0x0 ;  /* 0x0000000000037802 */ /* 0x002fc80000000f00 */
[----:B--2---:R-:W-:Y:S05]  /*12fb0*/  RET.REL.NODEC R2 `(_ZN7cutlass13device_kernelIN5flash19enable_sm80_to_sm89INS1_16FlashAttnFwdSm80INS1_25CollectiveMainloopFwdSm80ILi4ELi1ELb0EN4cute5tupleIJNS5_1CILi128EEENS7_ILi64EEENS7_ILi96EEEEEELi96ENS_6half_tEfNS_4arch4Sm80ELb1ELb0ELb0ELb0ELb1ELb0ELb1ELb0EEENS1_21CollectiveEpilogueFwdINS6_IJS8_SA_S9_EEENS6_IJNS7_ILi1EEESI_SI_EEESC_SE_Li128ELb0ELb1ELb0ELb0EEENS1_30DynamicPersistentTileSchedulerILi128ELi128ELb0ELb1ELb0EEEEEEEEEvNT_6ParamsE) ;  /* 0xfffed04002007950 */ /* 0x004fea0003c3ffff */
        .weak           $__internal_9_$__cuda_sm70_shflsync_idx_p
        .type           $__internal_9_$__cuda_sm70_shflsync_idx_p,@function
        .size           $__internal_9_$__cuda_sm70_shflsync_idx_p,(.L_x_1733 - $__internal_9_$__cuda_sm70_shflsync_idx_p)
$__internal_9_$__cuda_sm70_shflsync_idx_p:
[----:B------:R-:W-:-:S04]  /*12fc0*/  MOV R149, 0xffffffff ;  /* 0xffffffff00957802 */ /* 0x000fc80000000f00 */
[----:B------:R-:W-:Y:S04]  /*12fd0*/  WARPSYNC R149 ;  /* 0x0000009500007348 */ /* 0x000fe80003800000 */
[----:B------:R1:W2:Y:S02]  /*12fe0*/  SHFL.IDX PT, R149, R147, R148, R3 ;  /* 0x0000009493957389 */ /* 0x0002a400000e0003 */
[----:B-1----:R-:W-:-:S04]  /*12ff0*/  MOV R3, 0x0 ;  /* 0x0000000000037802 */ /* 0x002fc80000000f00 */
[----:B--2---:R-:W-:Y:S05]  /*13000*/  RET.REL.NODEC R2 `(_ZN7cutlass13device_kernelIN5flash19enable_sm80_to_sm89INS1_16FlashAttnFwdSm80INS1_25CollectiveMainloopFwdSm80ILi4ELi1ELb0EN4cute5tupleIJNS5_1CILi128EEENS7_ILi64EEENS7_ILi96EEEEEELi96ENS_6half_tEfNS_4arch4Sm80ELb1ELb0ELb0ELb0ELb1ELb0ELb1ELb0EEENS1_21CollectiveEpilogueFwdINS6_IJS8_SA_S9_EEENS6_IJNS7_ILi1EEESI_SI_EEESC_SE_Li128ELb0ELb1ELb0ELb0EEENS1_30DynamicPersistentTileSchedulerILi128ELi128ELb0ELb1ELb0EEEEEEEEEvNT_6ParamsE) ;  /* 0xfffecff002007950 */ /* 0x004fea0003c3ffff */
.L_x_1549:
        /* <DEDUP_REMOVED lines=15> */
.L_x_1733:


//--------------------- .text._ZN7cutlass13device_kernelIN5flash19enable_sm80_to_sm89INS1_16FlashAttnFwdSm80INS1_25CollectiveMainloopFwdSm80ILi4ELi1ELb0EN4cute5tupleIJNS5_1CILi128EEENS7_ILi64EEENS7_ILi96EEEEEELi96ENS_6half_tEfNS_4arch4Sm80ELb1ELb0ELb0ELb1ELb1ELb0ELb1ELb0EEENS1_21CollectiveEpilogueFwdINS6_IJS8_SA_S9_EEENS6_IJNS7_ILi1EEESI_SI_EEESC_SE_Li128ELb1ELb1ELb0ELb0EEENS1_19SingleTileSchedulerILb1ELb0ELb1ELi128EEEEEEEEEvNT_6ParamsE --------------------------
	.section	.text._ZN7cutlass13device_kernelIN5flash19enable_sm80_to_sm89INS1_16FlashAttnFwdSm80INS1_25CollectiveMainloopFwdSm80ILi4ELi1ELb0EN4cute5tupleIJNS5_1CILi128EEENS7_ILi64EEENS7_ILi96EEEEEELi96ENS_6half_tEfNS_4arch4Sm80ELb1ELb0ELb0ELb1ELb1ELb0ELb1ELb0EEENS1_21CollectiveEpilogueFwdINS6_IJS8_SA_S9_EEENS6_IJNS7_ILi1EEESI_SI_EEESC_SE_Li128ELb1ELb1ELb0ELb0EEENS1_19SingleTileSchedulerILb1ELb0ELb1ELi128EEEEEEEEEvNT_6ParamsE,"ax",@progbits
	.sectioninfo	@"SHI_REGISTERS=255"
	.align	128
.text._ZN7cutlass13device_kernelIN5flash19enable_sm80_to_sm89INS1_16FlashAttnFwdSm80INS1_25CollectiveMainloopFwdSm80ILi4ELi1ELb0EN4cute5tupleIJNS5_1CILi128EEENS7_ILi64EEENS7_ILi96EEEEEELi96ENS_6half_tEfNS_4arch4Sm80ELb1ELb0ELb0ELb1ELb1ELb0ELb1ELb0EEENS1_21CollectiveEpilogueFwdINS6_IJS8_SA_S9_EEENS6_IJNS7_ILi1EEESI_SI_EEESC_SE_Li128ELb1ELb1ELb0ELb0EEENS1_19SingleTileSchedulerILb1ELb0ELb1ELi128EEEEEEEEEvNT_6ParamsE:
        .type           _ZN7cutlass13device_kernelIN5flash19enable_sm80_to_sm89INS1_16FlashAttnFwdSm80INS1_25CollectiveMainloopFwdSm80ILi4ELi1ELb0EN4cute5tupleIJNS5_1CILi128EEENS7_ILi64EEENS7_ILi96EEEEEELi96ENS_6half_tEfNS_4arch4Sm80ELb1ELb0ELb0ELb1ELb1ELb0ELb1ELb0EEENS1_21CollectiveEpilogueFwdINS6_IJS8_SA_S9_EEENS6_IJNS7_ILi1EEESI_SI_EEESC_SE_Li128ELb1ELb1ELb0ELb0EEENS1_19SingleTileSchedulerILb1ELb0ELb1ELi128EEEEEEEEEvNT_6ParamsE,@function
        .size           _ZN7cutlass13device_kernelIN5flash19enable_sm80_to_sm89INS1_16FlashAttnFwdSm80INS1_25CollectiveMainloopFwdSm80ILi4ELi1ELb0EN4cute5tupleIJNS5_1CILi128EEENS7_ILi64EEENS7_ILi96EEEEEELi96ENS_6half_tEfNS_4arch4Sm80ELb1ELb0ELb0ELb1ELb1ELb0ELb1ELb0EEENS1_21CollectiveEpilogueFwdINS6_IJS8_SA_S9_EEENS6_IJNS7_ILi1EEESI_SI_EEESC_SE_Li128ELb1ELb1ELb0ELb0EEENS1_19SingleTileSchedulerILb1ELb0ELb1ELi128EEEEEEEEEvNT_6ParamsE,(.L_x_1736 - _ZN7cutlass13device_kernelIN5flash19enable_sm80_to_sm89INS1_16FlashAttnFwdSm80INS1_25CollectiveMainloopFwdSm80ILi4ELi1ELb0EN4cute5tupleIJNS5_1CILi128EEENS7_ILi64EEENS7_ILi96EEEEEELi96ENS_6half_tEfNS_4arch4Sm80ELb1ELb0ELb0ELb1ELb1ELb0ELb1ELb0EEENS1_21CollectiveEpilogueFwdINS6_IJS8_SA_S9_EEENS6_IJNS7_ILi1EEESI_SI_EEESC_SE_Li128ELb1ELb1ELb0ELb0EEENS1_19SingleTileSchedulerILb1ELb0ELb1ELi128EEEEEEEEEvNT_6ParamsE)
        .other          _ZN7cutlass13device_kernelIN5flash19enable_sm80_to_sm89INS1_16FlashAttnFwdSm80INS1_25CollectiveMainloopFwdSm80ILi4ELi1ELb0EN4cute5tupleIJNS5_1CILi128EEENS7_ILi64EEENS7_ILi96EEEEEELi96ENS_6half_tEfNS_4arch4Sm80ELb1ELb0ELb0ELb1ELb1ELb0ELb1ELb0EEENS1_21CollectiveEpilogueFwdINS6_IJS8_SA_S9_EEENS6_IJNS7_ILi1EEESI_SI_EEESC_SE_Li128ELb1ELb1ELb0ELb0EEENS1_19SingleTileSchedulerILb1ELb0ELb1ELi128EEEEEEEEEvNT_6ParamsE,@"STO_CUDA_ENTRY STV_DEFAULT"
_ZN7cutlass13device_kernelIN5flash19enable_sm80_to_sm89INS1_16FlashAttnFwdSm80INS1_25CollectiveMainloopFwdSm80ILi4ELi1ELb0EN4cute5tupleIJNS5_1CILi128EEENS7_ILi64EEENS7_ILi96EEEEEELi96ENS_6half_tEfNS_4arch4Sm80ELb1ELb0ELb0ELb1ELb1ELb0ELb1ELb0EEENS1_21CollectiveEpilogueFwdINS6_IJS8_SA_S9_EEENS6_IJNS7_ILi1EEESI_SI_EEESC_SE_Li128ELb1ELb1ELb0ELb0EEENS1_19SingleTileSchedulerILb1ELb0ELb1ELi128EEEEEEEEEvNT_6ParamsE:
        /* <DEDUP_REMOVED lines=21> */
.L_x_1551:
        /* <DEDUP_REMOVED lines=13> */
.L_x_1553:
[----:B------:R-:W-:Y:S02]  /*0220*/  ULDC UR5, c[0x0][0x54c] ;  /* 0x0001530000057ab9 */ /* 0x000fe40000000800 */
.L_x_1552:
[----:B------:R-:W-:Y:S02]  /*0230*/  ULDC UR4, c[0x0][0x548] ;  /* 0x0001520000047ab9 */ /* 0x000fe40000000800 */
[----:B------:R-:W-:-:S02]  /*0240*/  USHF.L.U32 UR10, UR10, 0x7, URZ ;  /* 0x000000070a0a7899 */ /* 0x000fc4000800063f */
[----:B------:R-:W-:-:S04]  /*0250*/  UIMAD UR4, UR5, UR4, URZ ;  /* 0x00000004050472a4 */ /* 0x000fc8000f8e023f */
[----:B------:R-:W-:-:S04]  /*0260*/  UISETP.GE.AND UP0, UPT, UR10, UR4, UPT ;  /* 0x000000040a00728c */ /* 0x000fc8000bf06270 */
[----:B------:R-:W-:Y:S01]  /*0270*/  USEL UR13, UR13, 0xffffffff, !UP0 ;  /* 0xffffffff0d0d7887 */ /* 0x000fe2000c000000 */
[----:B------:R-:W-:Y:S05]  /*0280*/  BRA `(.L_x_1554) ;  /* 0x000001b000007947 */ /* 0x000fea0003800000 */
.L_x_1550:
        /* <DEDUP_REMOVED lines=8> */
.L_x_1555:
        /* <DEDUP_REMOVED lines=13> */
.L_x_1557:
[----:B------:R-:W-:Y:S02]  /*03e0*/  ULDC UR5, c[0x0][0x54c] ;  /* 0x0001530000057ab9 */ /* 0x000fe40000000800 */
.L_x_1556:
[----:B------:R-:W-:Y:S02]  /*03f0*/  ULDC UR4, c[0x0][0x548] ;  /* 0x0001520000047ab9 */ /* 0x000fe40000000800 */
[----:B------:R-:W-:-:S02]  /*0400*/  USHF.L.U32 UR10, UR10, 0x7, URZ ;  /* 0x000000070a0a7899 */ /* 0x000fc4000800063f */
[----:B------:R-:W-:-:S04]  /*0410*/  UIMAD UR4, UR5, UR4, URZ ;  /* 0x00000004050472a4 */ /* 0x000fc8000f8e023f */
[----:B------:R-:W-:-:S04]  /*0420*/  UISETP.GE.AND UP0, UPT, UR10, UR4, UPT ;  /* 0x000000040a00728c */ /* 0x000fc8000bf06270 */
[----:B------:R-:W-:-:S06]  /*0430*/  USEL UR13, UR13, 0xffffffff, !UP0 ;  /* 0xffffffff0d0d7887 */ /* 0x000fcc000c000000 */
.L_x_1554:
        /* <DEDUP_REMOVED lines=47> */
.L_x_1558:
        /* <DEDUP_REMOVED lines=10> */
.L_x_1559:
        /* <DEDUP_REMOVED lines=12> */
.L_x_1560:
        /* <DEDUP_REMOVED lines=208> */
.L_x_1563:
[----:B---34-:R-:W-:Y:S05]  /*1590*/  BSYNC B0 ;  /* 0x0000000000007941 */ /* 0x018fea0003800000 */
.L_x_1562:
        /* <DEDUP_REMOVED lines=20> */
.L_x_1565:
[----:B------:R-:W-:Y:S05]  /*16e0*/  BSYNC B0 ;  /* 0x0000000000007941 */ /* 0x000fea0003800000 */
.L_x_1564:
        /* <DEDUP_REMOVED lines=20> */
.L_x_1567:
[----:B------:R-:W-:Y:S05]  /*1830*/  BSYNC B0 ;  /* 0x0000000000007941 */ /* 0x000fea0003800000 */
.L_x_1566:
        /* <DEDUP_REMOVED lines=12> */
[----:B------:R-:W-:Y:S01]  /*1900*/  STL [R1], R168 ;  /* 0x000000a801007387 */ /* 0x000fe20000100800 */
        /* <DEDUP_REMOVED lines=292> */
[----:B------:R-:W5:Y:S07]  /*2b50*/  LDSM.16.M88.4 R48, [R225+0x2c00] ;  /* 0x002c0000e130783b */ /* 0x000f6e0000000200 */
[----:B------:R-:W-:Y:S01]  /*2b60*/  HMMA.16816.F32 R72, R20, R64, R28 ;  /* 0x000000401448723c */ /* 0x000fe2000000181c */
[----:B------:R-:W3:Y:S01]  /*2b70*/  LDSM.16.M88.4 R28, [R225+0x2400] ;  /* 0x00240000e11c783b */ /* 0x000ee20000000200 */
        /* <DEDUP_REMOVED lines=18> */
[----:B----4-:R-:W-:Y:S08]  /*2ca0*/  HMMA.16816.F32 R60, R12, R32, R56 ;  /* 0x000000200c3c723c */ /* 0x010ff00000001838 */
[----:B-----5:R-:W-:Y:S08]  /*2cb0*/  HMMA.16816.F32 R108, R4, R50, R64 ;  /* 0x00000032046c723c */ /* 0x020ff00000001840 */
[----:B------:R-:W-:Y:S08]  /*2cc0*/  HMMA.16816.F32 R56, R12, R34, R52 ;  /* 0x000000220c38723c */ /* 0x000ff00000001834 */
[C---:B------:R-:W-:Y:S08]  /*2cd0*/  HMMA.16816.F32 R92, R4.reuse, R28, R92 ;  /* 0x0000001c045c723c */ /* 0x040ff0000000185c */
        /* <DEDUP_REMOVED lines=10> */
[C---:B------:R-:W-:Y:S08]  /*2d80*/  HMMA.16816.F32 R80, R4.reuse, R26, R80 ;  /* 0x0000001a0450723c */ /* 0x040ff00000001850 */
[C---:B------:R-:W-:Y:S08]  /*2d90*/  HMMA.16816.F32 R104, R4.reuse, R32, R104 ;  /* 0x000000200468723c */ /* 0x040ff00000001868 */
[C---:B------:R-:W-:Y:S08]  /*2da0*/  HMMA.16816.F32 R96, R4.reuse, R34, R96 ;  /* 0x000000220460723c */ /* 0x040ff00000001860 */
[----:B------:R-:W-:Y:S08]  /*2db0*/  HMMA.16816.F32 R76, R4, R48, R76 ;  /* 0x00000030044c723c */ /* 0x000ff0000000184c */
[C---:B------:R-:W-:Y:S08]  /*2dc0*/  HMMA.16816.F32 R24, R12.reuse, R26, R36 ;  /* 0x0000001a0c18723c */ /* 0x040ff00000001824 */
[----:B------:R-:W-:Y:S01]  /*2dd0*/  HMMA.16816.F32 R68, R12, R48, R16 ;  /* 0x000000300c44723c */ /* 0x000fe20000001810 */
[----:B------:R-:W-:Y:S06]  /*2de0*/  BAR.SYNC.DEFER_BLOCKING 0x0 ;  /* 0x0000000000007b1d */ /* 0x000fec0000010000 */
[----:B------:R-:W-:Y:S05]  /*2df0*/  @!P0 BRA `(.L_x_1568) ;  /* 0x0000042000008947 */ /* 0x000fea0003800000 */
        /* <DEDUP_REMOVED lines=66> */
.L_x_1568:
[----:B-1----:R-:W-:Y:S01]  /*3220*/  LOP3.LUT R3, R142, 0xffffffe0, RZ, 0xc0, !PT ;  /* 0xffffffe08e037812 */ /* 0x002fe200078ec0ff */
[----:B------:R-:W-:Y:S01]  /*3230*/  UMOV UR5, 0xffffffc0 ;  /* 0xffffffc000057882 */ /* 0x000fe20000000000 */
[----:B------:R-:W-:Y:S01]  /*3240*/  SHF.R.S32.HI R5, RZ, 0x1f, R141 ;  /* 0x0000001fff057819 */ /* 0x000fe2000001148d */
[----:B------:R-:W-:Y:S01]  /*3250*/  UIMAD UR5, UR6, UR5, 0x41 ;  /* 0x00000041060574a4 */ /* 0x000fe2000f8e0205 */
[----:B------:R-:W-:Y:S01]  /*3260*/  PLOP3.LUT P1, PT, PT, PT, UP1, 0x80, 0x0 ;  /* 0x000000000000781c */ /* 0x000fe20003f2f018 */
[----:B------:R-:W-:Y:S01]  /*3270*/  IMAD.IADD R4, R143, 0x1, -R3 ;  /* 0x000000018f047824 */ /* 0x000fe200078e0a03 */
[----:B------:R-:W-:Y:S01]  /*3280*/  LEA.HI R3, R5, R141, RZ, 0x2 ;  /* 0x0000008d05037211 */ /* 0x000fe200078f10ff */
[----:B------:R-:W-:Y:S01]  /*3290*/  IMAD.SHL.U32 R221, R0, 0x2, RZ ;  /* 0x0000000200dd7824 */ /* 0x000fe200078e00ff */
[----:B------:R-:W-:Y:S01]  /*32a0*/  PLOP3.LUT P0, PT, PT, PT, UP1, 0x80, 0x0 ;  /* 0x000000000000781c */ /* 0x000fe20003f0f018 */
[----:B------:R-:W-:Y:S01]  /*32b0*/  UIADD3 UR6, UR6, -0x2, URZ ;  /* 0xfffffffe06067890 */ /* 0x000fe2000fffe03f */
[----:B------:R-:W-:Y:S01]  /*32c0*/  SHF.R.S32.HI R5, RZ, 0x1f, R4 ;  /* 0x0000001fff057819 */ /* 0x000fe20000011404 */
[----:B------:R-:W-:Y:S01]  /*32d0*/  IMAD R222, R2, 0x2, R221 ;  /* 0x0000000202de7824 */ /* 0x000fe200078e02dd */
[----:B------:R-:W-:Y:S01]  /*32e0*/  LOP3.LUT R6, R3, 0xffffffc, RZ, 0xc0, !PT ;  /* 0x0ffffffc03067812 */ /* 0x000fe200078ec0ff */
[----:B------:R-:W0:Y:S01]  /*32f0*/  LDGDEPBAR ;  /* 0x00000000000079af */ /* 0x000e220000000000 */
[----:B------:R-:W-:-:S02]  /*3300*/  LEA.HI R5, R5, R4, RZ, 0x2 ;  /* 0x0000000405057211 */ /* 0x000fc400078f10ff */
[----:B------:R-:W-:Y:S01]  /*3310*/  LEA.HI R3, R100, R100, RZ, 0x1 ;  /* 0x0000006464037211 */ /* 0x000fe200078f08ff */
[----:B------:R-:W-:Y:S01]  /*3320*/  IMAD.IADD R7, R141, 0x1, -R6 ;  /* 0x000000018d077824 */ /* 0x000fe200078e0a06 */
[C---:B------:R-:W-:Y:S02]  /*3330*/  LEA.HI.SX32 R6, R5.reuse, UR10, 0x1e ;  /* 0x0000000a05067c11 */ /* 0x040fe4000f8ff2ff */
[----:B------:R-:W-:Y:S01]  /*3340*/  LOP3.LUT R5, R5, 0x7ffffffc, RZ, 0xc0, !PT ;  /* 0x7ffffffc05057812 */ /* 0x000fe200078ec0ff */
[----:B------:R-:W-:Y:S02]  /*3350*/  IMAD.SHL.U32 R8, R3, 0x20, RZ ;  /* 0x0000002003087824 */ /* 0x000fe400078e00ff */
[----:B------:R-:W-:Y:S01]  /*3360*/  IMAD R7, R7, 0x10, R6 ;  /* 0x0000001007077824 */ /* 0x000fe200078e0206 */
[----:B------:R-:W-:Y:S01]  /*3370*/  LOP3.LUT R6, R3, 0x1ffffffe, RZ, 0xc0, !PT ;  /* 0x1ffffffe03067812 */ /* 0x000fe200078ec0ff */
[----:B------:R-:W-:Y:S01]  /*3380*/  IMAD.IADD R4, R4, 0x1, -R5 ;  /* 0x0000000104047824 */ /* 0x000fe200078e0a05 */
[----:B------:R-:W-:-:S03]  /*3390*/  LOP3.LUT R3, R8, 0xffffffc0, RZ, 0xc0, !PT ;  /* 0xffffffc008037812 */ /* 0x000fc600078ec0ff */
[----:B------:R-:W-:Y:S02]  /*33a0*/  IMAD.IADD R6, R100, 0x1, -R6 ;  /* 0x0000000164067824 */ /* 0x000fe400078e0a06 */
[----:B------:R-:W-:Y:S02]  /*33b0*/  IMAD.IADD R3, R3, 0x1, R7 ;  /* 0x0000000103037824 */ /* 0x000fe400078e0207 */
[----:B------:R-:W-:Y:S02]  /*33c0*/  IMAD.U32 R7, RZ, RZ, UR5 ;  /* 0x00000005ff077e24 */ /* 0x000fe4000f8e00ff */
[----:B------:R-:W-:Y:S02]  /*33d0*/  IMAD R9, R6, 0x8, R3 ;  /* 0x0000000806097824 */ /* 0x000fe400078e0203 */
[----:B------:R-:W-:Y:S02]  /*33e0*/  IMAD.SHL.U32 R8, R4, 0x2, RZ ;  /* 0x0000000204087824 */ /* 0x000fe400078e00ff */
[----:B------:R-:W-:Y:S01]  /*33f0*/  @P1 IMAD.HI.U32 R6, R9, c[0x0][0x2c8], RZ ;  /* 0x0000b20009061a27 */ /* 0x000fe200078e00ff */
[----:B------:R-:W-:Y:S02]  /*3400*/  STL [R1+0x34], R9 ;  /* 0x0000340901007387 */ /* 0x000fe40000100800 */
[----:B------:R-:W-:Y:S01]  /*3410*/  IADD3 R7, -R8, UR7, R7 ;  /* 0x0000000708077c10 */ /* 0x000fe2000fffe107 */
[----:B------:R-:W-:Y:S01]  /*3420*/  IMAD.MOV.U32 R3, RZ, RZ, R9 ;  /* 0x000000ffff037224 */ /* 0x000fe200078e0009 */
[----:B------:R-:W-:Y:S01]  /*3430*/  @P0 SHF.R.U32.HI R3, RZ, c[0x0][0x2cc], R6 ;  /* 0x0000b300ff030a19 */ /* 0x000fe20000011606 */
[----:B------:R1:W-:Y:S01]  /*3440*/  STL [R1+0x38], R8 ;  /* 0x0000380801007387 */ /* 0x0003e20000100800 */
[----:B------:R-:W-:-:S03]  /*3450*/  IADD3 R7, R7, -UR12, RZ ;  /* 0x8000000c07077c10 */ /* 0x000fc6000fffe0ff */
[----:B------:R-:W2:Y:S04]  /*3460*/  SHFL.IDX PT, R6, R3, RZ, 0x1c1f ;  /* 0x001c1fff03067589 */ /* 0x000ea800000e0000 */
[----:B------:R-:W3:Y:S01]  /*3470*/  SHFL.IDX PT, R4, R3, 0x2, 0x1c1f ;  /* 0x005c1f0003047f89 */ /* 0x000ee200000e0000 */
[----:B-1----:R-:W-:Y:S01]  /*3480*/  IADD3 R8, -R8, UR4, RZ ;  /* 0x0000000408087c10 */ /* 0x002fe2000fffe1ff */
[----:B------:R-:W-:Y:S01]  /*3490*/  ULDC.64 UR4, c[0x0][0x2c8] ;  /* 0x0000b20000047ab9 */ /* 0x000fe20000000a00 */
[C---:B--2---:R-:W-:Y:S01]  /*34a0*/  IMAD.IADD R5, R7.reuse, 0x1, R6 ;  /* 0x0000000107057824 */ /* 0x044fe200078e0206 */
[----:B------:R-:W-:Y:S01]  /*34b0*/  UIMAD.WIDE.U32 UR24, UR10, UR4, URZ ;  /* 0x000000040a1872a5 */ /* 0x000fe2000f8e003f */
[----:B------:R-:W1:Y:S01]  /*34c0*/  SHFL.IDX PT, R6, R3, 0x1, 0x1c1f ;  /* 0x003c1f0003067f89 */ /* 0x000e6200000e0000 */
[----:B---3--:R-:W-:-:S02]  /*34d0*/  IMAD.IADD R4, R7, 0x1, R4 ;  /* 0x0000000107047824 */ /* 0x008fc400078e0204 */
[----:B------:R-:W-:Y:S01]  /*34e0*/  IMNMX R5, R8, R5, PT ;  /* 0x0000000508057217 */ /* 0x000fe20003800200 */
[----:B------:R-:W2:Y:S01]  /*34f0*/  SHFL.IDX PT, R3, R3, 0x3, 0x1c1f ;  /* 0x007c1f0003037f89 */ /* 0x000ea200000e0000 */
[----:B------:R-:W-:Y:S02]  /*3500*/  @UP1 USHF.R.U32.HI UR10, URZ, UR5, UR25 ;  /* 0x000000053f0a1299 */ /* 0x000fe40008011619 */
[C---:B------:R-:W-:Y:S02]  /*3510*/  ISETP.GT.AND P1, PT, R5.reuse, 0x1, PT ;  /* 0x000000010500780c */ /* 0x040fe40003f24270 */
[----:B------:R-:W-:Y:S01]  /*3520*/  ISETP.GT.AND P0, PT, R5, RZ, PT ;  /* 0x000000ff0500720c */ /* 0x000fe20003f04270 */
[----:B------:R-:W-:Y:S01]  /*3530*/  UIADD3 UR10, UR10, UR7, -UR12 ;  /* 0x000000070a0a7290 */ /* 0x000fe2000fffe80c */
[----:B------:R-:W-:Y:S02]  /*3540*/  FSEL R36, R61, -INF , P1 ;  /* 0xff8000003d247808 */ /* 0x000fe40000800000 */
[----:B------:R-:W-:Y:S01]  /*3550*/  ISETP.GT.AND P1, PT, R5, 0x9, PT ;  /* 0x000000090500780c */ /* 0x000fe20003f24270 */
[----:B------:R-:W-:Y:S01]  /*3560*/  USHF.R.S32.HI UR4, URZ, 0x1f, UR10 ;  /* 0x0000001f3f047899 */ /* 0x000fe2000801140a */
[----:B------:R-:W-:-:S02]  /*3570*/  FSEL R32, R60, -INF , P0 ;  /* 0xff8000003c207808 */ /* 0x000fc40000000000 */
[----:B------:R-:W-:Y:S01]  /*3580*/  FSEL R39, R57, -INF , P1 ;  /* 0xff80000039277808 */ /* 0x000fe20000800000 */
[----:B------:R-:W-:Y:S01]  /*3590*/  ULEA.HI UR4, UR4, UR10, URZ, 0x6 ;  /* 0x0000000a04047291 */ /* 0x000fe2000f8f303f */
[C---:B------:R-:W-:Y:S02]  /*35a0*/  ISETP.GT.AND P1, PT, R5.reuse, 0x11, PT ;  /* 0x000000110500780c */ /* 0x040fe40003f24270 */
[----:B------:R-:W-:Y:S01]  /*35b0*/  ISETP.GT.AND P0, PT, R5, 0x8, PT ;  /* 0x000000080500780c */ /* 0x000fe20003f04270 */
[----:B------:R-:W-:Y:S01]  /*35c0*/  USHF.R.S32.HI UR4, URZ, 0x6, UR4 ;  /* 0x000000063f047899 */ /* 0x000fe20008011404 */
[----:B------:R-:W-:Y:S01]  /*35d0*/  FSEL R123, R53, -INF , P1 ;  /* 0xff800000357b7808 */ /* 0x000fe20000800000 */
[----:B-1----:R-:W-:Y:S01]  /*35e0*/  IMAD.IADD R6, R7, 0x1, R6 ;  /* 0x0000000107067824 */ /* 0x002fe200078e0206 */
[----:B------:R-:W-:Y:S01]  /*35f0*/  ISETP.GT.AND P1, PT, R5, 0x19, PT ;  /* 0x000000190500780c */ /* 0x000fe20003f24270 */
[----:B------:R-:W-:Y:S01]  /*3600*/  UISETP.LT.AND UP0, UPT, URZ, UR4, UPT ;  /* 0x000000043f00728c */ /* 0x000fe2000bf01270 */
[----:B------:R-:W-:Y:S01]  /*3610*/  FSEL R37, R56, -INF , P0 ;  /* 0xff80000038257808 */ /* 0x000fe20000000000 */
[----:B--2---:R-:W-:Y:S01]  /*3620*/  IMAD.IADD R3, R7, 0x1, R3 ;  /* 0x0000000107037824 */ /* 0x004fe200078e0203 */
[----:B------:R-:W-:Y:S01]  /*3630*/  FSEL R124, R41, -INF , P1 ;  /* 0xff800000297c7808 */ /* 0x000fe20000800000 */
[----:B------:R-:W-:Y:S01]  /*3640*/  USEL UR4, URZ, UR4, !UP0 ;  /* 0x000000043f047287 */ /* 0x000fe2000c000000 */
[----:B------:R-:W-:-:S02]  /*3650*/  ISETP.GT.AND P1, PT, R5, 0x21, PT ;  /* 0x000000210500780c */ /* 0x000fc40003f24270 */
[----:B------:R-:W-:Y:S02]  /*3660*/  IMNMX R6, R8, R6, PT ;  /* 0x0000000608067217 */ /* 0x000fe40003800200 */
[----:B------:R-:W-:Y:S02]  /*3670*/  ISETP.GT.AND P0, PT, R5, 0x10, PT ;  /* 0x000000100500780c */ /* 0x000fe40003f04270 */
[----:B------:R-:W-:Y:S02]  /*3680*/  FSEL R176, R29, -INF , P1 ;  /* 0xff8000001db07808 */ /* 0x000fe40000800000 */
[----:B------:R-:W-:Y:S02]  /*3690*/  ISETP.GT.AND P1, PT, R6, RZ, PT ;  /* 0x000000ff0600720c */ /* 0x000fe40003f24270 */
[----:B------:R-:W-:Y:S02]  /*36a0*/  FSEL R74, R52, -INF , P0 ;  /* 0xff800000344a7808 */ /* 0x000fe40000000000 */
[----:B------:R-:W-:-:S02]  /*36b0*/  ISETP.GT.AND P0, PT, R5, 0x18, PT ;  /* 0x000000180500780c */ /* 0x000fc40003f04270 */
[----:B------:R-:W-:Y:S02]  /*36c0*/  FSEL R38, R62, -INF , P1 ;  /* 0xff8000003e267808 */ /* 0x000fe40000800000 */
[----:B------:R-:W-:Y:S02]  /*36d0*/  ISETP.GT.AND P1, PT, R6, 0x8, PT ;  /* 0x000000080600780c */ /* 0x000fe40003f24270 */
[----:B------:R-:W-:Y:S02]  /*36e0*/  FSEL R125, R40, -INF , P0 ;  /* 0xff800000287d7808 */ /* 0x000fe40000000000 */
[----:B------:R-:W-:Y:S02]  /*36f0*/  ISETP.GT.AND P0, PT, R5, 0x20, PT ;  /* 0x000000200500780c */ /* 0x000fe40003f04270 */
[----:B------:R-:W-:Y:S02]  /*3700*/  FSEL R45, R58, -INF , P1 ;  /* 0xff8000003a2d7808 */ /* 0x000fe40000800000 */
[----:B------:R-:W-:-:S02]  /*3710*/  ISETP.GT.AND P1, PT, R6, 0x10, PT ;  /* 0x000000100600780c */ /* 0x000fc40003f24270 */
[----:B------:R-:W-:Y:S02]  /*3720*/  FSEL R167, R28, -INF , P0 ;  /* 0xff8000001ca77808 */ /* 0x000fe40000000000 */
[C---:B------:R-:W-:Y:S02]  /*3730*/  ISETP.GT.AND P0, PT, R5.reuse, 0x28, PT ;  /* 0x000000280500780c */ /* 0x040fe40003f04270 */
[----:B------:R-:W-:Y:S02]  /*3740*/  FSEL R122, R54, -INF , P1 ;  /* 0xff800000367a7808 */ /* 0x000fe40000800000 */
[----:B------:R-:W-:Y:S02]  /*3750*/  ISETP.GT.AND P1, PT, R5, 0x29, PT ;  /* 0x000000290500780c */ /* 0x000fe40003f24270 */
[----:B------:R-:W-:Y:S02]  /*3760*/  FSEL R181, R24, -INF , P0 ;  /* 0xff80000018b57808 */ /* 0x000fe40000000000 */
[----:B------:R-:W-:-:S02]  /*3770*/  ISETP.GT.AND P0, PT, R6, 0x1, PT ;  /* 0x000000010600780c */ /* 0x000fc40003f04270 */
[----:B------:R-:W-:Y:S02]  /*3780*/  FSEL R180, R25, -INF , P1 ;  /* 0xff80000019b47808 */ /* 0x000fe40000800000 */
[----:B------:R-:W-:Y:S02]  /*3790*/  ISETP.GT.AND P1, PT, R6, 0x19, PT ;  /* 0x000000190600780c */ /* 0x000fe40003f24270 */
[----:B------:R-:W-:Y:S02]  /*37a0*/  IMNMX R4, R8, R4, PT ;  /* 0x0000000408047217 */ /* 0x000fe40003800200 */
[----:B------:R-:W-:Y:S02]  /*37b0*/  FSEL R44, R63, -INF , P0 ;  /* 0xff8000003f2c7808 */ /* 0x000fe40000000000 */
[----:B------:R-:W-:Y:S02]  /*37c0*/  ISETP.GT.AND P0, PT, R6, 0x9, PT ;  /* 0x000000090600780c */ /* 0x000fe40003f04270 */
[----:B------:R-:W-:-:S02]  /*37d0*/  FSEL R75, R43, -INF , P1 ;  /* 0xff8000002b4b7808 */ /* 0x000fc40000800000 */
[----:B------:R-:W-:Y:S02]  /*37e0*/  ISETP.GT.AND P1, PT, R4, 0x1, PT ;  /* 0x000000010400780c */ /* 0x000fe40003f24270 */
[----:B------:R-:W-:Y:S02]  /*37f0*/  FSEL R46, R59, -INF , P0 ;  /* 0xff8000003b2e7808 */ /* 0x000fe40000000000 */
[----:B------:R-:W-:Y:S02]  /*3800*/  ISETP.GT.AND P0, PT, R6, 0x11, PT ;  /* 0x000000110600780c */ /* 0x000fe40003f04270 */
[----:B------:R-:W-:Y:S02]  /*3810*/  FSEL R13, R105, -INF , P1 ;  /* 0xff800000690d7808 */ /* 0x000fe40000800000 */
[----:B------:R-:W-:Y:S02]  /*3820*/  ISETP.GT.AND P1, PT, R4, 0x9, PT ;  /* 0x000000090400780c */ /* 0x000fe40003f24270 */
[----:B------:R-:W-:-:S02]  /*3830*/  FSEL R121, R55, -INF , P0 ;  /* 0xff80000037797808 */ /* 0x000fc40000000000 */
[----:B------:R-:W-:Y:S02]  /*3840*/  ISETP.GT.AND P0, PT, R6, 0x18, PT ;  /* 0x000000180600780c */ /* 0x000fe40003f04270 */
[----:B------:R-:W-:Y:S02]  /*3850*/  FSEL R17, R97, -INF , P1 ;  /* 0xff80000061117808 */ /* 0x000fe40000800000 */
[----:B------:R-:W-:Y:S02]  /*3860*/  ISETP.GT.AND P1, PT, R4, 0x11, PT ;  /* 0x000000110400780c */ /* 0x000fe40003f24270 */
[----:B------:R-:W-:Y:S02]  /*3870*/  FSEL R120, R42, -INF , P0 ;  /* 0xff8000002a787808 */ /* 0x000fe40000000000 */
[----:B------:R-:W-:Y:S01]  /*3880*/  ISETP.GT.AND P0, PT, R4, RZ, PT ;  /* 0x000000ff0400720c */ /* 0x000fe20003f04270 */
[----:B------:R-:W-:Y:S01]  /*3890*/  LDSM.16.MT88.4 R40, [R222+0x2100] ;  /* 0x00210000de28783b */ /* 0x000fe20000004200 */
[----:B------:R-:W-:-:S02]  /*38a0*/  FSEL R49, R93, -INF , P1 ;  /* 0xff8000005d317808 */ /* 0x000fc40000800000 */
[----:B------:R-:W-:Y:S02]  /*38b0*/  ISETP.GT.AND P1, PT, R4, 0x19, PT ;  /* 0x000000190400780c */ /* 0x000fe40003f24270 */
[----:B------:R-:W-:Y:S02]  /*38c0*/  FSEL R11, R104, -INF , P0 ;  /* 0xff800000680b7808 */ /* 0x000fe40000000000 */
[C---:B------:R-:W-:Y:S02]  /*38d0*/  ISETP.GT.AND P0, PT, R4.reuse, 0x8, PT ;  /* 0x000000080400780c */ /* 0x040fe40003f04270 */
[----:B------:R-:W-:Y:S02]  /*38e0*/  FSEL R52, R89, -INF , P1 ;  /* 0xff80000059347808 */ /* 0x000fe40000800000 */
[----:B------:R-:W-:Y:S02]  /*38f0*/  ISETP.GT.AND P1, PT, R4, 0x21, PT ;  /* 0x000000210400780c */ /* 0x000fe40003f24270 */
[----:B------:R-:W-:-:S02]  /*3900*/  FSEL R16, R96, -INF , P0 ;  /* 0xff80000060107808 */ /* 0x000fc40000000000 */
[C---:B------:R-:W-:Y:S02]  /*3910*/  ISETP.GT.AND P0, PT, R4.reuse, 0x10, PT ;  /* 0x000000100400780c */ /* 0x040fe40003f04270 */
[----:B------:R-:W-:Y:S02]  /*3920*/  FMNMX.FTZ R7, R11, R13, !PT ;  /* 0x0000000d0b077209 */ /* 0x000fe40007810000 */
[----:B------:R-:W-:Y:S02]  /*3930*/  FSEL R155, R85, -INF , P1 ;  /* 0xff800000559b7808 */ /* 0x000fe40000800000 */
[----:B------:R-:W-:Y:S02]  /*3940*/  ISETP.GT.AND P1, PT, R4, 0x29, PT ;  /* 0x000000290400780c */ /* 0x000fe40003f24270 */
[----:B------:R-:W-:Y:S02]  /*3950*/  IMNMX R3, R8, R3, PT ;  /* 0x0000000308037217 */ /* 0x000fe40003800200 */
[----:B------:R-:W-:-:S02]  /*3960*/  FSEL R47, R92, -INF , P0 ;  /* 0xff8000005c2f7808 */ /* 0x000fc40000000000 */
[----:B------:R-:W-:Y:S02]  /*3970*/  FMNMX.FTZ R7, R16, R7, !PT ;  /* 0x0000000710077209 */ /* 0x000fe40007810000 */
[----:B------:R-:W-:Y:S02]  /*3980*/  ISETP.GT.AND P0, PT, R4, 0x18, PT ;  /* 0x000000180400780c */ /* 0x000fe40003f04270 */
[----:B------:R-:W-:Y:S02]  /*3990*/  FSEL R165, R81, -INF , P1 ;  /* 0xff80000051a57808 */ /* 0x000fe40000800000 */
[----:B------:R-:W-:Y:S02]  /*39a0*/  ISETP.GT.AND P1, PT, R3, RZ, PT ;  /* 0x000000ff0300720c */ /* 0x000fe40003f24270 */
[----:B------:R-:W-:Y:S02]  /*39b0*/  FMNMX.FTZ R7, R17, R7, !PT ;  /* 0x0000000711077209 */ /* 0x000fe40007810000 */
[----:B------:R-:W-:-:S02]  /*39c0*/  FSEL R50, R88, -INF , P0 ;  /* 0xff80000058327808 */ /* 0x000fc40000000000 */
[----:B------:R-:W-:Y:S02]  /*39d0*/  ISETP.GT.AND P0, PT, R4, 0x20, PT ;  /* 0x000000200400780c */ /* 0x000fe40003f04270 */
[----:B------:R-:W-:Y:S02]  /*39e0*/  FSEL R14, R106, -INF , P1 ;  /* 0xff8000006a0e7808 */ /* 0x000fe40000800000 */
[----:B------:R-:W-:Y:S02]  /*39f0*/  ISETP.GT.AND P1, PT, R3, 0x8, PT ;  /* 0x000000080300780c */ /* 0x000fe40003f24270 */
[----:B------:R-:W-:Y:S02]  /*3a00*/  FMNMX.FTZ R7, R47, R7, !PT ;  /* 0x000000072f077209 */ /* 0x000fe40007810000 */
[----:B------:R-:W-:Y:S02]  /*3a10*/  FSEL R141, R84, -INF , P0 ;  /* 0xff800000548d7808 */ /* 0x000fe40000000000 */
[----:B------:R-:W-:-:S02]  /*3a20*/  ISETP.GT.AND P0, PT, R4, 0x28, PT ;  /* 0x000000280400780c */ /* 0x000fc40003f04270 */
[----:B------:R-:W-:Y:S02]  /*3a30*/  FSEL R18, R98, -INF , P1 ;  /* 0xff80000062127808 */ /* 0x000fe40000800000 */
[----:B------:R-:W-:Y:S02]  /*3a40*/  FMNMX.FTZ R7, R49, R7, !PT ;  /* 0x0000000731077209 */ /* 0x000fe40007810000 */
[----:B------:R-:W-:Y:S02]  /*3a50*/  ISETP.GT.AND P1, PT, R3, 0x10, PT ;  /* 0x000000100300780c */ /* 0x000fe40003f24270 */
[----:B------:R-:W-:Y:S02]  /*3a60*/  FSEL R147, R80, -INF , P0 ;  /* 0xff80000050937808 */ /* 0x000fe40000000000 */
[----:B------:R-:W-:Y:S02]  /*3a70*/  ISETP.GT.AND P0, PT, R4, 0x30, PT ;  /* 0x000000300400780c */ /* 0x000fe40003f04270 */
[----:B------:R-:W-:-:S02]  /*3a80*/  FMNMX.FTZ R7, R50, R7, !PT ;  /* 0x0000000732077209 */ /* 0x000fc40007810000 */
[----:B------:R-:W-:Y:S02]  /*3a90*/  FSEL R48, R94, -INF , P1 ;  /* 0xff8000005e307808 */ /* 0x000fe40000800000 */
[C---:B------:R-:W-:Y:S02]  /*3aa0*/  ISETP.GT.AND P1, PT, R3.reuse, 0x18, PT ;  /* 0x000000180300780c */ /* 0x040fe40003f24270 */
[----:B------:R-:W-:Y:S02]  /*3ab0*/  FSEL R212, R76, -INF , P0 ;  /* 0xff8000004cd47808 */ /* 0x000fe40000000000 */
[----:B------:R-:W-:Y:S02]  /*3ac0*/  FMNMX.FTZ R7, R52, R7, !PT ;  /* 0x0000000734077209 */ /* 0x000fe40007810000 */
[----:B------:R-:W-:Y:S02]  /*3ad0*/  ISETP.GT.AND P0, PT, R3, 0x1, PT ;  /* 0x000000010300780c */ /* 0x000fe40003f04270 */
[----:B------:R-:W-:-:S02]  /*3ae0*/  FSEL R72, R90, -INF , P1 ;  /* 0xff8000005a487808 */ /* 0x000fc40000800000 */
[----:B------:R-:W-:Y:S02]  /*3af0*/  ISETP.GT.AND P1, PT, R4, 0x31, PT ;  /* 0x000000310400780c */ /* 0x000fe40003f24270 */
[----:B------:R-:W-:Y:S02]  /*3b00*/  FMNMX.FTZ R7, R141, R7, !PT ;  /* 0x000000078d077209 */ /* 0x000fe40007810000 */
[----:B------:R-:W-:Y:S02]  /*3b10*/  FSEL R15, R107, -INF , P0 ;  /* 0xff8000006b0f7808 */ /* 0x000fe40000000000 */
[----:B------:R-:W-:Y:S02]  /*3b20*/  FSEL R210, R77, -INF , P1 ;  /* 0xff8000004dd27808 */ /* 0x000fe40000800000 */
[----:B------:R-:W-:Y:S02]  /*3b30*/  ISETP.GT.AND P1, PT, R3, 0x20, PT ;  /* 0x000000200300780c */ /* 0x000fe40003f24270 */
[----:B------:R-:W-:-:S02]  /*3b40*/  FMNMX.FTZ R7, R155, R7, !PT ;  /* 0x000000079b077209 */ /* 0x000fc40007810000 */
[----:B------:R-:W-:Y:S02]  /*3b50*/  ISETP.GT.AND P0, PT, R3, 0x9, PT ;  /* 0x000000090300780c */ /* 0x000fe40003f04270 */
[----:B------:R-:W-:Y:S02]  /*3b60*/  FMNMX.FTZ R8, R14, R15, !PT ;  /* 0x0000000f0e087209 */ /* 0x000fe40007810000 */
[----:B------:R-:W-:Y:S02]  /*3b70*/  FSEL R126, R86, -INF , P1 ;  /* 0xff800000567e7808 */ /* 0x000fe40000800000 */
[----:B------:R-:W-:Y:S02]  /*3b80*/  FMNMX.FTZ R7, R147, R7, !PT ;  /* 0x0000000793077209 */ /* 0x000fe40007810000 */
[----:B------:R-:W-:Y:S02]  /*3b90*/  FSEL R19, R99, -INF , P0 ;  /* 0xff80000063137808 */ /* 0x000fe40000000000 */
[----:B------:R-:W-:-:S02]  /*3ba0*/  FMNMX.FTZ R8, R18, R8, !PT ;  /* 0x0000000812087209 */ /* 0x000fc40007810000 */
[----:B------:R-:W-:Y:S02]  /*3bb0*/  ISETP.GT.AND P1, PT, R4, 0x38, PT ;  /* 0x000000380400780c */ /* 0x000fe40003f24270 */
[----:B------:R-:W-:Y:S02]  /*3bc0*/  FMNMX.FTZ R7, R165, R7, !PT ;  /* 0x00000007a5077209 */ /* 0x000fe40007810000 */
[----:B------:R-:W-:Y:S02]  /*3bd0*/  ISETP.GT.AND P0, PT, R3, 0x11, PT ;  /* 0x000000110300780c */ /* 0x000fe40003f04270 */
[----:B------:R-:W-:Y:S02]  /*3be0*/  FMNMX.FTZ R8, R19, R8, !PT ;  /* 0x0000000813087209 */ /* 0x000fe40007810000 */
[----:B------:R-:W-:Y:S02]  /*3bf0*/  FSEL R208, R108, -INF , P1 ;  /* 0xff8000006cd07808 */ /* 0x000fe40000800000 */
[----:B------:R-:W-:-:S02]  /*3c00*/  ISETP.GT.AND P1, PT, R3, 0x28, PT ;  /* 0x000000280300780c */ /* 0x000fc40003f24270 */
[----:B------:R-:W-:Y:S02]  /*3c10*/  FMNMX.FTZ R7, R212, R7, !PT ;  /* 0x00000007d4077209 */ /* 0x000fe40007810000 */
[----:B------:R-:W-:Y:S02]  /*3c20*/  FSEL R51, R95, -INF , P0 ;  /* 0xff8000005f337808 */ /* 0x000fe40000000000 */
[----:B------:R-:W-:Y:S02]  /*3c30*/  FMNMX.FTZ R8, R48, R8, !PT ;  /* 0x0000000830087209 */ /* 0x000fe40007810000 */
        /* <DEDUP_REMOVED lines=9> */
[----:B------:R-:W-:Y:S02]  /*3cd0*/  FMNMX.FTZ R4, R202, R4, !PT ;  /* 0x00000004ca047209 */ /* 0x000fe40007810000 */
[----:B------:R-:W-:Y:S02]  /*3ce0*/  ISETP.GT.AND P0, PT, R3, 0x21, PT ;  /* 0x000000210300780c */ /* 0x000fe40003f04270 */
[----:B------:R-:W-:Y:S01]  /*3cf0*/  FMNMX.FTZ R8, R73, R8, !PT ;  /* 0x0000000849087209 */ /* 0x000fe20007810000 */
[----:B------:R-:W1:Y:S01]  /*3d00*/  SHFL.BFLY PT, R10, R4, 0x2, 0x1f ;  /* 0x0c401f00040a7f89 */ /* 0x000e6200000e0000 */
[----:B------:R-:W-:Y:S02]  /*3d10*/  FMNMX.FTZ R7, R32, R36, !PT ;  /* 0x0000002420077209 */ /* 0x000fe40007810000 */
[----:B------:R-:W-:Y:S02]  /*3d20*/  FSEL R127, R87, -INF , P0 ;  /* 0xff800000577f7808 */ /* 0x000fe40000000000 */
[----:B------:R-:W-:-:S02]  /*3d30*/  FMNMX.FTZ R8, R126, R8, !PT ;  /* 0x000000087e087209 */ /* 0x000fc40007810000 */
[----:B------:R-:W-:Y:S02]  /*3d40*/  FMNMX.FTZ R7, R37, R7, !PT ;  /* 0x0000000725077209 */ /* 0x000fe40007810000 */
[C---:B------:R-:W-:Y:S02]  /*3d50*/  ISETP.GT.AND P0, PT, R3.reuse, 0x29, PT ;  /* 0x000000290300780c */ /* 0x040fe40003f04270 */
[----:B------:R-:W-:Y:S02]  /*3d60*/  ISETP.GT.AND P1, PT, R3, 0x30, PT ;  /* 0x000000300300780c */ /* 0x000fe40003f24270 */
[----:B------:R-:W-:Y:S02]  /*3d70*/  FMNMX.FTZ R8, R127, R8, !PT ;  /* 0x000000087f087209 */ /* 0x000fe40007810000 */
[----:B------:R-:W-:Y:S02]  /*3d80*/  FMNMX.FTZ R7, R39, R7, !PT ;  /* 0x0000000727077209 */ /* 0x000fe40007810000 */
[----:B------:R-:W-:-:S02]  /*3d90*/  FSEL R152, R83, -INF , P0 ;  /* 0xff80000053987808 */ /* 0x000fc40000000000 */
[----:B------:R-:W-:Y:S02]  /*3da0*/  FSEL R206, R78, -INF , P1 ;  /* 0xff8000004ece7808 */ /* 0x000fe40000800000 */
[----:B------:R-:W-:Y:S02]  /*3db0*/  ISETP.GT.AND P0, PT, R3, 0x31, PT ;  /* 0x000000310300780c */ /* 0x000fe40003f04270 */
        /* <DEDUP_REMOVED lines=10> */
[----:B------:R-:W-:Y:S02]  /*3e60*/  FMNMX.FTZ R3, R125, R3, !PT ;  /* 0x000000037d037209 */ /* 0x000fe40007810000 */
[----:B------:R-:W-:Y:S02]  /*3e70*/  FSEL R205, R110, -INF , P1 ;  /* 0xff8000006ecd7808 */ /* 0x000fe40000800000 */
[----:B------:R-:W-:Y:S02]  /*3e80*/  FMNMX.FTZ R7, R209, R7, !PT ;  /* 0x00000007d1077209 */ /* 0x000fe40007810000 */
[----:B------:R-:W-:Y:S02]  /*3e90*/  FMNMX.FTZ R3, R124, R3, !PT ;  /* 0x000000037c037209 */ /* 0x000fe40007810000 */
[----:B------:R-:W-:Y:S02]  /*3ea0*/  FMNMX.FTZ R8, R38, R44, !PT ;  /* 0x0000002c26087209 */ /* 0x000fe40007810000 */
[----:B------:R-:W-:-:S02]  /*3eb0*/  FSEL R211, R111, -INF , P0 ;  /* 0xff8000006fd37808 */ /* 0x000fc40000000000 */
[----:B------:R-:W-:Y:S02]  /*3ec0*/  FMNMX.FTZ R7, R205, R7, !PT ;  /* 0x00000007cd077209 */ /* 0x000fe40007810000 */
[----:B-1----:R-:W-:Y:S02]  /*3ed0*/  FMNMX.FTZ R4, R4, R10, !PT ;  /* 0x0000000a04047209 */ /* 0x002fe40007810000 */
[----:B------:R-:W-:Y:S02]  /*3ee0*/  FMNMX.FTZ R9, R167, R3, !PT ;  /* 0x00000003a7097209 */ /* 0x000fe40007810000 */
[----:B------:R-:W-:Y:S01]  /*3ef0*/  FMNMX.FTZ R8, R45, R8, !PT ;  /* 0x000000082d087209 */ /* 0x000fe20007810000 */
[----:B------:R-:W1:Y:S01]  /*3f00*/  SHFL.BFLY PT, R144, R4, 0x1, 0x1f ;  /* 0x0c201f0004907f89 */ /* 0x000e6200000e0000 */
[----:B------:R-:W-:Y:S02]  /*3f10*/  FMNMX.FTZ R3, R211, R7, !PT ;  /* 0x00000007d3037209 */ /* 0x000fe40007810000 */
[----:B------:R-:W-:-:S02]  /*3f20*/  FMNMX.FTZ R7, R176, R9, !PT ;  /* 0x00000009b0077209 */ /* 0x000fc40007810000 */
[----:B------:R-:W-:Y:S01]  /*3f30*/  ISETP.GT.AND P1, PT, R5, 0x31, PT ;  /* 0x000000310500780c */ /* 0x000fe20003f24270 */
[----:B------:R-:W2:Y:S01]  /*3f40*/  SHFL.BFLY PT, R9, R3, 0x2, 0x1f ;  /* 0x0c401f0003097f89 */ /* 0x000ea200000e0000 */
[----:B------:R-:W-:Y:S02]  /*3f50*/  FMNMX.FTZ R8, R46, R8, !PT ;  /* 0x000000082e087209 */ /* 0x000fe40007810000 */
[----:B------:R-:W-:Y:S02]  /*3f60*/  FMNMX.FTZ R7, R181, R7, !PT ;  /* 0x00000007b5077209 */ /* 0x000fe40007810000 */
[----:B------:R-:W-:Y:S02]  /*3f70*/  FSEL R213, R69, -INF , P1 ;  /* 0xff80000045d57808 */ /* 0x000fe40000800000 */
[----:B------:R-:W-:Y:S02]  /*3f80*/  FMNMX.FTZ R8, R122, R8, !PT ;  /* 0x000000087a087209 */ /* 0x000fe40007810000 */
[----:B------:R-:W-:-:S02]  /*3f90*/  ISETP.GT.AND P1, PT, R6, 0x20, PT ;  /* 0x000000200600780c */ /* 0x000fc40003f24270 */
[----:B------:R-:W-:Y:S02]  /*3fa0*/  FMNMX.FTZ R7, R180, R7, !PT ;  /* 0x00000007b4077209 */ /* 0x000fe40007810000 */
[----:B------:R-:W-:Y:S02]  /*3fb0*/  FMNMX.FTZ R8, R121, R8, !PT ;  /* 0x0000000879087209 */ /* 0x000fe40007810000 */
[----:B------:R-:W-:Y:S02]  /*3fc0*/  FSEL R166, R30, -INF , P1 ;  /* 0xff8000001ea67808 */ /* 0x000fe40000800000 */
[C---:B------:R-:W-:Y:S02]  /*3fd0*/  ISETP.GT.AND P0, PT, R5.reuse, 0x38, PT ;  /* 0x000000380500780c */ /* 0x040fe40003f04270 */
[----:B------:R-:W-:Y:S02]  /*3fe0*/  ISETP.GT.AND P1, PT, R5, 0x39, PT ;  /* 0x000000390500780c */ /* 0x000fe40003f24270 */
[----:B------:R-:W-:-:S02]  /*3ff0*/  FMNMX.FTZ R5, R239, R7, !PT ;  /* 0x00000007ef057209 */ /* 0x000fc40007810000 */
[----:B------:R-:W-:Y:S02]  /*4000*/  FMNMX.FTZ R7, R120, R8, !PT ;  /* 0x0000000878077209 */ /* 0x000fe40007810000 */
[----:B------:R-:W-:Y:S02]  /*4010*/  FSEL R243, R64, -INF , P0 ;  /* 0xff80000040f37808 */ /* 0x000fe40000000000 */
[----:B------:R-:W-:Y:S02]  /*4020*/  FMNMX.FTZ R5, R213, R5, !PT ;  /* 0x00000005d5057209 */ /* 0x000fe40007810000 */
[----:B------:R-:W-:Y:S02]  /*4030*/  ISETP.GT.AND P0, PT, R6, 0x21, PT ;  /* 0x000000210600780c */ /* 0x000fe40003f04270 */
[----:B------:R-:W-:Y:S02]  /*4040*/  FMNMX.FTZ R7, R75, R7, !PT ;  /* 0x000000074b077209 */ /* 0x000fe40007810000 */
[----:B------:R-:W-:-:S02]  /*4050*/  FSEL R240, R65, -INF , P1 ;  /* 0xff80000041f07808 */ /* 0x000fc40000800000 */
[----:B------:R-:W-:Y:S02]  /*4060*/  FMNMX.FTZ R5, R243, R5, !PT ;  /* 0x00000005f3057209 */ /* 0x000fe40007810000 */
[----:B------:R-:W-:Y:S02]  /*4070*/  FSEL R164, R31, -INF , P0 ;  /* 0xff8000001fa47808 */ /* 0x000fe40000000000 */
[----:B------:R-:W-:Y:S01]  /*4080*/  ISETP.GT.AND P1, PT, R6, 0x28, PT ;  /* 0x000000280600780c */ /* 0x000fe20003f24270 */
[----:B------:R-:W-:Y:S01]  /*4090*/  LDSM.16.MT88.4 R28, [R221+0x100] ;  /* 0x00010000dd1c783b */ /* 0x000fe20000004200 */
[----:B------:R-:W-:Y:S02]  /*40a0*/  FMNMX.FTZ R7, R166, R7, !PT ;  /* 0x00000007a6077209 */ /* 0x000fe40007810000 */
[----:B------:R-:W-:Y:S02]  /*40b0*/  FMNMX.FTZ R5, R240, R5, !PT ;  /* 0x00000005f0057209 */ /* 0x000fe40007810000 */
[----:B-1----:R-:W-:-:S02]  /*40c0*/  FMNMX.FTZ R144, R4, R144, !PT ;  /* 0x0000009004907209 */ /* 0x002fc40007810000 */
[----:B------:R-:W-:Y:S02]  /*40d0*/  ISETP.GT.AND P0, PT, R6, 0x29, PT ;  /* 0x000000290600780c */ /* 0x000fe40003f04270 */
[----:B------:R-:W-:Y:S01]  /*40e0*/  FSEL R153, R26, -INF , P1 ;  /* 0xff8000001a997808 */ /* 0x000fe20000800000 */
[----:B------:R-:W-:Y:S01]  /*40f0*/  FMUL.FTZ R12, R144, c[0x0][0x2d0] ;  /* 0x0000b400900c7a20 */ /* 0x000fe20000410000 */
[----:B------:R-:W-:Y:S02]  /*4100*/  FMNMX.FTZ R4, R164, R7, !PT ;  /* 0x00000007a4047209 */ /* 0x000fe40007810000 */
[----:B------:R-:W-:Y:S01]  /*4110*/  FSEL R154, R27, -INF , P0 ;  /* 0xff8000001b9a7808 */ /* 0x000fe20000000000 */
[----:B------:R-:W1:Y:S01]  /*4120*/  SHFL.BFLY PT, R7, R5, 0x2, 0x1f ;  /* 0x0c401f0005077f89 */ /* 0x000e6200000e0000 */
[----:B------:R-:W-:Y:S02]  /*4130*/  ISETP.GT.AND P1, PT, R6, 0x30, PT ;  /* 0x000000300600780c */ /* 0x000fe40003f24270 */
[----:B------:R-:W-:Y:S01]  /*4140*/  FMNMX.FTZ R4, R153, R4, !PT ;  /* 0x0000000499047209 */ /* 0x000fe20007810000 */
[----:B------:R-:W-:Y:S01]  /*4150*/  LDSM.16.MT88.4 R24, [R222+0x100] ;  /* 0x00010000de18783b */ /* 0x000fe20000004200 */
[----:B--2---:R-:W-:-:S02]  /*4160*/  FMNMX.FTZ R3, R3, R9, !PT ;  /* 0x0000000903037209 */ /* 0x004fc40007810000 */
[----:B------:R-:W-:Y:S02]  /*4170*/  ISETP.GT.AND P0, PT, R6, 0x31, PT ;  /* 0x000000310600780c */ /* 0x000fe40003f04270 */
[----:B------:R-:W-:Y:S01]  /*4180*/  FSEL R214, R70, -INF , P1 ;  /* 0xff80000046d67808 */ /* 0x000fe20000800000 */
[----:B------:R-:W2:Y:S01]  /*4190*/  SHFL.BFLY PT, R142, R3, 0x1, 0x1f ;  /* 0x0c201f00038e7f89 */ /* 0x000ea200000e0000 */
[----:B------:R-:W-:Y:S02]  /*41a0*/  FMNMX.FTZ R4, R154, R4, !PT ;  /* 0x000000049a047209 */ /* 0x000fe40007810000 */
[----:B------:R-:W-:Y:S02]  /*41b0*/  ISETP.GT.AND P1, PT, R6, 0x38, PT ;  /* 0x000000380600780c */ /* 0x000fe40003f24270 */
[----:B------:R-:W-:Y:S02]  /*41c0*/  FSEL R217, R71, -INF , P0 ;  /* 0xff80000047d97808 */ /* 0x000fe40000000000 */
[----:B------:R-:W-:-:S02]  /*41d0*/  FMNMX.FTZ R4, R214, R4, !PT ;  /* 0x00000004d6047209 */ /* 0x000fc40007810000 */
[----:B------:R-:W-:Y:S02]  /*41e0*/  FSEL R241, R66, -INF , P1 ;  /* 0xff80000042f17808 */ /* 0x000fe40000800000 */
[----:B------:R-:W-:Y:S02]  /*41f0*/  ISETP.GT.AND P1, PT, R6, 0x39, PT ;  /* 0x000000390600780c */ /* 0x000fe40003f24270 */
[----:B------:R-:W-:Y:S02]  /*4200*/  FMNMX.FTZ R4, R217, R4, !PT ;  /* 0x00000004d9047209 */ /* 0x000fe40007810000 */
[----:B------:R-:W-:Y:S02]  /*4210*/  FSEL R242, R67, -INF , P1 ;  /* 0xff80000043f27808 */ /* 0x000fe40000800000 */
[----:B------:R-:W-:Y:S02]  /*4220*/  FMNMX.FTZ R4, R241, R4, !PT ;  /* 0x00000004f1047209 */ /* 0x000fe40007810000 */
[----:B-1----:R-:W-:-:S02]  /*4230*/  FMNMX.FTZ R5, R7, R5, !PT ;  /* 0x0000000507057209 */ /* 0x002fc40007810000 */
[----:B------:R-:W-:Y:S02]  /*4240*/  FMNMX.FTZ R4, R242, R4, !PT ;  /* 0x00000004f2047209 */ /* 0x000fe40007810000 */
[----:B------:R-:W-:Y:S01]  /*4250*/  FSETP.NEU.FTZ.AND P0, PT, R144, -INF , PT ;  /* 0xff8000009000780b */ /* 0x000fe20003f1d000 */
[----:B------:R-:W1:Y:S01]  /*4260*/  SHFL.BFLY PT, R146, R5, 0x1, 0x1f ;  /* 0x0c201f0005927f89 */ /* 0x000e6200000e0000 */
[----:B--2---:R-:W-:Y:S02]  /*4270*/  FMNMX.FTZ R142, R142, R3, !PT ;  /* 0x000000038e8e7209 */ /* 0x004fe40007810000 */
[----:B------:R-:W-:Y:S01]  /*4280*/  FSEL R12, R12, RZ, P0 ;  /* 0x000000ff0c0c7208 */ /* 0x000fe20000000000 */
[----:B------:R-:W2:Y:S01]  /*4290*/  SHFL.BFLY PT, R7, R4, 0x2, 0x1f ;  /* 0x0c401f0004077f89 */ /* 0x000ea200000e0000 */
[C---:B------:R-:W-:Y:S01]  /*42a0*/  FSETP.NEU.FTZ.AND P0, PT, R142.reuse, -INF , PT ;  /* 0xff8000008e00780b */ /* 0x040fe20003f1d000 */
[----:B------:R-:W-:Y:S02]  /*42b0*/  FMUL.FTZ R3, R142, c[0x0][0x2d0] ;  /* 0x0000b4008e037a20 */ /* 0x000fe40000410000 */
[----:B------:R-:W-:-:S03]  /*42c0*/  FFMA.FTZ R6, R11, c[0x0][0x2d0], -R12 ;  /* 0x0000b4000b067a23 */ /* 0x000fc6000001080c */
[----:B------:R-:W-:Y:S01]  /*42d0*/  FSEL R3, R3, RZ, P0 ;  /* 0x000000ff03037208 */ /* 0x000fe20000000000 */
[----:B------:R3:W-:Y:S04]  /*42e0*/  MUFU.EX2 R161, R6 ;  /* 0x0000000600a17308 */ /* 0x0007e80000000800 */
[--C-:B------:R-:W-:Y:S02]  /*42f0*/  FFMA.FTZ R0, R15, c[0x0][0x2d0], -R3.reuse ;  /* 0x0000b4000f007a23 */ /* 0x100fe40000010803 */
[----:B------:R-:W-:Y:S02]  /*4300*/  FFMA.FTZ R2, R19, c[0x0][0x2d0], -R3 ;  /* 0x0000b40013027a23 */ /* 0x000fe40000010803 */
[----:B------:R4:W-:Y:S01]  /*4310*/  MUFU.EX2 R160, R0 ;  /* 0x0000000000a07308 */ /* 0x0009e20000000800 */
[----:B-1----:R-:W-:Y:S01]  /*4320*/  FMNMX.FTZ R146, R5, R146, !PT ;  /* 0x0000009205927209 */ /* 0x002fe20007810000 */
[----:B---3--:R-:W-:Y:S01]  /*4330*/  FFMA.FTZ R6, R13, c[0x0][0x2d0], -R12 ;  /* 0x0000b4000d067a23 */ /* 0x008fe2000001080c */
[----:B--2---:R-:W-:-:S05]  /*4340*/  FMNMX.FTZ R4, R4, R7, !PT ;  /* 0x0000000704047209 */ /* 0x004fca0007810000 */
[----:B------:R-:W-:Y:S01]  /*4350*/  MUFU.EX2 R189, R2 ;  /* 0x0000000200bd7308 */ /* 0x000fe20000000800 */
[----:B------:R-:W-:Y:S01]  /*4360*/  FSETP.NEU.FTZ.AND P0, PT, R146, -INF , PT ;  /* 0xff8000009200780b */ /* 0x000fe20003f1d000 */
[----:B------:R-:W1:Y:S01]  /*4370*/  SHFL.BFLY PT, R5, R4, 0x1, 0x1f ;  /* 0x0c201f0004057f89 */ /* 0x000e6200000e0000 */
[----:B----4-:R-:W-:-:S05]  /*4380*/  FFMA.FTZ R0, R18, c[0x0][0x2d0], -R3 ;  /* 0x0000b40012007a23 */ /* 0x010fca0000010803 */
[----:B------:R2:W3:Y:S08]  /*4390*/  MUFU.EX2 R20, R6 ;  /* 0x0000000600147308 */ /* 0x0004f00000000800 */
[----:B------:R4:W5:Y:S01]  /*43a0*/  MUFU.EX2 R179, R0 ;  /* 0x0000000000b37308 */ /* 0x0009620000000800 */
[----:B--2---:R-:W-:Y:S02]  /*43b0*/  FFMA.FTZ R6, R16, c[0x0][0x2d0], -R12 ;  /* 0x0000b40010067a23 */ /* 0x004fe4000001080c */
[----:B---3--:R-:W-:-:S05]  /*43c0*/  IMAD.MOV.U32 R15, RZ, RZ, R20 ;  /* 0x000000ffff0f7224 */ /* 0x008fca00078e0014 */
[----:B------:R2:W-:Y:S01]  /*43d0*/  MUFU.EX2 R184, R6 ;  /* 0x0000000600b87308 */ /* 0x0005e20000000800 */
[----:B------:R-:W3:Y:S01]  /*43e0*/  LDSM.16.MT88.4 R20, [R221+0x1100] ;  /* 0x00110000dd14783b */ /* 0x000ee20000004200 */
[----:B-1----:R-:W-:Y:S01]  /*43f0*/  FMNMX.FTZ R145, R4, R5, !PT ;  /* 0x0000000504917209 */ /* 0x002fe20007810000 */
[----:B----4-:R-:W-:Y:S01]  /*4400*/  FMUL.FTZ R0, R146, c[0x0][0x2d0] ;  /* 0x0000b40092007a20 */ /* 0x010fe20000410000 */
[----:B------:R-:W-:Y:S02]  /*4410*/  F2FP.PACK_AB R4, R15, R161 ;  /* 0x000000a10f04723e */ /* 0x000fe400000000ff */
[----:B-----5:R-:W-:Y:S02]  /*4420*/  F2FP.PACK_AB R7, R189, R179 ;  /* 0x000000b3bd07723e */ /* 0x020fe400000000ff */
[----:B------:R-:W-:Y:S02]  /*4430*/  FSEL R0, R0, RZ, P0 ;  /* 0x000000ff00007208 */ /* 0x000fe40000000000 */
[----:B------:R-:W-:-:S03]  /*4440*/  FSETP.NEU.FTZ.AND P0, PT, R145, -INF , PT ;  /* 0xff8000009100780b */ /* 0x000fc60003f1d000 */
[----:B------:R-:W-:Y:S02]  /*4450*/  FFMA.FTZ R2, R32, c[0x0][0x2d0], -R0 ;  /* 0x0000b40020027a23 */ /* 0x000fe40000010800 */
[----:B--2---:R-:W-:Y:S01]  /*4460*/  FFMA.FTZ R6, R17, c[0x0][0x2d0], -R12 ;  /* 0x0000b40011067a23 */ /* 0x004fe2000001080c */
[----:B------:R-:W-:Y:S01]  /*4470*/  LDSM.16.MT88.4 R32, [R221+0x2100] ;  /* 0x00210000dd20783b */ /* 0x000fe20000004200 */
[----:B------:R-:W-:Y:S02]  /*4480*/  FFMA.FTZ R8, R37, c[0x0][0x2d0], -R0 ;  /* 0x0000b40025087a23 */ /* 0x000fe40000010800 */
[----:B------:R1:W2:Y:S01]  /*4490*/  MUFU.EX2 R177, R6 ;  /* 0x0000000600b17308 */ /* 0x0002a20000000800 */
[----:B------:R-:W4:Y:S07]  /*44a0*/  LDSM.16.MT88.4 R16, [R222+0x1100] ;  /* 0x00110000de10783b */ /* 0x000f2e0000004200 */
[----:B------:R5:W-:Y:S01]  /*44b0*/  MUFU.EX2 R185, R8 ;  /* 0x0000000800b97308 */ /* 0x000be20000000800 */
[----:B-1----:R-:W-:-:S07]  /*44c0*/  FFMA.FTZ R6, R14, c[0x0][0x2d0], -R3 ;  /* 0x0000b4000e067a23 */ /* 0x002fce0000010803 */
[----:B------:R1:W-:Y:S01]  /*44d0*/  MUFU.EX2 R14, R2 ;  /* 0x00000002000e7308 */ /* 0x0003e20000000800 */
[----:B-----5:R-:W-:-:S07]  /*44e0*/  FFMA.FTZ R8, R39, c[0x0][0x2d0], -R0 ;  /* 0x0000b40027087a23 */ /* 0x020fce0000010800 */
[----:B------:R2:W5:Y:S01]  /*44f0*/  MUFU.EX2 R190, R6 ;  /* 0x0000000600be7308 */ /* 0x0005620000000800 */
[----:B-1----:R-:W-:-:S07]  /*4500*/  FFMA.FTZ R2, R36, c[0x0][0x2d0], -R0 ;  /* 0x0000b40024027a23 */ /* 0x002fce0000010800 */
[----:B------:R-:W1:Y:S01]  /*4510*/  MUFU.EX2 R178, R8 ;  /* 0x0000000800b27308 */ /* 0x000e620000000800 */
[----:B--2---:R-:W-:-:S07]  /*4520*/  F2FP.PACK_AB R6, R177, R184 ;  /* 0x000000b8b106723e */ /* 0x004fce00000000ff */
[----:B------:R2:W-:Y:S01]  /*4530*/  MUFU.EX2 R252, R2 ;  /* 0x0000000200fc7308 */ /* 0x0005e20000000800 */
[----:B-----5:R-:W-:-:S07]  /*4540*/  F2FP.PACK_AB R5, R160, R190 ;  /* 0x000000bea005723e */ /* 0x020fce00000000ff */
[----:B------:R-:W-:Y:S01]  /*4550*/  HMMA.16816.F32 R116, R4, R28, RZ ;  /* 0x0000001c0474723c */ /* 0x000fe200000018ff */
[----:B-1----:R-:W-:Y:S01]  /*4560*/  F2FP.PACK_AB R10, R178, R185 ;  /* 0x000000b9b20a723e */ /* 0x002fe200000000ff */
[----:B--2---:R-:W-:-:S06]  /*4570*/  FMUL.FTZ R2, R145, c[0x0][0x2d0] ;  /* 0x0000b40091027a20 */ /* 0x004fcc0000410000 */
[----:B------:R-:W-:Y:S01]  /*4580*/  HMMA.16816.F32 R112, R4, R24, RZ ;  /* 0x000000180470723c */ /* 0x000fe200000018ff */
[----:B------:R-:W-:-:S07]  /*4590*/  FSEL R2, R2, RZ, P0 ;  /* 0x000000ff02027208 */ /* 0x000fce0000000000 */
[C---:B---3--:R-:W-:Y:S01]  /*45a0*/  HMMA.16816.F32 R108, R4.reuse, R20, RZ ;  /* 0x00000014046c723c */ /* 0x048fe200000018ff */
[--C-:B------:R-:W-:Y:S02]  /*45b0*/  FFMA.FTZ R8, R38, c[0x0][0x2d0], -R2.reuse ;  /* 0x0000b40026087a23 */ /* 0x100fe40000010802 */
[----:B------:R-:W-:Y:S02]  /*45c0*/  LDSM.16.MT88.4 R36, [R222+0x2500] ;  /* 0x00250000de24783b */ /* 0x000fe40000004200 */
[----:B------:R1:W-:Y:S03]  /*45d0*/  MUFU.EX2 R249, R8 ;  /* 0x0000000800f97308 */ /* 0x0003e60000000800 */
[C---:B----4-:R-:W-:Y:S08]  /*45e0*/  HMMA.16816.F32 R104, R4.reuse, R16, RZ ;  /* 0x000000100468723c */ /* 0x050ff000000018ff */
        /* <DEDUP_REMOVED lines=14> */
[----:B------:R-:W-:Y:S07]  /*46d0*/  HMMA.16816.F32 R64, R4, R42, RZ ;  /* 0x0000002a0440723c */ /* 0x000fee00000018ff */
[----:B------:R-:W-:Y:S01]  /*46e0*/  FFMA.FTZ R4, R47, c[0x0][0x2d0], -R12 ;  /* 0x0000b4002f047a23 */ /* 0x000fe2000001080c */
[----:B-1----:R-:W-:-:S03]  /*46f0*/  F2FP.PACK_AB R8, R252, R14 ;  /* 0x0000000efc08723e */ /* 0x002fc600000000ff */
[----:B------:R1:W-:Y:S01]  /*4700*/  MUFU.EX2 R250, R4 ;  /* 0x0000000400fa7308 */ /* 0x0003e20000000800 */
[----:B--2---:R-:W-:-:S07]  /*4710*/  F2FP.PACK_AB R11, R13, R251 ;  /* 0x000000fb0d0b723e */ /* 0x004fce00000000ff */
[----:B------:R-:W-:Y:S01]  /*4720*/  HMMA.16816.F32 R60, R8, R24, RZ ;  /* 0x00000018083c723c */ /* 0x000fe200000018ff */
[----:B-1----:R-:W-:-:S07]  /*4730*/  FFMA.FTZ R4, R49, c[0x0][0x2d0], -R12 ;  /* 0x0000b40031047a23 */ /* 0x002fce000001080c */
[C---:B------:R-:W-:Y:S01]  /*4740*/  HMMA.16816.F32 R132, R8.reuse, R26, RZ ;  /* 0x0000001a0884723c */ /* 0x040fe200000018ff */
[----:B------:R-:W1:Y:S01]  /*4750*/  LDSM.16.MT88.4 R24, [R221+0x500] ;  /* 0x00050000dd18783b */ /* 0x000e620000004200 */
[----:B------:R2:W-:Y:S06]  /*4760*/  MUFU.EX2 R188, R4 ;  /* 0x0000000400bc7308 */ /* 0x0005ec0000000800 */
[C---:B------:R-:W-:Y:S08]  /*4770*/  HMMA.16816.F32 R68, R8.reuse, R28, RZ ;  /* 0x0000001c0844723c */ /* 0x040ff000000018ff */
[----:B------:R-:W-:Y:S01]  /*4780*/  HMMA.16816.F32 R136, R8, R30, RZ ;  /* 0x0000001e0888723c */ /* 0x000fe200000018ff */
[----:B------:R-:W-:Y:S01]  /*4790*/  LDSM.16.MT88.4 R28, [R222+0x1500] ;  /* 0x00150000de1c783b */ /* 0x000fe20000004200 */
[----:B--2---:R-:W-:-:S04]  /*47a0*/  FFMA.FTZ R4, R50, c[0x0][0x2d0], -R12 ;  /* 0x0000b40032047a23 */ /* 0x004fc8000001080c */
[----:B------:R2:W-:Y:S02]  /*47b0*/  MUFU.EX2 R182, R4 ;  /* 0x0000000400b67308 */ /* 0x0005e40000000800 */
[C---:B------:R-:W-:Y:S08]  /*47c0*/  HMMA.16816.F32 R56, R8.reuse, R20, RZ ;  /* 0x000000140838723c */ /* 0x040ff000000018ff */
[----:B------:R-:W-:Y:S01]  /*47d0*/  HMMA.16816.F32 R128, R8, R22, RZ ;  /* 0x000000160880723c */ /* 0x000fe200000018ff */
[----:B------:R-:W3:Y:S01]  /*47e0*/  LDSM.16.MT88.4 R20, [R222+0x500] ;  /* 0x00050000de14783b */ /* 0x000ee20000004200 */
[----:B--2---:R-:W-:-:S06]  /*47f0*/  FFMA.FTZ R4, R52, c[0x0][0x2d0], -R12 ;  /* 0x0000b40034047a23 */ /* 0x004fcc000001080c */
[C---:B------:R-:W-:Y:S01]  /*4800*/  HMMA.16816.F32 R148, R8.reuse, R18, RZ ;  /* 0x000000120894723c */ /* 0x040fe200000018ff */
[----:B------:R2:W4:Y:S07]  /*4810*/  MUFU.EX2 R183, R4 ;  /* 0x0000000400b77308 */ /* 0x00052e0000000800 */
[C---:B------:R-:W-:Y:S01]  /*4820*/  HMMA.16816.F32 R52, R8.reuse, R16, RZ ;  /* 0x000000100834723c */ /* 0x040fe200000018ff */
[----:B------:R-:W5:Y:S07]  /*4830*/  LDSM.16.MT88.4 R16, [R221+0x1500] ;  /* 0x00150000dd10783b */ /* 0x000f6e0000004200 */
[----:B------:R-:W-:Y:S01]  /*4840*/  HMMA.16816.F32 R156, R8, R34, RZ ;  /* 0x00000022089c723c */ /* 0x000fe200000018ff */
[----:B--2---:R-:W-:Y:S01]  /*4850*/  FFMA.FTZ R4, R48, c[0x0][0x2d0], -R3 ;  /* 0x0000b40030047a23 */ /* 0x004fe20000010803 */
[----:B----4-:R-:W-:-:S03]  /*4860*/  F2FP.PACK_AB R6, R183, R182 ;  /* 0x000000b6b706723e */ /* 0x010fc600000000ff */
[----:B------:R2:W-:Y:S03]  /*4870*/  MUFU.EX2 R244, R4 ;  /* 0x0000000400f47308 */ /* 0x0005e60000000800 */
[C---:B------:R-:W-:Y:S08]  /*4880*/  HMMA.16816.F32 R44, R8.reuse, R40, RZ ;  /* 0x00000028082c723c */ /* 0x040ff000000018ff */
[----:B------:R-:W-:Y:S01]  /*4890*/  HMMA.16816.F32 R168, R8, R42, RZ ;  /* 0x0000002a08a8723c */ /* 0x000fe200000018ff */
[----:B--2---:R-:W-:-:S07]  /*48a0*/  FFMA.FTZ R4, R51, c[0x0][0x2d0], -R3 ;  /* 0x0000b40033047a23 */ /* 0x004fce0000010803 */
[----:B------:R-:W-:Y:S01]  /*48b0*/  HMMA.16816.F32 R48, R8, R32, RZ ;  /* 0x000000200830723c */ /* 0x000fe200000018ff */
[----:B------:R-:W2:Y:S01]  /*48c0*/  LDSM.16.MT88.4 R32, [R221+0x2500] ;  /* 0x00250000dd20783b */ /* 0x000ea20000004200 */
[----:B------:R4:W1:Y:S05]  /*48d0*/  MUFU.EX2 R247, R4 ;  /* 0x0000000400f77308 */ /* 0x00086a0000000800 */
[----:B------:R-:W-:Y:S02]  /*48e0*/  FFMA.FTZ R8, R125, c[0x0][0x2d0], -R0 ;  /* 0x0000b4007d087a23 */ /* 0x000fe40000010800 */
[----:B------:R-:W-:Y:S02]  /*48f0*/  IMAD.MOV.U32 R125, RZ, RZ, R161 ;  /* 0x000000ffff7d7224 */ /* 0x000fe400078e00a1 */
[----:B------:R3:W-:Y:S01]  /*4900*/  MUFU.EX2 R216, R8 ;  /* 0x0000000800d87308 */ /* 0x0007e20000000800 */
[----:B----4-:R-:W-:Y:S01]  /*4910*/  FFMA.FTZ R4, R72, c[0x0][0x2d0], -R3 ;  /* 0x0000b40048047a23 */ /* 0x010fe20000010803 */
[----:B-1----:R-:W-:-:S06]  /*4920*/  F2FP.PACK_AB R5, R247, R244 ;  /* 0x000000f4f705723e */ /* 0x002fcc00000000ff */
[----:B------:R1:W-:Y:S01]  /*4930*/  MUFU.EX2 R246, R4 ;  /* 0x0000000400f67308 */ /* 0x0003e20000000800 */
[----:B---3--:R-:W-:Y:S02]  /*4940*/  FFMA.FTZ R8, R124, c[0x0][0x2d0], -R0 ;  /* 0x0000b4007c087a23 */ /* 0x008fe40000010800 */
[----:B------:R-:W-:-:S05]  /*4950*/  IMAD.MOV.U32 R124, RZ, RZ, R160 ;  /* 0x000000ffff7c7224 */ /* 0x000fca00078e00a0 */
[----:B------:R3:W-:Y:S01]  /*4960*/  MUFU.EX2 R215, R8 ;  /* 0x0000000800d77308 */ /* 0x0007e20000000800 */
[----:B-1----:R-:W-:-:S07]  /*4970*/  FFMA.FTZ R4, R73, c[0x0][0x2d0], -R3 ;  /* 0x0000b40049047a23 */ /* 0x002fce0000010803 */
[----:B------:R1:W4:Y:S01]  /*4980*/  MUFU.EX2 R245, R4 ;  /* 0x0000000400f57308 */ /* 0x0003220000000800 */
[----:B---3--:R-:W-:-:S07]  /*4990*/  FFMA.FTZ R8, R122, c[0x0][0x2d0], -R2 ;  /* 0x0000b4007a087a23 */ /* 0x008fce0000010802 */
[----:B------:R3:W-:Y:S01]  /*49a0*/  MUFU.EX2 R204, R8 ;  /* 0x0000000800cc7308 */ /* 0x0007e20000000800 */
[----:B-1----:R-:W-:Y:S01]  /*49b0*/  FFMA.FTZ R4, R74, c[0x0][0x2d0], -R0 ;  /* 0x0000b4004a047a23 */ /* 0x002fe20000010800 */
[----:B----4-:R-:W-:-:S06]  /*49c0*/  F2FP.PACK_AB R7, R245, R246 ;  /* 0x000000f6f507723e */ /* 0x010fcc00000000ff */
[----:B------:R1:W-:Y:S01]  /*49d0*/  MUFU.EX2 R219, R4 ;  /* 0x0000000400db7308 */ /* 0x0003e20000000800 */
[----:B---3--:R-:W-:-:S07]  /*49e0*/  FFMA.FTZ R8, R121, c[0x0][0x2d0], -R2 ;  /* 0x0000b40079087a23 */ /* 0x008fce0000010802 */
[----:B------:R3:W-:Y:S01]  /*49f0*/  MUFU.EX2 R207, R8 ;  /* 0x0000000800cf7308 */ /* 0x0007e20000000800 */
[----:B-1----:R-:W-:-:S07]  /*4a00*/  FFMA.FTZ R4, R123, c[0x0][0x2d0], -R0 ;  /* 0x0000b4007b047a23 */ /* 0x002fce0000010800 */
[----:B------:R1:W4:Y:S01]  /*4a10*/  MUFU.EX2 R218, R4 ;  /* 0x0000000400da7308 */ /* 0x0003220000000800 */
[----:B---3--:R-:W-:-:S07]  /*4a20*/  FFMA.FTZ R8, R120, c[0x0][0x2d0], -R2 ;  /* 0x0000b40078087a23 */ /* 0x008fce0000010802 */
[----:B------:R3:W-:Y:S01]  /*4a30*/  MUFU.EX2 R203, R8 ;  /* 0x0000000800cb7308 */ /* 0x0007e20000000800 */
[----:B-1----:R-:W-:-:S07]  /*4a40*/  F2FP.PACK_AB R4, R188, R250 ;  /* 0x000000fabc04723e */ /* 0x002fce00000000ff */
[----:B------:R-:W-:Y:S01]  /*4a50*/  HMMA.16816.F32 R172, R4, R24, R116 ;  /* 0x0000001804ac723c */ /* 0x000fe20000001874 */
[----:B---3--:R-:W-:-:S04]  /*4a60*/  FFMA.FTZ R8, R75, c[0x0][0x2d0], -R2 ;  /* 0x0000b4004b087a23 */ /* 0x008fc80000010802 */
[----:B------:R1:W3:Y:S03]  /*4a70*/  MUFU.EX2 R201, R8 ;  /* 0x0000000800c97308 */ /* 0x0002e60000000800 */
[C---:B------:R-:W-:Y:S08]  /*4a80*/  HMMA.16816.F32 R116, R4.reuse, R20, R112 ;  /* 0x000000140474723c */ /* 0x040ff00000001870 */
[----:B-----5:R-:W-:Y:S01]  /*4a90*/  HMMA.16816.F32 R112, R4, R16, R108 ;  /* 0x000000100470723c */ /* 0x020fe2000000186c */
[----:B-1----:R-:W-:-:S07]  /*4aa0*/  FFMA.FTZ R8, R141, c[0x0][0x2d0], -R12 ;  /* 0x0000b4008d087a23 */ /* 0x002fce000001080c */
[C---:B------:R-:W-:Y:S01]  /*4ab0*/  HMMA.16816.F32 R160, R4.reuse, R26, R92 ;  /* 0x0000001a04a0723c */ /* 0x040fe2000000185c */
[----:B------:R1:W-:Y:S07]  /*4ac0*/  MUFU.EX2 R200, R8 ;  /* 0x0000000800c87308 */ /* 0x0003ee0000000800 */
[C---:B------:R-:W-:Y:S08]  /*4ad0*/  HMMA.16816.F32 R108, R4.reuse, R22, R88 ;  /* 0x00000016046c723c */ /* 0x040ff00000001858 */
[----:B------:R-:W-:Y:S01]  /*4ae0*/  HMMA.16816.F32 R92, R4, R18, R84 ;  /* 0x00000012045c723c */ /* 0x000fe20000001854 */
[----:B-1----:R-:W-:-:S04]  /*4af0*/  FFMA.FTZ R8, R155, c[0x0][0x2d0], -R12 ;  /* 0x0000b4009b087a23 */ /* 0x002fc8000001080c */
[----:B------:R1:W5:Y:S03]  /*4b00*/  MUFU.EX2 R187, R8 ;  /* 0x0000000800bb7308 */ /* 0x0003660000000800 */
[C---:B------:R-:W-:Y:S08]  /*4b10*/  HMMA.16816.F32 R88, R4.reuse, R30, R80 ;  /* 0x0000001e0458723c */ /* 0x040ff00000001850 */
[----:B------:R-:W-:Y:S01]  /*4b20*/  HMMA.16816.F32 R104, R4, R28, R104 ;  /* 0x0000001c0468723c */ /* 0x000fe20000001868 */
[----:B-1----:R-:W-:-:S07]  /*4b30*/  FFMA.FTZ R8, R147, c[0x0][0x2d0], -R12 ;  /* 0x0000b40093087a23 */ /* 0x002fce000001080c */
[C---:B--2---:R-:W-:Y:S01]  /*4b40*/  HMMA.16816.F32 R100, R4.reuse, R32, R100 ;  /* 0x000000200464723c */ /* 0x044fe20000001864 */
[----:B------:R1:W-:Y:S07]  /*4b50*/  MUFU.EX2 R186, R8 ;  /* 0x0000000800ba7308 */ /* 0x0003ee0000000800 */
[C---:B------:R-:W-:Y:S08]  /*4b60*/  HMMA.16816.F32 R96, R4.reuse, R36, R96 ;  /* 0x000000240460723c */ /* 0x040ff00000001860 */
[----:B------:R-:W-:Y:S01]  /*4b70*/  HMMA.16816.F32 R84, R4, R34, R76 ;  /* 0x000000220454723c */ /* 0x000fe2000000184c */
[----:B-1----:R-:W-:-:S02]  /*4b80*/  FFMA.FTZ R8, R165, c[0x0][0x2d0], -R12 ;  /* 0x0000b400a5087a23 */ /* 0x002fc4000001080c */
[----:B------:R-:W-:-:S05]  /*4b90*/  IMAD.MOV.U32 R165, RZ, RZ, R178 ;  /* 0x000000ffffa57224 */ /* 0x000fca00078e00b2 */
[----:B------:R-:W-:Y:S07]  /*4ba0*/  HMMA.16816.F32 R80, R4, R38, R64 ;  /* 0x000000260450723c */ /* 0x000fee0000001840 */
[----:B----4-:R-:W-:Y:S02]  /*4bb0*/  F2FP.PACK_AB R4, R218, R219 ;  /* 0x000000dbda04723e */ /* 0x010fe400000000ff */
[----:B------:R-:W-:Y:S02]  /*4bc0*/  F2FP.PACK_AB R5, R207, R204 ;  /* 0x000000cccf05723e */ /* 0x000fe400000000ff */
[----:B------:R-:W-:-:S02]  /*4bd0*/  F2FP.PACK_AB R6, R215, R216 ;  /* 0x000000d8d706723e */ /* 0x000fc400000000ff */
[----:B---3--:R-:W-:-:S07]  /*4be0*/  F2FP.PACK_AB R7, R201, R203 ;  /* 0x000000cbc907723e */ /* 0x008fce00000000ff */
[C---:B------:R-:W-:Y:S08]  /*4bf0*/  HMMA.16816.F32 R76, R4.reuse, R24, R68 ;  /* 0x00000018044c723c */ /* 0x040ff00000001844 */
[C---:B------:R-:W-:Y:S08]  /*4c00*/  HMMA.16816.F32 R68, R4.reuse, R16, R56 ;  /* 0x000000100444723c */ /* 0x040ff00000001838 */
[C---:B------:R-:W-:Y:S01]  /*4c10*/  HMMA.16816.F32 R56, R4.reuse, R26, R136 ;  /* 0x0000001a0438723c */ /* 0x040fe20000001888 */
[----:B------:R-:W-:Y:S06]  /*4c20*/  LDSM.16.MT88.4 R24, [R222+0x1900] ;  /* 0x00190000de18783b */ /* 0x000fec0000004200 */
[----:B------:R-:W-:Y:S01]  /*4c30*/  IMAD.MOV.U32 R138, RZ, RZ, R185 ;  /* 0x000000ffff8a7224 */ /* 0x000fe200078e00b9 */
[----:B------:R-:W-:Y:S01]  /*4c40*/  HMMA.16816.F32 R40, R4, R30, R148 ;  /* 0x0000001e0428723c */ /* 0x000fe20000001894 */
[----:B------:R1:W-:Y:S01]  /*4c50*/  MUFU.EX2 R185, R8 ;  /* 0x0000000800b97308 */ /* 0x0003e20000000800 */
[----:B------:R-:W-:-:S02]  /*4c60*/  IMAD.MOV.U32 R137, RZ, RZ, R184 ;  /* 0x000000ffff897224 */ /* 0x000fc400078e00b8 */
[----:B------:R-:W-:Y:S02]  /*4c70*/  IMAD.MOV.U32 R136, RZ, RZ, R179 ;  /* 0x000000ffff887224 */ /* 0x000fe400078e00b3 */
[----:B------:R-:W-:Y:S02]  /*4c80*/  IMAD.MOV.U32 R139, RZ, RZ, R190 ;  /* 0x000000ffff8b7224 */ /* 0x000fe400078e00be */
[C---:B------:R-:W-:Y:S08]  /*4c90*/  HMMA.16816.F32 R72, R4.reuse, R20, R60 ;  /* 0x000000140448723c */ /* 0x040ff0000000183c */
[----:B------:R-:W-:Y:S01]  /*4ca0*/  HMMA.16816.F32 R64, R4, R28, R52 ;  /* 0x0000001c0440723c */ /* 0x000fe20000001834 */
[----:B-1----:R-:W-:Y:S01]  /*4cb0*/  FFMA.FTZ R8, R126, c[0x0][0x2d0], -R3 ;  /* 0x0000b4007e087a23 */ /* 0x002fe20000010803 */
[----:B------:R-:W-:Y:S01]  /*4cc0*/  LDSM.16.MT88.4 R28, [R221+0x2900] ;  /* 0x00290000dd1c783b */ /* 0x000fe20000004200 */
[----:B------:R-:W-:-:S02]  /*4cd0*/  IMAD.MOV.U32 R126, RZ, RZ, R13 ;  /* 0x000000ffff7e7224 */ /* 0x000fc400078e000d */
[--C-:B------:R-:W-:Y:S01]  /*4ce0*/  FFMA.FTZ R13, R152, c[0x0][0x2d0], -R3.reuse ;  /* 0x0000b400980d7a23 */ /* 0x100fe20000010803 */
[----:B------:R1:W-:Y:S02]  /*4cf0*/  MUFU.EX2 R184, R8 ;  /* 0x0000000800b87308 */ /* 0x0003e40000000800 */
[C---:B------:R-:W-:Y:S06]  /*4d00*/  HMMA.16816.F32 R60, R4.reuse, R32, R48 ;  /* 0x00000020043c723c */ /* 0x040fec0000001830 */
[----:B------:R2:W-:Y:S02]  /*4d10*/  MUFU.EX2 R178, R13 ;  /* 0x0000000d00b27308 */ /* 0x0005e40000000800 */
[----:B------:R-:W-:Y:S01]  /*4d20*/  HMMA.16816.F32 R196, R4, R36, R44 ;  /* 0x0000002404c4723c */ /* 0x000fe2000000182c */
[----:B-1----:R-:W-:-:S07]  /*4d30*/  FFMA.FTZ R8, R127, c[0x0][0x2d0], -R3 ;  /* 0x0000b4007f087a23 */ /* 0x002fce0000010803 */
[----:B------:R-:W-:Y:S01]  /*4d40*/  HMMA.16816.F32 R48, R4, R22, R132 ;  /* 0x000000160430723c */ /* 0x000fe20000001884 */
[----:B------:R-:W-:Y:S01]  /*4d50*/  IMAD.MOV.U32 R127, RZ, RZ, R177 ;  /* 0x000000ffff7f7224 */ /* 0x000fe200078e00b1 */
[----:B------:R1:W3:Y:S01]  /*4d60*/  MUFU.EX2 R179, R8 ;  /* 0x0000000800b37308 */ /* 0x0002e20000000800 */
[----:B------:R-:W4:Y:S01]  /*4d70*/  LDSM.16.MT88.4 R20, [R221+0x900] ;  /* 0x00090000dd14783b */ /* 0x000f220000004200 */
[----:B--2---:R-:W-:-:S04]  /*4d80*/  FFMA.FTZ R13, R167, c[0x0][0x2d0], -R0 ;  /* 0x0000b400a70d7a23 */ /* 0x004fc80000010800 */
[----:B------:R-:W-:Y:S01]  /*4d90*/  HMMA.16816.F32 R52, R4, R34, R156 ;  /* 0x000000220434723c */ /* 0x000fe2000000189c */
[----:B------:R-:W2:Y:S01]  /*4da0*/  LDSM.16.MT88.4 R32, [R222+0x2900] ;  /* 0x00290000de20783b */ /* 0x000ea20000004200 */
[----:B------:R3:W-:Y:S01]  /*4db0*/  MUFU.EX2 R151, R13 ;  /* 0x0000000d00977308 */ /* 0x0007e20000000800 */
[----:B------:R-:W-:-:S05]  /*4dc0*/  IMAD.MOV.U32 R167, RZ, RZ, R189 ;  /* 0x000000ffffa77224 */ /* 0x000fca00078e00bd */
[----:B------:R-:W-:Y:S01]  /*4dd0*/  HMMA.16816.F32 R44, R4, R18, R128 ;  /* 0x00000012042c723c */ /* 0x000fe20000001880 */
[----:B------:R-:W2:Y:S01]  /*4de0*/  LDSM.16.MT88.4 R16, [R222+0x900] ;  /* 0x00090000de10783b */ /* 0x000ea20000004200 */
[----:B-1----:R-:W-:-:S04]  /*4df0*/  FFMA.FTZ R8, R143, c[0x0][0x2d0], -R3 ;  /* 0x0000b4008f087a23 */ /* 0x002fc80000010803 */
[----:B------:R1:W1:Y:S02]  /*4e00*/  MUFU.EX2 R177, R8 ;  /* 0x0000000800b17308 */ /* 0x0002640000000800 */
[----:B------:R-:W-:Y:S01]  /*4e10*/  HMMA.16816.F32 R36, R4, R38, R168 ;  /* 0x000000260424723c */ /* 0x000fe200000018a8 */
[----:B---3--:R-:W-:-:S05]  /*4e20*/  FFMA.FTZ R13, R176, c[0x0][0x2d0], -R0 ;  /* 0x0000b400b00d7a23 */ /* 0x008fca0000010800 */
[----:B------:R3:W2:Y:S01]  /*4e30*/  MUFU.EX2 R149, R13 ;  /* 0x0000000d00957308 */ /* 0x0006a20000000800 */
[----:B-----5:R-:W-:Y:S02]  /*4e40*/  F2FP.PACK_AB R4, R187, R200 ;  /* 0x000000c8bb04723e */ /* 0x020fe400000000ff */
[----:B------:R-:W-:Y:S02]  /*4e50*/  F2FP.PACK_AB R5, R179, R184 ;  /* 0x000000b8b305723e */ /* 0x000fe400000000ff */
[----:B------:R-:W-:Y:S01]  /*4e60*/  F2FP.PACK_AB R6, R185, R186 ;  /* 0x000000bab906723e */ /* 0x000fe200000000ff */
[----:B-1----:R-:W1:Y:S01]  /*4e70*/  LDSM.16.MT88.4 R8, [R221+0x1900] ;  /* 0x00190000dd08783b */ /* 0x002e620000004200 */
[----:B------:R-:W-:Y:S01]  /*4e80*/  F2FP.PACK_AB R7, R178, R177 ;  /* 0x000000b1b207723e */ /* 0x000fe200000000ff */
[----:B---3--:R-:W-:-:S06]  /*4e90*/  FFMA.FTZ R13, R181, c[0x0][0x2d0], -R0 ;  /* 0x0000b400b50d7a23 */ /* 0x008fcc0000010800 */
[C---:B----4-:R-:W-:Y:S01]  /*4ea0*/  HMMA.16816.F32 R156, R4.reuse, R20, R172 ;  /* 0x00000014049c723c */ /* 0x050fe200000018ac */
[----:B------:R3:W-:Y:S07]  /*4eb0*/  MUFU.EX2 R150, R13 ;  /* 0x0000000d00967308 */ /* 0x0007ee0000000800 */
[C---:B--2---:R-:W-:Y:S08]  /*4ec0*/  HMMA.16816.F32 R192, R4.reuse, R32, R96 ;  /* 0x0000002004c0723c */ /* 0x044ff00000001860 */
[----:B------:R-:W-:Y:S01]  /*4ed0*/  HMMA.16816.F32 R120, R4, R16, R116 ;  /* 0x000000100478723c */ /* 0x000fe20000001874 */
[----:B---3--:R-:W-:-:S04]  /*4ee0*/  FFMA.FTZ R13, R180, c[0x0][0x2d0], -R0 ;  /* 0x0000b400b40d7a23 */ /* 0x008fc80000010800 */
[----:B------:R2:W-:Y:S03]  /*4ef0*/  MUFU.EX2 R176, R13 ;  /* 0x0000000d00b07308 */ /* 0x0005e60000000800 */
[C---:B------:R-:W-:Y:S08]  /*4f00*/  HMMA.16816.F32 R172, R4.reuse, R24, R104 ;  /* 0x0000001804ac723c */ /* 0x040ff00000001868 */
[----:B-1----:R-:W-:Y:S01]  /*4f10*/  HMMA.16816.F32 R132, R4, R8, R112 ;  /* 0x000000080484723c */ /* 0x002fe20000001870 */
[----:B--2---:R-:W-:-:S07]  /*4f20*/  FFMA.FTZ R13, R166, c[0x0][0x2d0], -R2 ;  /* 0x0000b400a60d7a23 */ /* 0x004fce0000010802 */
[----:B------:R-:W-:Y:S01]  /*4f30*/  HMMA.16816.F32 R160, R4, R22, R160 ;  /* 0x0000001604a0723c */ /* 0x000fe200000018a0 */
[----:B------:R-:W-:Y:S01]  /*4f40*/  IMAD.MOV.U32 R166, RZ, RZ, R188 ;  /* 0x000000ffffa67224 */ /* 0x000fe200078e00bc */
[----:B------:R1:W-:Y:S01]  /*4f50*/  MUFU.EX2 R141, R13 ;  /* 0x0000000d008d7308 */ /* 0x0003e20000000800 */
[----:B------:R-:W-:Y:S02]  /*4f60*/  IMAD.MOV.U32 R114, RZ, RZ, R183 ;  /* 0x000000ffff727224 */ /* 0x000fe400078e00b7 */
[----:B------:R-:W-:-:S03]  /*4f70*/  IMAD.MOV.U32 R115, RZ, RZ, R182 ;  /* 0x000000ffff737224 */ /* 0x000fc600078e00b6 */
        /* <DEDUP_REMOVED lines=8> */
[----:B------:R1:W-:Y:S07]  /*5000*/  MUFU.EX2 R147, R13 ;  /* 0x0000000d00937308 */ /* 0x0003ee0000000800 */
[----:B------:R-:W-:Y:S01]  /*5010*/  HMMA.16816.F32 R96, R4, R34, R80 ;  /* 0x000000220460723c */ /* 0x000fe20000001850 */
[----:B------:R-:W-:Y:S06]  /*5020*/  LDSM.16.MT88.4 R80, [R221+0x2d00] ;  /* 0x002d0000dd50783b */ /* 0x000fec0000004200 */
[----:B------:R-:W-:-:S02]  /*5030*/  F2FP.PACK_AB R4, R149, R151 ;  /* 0x000000979504723e */ /* 0x000fc400000000ff */
[----:B--2---:R-:W-:Y:S01]  /*5040*/  F2FP.PACK_AB R5, R148, R141 ;  /* 0x0000008d9405723e */ /* 0x004fe200000000ff */
[----:B-1----:R-:W-:Y:S01]  /*5050*/  FFMA.FTZ R13, R154, c[0x0][0x2d0], -R2 ;  /* 0x0000b4009a0d7a23 */ /* 0x002fe20000010802 */
[----:B------:R-:W-:-:S03]  /*5060*/  F2FP.PACK_AB R6, R176, R150 ;  /* 0x00000096b006723e */ /* 0x000fc600000000ff */
[----:B------:R-:W1:Y:S02]  /*5070*/  MUFU.EX2 R143, R13 ;  /* 0x0000000d008f7308 */ /* 0x000e640000000800 */
        /* <DEDUP_REMOVED lines=12> */
[----:B------:R-:W1:Y:S01]  /*5140*/  MUFU.EX2 R48, R8 ;  /* 0x0000000800307308 */ /* 0x000e620000000800 */
[----:B------:R-:W2:Y:S05]  /*5150*/  LDSM.16.MT88.4 R112, [R222+0xd00] ;  /* 0x000d0000de70783b */ /* 0x000eaa0000004200 */
[C---:B------:R-:W-:Y:S07]  /*5160*/  HMMA.16816.F32 R56, R4.reuse, R10, R44 ;  /* 0x0000000a0438723c */ /* 0x040fee000000182c */
[----:B------:R-:W-:Y:S01]  /*5170*/  IMAD.MOV.U32 R47, RZ, RZ, R127 ;  /* 0x000000ffff2f7224 */ /* 0x000fe200078e007f */
[----:B------:R-:W-:Y:S01]  /*5180*/  HMMA.16816.F32 R64, R4, R24, R64 ;  /* 0x000000180440723c */ /* 0x000fe20000001840 */
[----:B------:R-:W-:Y:S01]  /*5190*/  IMAD.MOV.U32 R46, RZ, RZ, R126 ;  /* 0x000000ffff2e7224 */ /* 0x000fe200078e007e */
[----:B-1----:R-:W-:Y:S01]  /*51a0*/  F2FP.PACK_AB R92, R48, R49 ;  /* 0x00000031305c723e */ /* 0x002fe200000000ff */
[----:B------:R-:W-:-:S02]  /*51b0*/  FFMA.FTZ R8, R208, c[0x0][0x2d0], -R12 ;  /* 0x0000b400d0087a23 */ /* 0x000fc4000001080c */
[----:B------:R-:W-:Y:S02]  /*51c0*/  IMAD.MOV.U32 R10, RZ, RZ, R137 ;  /* 0x000000ffff0a7224 */ /* 0x000fe400078e0089 */
[----:B------:R1:W-:Y:S01]  /*51d0*/  MUFU.EX2 R44, R8 ;  /* 0x00000008002c7308 */ /* 0x0003e20000000800 */
[C---:B------:R-:W-:Y:S01]  /*51e0*/  HMMA.16816.F32 R152, R4.reuse, R20, R76 ;  /* 0x000000140498723c */ /* 0x040fe2000000184c */
[----:B------:R-:W-:Y:S02]  /*51f0*/  IMAD.MOV.U32 R25, RZ, RZ, R124 ;  /* 0x000000ffff197224 */ /* 0x000fe400078e007c */
[----:B------:R-:W-:Y:S02]  /*5200*/  IMAD.MOV.U32 R11, RZ, RZ, R138 ;  /* 0x000000ffff0b7224 */ /* 0x000fe400078e008a */
[----:B------:R-:W-:Y:S02]  /*5210*/  IMAD.MOV.U32 R208, RZ, RZ, R139 ;  /* 0x000000ffffd07224 */ /* 0x000fe400078e008b */
[----:B------:R-:W-:Y:S01]  /*5220*/  LDSM.16.MT88.4 R136, [R222+0x1d00] ;  /* 0x001d0000de88783b */ /* 0x000fe20000004200 */
[----:B------:R-:W-:Y:S01]  /*5230*/  HMMA.16816.F32 R100, R4, R16, R72 ;  /* 0x000000100464723c */ /* 0x000fe20000001848 */
[----:B------:R-:W-:-:S02]  /*5240*/  IMAD.MOV.U32 R45, RZ, RZ, R165 ;  /* 0x000000ffff2d7224 */ /* 0x000fc400078e00a5 */
[----:B------:R-:W-:Y:S01]  /*5250*/  LDSM.16.MT88.4 R164, [R221+0xd00] ;  /* 0x000d0000dda4783b */ /* 0x000fe20000004200 */
[----:B-1----:R-:W-:-:S04]  /*5260*/  FFMA.FTZ R8, R202, c[0x0][0x2d0], -R12 ;  /* 0x0000b400ca087a23 */ /* 0x002fc8000001080c */
[C---:B------:R-:W-:Y:S01]  /*5270*/  HMMA.16816.F32 R40, R4.reuse, R26, R40 ;  /* 0x0000001a0428723c */ /* 0x040fe20000001828 */
[----:B------:R-:W-:Y:S01]  /*5280*/  IMAD.MOV.U32 R202, RZ, RZ, R125 ;  /* 0x000000ffffca7224 */ /* 0x000fe200078e007d */
[----:B------:R1:W3:Y:S01]  /*5290*/  MUFU.EX2 R24, R8 ;  /* 0x0000000800187308 */ /* 0x0002e20000000800 */
[----:B------:R-:W4:Y:S04]  /*52a0*/  LDSM.16.MT88.4 R124, [R221+0x1d00] ;  /* 0x001d0000dd7c783b */ /* 0x000f280000004200 */
[----:B------:R-:W-:Y:S01]  /*52b0*/  IMAD.MOV.U32 R27, RZ, RZ, R15 ;  /* 0x000000ffff1b7224 */ /* 0x000fe200078e000f */
[----:B------:R-:W-:Y:S01]  /*52c0*/  HMMA.16816.F32 R60, R4, R28, R60 ;  /* 0x0000001c043c723c */ /* 0x000fe2000000183c */
[----:B------:R-:W-:-:S07]  /*52d0*/  IMAD.MOV.U32 R26, RZ, RZ, R14 ;  /* 0x000000ffff1a7224 */ /* 0x000fce00078e000e */
[----:B------:R-:W-:Y:S01]  /*52e0*/  HMMA.16816.F32 R52, R4, R30, R52 ;  /* 0x0000001e0434723c */ /* 0x000fe20000001834 */
[----:B-1----:R-:W-:Y:S01]  /*52f0*/  FFMA.FTZ R8, R206, c[0x0][0x2d0], -R3 ;  /* 0x0000b400ce087a23 */ /* 0x002fe20000010803 */
[----:B---3--:R-:W-:-:S03]  /*5300*/  F2FP.PACK_AB R94, R24, R44 ;  /* 0x0000002c185e723e */ /* 0x008fc600000000ff */
[----:B------:R1:W-:Y:S03]  /*5310*/  MUFU.EX2 R23, R8 ;  /* 0x0000000800177308 */ /* 0x0003e60000000800 */
[C---:B------:R-:W-:Y:S08]  /*5320*/  HMMA.16816.F32 R84, R4.reuse, R32, R196 ;  /* 0x000000200454723c */ /* 0x040ff000000018c4 */
[----:B------:R-:W-:Y:S01]  /*5330*/  HMMA.16816.F32 R36, R4, R34, R36 ;  /* 0x000000220424723c */ /* 0x000fe20000001824 */
[----:B------:R-:W3:Y:S01]  /*5340*/  LDSM.16.MT88.4 R4, [R222+0x2d00] ;  /* 0x002d0000de04783b */ /* 0x000ee20000004200 */
[----:B-1----:R-:W-:-:S04]  /*5350*/  FFMA.FTZ R8, R209, c[0x0][0x2d0], -R3 ;  /* 0x0000b400d1087a23 */ /* 0x002fc80000010803 */
[----:B------:R1:W5:Y:S02]  /*5360*/  MUFU.EX2 R22, R8 ;  /* 0x0000000800167308 */ /* 0x0003640000000800 */
[--C-:B-1----:R-:W-:Y:S01]  /*5370*/  FFMA.FTZ R8, R205, c[0x0][0x2d0], -R3.reuse ;  /* 0x0000b400cd087a23 */ /* 0x102fe20000010803 */
[----:B-----5:R-:W-:Y:S01]  /*5380*/  F2FP.PACK_AB R93, R22, R23 ;  /* 0x00000017165d723e */ /* 0x020fe200000000ff */
[----:B------:R-:W-:-:S04]  /*5390*/  FFMA.FTZ R3, R211, c[0x0][0x2d0], -R3 ;  /* 0x0000b400d3037a23 */ /* 0x000fc80000010803 */
[----:B------:R1:W-:Y:S08]  /*53a0*/  MUFU.EX2 R20, R8 ;  /* 0x0000000800147308 */ /* 0x0003f00000000800 */
[----:B------:R5:W2:Y:S01]  /*53b0*/  MUFU.EX2 R21, R3 ;  /* 0x0000000300157308 */ /* 0x000aa20000000800 */
[----:B-1----:R-:W-:Y:S02]  /*53c0*/  FADD.FTZ R8, R249, R248 ;  /* 0x000000f8f9087221 */ /* 0x002fe40000010000 */
[----:B-----5:R-:W-:Y:S01]  /*53d0*/  FFMA.FTZ R3, R239, c[0x0][0x2d0], -R0 ;  /* 0x0000b400ef037a23 */ /* 0x020fe20000010800 */
[----:B--2---:R-:W-:-:S04]  /*53e0*/  F2FP.PACK_AB R95, R21, R20 ;  /* 0x00000014155f723e */ /* 0x004fc800000000ff */
[----:B------:R1:W-:Y:S03]  /*53f0*/  MUFU.EX2 R19, R3 ;  /* 0x0000000300137308 */ /* 0x0003e60000000800 */
        /* <DEDUP_REMOVED lines=8> */
[----:B------:R-:W-:Y:S01]  /*5480*/  FFMA.FTZ R0, R240, c[0x0][0x2d0], -R0 ;  /* 0x0000b400f0007a23 */ /* 0x000fe20000010800 */
[----:B------:R1:W-:Y:S06]  /*5490*/  MUFU.EX2 R17, R3 ;  /* 0x0000000300117308 */ /* 0x0003ec0000000800 */
[C---:B------:R-:W-:Y:S02]  /*54a0*/  HMMA.16816.F32 R160, R92.reuse, R166, R160 ;  /* 0x000000a65ca0723c */ /* 0x040fe400000018a0 */
[----:B------:R4:W5:Y:S06]  /*54b0*/  MUFU.EX2 R16, R0 ;  /* 0x0000000000107308 */ /* 0x00096c0000000800 */
[----:B------:R-:W-:Y:S01]  /*54c0*/  HMMA.16816.F32 R108, R92, R114, R108 ;  /* 0x000000725c6c723c */ /* 0x000fe2000000186c */
[----:B-1----:R-:W-:-:S04]  /*54d0*/  FADD.FTZ R3, R202, R27 ;  /* 0x0000001bca037221 */ /* 0x002fc80000010000 */
[----:B------:R-:W-:-:S03]  /*54e0*/  FADD.FTZ R10, R10, R3 ;  /* 0x000000030a0a7221 */ /* 0x000fc60000010000 */
[----:B------:R-:W-:Y:S01]  /*54f0*/  HMMA.16816.F32 R168, R92, R126, R168 ;  /* 0x0000007e5ca8723c */ /* 0x000fe200000018a8 */
[----:B----4-:R-:W-:-:S04]  /*5500*/  FFMA.FTZ R0, R214, c[0x0][0x2d0], -R2 ;  /* 0x0000b400d6007a23 */ /* 0x010fc80000010802 */
[----:B------:R1:W-:Y:S03]  /*5510*/  MUFU.EX2 R12, R0 ;  /* 0x00000000000c7308 */ /* 0x0003e60000000800 */
[C---:B------:R-:W-:Y:S08]  /*5520*/  HMMA.16816.F32 R72, R92.reuse, R80, R188 ;  /* 0x000000505c48723c */ /* 0x040ff000000018bc */
[----:B------:R-:W-:Y:S01]  /*5530*/  HMMA.16816.F32 R76, R92, R82, R128 ;  /* 0x000000525c4c723c */ /* 0x000fe20000001880 */
[----:B-1----:R-:W-:-:S07]  /*5540*/  FFMA.FTZ R0, R217, c[0x0][0x2d0], -R2 ;  /* 0x0000b400d9007a23 */ /* 0x002fce0000010802 */
[C---:B---3--:R-:W-:Y:S01]  /*5550*/  HMMA.16816.F32 R88, R92.reuse, R4, R192 ;  /* 0x000000045c58723c */ /* 0x048fe200000018c0 */
[----:B------:R1:W3:Y:S07]  /*5560*/  MUFU.EX2 R13, R0 ;  /* 0x00000000000d7308 */ /* 0x0002ee0000000800 */
[----:B------:R-:W-:Y:S07]  /*5570*/  HMMA.16816.F32 R92, R92, R6, R96 ;  /* 0x000000065c5c723c */ /* 0x000fee0000001860 */
[----:B--2---:R-:W-:-:S02]  /*5580*/  F2FP.PACK_AB R96, R18, R19 ;  /* 0x000000131260723e */ /* 0x004fc400000000ff */
[----:B-----5:R-:W-:Y:S01]  /*5590*/  F2FP.PACK_AB R98, R16, R17 ;  /* 0x000000111062723e */ /* 0x020fe200000000ff */
[--C-:B-1----:R-:W-:Y:S01]  /*55a0*/  FFMA.FTZ R0, R241, c[0x0][0x2d0], -R2.reuse ;  /* 0x0000b400f1007a23 */ /* 0x102fe20000010802 */
[----:B---3--:R-:W-:Y:S01]  /*55b0*/  F2FP.PACK_AB R97, R13, R12 ;  /* 0x0000000c0d61723e */ /* 0x008fe200000000ff */
[----:B------:R-:W-:Y:S02]  /*55c0*/  FFMA.FTZ R2, R242, c[0x0][0x2d0], -R2 ;  /* 0x0000b400f2027a23 */ /* 0x000fe40000010802 */
[----:B------:R1:W-:Y:S08]  /*55d0*/  MUFU.EX2 R14, R0 ;  /* 0x00000000000e7308 */ /* 0x0003f00000000800 */
        /* <DEDUP_REMOVED lines=71> */
[----:B------:R-:W-:Y:S02]  /*5a50*/  FADD.FTZ R0, R21, R4 ;  /* 0x0000000415007221 */ /* 0x000fe40000010000 */
[----:B------:R-:W-:Y:S01]  /*5a60*/  IMAD.U32 R216, RZ, RZ, UR6 ;  /* 0x00000006ffd87e24 */ /* 0x000fe2000f8e00ff */
[----:B------:R1:W-:Y:S04]  /*5a70*/  STL [R1+0x28], R3 ;  /* 0x0000280301007387 */ /* 0x0003e80000100800 */
[----:B------:R1:W-:Y:S01]  /*5a80*/  STL [R1+0x30], R0 ;  /* 0x0000300001007387 */ /* 0x0003e20000100800 */
[----:B------:R-:W-:-:S03]  /*5a90*/  ISETP.GE.AND P0, PT, R216, UR4, PT ;  /* 0x00000004d8007c0c */ /* 0x000fc6000bf06270 */
[----:B------:R1:W-:Y:S10]  /*5aa0*/  STL [R1+0x2c], R2 ;  /* 0x00002c0201007387 */ /* 0x0003f40000100800 */
        /* <DEDUP_REMOVED lines=13> */
[----:B------:R-:W-:Y:S01]  /*5b80*/  MOV R240, R216 ;  /* 0x000000d800f07202 */ /* 0x000fe20000000f00 */
[----:B------:R-:W-:Y:S01]  /*5b90*/  IMAD.MOV.U32 R147, RZ, RZ, R144 ;  /* 0x000000ffff937224 */ /* 0x000fe200078e0090 */
[----:B------:R-:W-:Y:S01]  /*5ba0*/  SEL R3, RZ, 0x10, P5 ;  /* 0x00000010ff037807 */ /* 0x000fe20002800000 */
        /* <DEDUP_REMOVED lines=8> */
.L_x_1572:
        /* <DEDUP_REMOVED lines=66> */
.L_x_1570:
        /* <DEDUP_REMOVED lines=8> */
[----:B------:R-:W-:Y:S07]  /*60d0*/  LDSM.16.M88.4 R212, [R220+0x4500] ;  /* 0x00450000dcd4783b */ /* 0x000fee0000000200 */
[-C--:B------:R-:W-:Y:S01]  /*60e0*/  HMMA.16816.F32 R20, R64, R32.reuse, RZ ;  /* 0x000000204014723c */ /* 0x080fe200000018ff */
[----:B------:R-:W-:Y:S07]  /*60f0*/  LDSM.16.M88.4 R216, [R220+0x5100] ;  /* 0x00510000dcd8783b */ /* 0x000fee0000000200 */
        /* <DEDUP_REMOVED lines=32> */
[----:B------:R-:W2:Y:S07]  /*6300*/  LDSM.16.M88.4 R180, [R224+0x8100] ;  /* 0x00810000e0b4783b */ /* 0x000eae0000000200 */
[-C--:B-1----:R-:W-:Y:S01]  /*6310*/  HMMA.16816.F32 R4, R176, R204.reuse, R4 ;  /* 0x000000ccb004723c */ /* 0x082fe20000001804 */
[----:B------:R-:W-:Y:S07]  /*6320*/  LDSM.16.M88.4 R200, [R231] ;  /* 0x00000000e7c8783b */ /* 0x000fee0000000200 */
        /* <DEDUP_REMOVED lines=13> */
[----:B------:R-:W1:Y:S07]  /*6400*/  LDSM.16.M88.4 R184, [R232] ;  /* 0x00000000e8b8783b */ /* 0x000e6e0000000200 */
[-C--:B----4-:R-:W-:Y:S08]  /*6410*/  HMMA.16816.F32 R52, R176, R192.reuse, R52 ;  /* 0x000000c0b034723c */ /* 0x090ff00000001834 */
[C---:B------:R-:W-:Y:S08]  /*6420*/  HMMA.16816.F32 R56, R208.reuse, R192, R56 ;  /* 0x000000c0d038723c */ /* 0x040ff00000001838 */
[-C--:B------:R-:W-:Y:S01]  /*6430*/  HMMA.16816.F32 R60, R208, R194.reuse, R60 ;  /* 0x000000c2d03c723c */ /* 0x080fe2000000183c */
[----:B------:R-:W3:Y:S07]  /*6440*/  LDSM.16.M88.4 R208, [R223+0xb100] ;  /* 0x00b10000dfd0783b */ /* 0x000eee0000000200 */
[----:B------:R-:W-:Y:S01]  /*6450*/  HMMA.16816.F32 R64, R176, R194, R64 ;  /* 0x000000c2b040723c */ /* 0x000fe20000001840 */
[----:B------:R-:W4:Y:S07]  /*6460*/  LDSM.16.M88.4 R176, [R220+0x5500] ;  /* 0x00550000dcb0783b */ /* 0x000f2e0000000200 */
[-C--:B--2---:R-:W-:Y:S01]  /*6470*/  HMMA.16816.F32 R4, R180, R188.reuse, R4 ;  /* 0x000000bcb404723c */ /* 0x084fe20000001804 */
[----:B------:R-:W-:Y:S07]  /*6480*/  LDSM.16.M88.4 R192, [R229] ;  /* 0x00000000e5c0783b */ /* 0x000fee0000000200 */
        /* <DEDUP_REMOVED lines=19> */
[----:B------:R-:W1:Y:S07]  /*65c0*/  LDSM.16.M88.4 R180, [R220+0x5900] ;  /* 0x00590000dcb4783b */ /* 0x000e6e0000000200 */
[-C--:B------:R-:W-:Y:S01]  /*65d0*/  HMMA.16816.F32 R4, R212, R216.reuse, R4 ;  /* 0x000000d8d404723c */ /* 0x080fe20000001804 */
[----:B------:R-:W2:Y:S07]  /*65e0*/  LDSM.16.M88.4 R204, [R227] ;  /* 0x00000000e3cc783b */ /* 0x000eae0000000200 */
[C---:B---3--:R-:W-:Y:S08]  /*65f0*/  HMMA.16816.F32 R8, R208.reuse, R216, R8 ;  /* 0x000000d8d008723c */ /* 0x048ff00000001808 */
[-C--:B------:R-:W-:Y:S08]  /*6600*/  HMMA.16816.F32 R12, R208, R218.reuse, R12 ;  /* 0x000000dad00c723c */ /* 0x080ff0000000180c */
[C---:B------:R-:W-:Y:S01]  /*6610*/  HMMA.16816.F32 R16, R212.reuse, R218, R16 ;  /* 0x000000dad410723c */ /* 0x040fe20000001810 */
[----:B------:R-:W3:Y:S01]  /*6620*/  LDSM.16.M88.4 R216, [R226] ;  /* 0x00000000e2d8783b */ /* 0x000ee20000000200 */
[----:B------:R-:W-:Y:S06]  /*6630*/  DEPBAR.LE SB0, 0x0 ;  /* 0x000080000000791a */ /* 0x000fec0000000000 */
[-C--:B----4-:R-:W-:Y:S01]  /*6640*/  HMMA.16816.F32 R20, R212, R176.reuse, R20 ;  /* 0x000000b0d414723c */ /* 0x090fe20000001814 */
[----:B------:R-:W-:Y:S07]  /*6650*/  BAR.SYNC.DEFER_BLOCKING 0x0 ;  /* 0x0000000000007b1d */ /* 0x000fee0000010000 */
        /* <DEDUP_REMOVED lines=28> */
[----:B------:R-:W-:Y:S01]  /*6820*/  LEA R2, R240, UR11, 0x6 ;  /* 0x0000000bf0027c11 */ /* 0x000fe2000f8e30ff */
[----:B------:R-:W2:Y:S01]  /*6830*/  LDL R0, [R1+0x20] ;  /* 0x0000200001007983 */ /* 0x000ea20000100800 */
[----:B------:R-:W-:Y:S01]  /*6840*/  IADD3 R178, -R239, 0x10, RZ ;  /* 0x00000010efb27810 */ /* 0x000fe20007ffe1ff */
[----:B------:R-:W-:Y:S01]  /*6850*/  IMAD.MOV.U32 R237, RZ, RZ, RZ ;  /* 0x000000ffffed7224 */ /* 0x000fe200078e00ff */
[----:B------:R-:W-:Y:S01]  /*6860*/  IADD3 R176, -R146, 0x10, RZ ;  /* 0x0000001092b07810 */ /* 0x000fe20007ffe1ff */
[----:B------:R-:W3:Y:S01]  /*6870*/  LDL R142, [R1] ;  /* 0x00000000018e7983 */ /* 0x000ee20000100800 */
        /* <DEDUP_REMOVED lines=28> */
[----:B------:R-:W4:Y:S04]  /*6a40*/  SHFL.IDX PT, R3, R3, RZ, 0x1c1f ;  /* 0x001c1fff03037589 */ /* 0x000f2800000e0000 */
[----:B------:R-:W3:Y:S01]  /*6a50*/  SHFL.IDX PT, R141, R141, RZ, 0x1c1f ;  /* 0x001c1fff8d8d7589 */ /* 0x000ee200000e0000 */
[----:B-1---5:R-:W-:Y:S04]  /*6a60*/  IADD3 R178, P1, P0, R178, R0, R151 ;  /* 0x00000000b2b27210 */ /* 0x022fe8000783e097 */
[----:B--2---:R-:W-:Y:S02]  /*6a70*/  IADD3.X R179, RZ, R2, R243, P1, P0 ;  /* 0x00000002ffb37210 */ /* 0x004fe40000fe04f3 */
[----:B------:R-:W-:Y:S04]  /*6a80*/  IADD3 R176, P1, P0, R176, R0, R150 ;  /* 0x00000000b0b07210 */ /* 0x000fe8000783e096 */
[----:B------:R-:W-:Y:S02]  /*6a90*/  IADD3.X R177, RZ, R2, R241, P1, P0 ;  /* 0x00000002ffb17210 */ /* 0x000fe40000fe04f1 */
[C---:B----4-:R-:W-:Y:S02]  /*6aa0*/  IADD3 R182, P1, R3.reuse, R242, RZ ;  /* 0x000000f203b67210 */ /* 0x050fe40007f3e0ff */
[----:B------:R-:W-:Y:S03]  /*6ab0*/  IADD3 R180, P0, R3, R151, RZ ;  /* 0x0000009703b47210 */ /* 0x000fe60007f1e0ff */
[----:B---3--:R-:W-:Y:S01]  /*6ac0*/  IMAD.X R183, R141, 0x1, R149, P1 ;  /* 0x000000018db77824 */ /* 0x008fe200008e0695 */
[----:B------:R-:W-:Y:S01]  /*6ad0*/  IADD3 R150, P1, R3, R150, RZ ;  /* 0x0000009603967210 */ /* 0x000fe20007f3e0ff */
[C---:B------:R-:W-:Y:S01]  /*6ae0*/  IMAD.X R181, R141.reuse, 0x1, R243, P0 ;  /* 0x000000018db57824 */ /* 0x040fe200000e06f3 */
[----:B------:R-:W-:Y:S02]  /*6af0*/  IADD3 R144, P0, R0, R242, RZ ;  /* 0x000000f200907210 */ /* 0x000fe40007f1e0ff */
[----:B------:R1:W-:Y:S01]  /*6b00*/  LDGSTS.E.BYPASS.LTC128B.128 [R142+0x3100], [R182.64], !P6 ;  /* 0x03100000b68e7fae */ /* 0x0003e2000f101d4e */
        /* <DEDUP_REMOVED lines=9> */
.L_x_1571:
[----:B------:R-:W2:Y:S01]  /*6ba0*/  LDL R0, [R1+0x34] ;  /* 0x0000340001007983 */ /* 0x000ea20000100800 */
[----:B------:R-:W-:Y:S01]  /*6bb0*/  PLOP3.LUT P1, PT, PT, PT, UP1, 0x80, 0x0 ;  /* 0x000000000000781c */ /* 0x000fe20003f2f018 */
[----:B-1----:R-:W-:Y:S01]  /*6bc0*/  IMAD.MOV.U32 R142, RZ, RZ, 0x1 ;  /* 0x00000001ff8e7424 */ /* 0x002fe200078e00ff */
        /* <DEDUP_REMOVED lines=9> */
[----:B------:R-:W2:Y:S08]  /*6c60*/  SHFL.IDX PT, R3, R0, 0x1, 0x1c1f ;  /* 0x003c1f0000037f89 */ /* 0x000eb000000e0000 */
[----:B------:R-:W3:Y:S01]  /*6c70*/  SHFL.IDX PT, R2, R0, 0x2, 0x1c1f ;  /* 0x005c1f0000027f89 */ /* 0x000ee200000e0000 */
[C---:B-1----:R-:W-:Y:S07]  /*6c80*/  IMAD.IADD R141, R142.reuse, 0x1, R141 ;  /* 0x000000018e8d7824 */ /* 0x042fee00078e028d */
[----:B------:R-:W1:Y:S01]  /*6c90*/  SHFL.IDX PT, R0, R0, 0x3, 0x1c1f ;  /* 0x007c1f0000007f89 */ /* 0x000e6200000e0000 */
[C---:B------:R-:W-:Y:S02]  /*6ca0*/  ISETP.GT.AND P1, PT, R141.reuse, RZ, PT ;  /* 0x000000ff8d00720c */ /* 0x040fe40003f24270 */
[----:B------:R-:W-:Y:S02]  /*6cb0*/  ISETP.GT.AND P0, PT, R141, 0x1, PT ;  /* 0x000000018d00780c */ /* 0x000fe40003f04270 */
[----:B--2---:R-:W-:Y:S02]  /*6cc0*/  IADD3 R3, R142, R3, RZ ;  /* 0x000000038e037210 */ /* 0x004fe40007ffe0ff */
[----:B-----5:R-:W-:Y:S02]  /*6cd0*/  FSEL R149, R4, -INF , P1 ;  /* 0xff80000004957808 */ /* 0x020fe40000800000 */
[----:B------:R-:W-:Y:S02]  /*6ce0*/  ISETP.GT.AND P1, PT, R3, RZ, PT ;  /* 0x000000ff0300720c */ /* 0x000fe40003f24270 */
[----:B------:R-:W-:Y:S01]  /*6cf0*/  FSEL R151, R5, -INF , P0 ;  /* 0xff80000005977808 */ /* 0x000fe20000000000 */
[----:B---3--:R-:W-:Y:S01]  /*6d00*/  IMAD.IADD R2, R142, 0x1, R2 ;  /* 0x000000018e027824 */ /* 0x008fe200078e0202 */
[----:B------:R-:W-:Y:S02]  /*6d10*/  ISETP.GT.AND P0, PT, R3, 0x1, PT ;  /* 0x000000010300780c */ /* 0x000fe40003f04270 */
[----:B------:R-:W-:Y:S02]  /*6d20*/  FSEL R6, R6, -INF , P1 ;  /* 0xff80000006067808 */ /* 0x000fe40000800000 */
[----:B------:R-:W-:Y:S02]  /*6d30*/  ISETP.GT.AND P1, PT, R141, 0x8, PT ;  /* 0x000000088d00780c */ /* 0x000fe40003f24270 */
[----:B------:R-:W-:Y:S02]  /*6d40*/  FSEL R7, R7, -INF , P0 ;  /* 0xff80000007077808 */ /* 0x000fe40000000000 */
[----:B------:R-:W-:Y:S01]  /*6d50*/  ISETP.GT.AND P0, PT, R141, 0x9, PT ;  /* 0x000000098d00780c */ /* 0x000fe20003f04270 */
[----:B-1----:R-:W-:Y:S01]  /*6d60*/  IMAD.IADD R0, R142, 0x1, R0 ;  /* 0x000000018e007824 */ /* 0x002fe200078e0200 */
        /* <DEDUP_REMOVED lines=14> */
[----:B------:R-:W-:Y:S02]  /*6e50*/  ISETP.GT.AND P0, PT, R3, 0x11, PT ;  /* 0x000000110300780c */ /* 0x000fe40003f04270 */
[----:B------:R-:W-:Y:S02]  /*6e60*/  ISETP.GT.AND P1, PT, R141, 0x18, PT ;  /* 0x000000188d00780c */ /* 0x000fe40003f24270 */
[----:B------:R-:W-:Y:S02]  /*6e70*/  FMNMX.FTZ R146, R16, R146, !PT ;  /* 0x0000009210927209 */ /* 0x000fe40007810000 */
[----:B------:R-:W-:Y:S02]  /*6e80*/  FSEL R189, R23, -INF , P0 ;  /* 0xff80000017bd7808 */ /* 0x000fe40000000000 */
[----:B------:R-:W-:Y:S01]  /*6e90*/  FSEL R192, R32, -INF , P1 ;  /* 0xff80000020c07808 */ /* 0x000fe20000800000 */
[----:B------:R-:W-:Y:S01]  /*6ea0*/  LDSM.16.MT88.4 R20, [R221+0x100] ;  /* 0x00010000dd14783b */ /* 0x000fe20000004200 */
[----:B------:R-:W-:Y:S02]  /*6eb0*/  ISETP.GT.AND P0, PT, R141, 0x19, PT ;  /* 0x000000198d00780c */ /* 0x000fe40003f04270 */
        /* <DEDUP_REMOVED lines=18> */
[----:B------:R-:W-:Y:S01]  /*6fe0*/  ISETP.GT.AND P0, PT, R141, 0x29, PT ;  /* 0x000000298d00780c */ /* 0x000fe20003f04270 */
[----:B------:R-:W-:Y:S01]  /*6ff0*/  LDSM.16.MT88.4 R36, [R222+0x100] ;  /* 0x00010000de24783b */ /* 0x000fe20000004200 */
        /* <DEDUP_REMOVED lines=16> */
[----:B------:R-:W-:Y:S02]  /*7100*/  ISETP.GT.AND P1, PT, R2, RZ, PT ;  /* 0x000000ff0200720c */ /* 0x000fe40003f24270 */
[----:B------:R-:W-:Y:S02]  /*7110*/  FMNMX.FTZ R146, R208, R146, !PT ;  /* 0x00000092d0927209 */ /* 0x000fe40007810000 */
[----:B------:R-:W-:Y:S02]  /*7120*/  FSEL R212, R55, -INF , P0 ;  /* 0xff80000037d47808 */ /* 0x000fe40000000000 */
[----:B------:R-:W-:Y:S01]  /*7130*/  FSEL R8, R8, -INF , P1 ;  /* 0xff80000008087808 */ /* 0x000fe20000800000 */
[----:B------:R-:W-:Y:S01]  /*7140*/  LDSM.16.MT88.4 R52, [R221+0x1100] ;  /* 0x00110000dd34783b */ /* 0x000fe20000004200 */
[----:B------:R-:W-:Y:S02]  /*7150*/  ISETP.GT.AND P0, PT, R2, 0x1, PT ;  /* 0x000000010200780c */ /* 0x000fe40003f04270 */
[----:B------:R-:W-:Y:S02]  /*7160*/  ISETP.GT.AND P1, PT, R0, RZ, PT ;  /* 0x000000ff0000720c */ /* 0x000fe40003f24270 */
        /* <DEDUP_REMOVED lines=9> */
[----:B------:R-:W-:Y:S02]  /*7200*/  FMNMX.FTZ R146, R213, R146, !PT ;  /* 0x00000092d5927209 */ /* 0x000fe40007810000 */
[----:B------:R-:W-:Y:S02]  /*7210*/  FSEL R65, R65, -INF , P0 ;  /* 0xff80000041417808 */ /* 0x000fe40000000000 */
[----:B------:R-:W-:Y:S02]  /*7220*/  FMNMX.FTZ R146, R64, R146, !PT ;  /* 0x0000009240927209 */ /* 0x000fe40007810000 */
[----:B------:R-:W-:Y:S02]  /*7230*/  ISETP.GT.AND P1, PT, R3, 0x38, PT ;  /* 0x000000380300780c */ /* 0x000fe40003f24270 */
[----:B------:R-:W-:Y:S02]  /*7240*/  FMNMX.FTZ R146, R65, R146, !PT ;  /* 0x0000009241927209 */ /* 0x000fe40007810000 */
[----:B------:R-:W-:Y:S02]  /*7250*/  ISETP.GT.AND P0, PT, R3, 0x39, PT ;  /* 0x000000390300780c */ /* 0x000fe40003f04270 */
[----:B------:R-:W-:Y:S01]  /*7260*/  FMNMX.FTZ R145, R6, R143, !PT ;  /* 0x0000008f06917209 */ /* 0x000fe20007810000 */
        /* <DEDUP_REMOVED lines=12> */
[C---:B------:R-:W-:Y:S02]  /*7330*/  ISETP.GT.AND P1, PT, R0.reuse, 0x8, PT ;  /* 0x000000080000780c */ /* 0x040fe40003f24270 */
[----:B------:R-:W-:Y:S02]  /*7340*/  FMNMX.FTZ R145, R19, R145, !PT ;  /* 0x0000009113917209 */ /* 0x000fe40007810000 */
[----:B------:R-:W-:Y:S02]  /*7350*/  FSEL R191, R25, -INF , P0 ;  /* 0xff80000019bf7808 */ /* 0x000fe40000000000 */
[----:B------:R-:W-:Y:S02]  /*7360*/  ISETP.GT.AND P0, PT, R0, 0x11, PT ;  /* 0x000000110000780c */ /* 0x000fe40003f04270 */
[----:B------:R-:W-:Y:S02]  /*7370*/  FSEL R14, R14, -INF , P1 ;  /* 0xff8000000e0e7808 */ /* 0x000fe40000800000 */
[----:B------:R-:W-:Y:S02]  /*7380*/  ISETP.GT.AND P1, PT, R2, 0x10, PT ;  /* 0x000000100200780c */ /* 0x000fe40003f24270 */
[----:B-1----:R-:W-:Y:S02]  /*7390*/  FMNMX.FTZ R146, R3, R146, !PT ;  /* 0x0000009203927209 */ /* 0x002fe40007810000 */
[----:B------:R-:W-:Y:S02]  /*73a0*/  FMNMX.FTZ R145, R188, R145, !PT ;  /* 0x00000091bc917209 */ /* 0x000fe40007810000 */
[----:B------:R-:W-:Y:S01]  /*73b0*/  FSEL R199, R27, -INF , P0 ;  /* 0xff8000001bc77808 */ /* 0x000fe20000000000 */
[----:B------:R-:W1:Y:S01]  /*73c0*/  SHFL.BFLY PT, R4, R146, 0x1, 0x1f ;  /* 0x0c201f0092047f89 */ /* 0x000e6200000e0000 */
        /* <DEDUP_REMOVED lines=27> */
[----:B------:R-:W-:Y:S02]  /*7580*/  FMNMX.FTZ R3, R10, R148, !PT ;  /* 0x000000940a037209 */ /* 0x000fe40007810000 */
[----:B------:R-:W-:Y:S02]  /*7590*/  ISETP.GT.AND P1, PT, R2, 0x28, PT ;  /* 0x000000280200780c */ /* 0x000fe40003f24270 */
[----:B------:R-:W-:Y:S02]  /*75a0*/  FMNMX.FTZ R145, R244, R145, !PT ;  /* 0x00000091f4917209 */ /* 0x000fe40007810000 */
[----:B------:R-:W-:Y:S02]  /*75b0*/  FSEL R243, R47, -INF , P0 ;  /* 0xff8000002ff37808 */ /* 0x000fe40000000000 */
[----:B------:R-:W-:Y:S02]  /*75c0*/  ISETP.GT.AND P0, PT, R2, 0x31, PT ;  /* 0x000000310200780c */ /* 0x000fe40003f04270 */
[----:B------:R-:W-:Y:S02]  /*75d0*/  FSEL R217, R44, -INF , P1 ;  /* 0xff8000002cd97808 */ /* 0x000fe40000800000 */
[----:B------:R-:W-:Y:S02]  /*75e0*/  FMNMX.FTZ R3, R11, R3, !PT ;  /* 0x000000030b037209 */ /* 0x000fe40007810000 */
[----:B------:R-:W-:Y:S02]  /*75f0*/  ISETP.GT.AND P1, PT, R0, 0x28, PT ;  /* 0x000000280000780c */ /* 0x000fe40003f24270 */
[----:B-1----:R-:W-:Y:S02]  /*7600*/  FMNMX.FTZ R146, R146, R4, !PT ;  /* 0x0000000492927209 */ /* 0x002fe40007810000 */
[----:B------:R-:W-:Y:S02]  /*7610*/  FMNMX.FTZ R145, R245, R145, !PT ;  /* 0x00000091f5917209 */ /* 0x000fe40007810000 */
[----:B------:R-:W-:Y:S01]  /*7620*/  FSEL R57, R57, -INF , P0 ;  /* 0xff80000039397808 */ /* 0x000fe20000000000 */
[----:B------:R-:W-:Y:S01]  /*7630*/  FMUL.FTZ R150, R146, c[0x0][0x2d0] ;  /* 0x0000b40092967a20 */ /* 0x000fe20000410000 */
[----:B------:R-:W-:Y:S02]  /*7640*/  ISETP.GT.AND P0, PT, R2, 0x39, PT ;  /* 0x000000390200780c */ /* 0x000fe40003f04270 */
[----:B------:R-:W-:Y:S02]  /*7650*/  FMNMX.FTZ R3, R14, R3, !PT ;  /* 0x000000030e037209 */ /* 0x000fe40007810000 */
[----:B------:R-:W-:Y:S02]  /*7660*/  FSEL R239, R46, -INF , P1 ;  /* 0xff8000002eef7808 */ /* 0x000fe40000800000 */
[----:B------:R-:W-:Y:S02]  /*7670*/  ISETP.GT.AND P1, PT, R2, 0x30, PT ;  /* 0x000000300200780c */ /* 0x000fe40003f24270 */
[----:B------:R-:W-:Y:S02]  /*7680*/  FMNMX.FTZ R145, R211, R145, !PT ;  /* 0x00000091d3917209 */ /* 0x000fe40007810000 */
[----:B------:R-:W-:Y:S02]  /*7690*/  FSEL R61, R61, -INF , P0 ;  /* 0xff8000003d3d7808 */ /* 0x000fe40000000000 */
[----:B------:R-:W-:Y:S02]  /*76a0*/  FSETP.NEU.FTZ.AND P0, PT, R146, -INF , PT ;  /* 0xff8000009200780b */ /* 0x000fe40003f1d000 */
[----:B------:R-:W-:Y:S02]  /*76b0*/  FMNMX.FTZ R3, R15, R3, !PT ;  /* 0x000000030f037209 */ /* 0x000fe40007810000 */
[----:B------:R-:W-:Y:S02]  /*76c0*/  FSEL R56, R56, -INF , P1 ;  /* 0xff80000038387808 */ /* 0x000fe40000800000 */
[----:B------:R-:W-:Y:S02]  /*76d0*/  ISETP.GT.AND P1, PT, R2, 0x38, PT ;  /* 0x000000380200780c */ /* 0x000fe40003f24270 */
[----:B------:R-:W-:Y:S02]  /*76e0*/  FMNMX.FTZ R145, R212, R145, !PT ;  /* 0x00000091d4917209 */ /* 0x000fe40007810000 */
[----:B------:R-:W-:Y:S02]  /*76f0*/  FSEL R150, R150, RZ, P0 ;  /* 0x000000ff96967208 */ /* 0x000fe40000000000 */
[----:B------:R-:W-:Y:S02]  /*7700*/  FSEL R60, R60, -INF , P1 ;  /* 0xff8000003c3c7808 */ /* 0x000fe40000800000 */
[----:B------:R-:W-:Y:S01]  /*7710*/  FMNMX.FTZ R3, R198, R3, !PT ;  /* 0x00000003c6037209 */ /* 0x000fe20007810000 */
[--C-:B------:R-:W-:Y:S01]  /*7720*/  FFMA.FTZ R2, R149, c[0x0][0x2d0], -R150.reuse ;  /* 0x0000b40095027a23 */ /* 0x100fe20000010896 */
[----:B------:R-:W-:Y:S02]  /*7730*/  ISETP.GT.AND P1, PT, R0, 0x30, PT ;  /* 0x000000300000780c */ /* 0x000fe40003f24270 */
[----:B------:R-:W-:Y:S01]  /*7740*/  FMNMX.FTZ R145, R66, R145, !PT ;  /* 0x0000009142917209 */ /* 0x000fe20007810000 */
[----:B------:R1:W-:Y:S01]  /*7750*/  MUFU.EX2 R252, R2 ;  /* 0x0000000200fc7308 */ /* 0x0003e20000000800 */
[----:B------:R-:W-:Y:S02]  /*7760*/  FSEL R58, R58, -INF , P1 ;  /* 0xff8000003a3a7808 */ /* 0x000fe40000800000 */
[----:B------:R-:W-:Y:S02]  /*7770*/  ISETP.GT.AND P1, PT, R0, 0x31, PT ;  /* 0x000000310000780c */ /* 0x000fe40003f24270 */
[----:B------:R-:W-:Y:S02]  /*7780*/  FMNMX.FTZ R3, R199, R3, !PT ;  /* 0x00000003c7037209 */ /* 0x000fe40007810000 */
[----:B------:R-:W-:Y:S02]  /*7790*/  FMNMX.FTZ R145, R67, R145, !PT ;  /* 0x0000009143917209 */ /* 0x000fe40007810000 */
[----:B------:R-:W-:Y:S02]  /*77a0*/  FSEL R59, R59, -INF , P1 ;  /* 0xff8000003b3b7808 */ /* 0x000fe40000800000 */
[----:B------:R-:W-:Y:S01]  /*77b0*/  FMNMX.FTZ R3, R200, R3, !PT ;  /* 0x00000003c8037209 */ /* 0x000fe20007810000 */
[----:B------:R-:W2:Y:S01]  /*77c0*/  SHFL.BFLY PT, R5, R145, 0x2, 0x1f ;  /* 0x0c401f0091057f89 */ /* 0x000ea200000e0000 */
[----:B------:R-:W-:Y:S02]  /*77d0*/  ISETP.GT.AND P1, PT, R0, 0x38, PT ;  /* 0x000000380000780c */ /* 0x000fe40003f24270 */
[----:B------:R-:W-:Y:S02]  /*77e0*/  FMNMX.FTZ R144, R8, R147, !PT ;  /* 0x0000009308907209 */ /* 0x000fe40007810000 */
[----:B------:R-:W-:Y:S02]  /*77f0*/  FSEL R62, R62, -INF , P1 ;  /* 0xff8000003e3e7808 */ /* 0x000fe40000800000 */
[----:B------:R-:W-:Y:S02]  /*7800*/  FMNMX.FTZ R3, R201, R3, !PT ;  /* 0x00000003c9037209 */ /* 0x000fe40007810000 */
[----:B------:R-:W-:Y:S01]  /*7810*/  ISETP.GT.AND P1, PT, R0, 0x39, PT ;  /* 0x000000390000780c */ /* 0x000fe20003f24270 */
[--C-:B------:R-:W-:Y:S01]  /*7820*/  FFMA.FTZ R0, R151, c[0x0][0x2d0], -R150.reuse ;  /* 0x0000b40097007a23 */ /* 0x100fe20000010896 */
[----:B------:R-:W-:Y:S02]  /*7830*/  FMNMX.FTZ R144, R9, R144, !PT ;  /* 0x0000009009907209 */ /* 0x000fe40007810000 */
[----:B------:R-:W-:Y:S01]  /*7840*/  FMNMX.FTZ R3, R216, R3, !PT ;  /* 0x00000003d8037209 */ /* 0x000fe20007810000 */
[----:B------:R3:W-:Y:S01]  /*7850*/  MUFU.EX2 R48, R0 ;  /* 0x0000000000307308 */ /* 0x0007e20000000800 */
[----:B------:R-:W-:Y:S02]  /*7860*/  FMNMX.FTZ R144, R12, R144, !PT ;  /* 0x000000900c907209 */ /* 0x000fe40007810000 */
[----:B------:R-:W-:Y:S02]  /*7870*/  FMNMX.FTZ R3, R218, R3, !PT ;  /* 0x00000003da037209 */ /* 0x000fe40007810000 */
[----:B------:R-:W-:Y:S02]  /*7880*/  FMNMX.FTZ R144, R13, R144, !PT ;  /* 0x000000900d907209 */ /* 0x000fe40007810000 */
[----:B------:R-:W-:Y:S02]  /*7890*/  FMNMX.FTZ R3, R239, R3, !PT ;  /* 0x00000003ef037209 */ /* 0x000fe40007810000 */
[----:B------:R-:W-:Y:S02]  /*78a0*/  FMNMX.FTZ R144, R190, R144, !PT ;  /* 0x00000090be907209 */ /* 0x000fe40007810000 */
[----:B------:R-:W-:Y:S02]  /*78b0*/  FMNMX.FTZ R3, R243, R3, !PT ;  /* 0x00000003f3037209 */ /* 0x000fe40007810000 */
[----:B------:R-:W-:Y:S02]  /*78c0*/  FMNMX.FTZ R144, R191, R144, !PT ;  /* 0x00000090bf907209 */ /* 0x000fe40007810000 */
[----:B-1----:R-:W-:Y:S01]  /*78d0*/  FMNMX.FTZ R2, R58, R3, !PT ;  /* 0x000000033a027209 */ /* 0x002fe20007810000 */
[--C-:B------:R-:W-:Y:S01]  /*78e0*/  FFMA.FTZ R3, R17, c[0x0][0x2d0], -R150.reuse ;  /* 0x0000b40011037a23 */ /* 0x100fe20000010896 */
[----:B------:R-:W-:Y:S02]  /*78f0*/  FMNMX.FTZ R144, R194, R144, !PT ;  /* 0x00000090c2907209 */ /* 0x000fe40007810000 */
[----:B--2---:R-:W-:Y:S01]  /*7900*/  FMNMX.FTZ R145, R145, R5, !PT ;  /* 0x0000000591917209 */ /* 0x004fe20007810000 */
[----:B------:R-:W-:Y:S01]  /*7910*/  MUFU.EX2 R247, R3 ;  /* 0x0000000300f77308 */ /* 0x000fe20000000800 */
[----:B------:R-:W-:Y:S02]  /*7920*/  FMNMX.FTZ R2, R59, R2, !PT ;  /* 0x000000023b027209 */ /* 0x000fe40007810000 */
[----:B------:R-:W-:Y:S01]  /*7930*/  FMNMX.FTZ R144, R195, R144, !PT ;  /* 0x00000090c3907209 */ /* 0x000fe20007810000 */
[----:B------:R-:W1:Y:S01]  /*7940*/  SHFL.BFLY PT, R5, R145, 0x1, 0x1f ;  /* 0x0c201f0091057f89 */ /* 0x000e6200000e0000 */
[----:B---3--:R-:W-:Y:S01]  /*7950*/  FMNMX.FTZ R0, R62, R2, !PT ;  /* 0x000000023e007209 */ /* 0x008fe20007810000 */
[----:B------:R-:W-:Y:S01]  /*7960*/  FFMA.FTZ R2, R16, c[0x0][0x2d0], -R150 ;  /* 0x0000b40010027a23 */ /* 0x000fe20000010896 */
[----:B------:R-:W-:Y:S02]  /*7970*/  FMNMX.FTZ R144, R202, R144, !PT ;  /* 0x00000090ca907209 */ /* 0x000fe40007810000 */
[----:B------:R-:W-:Y:S01]  /*7980*/  FSEL R149, R63, -INF , P1 ;  /* 0xff8000003f957808 */ /* 0x000fe20000800000 */
[----:B------:R2:W-:Y:S01]  /*7990*/  MUFU.EX2 R176, R2 ;  /* 0x0000000200b07308 */ /* 0x0005e20000000800 */
[----:B------:R-:W-:Y:S02]  /*79a0*/  FMNMX.FTZ R144, R204, R144, !PT ;  /* 0x00000090cc907209 */ /* 0x000fe40007810000 */
[----:B------:R-:W-:Y:S02]  /*79b0*/  FMNMX.FTZ R0, R149, R0, !PT ;  /* 0x0000000095007209 */ /* 0x000fe40007810000 */
[----:B------:R-:W-:Y:S04]  /*79c0*/  FMNMX.FTZ R144, R217, R144, !PT ;  /* 0x00000090d9907209 */ /* 0x000fe80007810000 */
[----:B------:R-:W-:Y:S04]  /*79d0*/  FMNMX.FTZ R144, R241, R144, !PT ;  /* 0x00000090f1907209 */ /* 0x000fe80007810000 */
[----:B------:R-:W-:Y:S04]  /*79e0*/  FMNMX.FTZ R144, R56, R144, !PT ;  /* 0x0000009038907209 */ /* 0x000fe80007810000 */
[----:B------:R-:W-:Y:S02]  /*79f0*/  FMNMX.FTZ R144, R57, R144, !PT ;  /* 0x0000009039907209 */ /* 0x000fe40007810000 */
[----:B-1----:R-:W-:Y:S02]  /*7a00*/  FMNMX.FTZ R145, R145, R5, !PT ;  /* 0x0000000591917209 */ /* 0x002fe40007810000 */
[----:B------:R-:W-:Y:S02]  /*7a10*/  FMNMX.FTZ R144, R60, R144, !PT ;  /* 0x000000903c907209 */ /* 0x000fe40007810000 */
[C---:B------:R-:W-:Y:S01]  /*7a20*/  FSETP.NEU.FTZ.AND P1, PT, R145.reuse, -INF , PT ;  /* 0xff8000009100780b */ /* 0x040fe20003f3d000 */
[----:B--2---:R-:W1:Y:S01]  /*7a30*/  SHFL.BFLY PT, R2, R0, 0x2, 0x1f ;  /* 0x0c401f0000027f89 */ /* 0x004e6200000e0000 */
[----:B------:R-:W-:Y:S01]  /*7a40*/  FMUL.FTZ R151, R145, c[0x0][0x2d0] ;  /* 0x0000b40091977a20 */ /* 0x000fe20000410000 */
[----:B------:R-:W-:Y:S04]  /*7a50*/  FMNMX.FTZ R144, R61, R144, !PT ;  /* 0x000000903d907209 */ /* 0x000fe80007810000 */
[----:B------:R-:W-:Y:S02]  /*7a60*/  FSEL R151, R151, RZ, P1 ;  /* 0x000000ff97977208 */ /* 0x000fe40000800000 */
[----:B------:R-:W2:Y:S03]  /*7a70*/  SHFL.BFLY PT, R4, R144, 0x2, 0x1f ;  /* 0x0c401f0090047f89 */ /* 0x000ea600000e0000 */
[--C-:B------:R-:W-:Y:S04]  /*7a80*/  FFMA.FTZ R3, R6, c[0x0][0x2d0], -R151.reuse ;  /* 0x0000b40006037a23 */ /* 0x100fe80000010897 */
[----:B------:R3:W-:Y:S01]  /*7a90*/  MUFU.EX2 R251, R3 ;  /* 0x0000000300fb7308 */ /* 0x0007e20000000800 */
[----:B-1----:R-:W-:Y:S01]  /*7aa0*/  FMNMX.FTZ R0, R0, R2, !PT ;  /* 0x0000000200007209 */ /* 0x002fe20007810000 */
[--C-:B------:R-:W-:Y:S08]  /*7ab0*/  FFMA.FTZ R2, R18, c[0x0][0x2d0], -R151.reuse ;  /* 0x0000b40012027a23 */ /* 0x100ff00000010897 */
[----:B------:R1:W-:Y:S01]  /*7ac0*/  MUFU.EX2 R219, R2 ;  /* 0x0000000200db7308 */ /* 0x0003e20000000800 */
[----:B--2---:R-:W-:Y:S05]  /*7ad0*/  FMNMX.FTZ R144, R144, R4, !PT ;  /* 0x0000000490907209 */ /* 0x004fea0007810000 */
[----:B------:R-:W2:Y:S01]  /*7ae0*/  SHFL.BFLY PT, R4, R144, 0x1, 0x1f ;  /* 0x0c201f0090047f89 */ /* 0x000ea200000e0000 */
[--C-:B---3--:R-:W-:Y:S04]  /*7af0*/  FFMA.FTZ R3, R7, c[0x0][0x2d0], -R151.reuse ;  /* 0x0000b40007037a23 */ /* 0x108fe80000010897 */
[----:B------:R3:W-:Y:S03]  /*7b00*/  MUFU.EX2 R242, R3 ;  /* 0x0000000300f27308 */ /* 0x0007e60000000800 */
[----:B-1----:R-:W1:Y:S01]  /*7b10*/  SHFL.BFLY PT, R2, R0, 0x1, 0x1f ;  /* 0x0c201f0000027f89 */ /* 0x002e6200000e0000 */
[----:B--2---:R-:W-:Y:S01]  /*7b20*/  FMNMX.FTZ R144, R144, R4, !PT ;  /* 0x0000000490907209 */ /* 0x004fe20007810000 */
[----:B------:R-:W-:Y:S04]  /*7b30*/  FFMA.FTZ R4, R19, c[0x0][0x2d0], -R151 ;  /* 0x0000b40013047a23 */ /* 0x000fe80000010897 */
[----:B------:R-:W-:Y:S01]  /*7b40*/  FMUL.FTZ R184, R144, c[0x0][0x2d0] ;  /* 0x0000b40090b87a20 */ /* 0x000fe20000410000 */
[----:B---3--:R-:W-:Y:S01]  /*7b50*/  FSEL R3, R146, RZ, P0 ;  /* 0x000000ff92037208 */ /* 0x008fe20000000000 */
[----:B------:R2:W3:Y:S01]  /*7b60*/  MUFU.EX2 R250, R4 ;  /* 0x0000000400fa7308 */ /* 0x0004e20000000800 */
[----:B------:R-:W-:Y:S04]  /*7b70*/  FSETP.NEU.FTZ.AND P0, PT, R144, -INF , PT ;  /* 0xff8000009000780b */ /* 0x000fe80003f1d000 */
[----:B------:R-:W-:Y:S02]  /*7b80*/  FSEL R184, R184, RZ, P0 ;  /* 0x000000ffb8b87208 */ /* 0x000fe40000000000 */
[----:B-1----:R-:W-:Y:S03]  /*7b90*/  FMNMX.FTZ R142, R2, R0, !PT ;  /* 0x00000000028e7209 */ /* 0x002fe60007810000 */
[--C-:B------:R-:W-:Y:S01]  /*7ba0*/  FFMA.FTZ R0, R12, c[0x0][0x2d0], -R184.reuse ;  /* 0x0000b4000c007a23 */ /* 0x100fe200000108b8 */
[----:B------:R-:W-:Y:S02]  /*7bb0*/  FSEL R2, R145, RZ, P1 ;  /* 0x000000ff91027208 */ /* 0x000fe40000800000 */
[C---:B------:R-:W-:Y:S01]  /*7bc0*/  FSETP.NEU.FTZ.AND P1, PT, R142.reuse, -INF , PT ;  /* 0xff8000008e00780b */ /* 0x040fe20003f3d000 */
[----:B------:R1:W-:Y:S01]  /*7bd0*/  MUFU.EX2 R215, R0 ;  /* 0x0000000000d77308 */ /* 0x0003e20000000800 */
[----:B------:R-:W-:Y:S05]  /*7be0*/  FMUL.FTZ R185, R142, c[0x0][0x2d0] ;  /* 0x0000b4008eb97a20 */ /* 0x000fea0000410000 */
[----:B------:R-:W-:Y:S01]  /*7bf0*/  FSEL R185, R185, RZ, P1 ;  /* 0x000000ffb9b97208 */ /* 0x000fe20000800000 */
[--C-:B--2---:R-:W-:Y:S01]  /*7c00*/  FFMA.FTZ R4, R8, c[0x0][0x2d0], -R184.reuse ;  /* 0x0000b40008047a23 */ /* 0x104fe200000108b8 */
[----:B---3--:R-:W-:Y:S03]  /*7c10*/  F2FP.PACK_AB R179, R250, R219 ;  /* 0x000000dbfab3723e */ /* 0x008fe600000000ff */
[--C-:B------:R-:W-:Y:S01]  /*7c20*/  FFMA.FTZ R5, R10, c[0x0][0x2d0], -R185.reuse ;  /* 0x0000b4000a057a23 */ /* 0x100fe200000108b9 */
[----:B------:R2:W-:Y:S01]  /*7c30*/  MUFU.EX2 R177, R4 ;  /* 0x0000000400b17308 */ /* 0x0005e20000000800 */
[--C-:B-1----:R-:W-:Y:S09]  /*7c40*/  FFMA.FTZ R0, R13, c[0x0][0x2d0], -R184.reuse ;  /* 0x0000b4000d007a23 */ /* 0x102ff200000108b8 */
[----:B------:R-:W-:Y:S10]  /*7c50*/  MUFU.EX2 R181, R5 ;  /* 0x0000000500b57308 */ /* 0x000ff40000000800 */
[----:B------:R1:W-:Y:S01]  /*7c60*/  MUFU.EX2 R249, R0 ;  /* 0x0000000000f97308 */ /* 0x0003e20000000800 */
[----:B--2---:R-:W-:Y:S09]  /*7c70*/  FFMA.FTZ R4, R9, c[0x0][0x2d0], -R184 ;  /* 0x0000b40009047a23 */ /* 0x004ff200000108b8 */
[----:B------:R2:W-:Y:S01]  /*7c80*/  MUFU.EX2 R246, R4 ;  /* 0x0000000400f67308 */ /* 0x0005e20000000800 */
[--C-:B-1----:R-:W-:Y:S09]  /*7c90*/  FFMA.FTZ R0, R14, c[0x0][0x2d0], -R185.reuse ;  /* 0x0000b4000e007a23 */ /* 0x102ff200000108b9 */
[----:B------:R1:W-:Y:S01]  /*7ca0*/  MUFU.EX2 R214, R0 ;  /* 0x0000000000d67308 */ /* 0x0003e20000000800 */
[--C-:B--2---:R-:W-:Y:S09]  /*7cb0*/  FFMA.FTZ R4, R11, c[0x0][0x2d0], -R185.reuse ;  /* 0x0000b4000b047a23 */ /* 0x104ff200000108b9 */
[----:B------:R-:W-:Y:S01]  /*7cc0*/  MUFU.EX2 R182, R4 ;  /* 0x0000000400b67308 */ /* 0x000fe20000000800 */
[----:B-1----:R-:W-:Y:S09]  /*7cd0*/  FFMA.FTZ R0, R15, c[0x0][0x2d0], -R185 ;  /* 0x0000b4000f007a23 */ /* 0x002ff200000108b9 */
[----:B------:R1:W2:Y:S02]  /*7ce0*/  MUFU.EX2 R248, R0 ;  /* 0x0000000000f87308 */ /* 0x0002a40000000800 */
[----:B-1----:R-:W-:Y:S01]  /*7cf0*/  FADD.FTZ R0, -R3, R140 ;  /* 0x0000008c03007221 */ /* 0x002fe20000010100 */
[----:B--2---:R-:W-:Y:S03]  /*7d00*/  F2FP.PACK_AB R183, R248, R214 ;  /* 0x000000d6f8b7723e */ /* 0x004fe600000000ff */
[----:B------:R-:W-:Y:S04]  /*7d10*/  FMUL.FTZ R0, R0, c[0x0][0x2d0] ;  /* 0x0000b40000007a20 */ /* 0x000fe80000410000 */
[----:B------:R1:W2:Y:S02]  /*7d20*/  MUFU.EX2 R141, R0 ;  /* 0x00000000008d7308 */ /* 0x0002a40000000800 */
[----:B-1----:R-:W-:Y:S01]  /*7d30*/  FADD.FTZ R0, -R2, R143 ;  /* 0x0000008f02007221 */ /* 0x002fe20000010100 */
[----:B------:R-:W-:Y:S01]  /*7d40*/  FSEL R2, R144, RZ, P0 ;  /* 0x000000ff90027208 */ /* 0x000fe20000000000 */
[----:B--2---:R-:W-:Y:S01]  /*7d50*/  FMUL.FTZ R4, R141, R152 ;  /* 0x000000988d047220 */ /* 0x004fe20000410000 */
[----:B------:R-:W-:Y:S01]  /*7d60*/  MOV R143, R177 ;  /* 0x000000b1008f7202 */ /* 0x000fe20000000f00 */
[----:B------:R-:W-:Y:S01]  /*7d70*/  FMUL.FTZ R0, R0, c[0x0][0x2d0] ;  /* 0x0000b40000007a20 */ /* 0x000fe20000410000 */
[----:B------:R-:W-:Y:S01]  /*7d80*/  F2FP.PACK_AB R177, R242, R251 ;  /* 0x000000fbf2b1723e */ /* 0x000fe200000000ff */
[----:B------:R-:W-:Y:S01]  /*7d90*/  IMAD.MOV.U32 R152, RZ, RZ, R182 ;  /* 0x000000ffff987224 */ /* 0x000fe200078e00b6 */
[----:B------:R-:W-:Y:S01]  /*7da0*/  F2FP.PACK_AB R182, R249, R215 ;  /* 0x000000d7f9b6723e */ /* 0x000fe200000000ff */
[----:B------:R1:W2:Y:S01]  /*7db0*/  MUFU.EX2 R140, R0 ;  /* 0x00000000008c7308 */ /* 0x0002a20000000800 */
[----:B------:R-:W-:Y:S01]  /*7dc0*/  F2FP.PACK_AB R180, R246, R143 ;  /* 0x0000008ff6b4723e */ /* 0x000fe200000000ff */
[C---:B------:R-:W-:Y:S01]  /*7dd0*/  FMUL.FTZ R5, R141.reuse, R153 ;  /* 0x000000998d057220 */ /* 0x040fe20000410000 */
[----:B------:R-:W-:Y:S01]  /*7de0*/  MOV R153, R246 ;  /* 0x000000f600997202 */ /* 0x000fe20000000f00 */
[C---:B------:R-:W-:Y:S01]  /*7df0*/  FMUL.FTZ R16, R141.reuse, R164 ;  /* 0x000000a48d107220 */ /* 0x040fe20000410000 */
[----:B------:R-:W-:Y:S01]  /*7e00*/  ISETP.GT.AND P0, PT, R240, UR4, PT ;  /* 0x00000004f0007c0c */ /* 0x000fe2000bf04270 */
[C---:B------:R-:W-:Y:S01]  /*7e10*/  FMUL.FTZ R17, R141.reuse, R165 ;  /* 0x000000a58d117220 */ /* 0x040fe20000410000 */
[----:B------:R-:W-:Y:S01]  /*7e20*/  MOV R165, R59 ;  /* 0x0000003b00a57202 */ /* 0x000fe20000000f00 */
[C---:B------:R-:W-:Y:S02]  /*7e30*/  FMUL.FTZ R32, R141.reuse, R112 ;  /* 0x000000708d207220 */ /* 0x040fe40000410000 */
[C---:B------:R-:W-:Y:S02]  /*7e40*/  FMUL.FTZ R33, R141.reuse, R113 ;  /* 0x000000718d217220 */ /* 0x040fe40000410000 */
[C---:B------:R-:W-:Y:S02]  /*7e50*/  FMUL.FTZ R49, R141.reuse, R125 ;  /* 0x0000007d8d317220 */ /* 0x040fe40000410000 */
[----:B------:R-:W-:Y:S02]  /*7e60*/  IMAD.MOV.U32 R164, RZ, RZ, R61 ;  /* 0x000000ffffa47224 */ /* 0x000fe400078e003d */
[----:B------:R-:W-:Y:S02]  /*7e70*/  IMAD.MOV.U32 R125, RZ, RZ, R64 ;  /* 0x000000ffff7d7224 */ /* 0x000fe400078e0040 */
[C---:B------:R-:W-:Y:S02]  /*7e80*/  FMUL.FTZ R64, R141.reuse, R136 ;  /* 0x000000888d407220 */ /* 0x040fe40000410000 */
[C---:B------:R-:W-:Y:S02]  /*7e90*/  FMUL.FTZ R68, R141.reuse, R68 ;  /* 0x000000448d447220 */ /* 0x040fe40000410000 */
[----:B------:R-:W-:Y:S02]  /*7ea0*/  FMUL.FTZ R69, R141, R69 ;  /* 0x000000458d457220 */ /* 0x000fe40000410000 */
[----:B-1----:R-:W-:Y:S01]  /*7eb0*/  FADD.FTZ R0, -R2, R147 ;  /* 0x0000009302007221 */ /* 0x002fe20000010100 */
[----:B------:R-:W-:Y:S01]  /*7ec0*/  FSEL R2, R142, RZ, P1 ;  /* 0x000000ff8e027208 */ /* 0x000fe20000800000 */
[----:B--2---:R-:W-:Y:S02]  /*7ed0*/  FMUL.FTZ R18, R140, R166 ;  /* 0x000000a68c127220 */ /* 0x004fe40000410000 */
[----:B------:R-:W-:Y:S02]  /*7ee0*/  FMUL.FTZ R0, R0, c[0x0][0x2d0] ;  /* 0x0000b40000007a20 */ /* 0x000fe40000410000 */
[----:B------:R-:W-:Y:S02]  /*7ef0*/  IMAD.MOV.U32 R166, RZ, RZ, R249 ;  /* 0x000000ffffa67224 */ /* 0x000fe400078e00f9 */
[----:B------:R1:W2:Y:S01]  /*7f00*/  MUFU.EX2 R3, R0 ;  /* 0x0000000000037308 */ /* 0x0002a20000000800 */
[C---:B------:R-:W-:Y:S01]  /*7f10*/  FMUL.FTZ R19, R140.reuse, R167 ;  /* 0x000000a78c137220 */ /* 0x040fe20000410000 */
[----:B------:R-:W-:Y:S01]  /*7f20*/  MOV R167, R248 ;  /* 0x000000f800a77202 */ /* 0x000fe20000000f00 */
[C---:B------:R-:W-:Y:S02]  /*7f30*/  FMUL.FTZ R6, R140.reuse, R154 ;  /* 0x0000009a8c067220 */ /* 0x040fe40000410000 */
[----:B------:R-:W-:Y:S02]  /*7f40*/  IMAD.MOV.U32 R154, RZ, RZ, R242 ;  /* 0x000000ffff9a7224 */ /* 0x000fe400078e00f2 */
[C---:B------:R-:W-:Y:S01]  /*7f50*/  FMUL.FTZ R50, R140.reuse, R126 ;  /* 0x0000007e8c327220 */ /* 0x040fe20000410000 */
[----:B------:R-:W-:Y:S01]  /*7f60*/  MOV R126, R212 ;  /* 0x000000d4007e7202 */ /* 0x000fe20000000f00 */
[C---:B------:R-:W-:Y:S02]  /*7f70*/  FMUL.FTZ R51, R140.reuse, R127 ;  /* 0x0000007f8c337220 */ /* 0x040fe40000410000 */
[----:B------:R-:W-:Y:S02]  /*7f80*/  IMAD.MOV.U32 R127, RZ, RZ, R211 ;  /* 0x000000ffff7f7224 */ /* 0x000fe400078e00d3 */
[C---:B------:R-:W-:Y:S01]  /*7f90*/  FMUL.FTZ R7, R140.reuse, R155 ;  /* 0x0000009b8c077220 */ /* 0x040fe20000410000 */
[----:B------:R-:W-:Y:S01]  /*7fa0*/  MOV R155, R181 ;  /* 0x000000b5009b7202 */ /* 0x000fe20000000f00 */
[C---:B------:R-:W-:Y:S02]  /*7fb0*/  FMUL.FTZ R34, R140.reuse, R114 ;  /* 0x000000728c227220 */ /* 0x040fe40000410000 */
[----:B------:R-:W-:Y:S01]  /*7fc0*/  FMUL.FTZ R35, R140, R115 ;  /* 0x000000738c237220 */ /* 0x000fe20000410000 */
[----:B------:R-:W-:Y:S01]  /*7fd0*/  F2FP.PACK_AB R181, R152, R155 ;  /* 0x0000009b98b5723e */ /* 0x000fe200000000ff */
[----:B------:R-:W-:Y:S01]  /*7fe0*/  IMAD.MOV.U32 R147, RZ, RZ, R60 ;  /* 0x000000ffff937224 */ /* 0x000fe200078e003c */
[----:B------:R-:W-:Y:S01]  /*7ff0*/  LDSM.16.MT88.4 R112, [R222+0x500] ;  /* 0x00050000de70783b */ /* 0x000fe20000004200 */
[C---:B------:R-:W-:Y:S02]  /*8000*/  FMUL.FTZ R70, R140.reuse, R70 ;  /* 0x000000468c467220 */ /* 0x040fe40000410000 */
[----:B------:R-:W-:Y:S02]  /*8010*/  FMUL.FTZ R71, R140, R71 ;  /* 0x000000478c477220 */ /* 0x000fe40000410000 */
[----:B-1----:R-:W-:Y:S02]  /*8020*/  FADD.FTZ R0, -R2, R148 ;  /* 0x0000009402007221 */ /* 0x002fe40000010100 */
[----:B------:R-:W-:Y:S02]  /*8030*/  FFMA.FTZ R2, R186, c[0x0][0x2d0], -R150 ;  /* 0x0000b400ba027a23 */ /* 0x000fe40000010896 */
[----:B------:R-:W-:Y:S02]  /*8040*/  FMUL.FTZ R0, R0, c[0x0][0x2d0] ;  /* 0x0000b40000007a20 */ /* 0x000fe40000410000 */
[----:B------:R1:W-:Y:S01]  /*8050*/  MUFU.EX2 R44, R2 ;  /* 0x00000002002c7308 */ /* 0x0003e20000000800 */
[C---:B--2---:R-:W-:Y:S02]  /*8060*/  FMUL.FTZ R13, R3.reuse, R161 ;  /* 0x000000a1030d7220 */ /* 0x044fe40000410000 */
[----:B------:R-:W-:Y:S01]  /*8070*/  IMAD.MOV.U32 R148, RZ, RZ, R176 ;  /* 0x000000ffff947224 */ /* 0x000fe200078e00b0 */
[----:B------:R-:W-:Y:S01]  /*8080*/  F2FP.PACK_AB R176, R48, R252 ;  /* 0x000000fc30b0723e */ /* 0x000fe200000000ff */
[----:B------:R-:W-:Y:S02]  /*8090*/  IMAD.MOV.U32 R161, RZ, RZ, R252 ;  /* 0x000000ffffa17224 */ /* 0x000fe400078e00fc */
[----:B------:R-:W-:Y:S01]  /*80a0*/  FMUL.FTZ R8, R3, R156 ;  /* 0x0000009c03087220 */ /* 0x000fe20000410000 */
[----:B------:R-:W-:Y:S01]  /*80b0*/  F2FP.PACK_AB R178, R247, R148 ;  /* 0x00000094f7b2723e */ /* 0x000fe200000000ff */
[----:B------:R-:W-:Y:S01]  /*80c0*/  IMAD.MOV.U32 R156, RZ, RZ, R247 ;  /* 0x000000ffff9c7224 */ /* 0x000fe200078e00f7 */
[----:B------:R-:W2:Y:S01]  /*80d0*/  MUFU.EX2 R0, R0 ;  /* 0x0000000000007308 */ /* 0x000ea20000000800 */
[C---:B------:R-:W-:Y:S01]  /*80e0*/  FMUL.FTZ R9, R3.reuse, R157 ;  /* 0x0000009d03097220 */ /* 0x040fe20000410000 */
[----:B------:R-:W-:Y:S01]  /*80f0*/  MOV R157, R214 ;  /* 0x000000d6009d7202 */ /* 0x000fe20000000f00 */
[C---:B------:R-:W-:Y:S02]  /*8100*/  FMUL.FTZ R24, R3.reuse, R104 ;  /* 0x0000006803187220 */ /* 0x040fe40000410000 */
[-C--:B------:R-:W-:Y:S01]  /*8110*/  HMMA.16816.F32 R4, R176, R20.reuse, R4 ;  /* 0x00000014b004723c */ /* 0x080fe20000001804 */
[C---:B------:R-:W-:Y:S02]  /*8120*/  FMUL.FTZ R12, R3.reuse, R160 ;  /* 0x000000a0030c7220 */ /* 0x040fe40000410000 */
[C---:B------:R-:W-:Y:S02]  /*8130*/  FMUL.FTZ R25, R3.reuse, R105 ;  /* 0x0000006903197220 */ /* 0x040fe40000410000 */
[C---:B------:R-:W-:Y:S02]  /*8140*/  FMUL.FTZ R28, R3.reuse, R108 ;  /* 0x0000006c031c7220 */ /* 0x040fe40000410000 */
[----:B------:R-:W-:Y:S02]  /*8150*/  FMUL.FTZ R29, R3, R109 ;  /* 0x0000006d031d7220 */ /* 0x000fe40000410000 */
[----:B-1----:R-:W-:Y:S03]  /*8160*/  FFMA.FTZ R2, R187, c[0x0][0x2d0], -R150 ;  /* 0x0000b400bb027a23 */ /* 0x002fe60000010896 */
[C---:B------:R-:W-:Y:S01]  /*8170*/  FMUL.FTZ R40, R3.reuse, R120 ;  /* 0x0000007803287220 */ /* 0x040fe20000410000 */
[----:B------:R1:W-:Y:S01]  /*8180*/  MUFU.EX2 R46, R2 ;  /* 0x00000002002e7308 */ /* 0x0003e20000000800 */
[----:B------:R-:W-:Y:S02]  /*8190*/  FMUL.FTZ R41, R3, R121 ;  /* 0x0000007903297220 */ /* 0x000fe40000410000 */
[----:B------:R-:W-:Y:S02]  /*81a0*/  IMAD.MOV.U32 R160, RZ, RZ, R48 ;  /* 0x000000ffffa07224 */ /* 0x000fe400078e0030 */
[----:B------:R-:W-:Y:S01]  /*81b0*/  FMUL.FTZ R48, R141, R124 ;  /* 0x0000007c8d307220 */ /* 0x000fe20000410000 */
[----:B------:R-:W-:Y:S01]  /*81c0*/  MOV R124, R65 ;  /* 0x00000041007c7202 */ /* 0x000fe20000000f00 */
[C---:B--2---:R-:W-:Y:S02]  /*81d0*/  FMUL.FTZ R43, R0.reuse, R123 ;  /* 0x0000007b002b7220 */ /* 0x044fe40000410000 */
[----:B------:R-:W-:Y:S02]  /*81e0*/  IMAD.MOV.U32 R123, RZ, RZ, R44 ;  /* 0x000000ffff7b7224 */ /* 0x000fe400078e002c */
[----:B------:R-:W-:Y:S02]  /*81f0*/  FMUL.FTZ R44, R3, R168 ;  /* 0x000000a8032c7220 */ /* 0x000fe40000410000 */
[C---:B------:R-:W-:Y:S02]  /*8200*/  FMUL.FTZ R47, R0.reuse, R171 ;  /* 0x000000ab002f7220 */ /* 0x040fe40000410000 */
[C---:B------:R-:W-:Y:S01]  /*8210*/  FMUL.FTZ R14, R0.reuse, R162 ;  /* 0x000000a2000e7220 */ /* 0x040fe20000410000 */
[----:B------:R-:W-:Y:S01]  /*8220*/  MOV R162, R251 ;  /* 0x000000fb00a27202 */ /* 0x000fe20000000f00 */
[C---:B------:R-:W-:Y:S02]  /*8230*/  FMUL.FTZ R15, R0.reuse, R163 ;  /* 0x000000a3000f7220 */ /* 0x040fe40000410000 */
[----:B------:R-:W-:Y:S02]  /*8240*/  IMAD.MOV.U32 R163, RZ, RZ, R250 ;  /* 0x000000ffffa37224 */ /* 0x000fe400078e00fa */
[----:B------:R-:W-:Y:S02]  /*8250*/  FMUL.FTZ R11, R0, R159 ;  /* 0x0000009f000b7220 */ /* 0x000fe40000410000 */
[----:B------:R-:W-:Y:S02]  /*8260*/  IMAD.MOV.U32 R159, RZ, RZ, R219 ;  /* 0x000000ffff9f7224 */ /* 0x000fe400078e00db */
[----:B-1----:R-:W-:Y:S01]  /*8270*/  FFMA.FTZ R2, R188, c[0x0][0x2d0], -R151 ;  /* 0x0000b400bc027a23 */ /* 0x002fe20000010897 */
[----:B------:R-:W-:Y:S01]  /*8280*/  MOV R188, R67 ;  /* 0x0000004300bc7202 */ /* 0x000fe20000000f00 */
[C---:B------:R-:W-:Y:S02]  /*8290*/  FMUL.FTZ R10, R0.reuse, R158 ;  /* 0x0000009e000a7220 */ /* 0x040fe40000410000 */
[----:B------:R1:W2:Y:S01]  /*82a0*/  MUFU.EX2 R45, R2 ;  /* 0x00000002002d7308 */ /* 0x0002a20000000800 */
[----:B------:R-:W-:Y:S02]  /*82b0*/  IMAD.MOV.U32 R158, RZ, RZ, R215 ;  /* 0x000000ffff9e7224 */ /* 0x000fe400078e00d7 */
[C---:B------:R-:W-:Y:S02]  /*82c0*/  FMUL.FTZ R26, R0.reuse, R106 ;  /* 0x0000006a001a7220 */ /* 0x040fe40000410000 */
[C---:B------:R-:W-:Y:S01]  /*82d0*/  HMMA.16816.F32 R8, R180.reuse, R20, R8 ;  /* 0x00000014b408723c */ /* 0x040fe20000001808 */
[----:B------:R-:W-:Y:S02]  /*82e0*/  FMUL.FTZ R27, R0, R107 ;  /* 0x0000006b001b7220 */ /* 0x000fe40000410000 */
[----:B------:R-:W-:Y:S01]  /*82f0*/  LDSM.16.MT88.4 R104, [R221+0x2100] ;  /* 0x00210000dd68783b */ /* 0x000fe20000004200 */
[C---:B------:R-:W-:Y:S02]  /*8300*/  FMUL.FTZ R65, R141.reuse, R137 ;  /* 0x000000898d417220 */ /* 0x040fe40000410000 */
[----:B------:R-:W-:Y:S02]  /*8310*/  FMUL.FTZ R67, R140, R139 ;  /* 0x0000008b8c437220 */ /* 0x000fe40000410000 */
[-C--:B------:R-:W-:Y:S01]  /*8320*/  HMMA.16816.F32 R12, R180, R22.reuse, R12 ;  /* 0x00000016b40c723c */ /* 0x080fe2000000180c */
[C---:B------:R-:W-:Y:S03]  /*8330*/  FMUL.FTZ R20, R141.reuse, R100 ;  /* 0x000000648d147220 */ /* 0x040fe60000410000 */
[----:B------:R-:W-:Y:S02]  /*8340*/  FMUL.FTZ R21, R141, R101 ;  /* 0x000000658d157220 */ /* 0x000fe40000410000 */
[C---:B------:R-:W-:Y:S02]  /*8350*/  FMUL.FTZ R30, R0.reuse, R110 ;  /* 0x0000006e001e7220 */ /* 0x040fe40000410000 */
[C---:B------:R-:W-:Y:S01]  /*8360*/  HMMA.16816.F32 R16, R176.reuse, R22, R16 ;  /* 0x00000016b010723c */ /* 0x040fe20000001810 */
[C---:B------:R-:W-:Y:S03]  /*8370*/  FMUL.FTZ R31, R0.reuse, R111 ;  /* 0x0000006f001f7220 */ /* 0x040fe60000410000 */
[----:B-1----:R-:W-:Y:S02]  /*8380*/  FFMA.FTZ R2, R189, c[0x0][0x2d0], -R151 ;  /* 0x0000b400bd027a23 */ /* 0x002fe40000010897 */
[----:B--2---:R-:W-:Y:S02]  /*8390*/  IMAD.MOV.U32 R168, RZ, RZ, R45 ;  /* 0x000000ffffa87224 */ /* 0x004fe400078e002d */
[C---:B------:R-:W-:Y:S01]  /*83a0*/  FMUL.FTZ R45, R3.reuse, R169 ;  /* 0x000000a9032d7220 */ /* 0x040fe20000410000 */
[----:B------:R-:W-:Y:S03]  /*83b0*/  MOV R169, R46 ;  /* 0x0000002e00a97202 */ /* 0x000fe60000000f00 */
[----:B------:R-:W-:Y:S02]  /*83c0*/  FMUL.FTZ R46, R0, R170 ;  /* 0x000000aa002e7220 */ /* 0x000fe40000410000 */
[----:B------:R1:W2:Y:S01]  /*83d0*/  MUFU.EX2 R170, R2 ;  /* 0x0000000200aa7308 */ /* 0x0002a20000000800 */
[C---:B------:R-:W-:Y:S02]  /*83e0*/  FMUL.FTZ R22, R140.reuse, R102 ;  /* 0x000000668c167220 */ /* 0x040fe40000410000 */
[----:B------:R-:W-:Y:S02]  /*83f0*/  FMUL.FTZ R23, R140, R103 ;  /* 0x000000678c177220 */ /* 0x000fe40000410000 */
[----:B------:R-:W3:Y:S01]  /*8400*/  LDSM.16.MT88.4 R100, [R222+0x1100] ;  /* 0x00110000de64783b */ /* 0x000ee20000004200 */
[C---:B------:R-:W-:Y:S01]  /*8410*/  FMUL.FTZ R42, R0.reuse, R122 ;  /* 0x0000007a002a7220 */ /* 0x040fe20000410000 */
[----:B------:R-:W-:Y:S01]  /*8420*/  MOV R122, R56 ;  /* 0x00000038007a7202 */ /* 0x000fe20000000f00 */
[C---:B------:R-:W-:Y:S02]  /*8430*/  FMUL.FTZ R56, R3.reuse, R132 ;  /* 0x0000008403387220 */ /* 0x040fe40000410000 */
[-C--:B------:R-:W-:Y:S01]  /*8440*/  HMMA.16816.F32 R20, R176, R36.reuse, R20 ;  /* 0x00000024b014723c */ /* 0x080fe20000001814 */
[C---:B------:R-:W-:Y:S02]  /*8450*/  FMUL.FTZ R59, R0.reuse, R135 ;  /* 0x00000087003b7220 */ /* 0x040fe40000410000 */
[----:B------:R-:W-:Y:S02]  /*8460*/  IMAD.MOV.U32 R121, RZ, RZ, R62 ;  /* 0x000000ffff797224 */ /* 0x000fe400078e003e */
[C---:B------:R-:W-:Y:S02]  /*8470*/  FMUL.FTZ R60, R3.reuse, R172 ;  /* 0x000000ac033c7220 */ /* 0x040fe40000410000 */
[----:B------:R-:W-:Y:S01]  /*8480*/  FMUL.FTZ R61, R3, R173 ;  /* 0x000000ad033d7220 */ /* 0x000fe20000410000 */
[C---:B------:R-:W-:Y:S01]  /*8490*/  HMMA.16816.F32 R24, R180.reuse, R36, R24 ;  /* 0x00000024b418723c */ /* 0x040fe20000001818 */
[C---:B------:R-:W-:Y:S03]  /*84a0*/  FMUL.FTZ R62, R0.reuse, R174 ;  /* 0x000000ae003e7220 */ /* 0x040fe60000410000 */
[----:B------:R-:W-:Y:S02]  /*84b0*/  FMUL.FTZ R63, R0, R175 ;  /* 0x000000af003f7220 */ /* 0x000fe40000410000 */
[----:B-1----:R-:W-:Y:S02]  /*84c0*/  FFMA.FTZ R2, R192, c[0x0][0x2d0], -R150 ;  /* 0x0000b400c0027a23 */ /* 0x002fe40000010896 */
[-C--:B------:R-:W-:Y:S01]  /*84d0*/  HMMA.16816.F32 R28, R180, R38.reuse, R28 ;  /* 0x00000026b41c723c */ /* 0x080fe2000000181c */
[----:B------:R-:W-:Y:S01]  /*84e0*/  IMAD.MOV.U32 R192, RZ, RZ, R213 ;  /* 0x000000ffffc07224 */ /* 0x000fe200078e00d5 */
[----:B------:R1:W-:Y:S02]  /*84f0*/  MUFU.EX2 R171, R2 ;  /* 0x0000000200ab7308 */ /* 0x0003e40000000800 */
[C---:B------:R-:W-:Y:S02]  /*8500*/  FMUL.FTZ R36, R141.reuse, R116 ;  /* 0x000000748d247220 */ /* 0x040fe40000410000 */
[----:B------:R-:W-:Y:S02]  /*8510*/  FMUL.FTZ R37, R141, R117 ;  /* 0x000000758d257220 */ /* 0x000fe40000410000 */
[C---:B------:R-:W-:Y:S01]  /*8520*/  HMMA.16816.F32 R32, R176.reuse, R38, R32 ;  /* 0x00000026b020723c */ /* 0x040fe20000001820 */
[----:B------:R-:W-:Y:S03]  /*8530*/  IMAD.MOV.U32 R186, RZ, RZ, R58 ;  /* 0x000000ffffba7224 */ /* 0x000fe600078e003a */
[----:B------:R-:W-:Y:S02]  /*8540*/  FMUL.FTZ R58, R0, R134 ;  /* 0x00000086003a7220 */ /* 0x000fe40000410000 */
[----:B------:R-:W-:Y:S02]  /*8550*/  IMAD.MOV.U32 R187, RZ, RZ, R57 ;  /* 0x000000ffffbb7224 */ /* 0x000fe400078e0039 */
[C---:B------:R-:W-:Y:S04]  /*8560*/  FMUL.FTZ R38, R140.reuse, R118 ;  /* 0x000000768c267220 */ /* 0x040fe80000410000 */
[C---:B------:R-:W-:Y:S02]  /*8570*/  FMUL.FTZ R39, R140.reuse, R119 ;  /* 0x000000778c277220 */ /* 0x040fe40000410000 */
[----:B------:R-:W-:Y:S01]  /*8580*/  LDSM.16.MT88.4 R116, [R221+0x1500] ;  /* 0x00150000dd74783b */ /* 0x000fe20000004200 */
[----:B------:R-:W-:Y:S02]  /*8590*/  FMUL.FTZ R57, R3, R133 ;  /* 0x0000008503397220 */ /* 0x000fe40000410000 */
[----:B------:R-:W-:Y:S02]  /*85a0*/  IMAD.MOV.U32 R189, RZ, RZ, R66 ;  /* 0x000000ffffbd7224 */ /* 0x000fe400078e0042 */
[-C--:B------:R-:W-:Y:S01]  /*85b0*/  HMMA.16816.F32 R36, R176, R52.reuse, R36 ;  /* 0x00000034b024723c */ /* 0x080fe20000001824 */
[----:B-1----:R-:W-:Y:S01]  /*85c0*/  FFMA.FTZ R2, R193, c[0x0][0x2d0], -R150 ;  /* 0x0000b400c1027a23 */ /* 0x002fe20000010896 */
[----:B------:R-:W-:Y:S01]  /*85d0*/  MOV R193, R209 ;  /* 0x000000d100c17202 */ /* 0x000fe20000000f00 */
[----:B------:R-:W-:Y:S02]  /*85e0*/  FMUL.FTZ R66, R140, R138 ;  /* 0x0000008a8c427220 */ /* 0x000fe40000410000 */
[----:B------:R1:W4:Y:S01]  /*85f0*/  MUFU.EX2 R252, R2 ;  /* 0x0000000200fc7308 */ /* 0x0003220000000800 */
[----:B------:R-:W-:Y:S01]  /*8600*/  LDSM.16.MT88.4 R136, [R222+0x1d00] ;  /* 0x001d0000de88783b */ /* 0x000fe20000004200 */
[C---:B------:R-:W-:Y:S01]  /*8610*/  FMUL.FTZ R72, R3.reuse, R72 ;  /* 0x0000004803487220 */ /* 0x040fe20000410000 */
[C---:B------:R-:W-:Y:S01]  /*8620*/  HMMA.16816.F32 R40, R180.reuse, R52, R40 ;  /* 0x00000034b428723c */ /* 0x040fe20000001828 */
[----:B------:R-:W-:Y:S03]  /*8630*/  FMUL.FTZ R73, R3, R73 ;  /* 0x0000004903497220 */ /* 0x000fe60000410000 */
[C---:B------:R-:W-:Y:S02]  /*8640*/  FMUL.FTZ R74, R0.reuse, R74 ;  /* 0x0000004a004a7220 */ /* 0x040fe40000410000 */
[C---:B------:R-:W-:Y:S02]  /*8650*/  FMUL.FTZ R75, R0.reuse, R75 ;  /* 0x0000004b004b7220 */ /* 0x040fe40000410000 */
[-C--:B------:R-:W-:Y:S01]  /*8660*/  HMMA.16816.F32 R44, R180, R54.reuse, R44 ;  /* 0x00000036b42c723c */ /* 0x080fe2000000182c */
[C---:B------:R-:W-:Y:S03]  /*8670*/  FMUL.FTZ R52, R141.reuse, R128 ;  /* 0x000000808d347220 */ /* 0x040fe60000410000 */
[----:B------:R-:W-:Y:S01]  /*8680*/  FMUL.FTZ R53, R141, R129 ;  /* 0x000000818d357220 */ /* 0x000fe20000410000 */
[----:B------:R-:W-:Y:S01]  /*8690*/  MOV R129, R154 ;  /* 0x0000009a00817202 */ /* 0x000fe20000000f00 */
[C---:B------:R-:W-:Y:S02]  /*86a0*/  FMUL.FTZ R76, R3.reuse, R76 ;  /* 0x0000004c034c7220 */ /* 0x040fe40000410000 */
[C---:B------:R-:W-:Y:S01]  /*86b0*/  HMMA.16816.F32 R48, R176.reuse, R54, R48 ;  /* 0x00000036b030723c */ /* 0x040fe20000001830 */
[----:B------:R-:W-:Y:S03]  /*86c0*/  FMUL.FTZ R77, R3, R77 ;  /* 0x0000004d034d7220 */ /* 0x000fe60000410000 */
[----:B------:R-:W-:Y:S02]  /*86d0*/  FMUL.FTZ R78, R0, R78 ;  /* 0x0000004e004e7220 */ /* 0x000fe40000410000 */
[--C-:B-1----:R-:W-:Y:S02]  /*86e0*/  FFMA.FTZ R2, R196, c[0x0][0x2d0], -R151.reuse ;  /* 0x0000b400c4027a23 */ /* 0x102fe40000010897 */
[C---:B------:R-:W-:Y:S02]  /*86f0*/  FMUL.FTZ R54, R140.reuse, R130 ;  /* 0x000000828c367220 */ /* 0x040fe40000410000 */
[----:B------:R1:W-:Y:S02]  /*8700*/  MUFU.EX2 R251, R2 ;  /* 0x0000000200fb7308 */ /* 0x0003e40000000800 */
[----:B------:R-:W-:Y:S02]  /*8710*/  FMUL.FTZ R55, R140, R131 ;  /* 0x000000838c377220 */ /* 0x000fe40000410000 */
[----:B------:R-:W-:Y:S02]  /*8720*/  FMUL.FTZ R79, R0, R79 ;  /* 0x0000004f004f7220 */ /* 0x000fe40000410000 */
[C---:B------:R-:W-:Y:S02]  /*8730*/  FMUL.FTZ R80, R141.reuse, R80 ;  /* 0x000000508d507220 */ /* 0x040fe40000410000 */
[----:B------:R-:W-:Y:S01]  /*8740*/  FMUL.FTZ R81, R141, R81 ;  /* 0x000000518d517220 */ /* 0x000fe20000410000 */
[-C--:B---3--:R-:W-:Y:S01]  /*8750*/  HMMA.16816.F32 R52, R176, R100.reuse, R52 ;  /* 0x00000064b034723c */ /* 0x088fe20000001834 */
[C---:B------:R-:W-:Y:S02]  /*8760*/  FMUL.FTZ R82, R140.reuse, R82 ;  /* 0x000000528c527220 */ /* 0x040fe40000410000 */
[----:B------:R-:W-:Y:S02]  /*8770*/  FMUL.FTZ R83, R140, R83 ;  /* 0x000000538c537220 */ /* 0x000fe40000410000 */
[C---:B------:R-:W-:Y:S02]  /*8780*/  FMUL.FTZ R88, R3.reuse, R88 ;  /* 0x0000005803587220 */ /* 0x040fe40000410000 */
[C---:B------:R-:W-:Y:S01]  /*8790*/  FMUL.FTZ R89, R3.reuse, R89 ;  /* 0x0000005903597220 */ /* 0x040fe20000410000 */
[C---:B------:R-:W-:Y:S01]  /*87a0*/  HMMA.16816.F32 R56, R180.reuse, R100, R56 ;  /* 0x00000064b438723c */ /* 0x040fe20000001838 */
[C---:B------:R-:W-:Y:S03]  /*87b0*/  FMUL.FTZ R90, R0.reuse, R90 ;  /* 0x0000005a005a7220 */ /* 0x040fe60000410000 */
[C---:B------:R-:W-:Y:S02]  /*87c0*/  FMUL.FTZ R91, R0.reuse, R91 ;  /* 0x0000005b005b7220 */ /* 0x040fe40000410000 */
[----:B------:R-:W-:Y:S02]  /*87d0*/  FMUL.FTZ R92, R3, R92 ;  /* 0x0000005c035c7220 */ /* 0x000fe40000410000 */
[-C--:B------:R-:W-:Y:S01]  /*87e0*/  HMMA.16816.F32 R60, R180, R102.reuse, R60 ;  /* 0x00000066b43c723c */ /* 0x080fe2000000183c */
[----:B-1----:R-:W-:Y:S03]  /*87f0*/  FFMA.FTZ R2, R197, c[0x0][0x2d0], -R151 ;  /* 0x0000b400c5027a23 */ /* 0x002fe60000010897 */
[----:B------:R-:W-:Y:S01]  /*8800*/  FMUL.FTZ R93, R3, R93 ;  /* 0x0000005d035d7220 */ /* 0x000fe20000410000 */
[----:B------:R1:W3:Y:S01]  /*8810*/  MUFU.EX2 R250, R2 ;  /* 0x0000000200fa7308 */ /* 0x0002e20000000800 */
[C---:B------:R-:W-:Y:S02]  /*8820*/  FMUL.FTZ R94, R0.reuse, R94 ;  /* 0x0000005e005e7220 */ /* 0x040fe40000410000 */
[C---:B------:R-:W-:Y:S01]  /*8830*/  HMMA.16816.F32 R64, R176.reuse, R102, R64 ;  /* 0x00000066b040723c */ /* 0x040fe20000001840 */
[----:B------:R-:W2:Y:S03]  /*8840*/  LDSM.16.MT88.4 R100, [R222+0x2100] ;  /* 0x00210000de64783b */ /* 0x000ea60000004200 */
[----:B------:R-:W-:Y:S02]  /*8850*/  FMUL.FTZ R95, R0, R95 ;  /* 0x0000005f005f7220 */ /* 0x000fe40000410000 */
[----:B------:R-:W-:Y:S02]  /*8860*/  IMAD.MOV.U32 R128, RZ, RZ, R153 ;  /* 0x000000ffff807224 */ /* 0x000fe400078e0099 */
[-C--:B------:R-:W-:Y:S01]  /*8870*/  HMMA.16816.F32 R68, R176, R104.reuse, R68 ;  /* 0x00000068b044723c */ /* 0x080fe20000001844 */
[C---:B------:R-:W-:Y:S03]  /*8880*/  FMUL.FTZ R84, R141.reuse, R84 ;  /* 0x000000548d547220 */ /* 0x040fe60000410000 */
[C---:B------:R-:W-:Y:S02]  /*8890*/  FMUL.FTZ R85, R141.reuse, R85 ;  /* 0x000000558d557220 */ /* 0x040fe40000410000 */
[C---:B------:R-:W-:Y:S02]  /*88a0*/  FMUL.FTZ R86, R140.reuse, R86 ;  /* 0x000000568c567220 */ /* 0x040fe40000410000 */
[C---:B------:R-:W-:Y:S01]  /*88b0*/  HMMA.16816.F32 R72, R180.reuse, R104, R72 ;  /* 0x00000068b448723c */ /* 0x040fe20000001848 */
[----:B------:R-:W-:Y:S03]  /*88c0*/  FMUL.FTZ R87, R140, R87 ;  /* 0x000000578c577220 */ /* 0x000fe60000410000 */
[C---:B------:R-:W-:Y:S02]  /*88d0*/  FMUL.FTZ R96, R141.reuse, R96 ;  /* 0x000000608d607220 */ /* 0x040fe40000410000 */
[----:B-1----:R-:W-:Y:S02]  /*88e0*/  FFMA.FTZ R2, R190, c[0x0][0x2d0], -R184 ;  /* 0x0000b400be027a23 */ /* 0x002fe400000108b8 */
[-C--:B------:R-:W-:Y:S01]  /*88f0*/  HMMA.16816.F32 R76, R180, R106.reuse, R76 ;  /* 0x0000006ab44c723c */ /* 0x080fe2000000184c */
[----:B------:R-:W-:Y:S01]  /*8900*/  FMUL.FTZ R97, R141, R97 ;  /* 0x000000618d617220 */ /* 0x000fe20000410000 */
[----:B------:R1:W-:Y:S02]  /*8910*/  MUFU.EX2 R249, R2 ;  /* 0x0000000200f97308 */ /* 0x0003e40000000800 */
[C---:B------:R-:W-:Y:S02]  /*8920*/  FMUL.FTZ R98, R140.reuse, R98 ;  /* 0x000000628c627220 */ /* 0x040fe40000410000 */
[----:B------:R-:W-:Y:S02]  /*8930*/  FMUL.FTZ R99, R140, R99 ;  /* 0x000000638c637220 */ /* 0x000fe40000410000 */
[C---:B------:R-:W-:Y:S01]  /*8940*/  HMMA.16816.F32 R80, R176.reuse, R106, R80 ;  /* 0x0000006ab050723c */ /* 0x040fe20000001850 */
[----:B------:R-:W3:Y:S03]  /*8950*/  LDSM.16.MT88.4 R104, [R221+0x500] ;  /* 0x00050000dd68783b */ /* 0x000ee60000004200 */
[----:B------:R-:W-:Y:S04]  /*8960*/  FFMA.FTZ R120, R210, c[0x0][0x2d0], -R150 ;  /* 0x0000b400d2787a23 */ /* 0x000fe80000010896 */
[----:B------:R-:W-:Y:S01]  /*8970*/  MUFU.EX2 R210, R120 ;  /* 0x0000007800d27308 */ /* 0x000fe20000000800 */
[-C--:B--2---:R-:W-:Y:S08]  /*8980*/  HMMA.16816.F32 R84, R176, R100.reuse, R84 ;  /* 0x00000064b054723c */ /* 0x084ff00000001854 */
[C---:B------:R-:W-:Y:S01]  /*8990*/  HMMA.16816.F32 R88, R180.reuse, R100, R88 ;  /* 0x00000064b458723c */ /* 0x040fe20000001858 */
[--C-:B-1----:R-:W-:Y:S04]  /*89a0*/  FFMA.FTZ R2, R191, c[0x0][0x2d0], -R184.reuse ;  /* 0x0000b400bf027a23 */ /* 0x102fe800000108b8 */
[----:B------:R1:W2:Y:S02]  /*89b0*/  MUFU.EX2 R248, R2 ;  /* 0x0000000200f87308 */ /* 0x0002a40000000800 */
[----:B------:R-:W-:Y:S01]  /*89c0*/  F2FP.PACK_AB R100, R169, R123 ;  /* 0x0000007ba964723e */ /* 0x000fe200000000ff */
[-C--:B------:R-:W-:Y:S01]  /*89d0*/  HMMA.16816.F32 R92, R180, R102.reuse, R92 ;  /* 0x00000066b45c723c */ /* 0x080fe2000000185c */
[----:B------:R-:W-:Y:S03]  /*89e0*/  LDSM.16.MT88.4 R180, [R221+0x2d00] ;  /* 0x002d0000ddb4783b */ /* 0x000fe60000004200 */
[----:B------:R-:W-:Y:S04]  /*89f0*/  F2FP.PACK_AB R101, R170, R168 ;  /* 0x000000a8aa65723e */ /* 0x000fe800000000ff */
[----:B------:R-:W-:Y:S07]  /*8a00*/  HMMA.16816.F32 R96, R176, R102, R96 ;  /* 0x00000066b060723c */ /* 0x000fee0000001860 */
[----:B----4-:R-:W-:Y:S02]  /*8a10*/  F2FP.PACK_AB R102, R252, R171 ;  /* 0x000000abfc66723e */ /* 0x010fe400000000ff */
[----:B---3--:R-:W-:Y:S03]  /*8a20*/  F2FP.PACK_AB R103, R250, R251 ;  /* 0x000000fbfa67723e */ /* 0x008fe600000000ff */
[--C-:B-1----:R-:W-:Y:S01]  /*8a30*/  FFMA.FTZ R2, R194, c[0x0][0x2d0], -R184.reuse ;  /* 0x0000b400c2027a23 */ /* 0x102fe200000108b8 */
[----:B--2---:R-:W-:Y:S03]  /*8a40*/  F2FP.PACK_AB R108, R248, R249 ;  /* 0x000000f9f86c723e */ /* 0x004fe600000000ff */
[-C--:B------:R-:W-:Y:S01]  /*8a50*/  HMMA.16816.F32 R4, R100, R104.reuse, R4 ;  /* 0x000000686404723c */ /* 0x080fe20000001804 */
        /* <DEDUP_REMOVED lines=20> */
[----:B-1----:R-:W-:Y:S04]  /*8ba0*/  FFMA.FTZ R2, R205, c[0x0][0x2d0], -R150 ;  /* 0x0000b400cd027a23 */ /* 0x002fe80000010896 */
        /* <DEDUP_REMOVED lines=16> */
[C---:B------:R-:W-:Y:S07]  /*8cb0*/  HMMA.16816.F32 R56, R108.reuse, R104, R56 ;  /* 0x000000686c38723c */ /* 0x040fee0000001838 */
[----:B------:R-:W-:Y:S01]  /*8cc0*/  FFMA.FTZ R104, R204, c[0x0][0x2d0], -R184 ;  /* 0x0000b400cc687a23 */ /* 0x000fe200000108b8 */
[-C--:B------:R-:W-:Y:S01]  /*8cd0*/  HMMA.16816.F32 R60, R108, R106.reuse, R60 ;  /* 0x0000006a6c3c723c */ /* 0x080fe2000000183c */
[----:B----4-:R-:W-:Y:S02]  /*8ce0*/  FFMA.FTZ R2, R208, c[0x0][0x2d0], -R150 ;  /* 0x0000b400d0027a23 */ /* 0x010fe40000010896 */
[----:B------:R2:W-:Y:S05]  /*8cf0*/  MUFU.EX2 R204, R104 ;  /* 0x0000006800cc7308 */ /* 0x0005ea0000000800 */
[C---:B------:R-:W-:Y:S05]  /*8d00*/  HMMA.16816.F32 R64, R100.reuse, R106, R64 ;  /* 0x0000006a6440723c */ /* 0x040fea0000001840 */
[----:B------:R4:W3:Y:S03]  /*8d10*/  MUFU.EX2 R208, R2 ;  /* 0x0000000200d07308 */ /* 0x0008e60000000800 */
[-C--:B-1----:R-:W-:Y:S08]  /*8d20*/  HMMA.16816.F32 R68, R100, R112.reuse, R68 ;  /* 0x000000706444723c */ /* 0x082ff00000001844 */
[C---:B------:R-:W-:Y:S01]  /*8d30*/  HMMA.16816.F32 R72, R108.reuse, R112, R72 ;  /* 0x000000706c48723c */ /* 0x040fe20000001848 */
[----:B--2---:R-:W1:Y:S07]  /*8d40*/  LDSM.16.MT88.4 R104, [R221+0x900] ;  /* 0x00090000dd68783b */ /* 0x004e6e0000004200 */
[-C--:B------:R-:W-:Y:S01]  /*8d50*/  HMMA.16816.F32 R76, R108, R114.reuse, R76 ;  /* 0x000000726c4c723c */ /* 0x080fe2000000184c */
[--C-:B----4-:R-:W-:Y:S03]  /*8d60*/  FFMA.FTZ R2, R244, c[0x0][0x2d0], -R151.reuse ;  /* 0x0000b400f4027a23 */ /* 0x110fe60000010897 */
[----:B------:R-:W-:Y:S04]  /*8d70*/  MOV R244, R171 ;  /* 0x000000ab00f47202 */ /* 0x000fe80000000f00 */
[C---:B------:R-:W-:Y:S01]  /*8d80*/  HMMA.16816.F32 R80, R100.reuse, R114, R80 ;  /* 0x000000726450723c */ /* 0x040fe20000001850 */
[----:B------:R2:W-:Y:S01]  /*8d90*/  MUFU.EX2 R207, R2 ;  /* 0x0000000200cf7308 */ /* 0x0005e20000000800 */
[----:B------:R-:W4:Y:S02]  /*8da0*/  LDSM.16.MT88.4 R112, [R222+0x900] ;  /* 0x00090000de70783b */ /* 0x000f240000004200 */
[----:B------:R-:W-:Y:S04]  /*8db0*/  MOV R171, R152 ;  /* 0x0000009800ab7202 */ /* 0x000fe80000000f00 */
[-C--:B---3--:R-:W-:Y:S08]  /*8dc0*/  HMMA.16816.F32 R84, R100, R116.reuse, R84 ;  /* 0x000000746454723c */ /* 0x088ff00000001854 */
[C---:B------:R-:W-:Y:S08]  /*8dd0*/  HMMA.16816.F32 R88, R108.reuse, R116, R88 ;  /* 0x000000746c58723c */ /* 0x040ff00000001858 */
[-C--:B------:R-:W-:Y:S01]  /*8de0*/  HMMA.16816.F32 R92, R108, R118.reuse, R92 ;  /* 0x000000766c5c723c */ /* 0x080fe2000000185c */
[----:B--2---:R-:W-:Y:S03]  /*8df0*/  FFMA.FTZ R2, R245, c[0x0][0x2d0], -R151 ;  /* 0x0000b400f5027a23 */ /* 0x004fe60000010897 */
[----:B------:R-:W-:Y:S01]  /*8e00*/  IMAD.MOV.U32 R245, RZ, RZ, R170 ;  /* 0x000000fffff57224 */ /* 0x000fe200078e00aa */
[----:B------:R2:W3:Y:S01]  /*8e10*/  MUFU.EX2 R206, R2 ;  /* 0x0000000200ce7308 */ /* 0x0004e20000000800 */
[----:B------:R-:W-:Y:S02]  /*8e20*/  IMAD.MOV.U32 R170, RZ, RZ, R148 ;  /* 0x000000ffffaa7224 */ /* 0x000fe400078e0094 */
[----:B------:R-:W-:Y:S01]  /*8e30*/  HMMA.16816.F32 R96, R100, R118, R96 ;  /* 0x000000766460723c */ /* 0x000fe20000001860 */
[----:B------:R-:W4:Y:S06]  /*8e40*/  LDSM.16.MT88.4 R116, [R221+0x1900] ;  /* 0x00190000dd74783b */ /* 0x000f2c0000004200 */
[----:B------:R-:W-:Y:S02]  /*8e50*/  F2FP.PACK_AB R100, R213, R212 ;  /* 0x000000d4d564723e */ /* 0x000fe400000000ff */
[----:B------:R-:W-:Y:S03]  /*8e60*/  F2FP.PACK_AB R101, R211, R209 ;  /* 0x000000d1d365723e */ /* 0x000fe600000000ff */
[----:B------:R-:W-:Y:S01]  /*8e70*/  F2FP.PACK_AB R102, R210, R208 ;  /* 0x000000d0d266723e */ /* 0x000fe200000000ff */
[----:B--2---:R-:W-:Y:S01]  /*8e80*/  FFMA.FTZ R2, R202, c[0x0][0x2d0], -R184 ;  /* 0x0000b400ca027a23 */ /* 0x004fe200000108b8 */
[----:B---3--:R-:W-:Y:S03]  /*8e90*/  F2FP.PACK_AB R103, R206, R207 ;  /* 0x000000cfce67723e */ /* 0x008fe600000000ff */
[----:B------:R2:W3:Y:S04]  /*8ea0*/  MUFU.EX2 R205, R2 ;  /* 0x0000000200cd7308 */ /* 0x0004e80000000800 */
[-C--:B-1----:R-:W-:Y:S01]  /*8eb0*/  HMMA.16816.F32 R4, R100, R104.reuse, R4 ;  /* 0x000000686404723c */ /* 0x082fe20000001804 */
[--C-:B--2---:R-:W-:Y:S01]  /*8ec0*/  FFMA.FTZ R2, R216, c[0x0][0x2d0], -R185.reuse ;  /* 0x0000b400d8027a23 */ /* 0x104fe200000108b9 */
[----:B---3--:R-:W-:Y:S02]  /*8ed0*/  F2FP.PACK_AB R108, R204, R205 ;  /* 0x000000cdcc6c723e */ /* 0x008fe400000000ff */
[----:B------:R-:W-:Y:S02]  /*8ee0*/  MOV R216, R169 ;  /* 0x000000a900d87202 */ /* 0x000fe40000000f00 */
[----:B------:R1:W-:Y:S01]  /*8ef0*/  MUFU.EX2 R203, R2 ;  /* 0x0000000200cb7308 */ /* 0x0003e20000000800 */
[----:B------:R-:W-:Y:S01]  /*8f00*/  MOV R169, R143 ;  /* 0x0000008f00a97202 */ /* 0x000fe20000000f00 */
[----:B-1----:R-:W-:Y:S04]  /*8f10*/  FFMA.FTZ R2, R218, c[0x0][0x2d0], -R185 ;  /* 0x0000b400da027a23 */ /* 0x002fe800000108b9 */
[----:B------:R-:W-:Y:S04]  /*8f20*/  IMAD.MOV.U32 R218, RZ, RZ, R168 ;  /* 0x000000ffffda7224 */ /* 0x000fe800078e00a8 */
[----:B------:R1:W2:Y:S01]  /*8f30*/  MUFU.EX2 R201, R2 ;  /* 0x0000000200c97308 */ /* 0x0002a20000000800 */
[----:B------:R-:W-:Y:S02]  /*8f40*/  IMAD.MOV.U32 R168, RZ, RZ, R155 ;  /* 0x000000ffffa87224 */ /* 0x000fe400078e009b */
[--C-:B-1----:R-:W-:Y:S01]  /*8f50*/  FFMA.FTZ R2, R217, c[0x0][0x2d0], -R184.reuse ;  /* 0x0000b400d9027a23 */ /* 0x102fe200000108b8 */
[----:B--2---:R-:W-:Y:S02]  /*8f60*/  F2FP.PACK_AB R109, R201, R203 ;  /* 0x000000cbc96d723e */ /* 0x004fe400000000ff */
[----:B------:R-:W-:Y:S04]  /*8f70*/  MOV R217, R123 ;  /* 0x0000007b00d97202 */ /* 0x000fe80000000f00 */
[----:B------:R1:W-:Y:S01]  /*8f80*/  MUFU.EX2 R202, R2 ;  /* 0x0000000200ca7308 */ /* 0x0003e20000000800 */
[----:B------:R-:W-:Y:S02]  /*8f90*/  MOV R123, R160 ;  /* 0x000000a0007b7202 */ /* 0x000fe40000000f00 */
[----:B------:R-:W-:Y:S01]  /*8fa0*/  MOV R160, R156 ;  /* 0x0000009c00a07202 */ /* 0x000fe20000000f00 */
[----:B-1----:R-:W-:Y:S06]  /*8fb0*/  FFMA.FTZ R2, R241, c[0x0][0x2d0], -R184 ;  /* 0x0000b400f1027a23 */ /* 0x002fec00000108b8 */
[----:B------:R1:W2:Y:S02]  /*8fc0*/  MUFU.EX2 R200, R2 ;  /* 0x0000000200c87308 */ /* 0x0002a40000000800 */
[--C-:B-1----:R-:W-:Y:S01]  /*8fd0*/  FFMA.FTZ R2, R239, c[0x0][0x2d0], -R185.reuse ;  /* 0x0000b400ef027a23 */ /* 0x102fe200000108b9 */
[----:B--2---:R-:W-:Y:S07]  /*8fe0*/  F2FP.PACK_AB R110, R200, R202 ;  /* 0x000000cac86e723e */ /* 0x004fee00000000ff */
[----:B------:R1:W-:Y:S02]  /*8ff0*/  MUFU.EX2 R199, R2 ;  /* 0x0000000200c77308 */ /* 0x0003e40000000800 */
[----:B-1----:R-:W-:Y:S02]  /*9000*/  FFMA.FTZ R2, R243, c[0x0][0x2d0], -R185 ;  /* 0x0000b400f3027a23 */ /* 0x002fe400000108b9 */
[----:B------:R-:W-:Y:S06]  /*9010*/  IMAD.MOV.U32 R243, RZ, RZ, R163 ;  /* 0x000000fffff37224 */ /* 0x000fec00078e00a3 */
[----:B------:R1:W2:Y:S01]  /*9020*/  MUFU.EX2 R198, R2 ;  /* 0x0000000200c67308 */ /* 0x0002a20000000800 */
[----:B------:R-:W-:Y:S02]  /*9030*/  IMAD.MOV.U32 R163, RZ, RZ, R159 ;  /* 0x000000ffffa37224 */ /* 0x000fe400078e009f */
[--C-:B-1----:R-:W-:Y:S01]  /*9040*/  FFMA.FTZ R2, R193, c[0x0][0x2d0], -R150.reuse ;  /* 0x0000b400c1027a23 */ /* 0x102fe20000010896 */
[----:B--2---:R-:W-:Y:S06]  /*9050*/  F2FP.PACK_AB R111, R198, R199 ;  /* 0x000000c7c66f723e */ /* 0x004fec00000000ff */
[----:B------:R1:W-:Y:S01]  /*9060*/  MUFU.EX2 R197, R2 ;  /* 0x0000000200c57308 */ /* 0x0003e20000000800 */
[C---:B------:R-:W-:Y:S08]  /*9070*/  HMMA.16816.F32 R8, R108.reuse, R104, R8 ;  /* 0x000000686c08723c */ /* 0x040ff00000001808 */
[-C--:B------:R-:W-:Y:S08]  /*9080*/  HMMA.16816.F32 R12, R108, R106.reuse, R12 ;  /* 0x0000006a6c0c723c */ /* 0x080ff0000000180c */
[C---:B------:R-:W-:Y:S01]  /*9090*/  HMMA.16816.F32 R16, R100.reuse, R106, R16 ;  /* 0x0000006a6410723c */ /* 0x040fe20000001810 */
[----:B------:R-:W2:Y:S03]  /*90a0*/  LDSM.16.MT88.4 R104, [R222+0x1900] ;  /* 0x00190000de68783b */ /* 0x000ea60000004200 */
[--C-:B-1----:R-:W-:Y:S04]  /*90b0*/  FFMA.FTZ R2, R192, c[0x0][0x2d0], -R150.reuse ;  /* 0x0000b400c0027a23 */ /* 0x102fe80000010896 */
[-C--:B----4-:R-:W-:Y:S01]  /*90c0*/  HMMA.16816.F32 R20, R100, R112.reuse, R20 ;  /* 0x000000706414723c */ /* 0x090fe20000001814 */
        /* <DEDUP_REMOVED lines=11> */
[----:B---3--:R-:W-:Y:S07]  /*9180*/  FFMA.FTZ R2, R126, c[0x0][0x2d0], -R151 ;  /* 0x0000b4007e027a23 */ /* 0x008fee0000010897 */
        /* <DEDUP_REMOVED lines=9> */
[----:B------:R-:W-:Y:S02]  /*9220*/  IMAD.MOV.U32 R124, RZ, RZ, R121 ;  /* 0x000000ffff7c7224 */ /* 0x000fe400078e0079 */
[C---:B------:R-:W-:Y:S01]  /*9230*/  HMMA.16816.F32 R64, R100.reuse, R106, R64 ;  /* 0x0000006a6440723c */ /* 0x040fe20000001840 */
[----:B------:R-:W-:Y:S05]  /*9240*/  IMAD.MOV.U32 R121, RZ, RZ, R166 ;  /* 0x000000ffff797224 */ /* 0x000fea00078e00a6 */
[----:B------:R-:W-:Y:S01]  /*9250*/  MOV R239, R121 ;  /* 0x0000007900ef7202 */ /* 0x000fe20000000f00 */
[----:B------:R-:W3:Y:S01]  /*9260*/  MUFU.EX2 R192, R150 ;  /* 0x0000009600c07308 */ /* 0x000ee20000000800 */
[-C--:B-1----:R-:W-:Y:S01]  /*9270*/  HMMA.16816.F32 R68, R100, R112.reuse, R68 ;  /* 0x000000706444723c */ /* 0x082fe20000001844 */
[----:B------:R-:W-:Y:S03]  /*9280*/  MOV R121, R162 ;  /* 0x000000a200797202 */ /* 0x000fe60000000f00 */
[----:B------:R-:W-:Y:S04]  /*9290*/  MOV R162, R158 ;  /* 0x0000009e00a27202 */ /* 0x000fe80000000f00 */
[C---:B------:R-:W-:Y:S01]  /*92a0*/  HMMA.16816.F32 R72, R108.reuse, R112, R72 ;  /* 0x000000706c48723c */ /* 0x040fe20000001848 */
[--C-:B--2---:R-:W-:Y:S03]  /*92b0*/  FFMA.FTZ R2, R189, c[0x0][0x2d0], -R151.reuse ;  /* 0x0000b400bd027a23 */ /* 0x104fe60000010897 */
[----:B------:R-:W-:Y:S04]  /*92c0*/  FFMA.FTZ R151, R188, c[0x0][0x2d0], -R151 ;  /* 0x0000b400bc977a23 */ /* 0x000fe80000010897 */
[-C--:B------:R-:W-:Y:S01]  /*92d0*/  HMMA.16816.F32 R76, R108, R114.reuse, R76 ;  /* 0x000000726c4c723c */ /* 0x080fe2000000184c */
[----:B------:R1:W-:Y:S03]  /*92e0*/  MUFU.EX2 R191, R2 ;  /* 0x0000000200bf7308 */ /* 0x0003e60000000800 */
[----:B---3--:R-:W-:Y:S04]  /*92f0*/  F2FP.PACK_AB R150, R192, R194 ;  /* 0x000000c2c096723e */ /* 0x008fe800000000ff */
[C---:B------:R-:W-:Y:S01]  /*9300*/  HMMA.16816.F32 R80, R100.reuse, R114, R80 ;  /* 0x000000726450723c */ /* 0x040fe20000001850 */
[----:B------:R-:W-:Y:S02]  /*9310*/  LDSM.16.MT88.4 R112, [R222+0xd00] ;  /* 0x000d0000de70783b */ /* 0x000fe40000004200 */
[----:B------:R-:W2:Y:S05]  /*9320*/  MUFU.EX2 R190, R151 ;  /* 0x0000009700be7308 */ /* 0x000eaa0000000800 */
[-C--:B----4-:R-:W-:Y:S08]  /*9330*/  HMMA.16816.F32 R84, R100, R116.reuse, R84 ;  /* 0x000000746454723c */ /* 0x090ff00000001854 */
[C---:B------:R-:W-:Y:S01]  /*9340*/  HMMA.16816.F32 R88, R108.reuse, R116, R88 ;  /* 0x000000746c58723c */ /* 0x040fe20000001858 */
[----:B-1----:R-:W-:Y:S03]  /*9350*/  FFMA.FTZ R2, R122, c[0x0][0x2d0], -R184 ;  /* 0x0000b4007a027a23 */ /* 0x002fe600000108b8 */
[----:B------:R-:W-:Y:S01]  /*9360*/  MOV R122, R167 ;  /* 0x000000a7007a7202 */ /* 0x000fe20000000f00 */
[----:B------:R1:W-:Y:S03]  /*9370*/  MUFU.EX2 R189, R2 ;  /* 0x0000000200bd7308 */ /* 0x0003e60000000800 */
[-C--:B------:R-:W-:Y:S01]  /*9380*/  HMMA.16816.F32 R92, R108, R118.reuse, R92 ;  /* 0x000000766c5c723c */ /* 0x080fe2000000185c */
[----:B------:R-:W-:Y:S03]  /*9390*/  IMAD.MOV.U32 R241, RZ, RZ, R122 ;  /* 0x000000fffff17224 */ /* 0x000fe600078e007a */
[----:B--2---:R-:W-:Y:S01]  /*93a0*/  F2FP.PACK_AB R151, R190, R191 ;  /* 0x000000bfbe97723e */ /* 0x004fe200000000ff */
[----:B------:R-:W-:Y:S02]  /*93b0*/  IMAD.MOV.U32 R122, RZ, RZ, R161 ;  /* 0x000000ffff7a7224 */ /* 0x000fe400078e00a1 */
[----:B------:R-:W-:Y:S01]  /*93c0*/  IMAD.MOV.U32 R161, RZ, RZ, R157 ;  /* 0x000000ffffa17224 */ /* 0x000fe200078e009d */
[----:B------:R-:W-:Y:S01]  /*93d0*/  HMMA.16816.F32 R96, R100, R118, R96 ;  /* 0x000000766460723c */ /* 0x000fe20000001860 */
[--C-:B-1----:R-:W-:Y:S04]  /*93e0*/  FFMA.FTZ R2, R187, c[0x0][0x2d0], -R184.reuse ;  /* 0x0000b400bb027a23 */ /* 0x102fe800000108b8 */
[----:B------:R1:W2:Y:S02]  /*93f0*/  MUFU.EX2 R188, R2 ;  /* 0x0000000200bc7308 */ /* 0x0002a40000000800 */
[--C-:B-1----:R-:W-:Y:S01]  /*9400*/  FFMA.FTZ R2, R186, c[0x0][0x2d0], -R185.reuse ;  /* 0x0000b400ba027a23 */ /* 0x102fe200000108b9 */
[----:B--2---:R-:W-:Y:S07]  /*9410*/  F2FP.PACK_AB R176, R188, R189 ;  /* 0x000000bdbcb0723e */ /* 0x004fee00000000ff */
        /* <DEDUP_REMOVED lines=13> */
[----:B------:R-:W1:Y:S01]  /*94f0*/  LDSM.16.MT88.4 R124, [R221+0x1d00] ;  /* 0x001d0000dd7c783b */ /* 0x000e620000004200 */
[----:B---3--:R-:W-:Y:S08]  /*9500*/  F2FP.PACK_AB R178, R184, R147 ;  /* 0x00000093b8b2723e */ /* 0x008ff000000000ff */
[----:B------:R-:W3:Y:S01]  /*9510*/  MUFU.EX2 R185, R185 ;  /* 0x000000b900b97308 */ /* 0x000ee20000000800 */
[-C--:B--2---:R-:W-:Y:S01]  /*9520*/  HMMA.16816.F32 R152, R148, R164.reuse, R4 ;  /* 0x000000a49498723c */ /* 0x084fe20000001804 */
[----:B------:R-:W2:Y:S01]  /*9530*/  LDSM.16.MT88.4 R4, [R222+0x2d00] ;  /* 0x002d0000de04783b */ /* 0x000ea20000004200 */
[----:B---3--:R-:W-:Y:S07]  /*9540*/  F2FP.PACK_AB R179, R185, R143 ;  /* 0x0000008fb9b3723e */ /* 0x008fee00000000ff */
[C---:B------:R-:W-:Y:S07]  /*9550*/  HMMA.16816.F32 R156, R176.reuse, R164, R8 ;  /* 0x000000a4b09c723c */ /* 0x040fee0000001808 */
[----:B------:R-:W-:Y:S01]  /*9560*/  IMAD.MOV.U32 R8, RZ, RZ, R163 ;  /* 0x000000ffff087224 */ /* 0x000fe200078e00a3 */
[----:B------:R-:W-:Y:S01]  /*9570*/  MOV R10, R162 ;  /* 0x000000a2000a7202 */ /* 0x000fe20000000f00 */
[----:B------:R-:W-:Y:S03]  /*9580*/  IMAD.MOV.U32 R9, RZ, RZ, R161 ;  /* 0x000000ffff097224 */ /* 0x000fe600078e00a1 */
[----:B------:R-:W-:Y:S02]  /*9590*/  MOV R11, R160 ;  /* 0x000000a0000b7202 */ /* 0x000fe40000000f00 */
[-C--:B------:R-:W-:Y:S07]  /*95a0*/  HMMA.16816.F32 R160, R176, R166.reuse, R12 ;  /* 0x000000a6b0a0723c */ /* 0x080fee000000180c */
[----:B------:R-:W-:Y:S01]  /*95b0*/  IMAD.MOV.U32 R14, RZ, RZ, R171 ;  /* 0x000000ffff0e7224 */ /* 0x000fe200078e00ab */
[C---:B------:R-:W-:Y:S01]  /*95c0*/  HMMA.16816.F32 R164, R148.reuse, R166, R16 ;  /* 0x000000a694a4723c */ /* 0x040fe20000001810 */
[----:B------:R-:W3:Y:S03]  /*95d0*/  LDL.LU R16, [R1+0x2c] ;  /* 0x00002c0001107983 */ /* 0x000ee60000300800 */
[----:B------:R-:W-:Y:S01]  /*95e0*/  MOV R15, R170 ;  /* 0x000000aa000f7202 */ /* 0x000fe20000000f00 */
[----:B------:R-:W4:Y:S01]  /*95f0*/  LDL.LU R2, [R1+0x30] ;  /* 0x0000300001027983 */ /* 0x000f220000300800 */
[----:B------:R-:W-:Y:S01]  /*9600*/  MOV R13, R128 ;  /* 0x00000080000d7202 */ /* 0x000fe20000000f00 */
[----:B------:R-:W-:Y:S01]  /*9610*/  IMAD.MOV.U32 R19, RZ, RZ, R123 ;  /* 0x000000ffff137224 */ /* 0x000fe200078e007b */
[-C--:B------:R-:W-:Y:S01]  /*9620*/  HMMA.16816.F32 R100, R148, R112.reuse, R20 ;  /* 0x000000709464723c */ /* 0x080fe20000001814 */
[----:B------:R-:W4:Y:S03]  /*9630*/  LDL.LU R21, [R1+0x24] ;  /* 0x0000240001157983 */ /* 0x000f260000300800 */
[----:B------:R-:W-:Y:S01]  /*9640*/  IMAD.MOV.U32 R17, RZ, RZ, R169 ;  /* 0x000000ffff117224 */ /* 0x000fe200078e00a9 */
[----:B------:R-:W4:Y:S01]  /*9650*/  LDL.LU R23, [R1+0x28] ;  /* 0x0000280001177983 */ /* 0x000f220000300800 */
[----:B------:R-:W-:Y:S01]  /*9660*/  MOV R18, R168 ;  /* 0x000000a800127202 */ /* 0x000fe20000000f00 */
[----:B------:R-:W-:Y:S01]  /*9670*/  IMAD.MOV.U32 R12, RZ, RZ, R129 ;  /* 0x000000ffff0c7224 */ /* 0x000fe200078e0081 */
[C---:B------:R-:W-:Y:S01]  /*9680*/  HMMA.16816.F32 R104, R176.reuse, R112, R24 ;  /* 0x00000070b068723c */ /* 0x040fe20000001818 */
[----:B------:R-:W-:Y:S03]  /*9690*/  MOV R20, R122 ;  /* 0x0000007a00147202 */ /* 0x000fe60000000f00 */
[----:B------:R-:W-:Y:S04]  /*96a0*/  IMAD.MOV.U32 R22, RZ, RZ, R121 ;  /* 0x000000ffff167224 */ /* 0x000fe800078e0079 */
        /* <DEDUP_REMOVED lines=93> */
.L_x_1569:
[----:B------:R-:W-:-:S13]  /*9c80*/  ISETP.GE.AND P0, PT, R216, RZ, PT ;  /* 0x000000ffd800720c */ /* 0x000fda0003f06270 */
[----:B------:R-:W-:Y:S05]  /*9c90*/  @!P0 BRA `(.L_x_1573) ;  /* 0x0000324000008947 */ /* 0x000fea0003800000 */
[----:B------:R-:W2:Y:S01]  /*9ca0*/  LDL.LU R6, [R1+0x44] ;  /* 0x0000440001067983 */ /* 0x000ea20000300800 */
[----:B-1----:R-:W-:Y:S01]  /*9cb0*/  IMAD.MOV.U32 R3, RZ, RZ, R145 ;  /* 0x000000ffff037224 */ /* 0x002fe200078e0091 */
[----:B------:R-:W-:Y:S01]  /*9cc0*/  MOV R147, R142 ;  /* 0x0000008e00937202 */ /* 0x000fe20000000f00 */
[----:B------:R-:W-:Y:S01]  /*9cd0*/  IMAD.MOV.U32 R140, RZ, RZ, R144 ;  /* 0x000000ffff8c7224 */ /* 0x000fe200078e0090 */
[----:B------:R-:W2:Y:S04]  /*9ce0*/  LDL.LU R5, [R1+0x3c] ;  /* 0x00003c0001057983 */ /* 0x000ea80000300800 */
[----:B------:R-:W3:Y:S04]  /*9cf0*/  LDL.LU R4, [R1+0x48] ;  /* 0x0000480001047983 */ /* 0x000ee80000300800 */
[----:B------:R-:W3:Y:S04]  /*9d00*/  LDL.LU R2, [R1+0x40] ;  /* 0x0000400001027983 */ /* 0x000ee80000300800 */
[----:B------:R-:W1:Y:S02]  /*9d10*/  S2R R0, SR_TID.X ;  /* 0x0000000000007919 */ /* 0x000e640000002100 */
        /* <DEDUP_REMOVED lines=8> */
[----:B------:R-:W-:Y:S01]  /*9da0*/  IMAD.SHL.U32 R240, R240, 0x2, RZ ;  /* 0x00000002f0f07824 */ /* 0x000fe200078e00ff */
[C---:B--2---:R-:W-:Y:S02]  /*9db0*/  SHF.L.U64.HI R239, R5.reuse, 0x1, R6 ;  /* 0x0000000105ef7819 */ /* 0x044fe40000010206 */
[----:B------:R-:W-:Y:S02]  /*9dc0*/  SHF.L.U32 R219, R5, 0x1, RZ ;  /* 0x0000000105db7819 */ /* 0x000fe400000006ff */
[C---:B---3--:R-:W-:Y:S01]  /*9dd0*/  SHF.L.U64.HI R218, R2.reuse, 0x1, R4 ;  /* 0x0000000102da7819 */ /* 0x048fe20000010204 */
[----:B------:R-:W-:Y:S01]  /*9de0*/  IMAD.SHL.U32 R217, R2, 0x2, RZ ;  /* 0x0000000202d97824 */ /* 0x000fe200078e00ff */
[----:B------:R-:W-:Y:S05]  /*9df0*/  BRA `(.L_x_1574) ;  /* 0x0000033000007947 */ /* 0x000fea0003800000 */
.L_x_1576:
[----:B------:R-:W2:Y:S01]  /*9e00*/  LDL R2, [R1+0x20] ;  /* 0x0000200001027983 */ /* 0x000ea20000100800 */
[----:B------:R-:W-:Y:S01]  /*9e10*/  LEA R141, R216, UR11, 0x6 ;  /* 0x0000000bd88d7c11 */ /* 0x000fe2000f8e30ff */
[----:B------:R-:W-:Y:S02]  /*9e20*/  IMAD.MOV.U32 R237, RZ, RZ, RZ ;  /* 0x000000ffffed7224 */ /* 0x000fe400078e00ff */
[----:B------:R-:W3:Y:S01]  /*9e30*/  LDL R146, [R1] ;  /* 0x0000000001927983 */ /* 0x000ee20000100800 */
[----:B--2---:R-:W-:Y:S05]  /*9e40*/  IADD3 R141, R141, -0x40, R2 ;  /* 0xffffffc08d8d7810 */ /* 0x004fea0007ffe002 */
        /* <DEDUP_REMOVED lines=23> */
[----:B------:R-:W1:Y:S04]  /*9fc0*/  SHFL.IDX PT, R142, R144, RZ, 0x1c1f ;  /* 0x001c1fff908e7589 */ /* 0x000e6800000e0000 */
[----:B------:R2:W-:Y:S04]  /*9fd0*/  SHFL.IDX PT, R2, R144, 0x1, 0x1c1f ;  /* 0x003c1f0090027f89 */ /* 0x0005e800000e0000 */
[----:B------:R-:W4:Y:S04]  /*9fe0*/  SHFL.IDX PT, R143, R141, RZ, 0x1c1f ;  /* 0x001c1fff8d8f7589 */ /* 0x000f2800000e0000 */
[----:B------:R-:W5:Y:S01]  /*9ff0*/  SHFL.IDX PT, R141, R141, 0x1, 0x1c1f ;  /* 0x003c1f008d8d7f89 */ /* 0x000f6200000e0000 */
[C---:B-1----:R-:W-:Y:S02]  /*a000*/  IADD3 R176, P0, R142.reuse, R219, RZ ;  /* 0x000000db8eb07210 */ /* 0x042fe40007f1e0ff */
[CC--:B--2---:R-:W-:Y:S05]  /*a010*/  IADD3 R144, P1, R142.reuse, R240.reuse, RZ ;  /* 0x000000f08e907210 */ /* 0x0c4fea0007f3e0ff */
[C---:B----4-:R-:W-:Y:S01]  /*a020*/  IMAD.X R145, R143.reuse, 0x1, R241, P1 ;  /* 0x000000018f917824 */ /* 0x050fe200008e06f1 */
[-C--:B------:R-:W-:Y:S01]  /*a030*/  IADD3 R150, P1, R142, R217.reuse, RZ ;  /* 0x000000d98e967210 */ /* 0x080fe20007f3e0ff */
[C---:B------:R-:W-:Y:S01]  /*a040*/  IMAD.X R177, R143.reuse, 0x1, R239, P0 ;  /* 0x000000018fb17824 */ /* 0x040fe200000e06ef */
[C---:B------:R-:W-:Y:S02]  /*a050*/  IADD3 R148, P0, R2.reuse, R240, RZ ;  /* 0x000000f002947210 */ /* 0x040fe40007f1e0ff */
[----:B---3--:R1:W-:Y:S01]  /*a060*/  LDGSTS.E.BYPASS.LTC128B.128 [R146+0x3100], [R144.64], !P6 ;  /* 0x0310000090927fae */ /* 0x0083e2000f101d4e */
[--C-:B------:R-:W-:Y:S02]  /*a070*/  IMAD.X R151, R143, 0x1, R218.reuse, P1 ;  /* 0x000000018f977824 */ /* 0x100fe400008e06da */
[C---:B-----5:R-:W-:Y:S01]  /*a080*/  IMAD.X R149, R141.reuse, 0x1, R241, P0 ;  /* 0x000000018d957824 */ /* 0x060fe200000e06f1 */
[----:B------:R2:W-:Y:S01]  /*a090*/  LDGSTS.E.BYPASS.LTC128B.128 [R146+0x4100], [R176.64], !P5 ;  /* 0x04100000b0927fae */ /* 0x0005e2000e901d4e */
[C---:B------:R-:W-:Y:S03]  /*a0a0*/  IADD3 R142, P0, R2.reuse, R217, RZ ;  /* 0x000000d9028e7210 */ /* 0x040fe60007f1e0ff */
[----:B------:R2:W-:Y:S02]  /*a0b0*/  LDGSTS.E.BYPASS.LTC128B.128 [R146+0x5100], [R150.64], !P4 ;  /* 0x0510000096927fae */ /* 0x0005e4000e101d4e */
[C---:B------:R-:W-:Y:S02]  /*a0c0*/  IMAD.X R143, R141.reuse, 0x1, R218, P0 ;  /* 0x000000018d8f7824 */ /* 0x040fe400000e06da */
[----:B------:R2:W-:Y:S01]  /*a0d0*/  LDGSTS.E.BYPASS.LTC128B.128 [R146+0x3900], [R148.64], !P6 ;  /* 0x0390000094927fae */ /* 0x0005e2000f101d4e */
[----:B-1----:R-:W-:Y:S05]  /*a0e0*/  IADD3 R144, P1, R2, R219, RZ ;  /* 0x000000db02907210 */ /* 0x002fea0007f3e0ff */
[----:B------:R-:W-:Y:S05]  /*a0f0*/  IMAD.X R145, R141, 0x1, R239, P1 ;  /* 0x000000018d917824 */ /* 0x000fea00008e06ef */
[----:B------:R2:W-:Y:S04]  /*a100*/  LDGSTS.E.BYPASS.LTC128B.128 [R146+0x4900], [R144.64], !P5 ;  /* 0x0490000090927fae */ /* 0x0005e8000e901d4e */
[----:B------:R2:W-:Y:S01]  /*a110*/  LDGSTS.E.BYPASS.LTC128B.128 [R146+0x5900], [R142.64], !P4 ;  /* 0x059000008e927fae */ /* 0x0005e2000e101d4e */
[----:B------:R-:W-:-:S05]  /*a120*/  BRA `(.L_x_1575) ;  /* 0x00000b2000007947 */ /* 0x000fca0003800000 */
.L_x_1574:
[----:B------:R-:W2:Y:S01]  /*a130*/  LDL R146, [R1+0x4] ;  /* 0x0000040001927983 */ /* 0x000ea20000100800 */
[----:B------:R-:W-:Y:S04]  /*a140*/  DEPBAR.LE SB0, 0x0 ;  /* 0x000080000000791a */ /* 0x000fe80000000000 */
[----:B------:R-:W-:Y:S01]  /*a150*/  IMAD.WIDE.U32 R28, R238, c[0x0][0x208], RZ ;  /* 0x00008200ee1c7a25 */ /* 0x000fe200078e00ff */
[----:B------:R-:W-:Y:S01]  /*a160*/  BAR.SYNC.DEFER_BLOCKING 0x0 ;  /* 0x0000000000007b1d */ /* 0x000fe20000010000 */
[----:B------:R-:W-:Y:S05]  /*a170*/  SHF.R.S32.HI R2, RZ, 0x1f, R238 ;  /* 0x0000001fff027819 */ /* 0x000fea00000114ee */
[----:B------:R-:W-:Y:S04]  /*a180*/  IMAD R2, R2, c[0x0][0x208], RZ ;  /* 0x0000820002027a24 */ /* 0x000fe800078e02ff */
[----:B------:R-:W-:Y:S04]  /*a190*/  IMAD R2, R238, c[0x0][0x20c], R2 ;  /* 0x00008300ee027a24 */ /* 0x000fe800078e0202 */
[----:B------:R-:W-:Y:S01]  /*a1a0*/  IMAD.IADD R29, R29, 0x1, R2 ;  /* 0x000000011d1d7824 */ /* 0x000fe200078e0202 */
[----:B------:R-:W-:Y:S03]  /*a1b0*/  SHF.R.S32.HI R2, RZ, 0x1f, R237 ;  /* 0x0000001fff027819 */ /* 0x000fe600000114ed */
[C---:B------:R-:W-:Y:S04]  /*a1c0*/  IMAD.WIDE.U32 R36, R237.reuse, c[0x0][0x218], R28 ;  /* 0x00008600ed247a25 */ /* 0x040fe800078e001c */
[----:B------:R-:W-:Y:S01]  /*a1d0*/  IMAD R2, R2, c[0x0][0x218], RZ ;  /* 0x0000860002027a24 */ /* 0x000fe200078e02ff */
[----:B------:R-:W-:Y:S03]  /*a1e0*/  LDSM.16.M88.4 R64, [R223+0x6100] ;  /* 0x00610000df40783b */ /* 0x000fe60000000200 */
[----:B------:R-:W-:Y:S01]  /*a1f0*/  IMAD R38, R237, c[0x0][0x21c], R2 ;  /* 0x00008700ed267a24 */ /* 0x000fe200078e0202 */
[----:B------:R-:W-:Y:S02]  /*a200*/  IADD3 R2, P0, R36, UR22, RZ ;  /* 0x0000001624027c10 */ /* 0x000fe4000ff1e0ff */
[----:B------:R-:W1:Y:S02]  /*a210*/  LDSM.16.M88.4 R16, [R220+0x3100] ;  /* 0x00310000dc10783b */ /* 0x000e640000000200 */
[----:B------:R-:W-:Y:S02]  /*a220*/  IADD3.X R40, R37, UR17, R38, P0, !PT ;  /* 0x0000001125287c10 */ /* 0x000fe400087fe426 */
[C---:B------:R-:W-:Y:S02]  /*a230*/  LEA R141, P0, R2.reuse, c[0x0][0x1f8], 0x1 ;  /* 0x00007e00028d7a11 */ /* 0x040fe400078008ff */
[----:B------:R-:W3:Y:S02]  /*a240*/  LDSM.16.M88.4 R60, [R223+0x7100] ;  /* 0x00710000df3c783b */ /* 0x000ee40000000200 */
[----:B------:R-:W-:Y:S04]  /*a250*/  LEA.HI.X R2, R2, c[0x0][0x1fc], R40, 0x1, P0 ;  /* 0x00007f0002027a11 */ /* 0x000fe800000f0c28 */
[----:B------:R-:W4:Y:S06]  /*a260*/  LDSM.16.M88.4 R32, [R220+0x3500] ;  /* 0x00350000dc20783b */ /* 0x000f2c0000000200 */
[----:B------:R-:W-:Y:S06]  /*a270*/  LDSM.16.M88.4 R48, [R220+0x3900] ;  /* 0x00390000dc30783b */ /* 0x000fec0000000200 */
[----:B------:R-:W-:Y:S06]  /*a280*/  LDSM.16.M88.4 R148, [R220+0x3d00] ;  /* 0x003d0000dc94783b */ /* 0x000fec0000000200 */
[----:B------:R-:W-:Y:S06]  /*a290*/  LDSM.16.M88.4 R176, [R224+0x6100] ;  /* 0x00610000e0b0783b */ /* 0x000fec0000000200 */
[----:B------:R-:W-:Y:S01]  /*a2a0*/  LDSM.16.M88.4 R180, [R225] ;  /* 0x00000000e1b4783b */ /* 0x000fe20000000200 */
[-C--:B-1----:R-:W-:Y:S05]  /*a2b0*/  HMMA.16816.F32 R4, R64, R16.reuse, RZ ;  /* 0x000000104004723c */ /* 0x082fea00000018ff */
[----:B------:R-:W-:Y:S03]  /*a2c0*/  LDSM.16.M88.4 R184, [R224+0x7100] ;  /* 0x00710000e0b8783b */ /* 0x000fe60000000200 */
[C---:B---3--:R-:W-:Y:S03]  /*a2d0*/  HMMA.16816.F32 R8, R60.reuse, R16, RZ ;  /* 0x000000103c08723c */ /* 0x048fe600000018ff */
[----:B------:R-:W-:Y:S06]  /*a2e0*/  LDSM.16.M88.4 R188, [R235] ;  /* 0x00000000ebbc783b */ /* 0x000fec0000000200 */
[----:B------:R-:W-:Y:S01]  /*a2f0*/  LDSM.16.M88.4 R192, [R234] ;  /* 0x00000000eac0783b */ /* 0x000fe20000000200 */
[-C--:B------:R-:W-:Y:S05]  /*a300*/  HMMA.16816.F32 R12, R60, R18.reuse, RZ ;  /* 0x000000123c0c723c */ /* 0x080fea00000018ff */
[----:B------:R-:W1:Y:S03]  /*a310*/  SHFL.IDX PT, R143, R141, RZ, 0x1c1f ;  /* 0x001c1fff8d8f7589 */ /* 0x000e6600000e0000 */
[C---:B------:R-:W-:Y:S03]  /*a320*/  HMMA.16816.F32 R16, R64.reuse, R18, RZ ;  /* 0x000000124010723c */ /* 0x040fe600000018ff */
[----:B------:R-:W3:Y:S05]  /*a330*/  SHFL.IDX PT, R142, R2, RZ, 0x1c1f ;  /* 0x001c1fff028e7589 */ /* 0x000eea00000e0000 */
[-C--:B----4-:R-:W-:Y:S01]  /*a340*/  HMMA.16816.F32 R20, R64, R32.reuse, RZ ;  /* 0x000000204014723c */ /* 0x090fe200000018ff */
[----:B------:R-:W-:Y:S06]  /*a350*/  SHFL.IDX PT, R141, R141, 0x1, 0x1c1f ;  /* 0x003c1f008d8d7f89 */ /* 0x000fec00000e0000 */
[----:B------:R-:W-:Y:S01]  /*a360*/  SHFL.IDX PT, R2, R2, 0x1, 0x1c1f ;  /* 0x003c1f0002027f89 */ /* 0x000fe200000e0000 */
[C---:B------:R-:W-:Y:S04]  /*a370*/  HMMA.16816.F32 R24, R60.reuse, R32, RZ ;  /* 0x000000203c18723c */ /* 0x040fe800000018ff */
[CC--:B-1----:R-:W-:Y:S02]  /*a380*/  IADD3 R196, P1, R143.reuse, R240.reuse, RZ ;  /* 0x000000f08fc47210 */ /* 0x0c2fe40007f3e0ff */
[C---:B------:R-:W-:Y:S02]  /*a390*/  IADD3 R144, P0, R143.reuse, R219, RZ ;  /* 0x000000db8f907210 */ /* 0x040fe40007f1e0ff */
[-C--:B------:R-:W-:Y:S01]  /*a3a0*/  HMMA.16816.F32 R28, R60, R34.reuse, RZ ;  /* 0x000000223c1c723c */ /* 0x080fe200000018ff */
[C---:B---3--:R-:W-:Y:S03]  /*a3b0*/  IMAD.X R197, R142.reuse, 0x1, R241, P1 ;  /* 0x000000018ec57824 */ /* 0x048fe600008e06f1 */
[C---:B------:R-:W-:Y:S04]  /*a3c0*/  IMAD.X R145, R142.reuse, 0x1, R239, P0 ;  /* 0x000000018e917824 */ /* 0x040fe800000e06ef */
        /* <DEDUP_REMOVED lines=21> */
[C---:B------:R-:W-:Y:S01]  /*a520*/  HMMA.16816.F32 R48, R176.reuse, R190, R48 ;  /* 0x000000beb030723c */ /* 0x040fe20000001830 */
[----:B------:R-:W-:Y:S01]  /*a530*/  @!PT LDS RZ, [RZ] ;  /* 0x00000000fffff984 */ /* 0x000fe20000000800 */
[----:B------:R-:W-:Y:S01]  /*a540*/  @!PT LDS RZ, [RZ] ;  /* 0x00000000fffff984 */ /* 0x000fe20000000800 */
[----:B------:R-:W-:Y:S01]  /*a550*/  @!PT LDS RZ, [RZ] ;  /* 0x00000000fffff984 */ /* 0x000fe20000000800 */
[----:B--2---:R1:W-:Y:S07]  /*a560*/  LDGSTS.E.BYPASS.LTC128B.128 [R146], [R196.64], !P6 ;  /* 0x00000000c4927fae */ /* 0x0043ee000f101d4e */
[-C--:B------:R-:W-:Y:S01]  /*a570*/  HMMA.16816.F32 R52, R176, R192.reuse, R52 ;  /* 0x000000c0b034723c */ /* 0x080fe20000001834 */
[----:B------:R2:W-:Y:S07]  /*a580*/  LDGSTS.E.BYPASS.LTC128B.128 [R146+0x1000], [R144.64], !P5 ;  /* 0x0100000090927fae */ /* 0x0005ee000e901d4e */
[C---:B------:R-:W-:Y:S08]  /*a590*/  HMMA.16816.F32 R56, R184.reuse, R192, R56 ;  /* 0x000000c0b838723c */ /* 0x040ff00000001838 */
[-C--:B------:R-:W-:Y:S08]  /*a5a0*/  HMMA.16816.F32 R60, R184, R194.reuse, R60 ;  /* 0x000000c2b83c723c */ /* 0x080ff0000000183c */
[----:B------:R-:W-:Y:S04]  /*a5b0*/  HMMA.16816.F32 R64, R176, R194, R64 ;  /* 0x000000c2b040723c */ /* 0x000fe80000001840 */
[----:B-1----:R-:W-:Y:S02]  /*a5c0*/  IADD3 R196, P1, R143, R217, RZ ;  /* 0x000000d98fc47210 */ /* 0x002fe40007f3e0ff */
[C---:B--2---:R-:W-:Y:S03]  /*a5d0*/  IADD3 R144, P0, R141.reuse, R240, RZ ;  /* 0x000000f08d907210 */ /* 0x044fe60007f1e0ff */
[--C-:B------:R-:W-:Y:S03]  /*a5e0*/  IMAD.X R197, R142, 0x1, R218.reuse, P1 ;  /* 0x000000018ec57824 */ /* 0x100fe600008e06da */
[C---:B------:R-:W-:Y:S01]  /*a5f0*/  IADD3 R198, P1, R141.reuse, R219, RZ ;  /* 0x000000db8dc67210 */ /* 0x040fe20007f3e0ff */
[C---:B------:R-:W-:Y:S01]  /*a600*/  IMAD.X R145, R2.reuse, 0x1, R241, P0 ;  /* 0x0000000102917824 */ /* 0x040fe200000e06f1 */
[----:B------:R1:W-:Y:S01]  /*a610*/  LDGSTS.E.BYPASS.LTC128B.128 [R146+0x2000], [R196.64], !P4 ;  /* 0x02000000c4927fae */ /* 0x0003e2000e101d4e */
[----:B------:R-:W-:Y:S02]  /*a620*/  IADD3 R142, P0, R141, R217, RZ ;  /* 0x000000d98d8e7210 */ /* 0x000fe40007f1e0ff */
[C---:B------:R-:W-:Y:S03]  /*a630*/  IMAD.X R199, R2.reuse, 0x1, R239, P1 ;  /* 0x0000000102c77824 */ /* 0x040fe600008e06ef */
[----:B------:R2:W-:Y:S01]  /*a640*/  LDGSTS.E.BYPASS.LTC128B.128 [R146+0x800], [R144.64], !P6 ;  /* 0x0080000090927fae */ /* 0x0005e2000f101d4e */
[----:B------:R-:W-:Y:S01]  /*a650*/  IMAD.X R143, R2, 0x1, R218, P0 ;  /* 0x00000001028f7824 */ /* 0x000fe200000e06da */
[----:B------:R-:W-:Y:S04]  /*a660*/  ISETP.GE.AND P0, PT, R216, 0x1, PT ;  /* 0x00000001d800780c */ /* 0x000fe80003f06270 */
[----:B------:R1:W-:Y:S06]  /*a670*/  LDGSTS.E.BYPASS.LTC128B.128 [R146+0x1800], [R198.64], !P5 ;  /* 0x01800000c6927fae */ /* 0x0003ec000e901d4e */
[----:B------:R2:W-:Y:S06]  /*a680*/  LDGSTS.E.BYPASS.LTC128B.128 [R146+0x2800], [R142.64], !P4 ;  /* 0x028000008e927fae */ /* 0x0005ec000e101d4e */
[----:B------:R-:W-:Y:S06]  /*a690*/  LDSM.16.M88.4 R200, [R220+0x4100] ;  /* 0x00410000dcc8783b */ /* 0x000fec0000000200 */
[----:B------:R-:W-:Y:S06]  /*a6a0*/  LDSM.16.M88.4 R204, [R223+0x9100] ;  /* 0x00910000dfcc783b */ /* 0x000fec0000000200 */
[----:B------:R-:W-:Y:S06]  /*a6b0*/  LDSM.16.M88.4 R180, [R220+0x4500] ;  /* 0x00450000dcb4783b */ /* 0x000fec0000000200 */
[----:B-1----:R-:W1:Y:S06]  /*a6c0*/  LDSM.16.M88.4 R196, [R223+0x8100] ;  /* 0x00810000dfc4783b */ /* 0x002e6c0000000200 */
[----:B------:R-:W0:Y:S06]  /*a6d0*/  LDGDEPBAR ;  /* 0x00000000000079af */ /* 0x000e2c0000000000 */
[----:B------:R-:W3:Y:S06]  /*a6e0*/  LDSM.16.M88.4 R148, [R220+0x4900] ;  /* 0x00490000dc94783b */ /* 0x000eec0000000200 */
[----:B------:R-:W4:Y:S06]  /*a6f0*/  LDSM.16.M88.4 R184, [R220+0x4d00] ;  /* 0x004d0000dcb8783b */ /* 0x000f2c0000000200 */
[----:B------:R-:W-:Y:S06]  /*a700*/  LDSM.16.M88.4 R176, [R224+0x8100] ;  /* 0x00810000e0b0783b */ /* 0x000fec0000000200 */
[----:B------:R-:W5:Y:S06]  /*a710*/  LDSM.16.M88.4 R188, [R233] ;  /* 0x00000000e9bc783b */ /* 0x000f6c0000000200 */
[----:B------:R-:W2:Y:S01]  /*a720*/  LDSM.16.M88.4 R192, [R224+0x9100] ;  /* 0x00910000e0c0783b */ /* 0x000ea20000000200 */
[-C--:B-1----:R-:W-:Y:S05]  /*a730*/  HMMA.16816.F32 R4, R196, R200.reuse, R4 ;  /* 0x000000c8c404723c */ /* 0x082fea0000001804 */
[----:B------:R-:W-:Y:S03]  /*a740*/  LDSM.16.M88.4 R208, [R231] ;  /* 0x00000000e7d0783b */ /* 0x000fe60000000200 */
[C---:B------:R-:W-:Y:S03]  /*a750*/  HMMA.16816.F32 R8, R204.reuse, R200, R8 ;  /* 0x000000c8cc08723c */ /* 0x040fe60000001808 */
[----:B------:R-:W-:Y:S05]  /*a760*/  LDSM.16.M88.4 R212, [R230] ;  /* 0x00000000e6d4783b */ /* 0x000fea0000000200 */
        /* <DEDUP_REMOVED lines=12> */
[----:B------:R-:W3:Y:S07]  /*a830*/  LDSM.16.M88.4 R148, [R223+0xa100] ;  /* 0x00a10000df94783b */ /* 0x000eee0000000200 */
[-C--:B----4-:R-:W-:Y:S08]  /*a840*/  HMMA.16816.F32 R52, R196, R184.reuse, R52 ;  /* 0x000000b8c434723c */ /* 0x090ff00000001834 */
[C---:B------:R-:W-:Y:S08]  /*a850*/  HMMA.16816.F32 R56, R204.reuse, R184, R56 ;  /* 0x000000b8cc38723c */ /* 0x040ff00000001838 */
[-C--:B------:R-:W-:Y:S01]  /*a860*/  HMMA.16816.F32 R60, R204, R186.reuse, R60 ;  /* 0x000000bacc3c723c */ /* 0x080fe2000000183c */
[----:B------:R-:W-:Y:S07]  /*a870*/  LDSM.16.M88.4 R204, [R224+0xb100] ;  /* 0x00b10000e0cc783b */ /* 0x000fee0000000200 */
[----:B------:R-:W-:Y:S01]  /*a880*/  HMMA.16816.F32 R64, R196, R186, R64 ;  /* 0x000000bac440723c */ /* 0x000fe20000001840 */
[----:B------:R-:W4:Y:S06]  /*a890*/  LDSM.16.M88.4 R184, [R223+0xb100] ;  /* 0x00b10000dfb8783b */ /* 0x000f2c0000000200 */
[----:B------:R-:W-:Y:S01]  /*a8a0*/  LDSM.16.M88.4 R196, [R220+0x5d00] ;  /* 0x005d0000dcc4783b */ /* 0x000fe20000000200 */
[-C--:B-----5:R-:W-:Y:S08]  /*a8b0*/  HMMA.16816.F32 R4, R176, R188.reuse, R4 ;  /* 0x000000bcb004723c */ /* 0x0a0ff00000001804 */
[C---:B--2---:R-:W-:Y:S08]  /*a8c0*/  HMMA.16816.F32 R8, R192.reuse, R188, R8 ;  /* 0x000000bcc008723c */ /* 0x044ff00000001808 */
[-C--:B------:R-:W-:Y:S08]  /*a8d0*/  HMMA.16816.F32 R12, R192, R190.reuse, R12 ;  /* 0x000000bec00c723c */ /* 0x080ff0000000180c */
[C---:B------:R-:W-:Y:S01]  /*a8e0*/  HMMA.16816.F32 R16, R176.reuse, R190, R16 ;  /* 0x000000beb010723c */ /* 0x040fe20000001810 */
[----:B------:R-:W2:Y:S07]  /*a8f0*/  LDSM.16.M88.4 R188, [R220+0x5500] ;  /* 0x00550000dcbc783b */ /* 0x000eae0000000200 */
[-C--:B-1----:R-:W-:Y:S08]  /*a900*/  HMMA.16816.F32 R20, R176, R200.reuse, R20 ;  /* 0x000000c8b014723c */ /* 0x082ff00000001814 */
        /* <DEDUP_REMOVED lines=12> */
[----:B------:R-:W1:Y:S07]  /*a9d0*/  LDSM.16.M88.4 R192, [R220+0x5900] ;  /* 0x00590000dcc0783b */ /* 0x000e6e0000000200 */
[----:B------:R-:W-:Y:S01]  /*a9e0*/  HMMA.16816.F32 R64, R176, R214, R64 ;  /* 0x000000d6b040723c */ /* 0x000fe20000001840 */
[----:B------:R-:W5:Y:S06]  /*a9f0*/  LDSM.16.M88.4 R176, [R224+0xa100] ;  /* 0x00a10000e0b0783b */ /* 0x000f6c0000000200 */
[----:B------:R-:W1:Y:S01]  /*aa00*/  LDSM.16.M88.4 R212, [R227] ;  /* 0x00000000e3d4783b */ /* 0x000e620000000200 */
[-C--:B---3--:R-:W-:Y:S08]  /*aa10*/  HMMA.16816.F32 R4, R148, R180.reuse, R4 ;  /* 0x000000b49404723c */ /* 0x088ff00000001804 */
[C---:B----4-:R-:W-:Y:S08]  /*aa20*/  HMMA.16816.F32 R8, R184.reuse, R180, R8 ;  /* 0x000000b4b808723c */ /* 0x050ff00000001808 */
[-C--:B------:R-:W-:Y:S08]  /*aa30*/  HMMA.16816.F32 R12, R184, R182.reuse, R12 ;  /* 0x000000b6b80c723c */ /* 0x080ff0000000180c */
[C---:B------:R-:W-:Y:S01]  /*aa40*/  HMMA.16816.F32 R16, R148.reuse, R182, R16 ;  /* 0x000000b69410723c */ /* 0x040fe20000001810 */
[----:B------:R-:W3:Y:S01]  /*aa50*/  LDSM.16.M88.4 R180, [R226] ;  /* 0x00000000e2b4783b */ /* 0x000ee20000000200 */
[----:B------:R-:W-:Y:S05]  /*aa60*/  DEPBAR.LE SB0, 0x0 ;  /* 0x000080000000791a */ /* 0x000fea0000000000 */
[----:B------:R-:W-:Y:S01]  /*aa70*/  BAR.SYNC.DEFER_BLOCKING 0x0 ;  /* 0x0000000000007b1d */ /* 0x000fe20000010000 */
        /* <DEDUP_REMOVED lines=27> */
[----:B------:R-:W-:Y:S01]  /*ac30*/  HMMA.16816.F32 R64, R176, R182, R64 ;  /* 0x000000b6b040723c */ /* 0x000fe20000001840 */
[----:B------:R-:W-:-:S07]  /*ac40*/  @P0 BRA `(.L_x_1576) ;  /* 0xfffff1b000000947 */ /* 0x000fce000383ffff */
.L_x_1575:
[----:B------:R-:W-:Y:S01]  /*ac50*/  FMNMX.FTZ R2, R4, R0, !PT ;  /* 0x0000000004027209 */ /* 0x000fe20007810000 */
[----:B--2---:R-:W-:Y:S01]  /*ac60*/  LDSM.16.MT88.4 R176, [R221+0x100] ;  /* 0x00010000ddb0783b */ /* 0x004fe20000004200 */
        /* <DEDUP_REMOVED lines=63> */
[----:B------:R-:W-:Y:S01]  /*b060*/  ISETP.GT.AND P0, PT, R216, RZ, PT ;  /* 0x000000ffd800720c */ /* 0x000fe20003f04270 */
[----:B------:R-:W1:Y:S01]  /*b070*/  SHFL.BFLY PT, R148, R141, 0x2, 0x1f ;  /* 0x0c401f008d947f89 */ /* 0x000e6200000e0000 */
[----:B------:R-:W-:Y:S04]  /*b080*/  FMNMX.FTZ R143, R42, R143, !PT ;  /* 0x0000008f2a8f7209 */ /* 0x000fe80007810000 */
[----:B------:R-:W-:Y:S04]  /*b090*/  FMNMX.FTZ R143, R43, R143, !PT ;  /* 0x0000008f2b8f7209 */ /* 0x000fe80007810000 */
[----:B------:R-:W-:Y:S02]  /*b0a0*/  FMNMX.FTZ R143, R46, R143, !PT ;  /* 0x0000008f2e8f7209 */ /* 0x000fe40007810000 */
[----:B-1----:R-:W-:Y:S02]  /*b0b0*/  FMNMX.FTZ R2, R2, R145, !PT ;  /* 0x0000009102027209 */ /* 0x002fe40007810000 */
[----:B------:R-:W-:Y:S03]  /*b0c0*/  FMNMX.FTZ R142, R142, R144, !PT ;  /* 0x000000908e8e7209 */ /* 0x000fe60007810000 */
[----:B------:R-:W1:Y:S08]  /*b0d0*/  SHFL.BFLY PT, R146, R2, 0x1, 0x1f ;  /* 0x0c201f0002927f89 */ /* 0x000e7000000e0000 */
[----:B------:R-:W1:Y:S01]  /*b0e0*/  SHFL.BFLY PT, R145, R142, 0x1, 0x1f ;  /* 0x0c201f008e917f89 */ /* 0x000e6200000e0000 */
[----:B------:R-:W-:Y:S07]  /*b0f0*/  FMNMX.FTZ R141, R141, R148, !PT ;  /* 0x000000948d8d7209 */ /* 0x000fee0007810000 */
[----:B------:R-:W1:Y:S02]  /*b100*/  SHFL.BFLY PT, R144, R141, 0x1, 0x1f ;  /* 0x0c201f008d907f89 */ /* 0x000e6400000e0000 */
[----:B-1----:R-:W-:Y:S02]  /*b110*/  FMNMX.FTZ R146, R2, R146, !PT ;  /* 0x0000009202927209 */ /* 0x002fe40007810000 */
[----:B------:R-:W-:Y:S03]  /*b120*/  FMNMX.FTZ R2, R47, R143, !PT ;  /* 0x0000008f2f027209 */ /* 0x000fe60007810000 */
[----:B------:R-:W-:Y:S01]  /*b130*/  FADD.FTZ R0, -R146, R0 ;  /* 0x0000000092007221 */ /* 0x000fe20000010100 */
[----:B------:R-:W-:Y:S01]  /*b140*/  FMNMX.FTZ R143, R58, R2, !PT ;  /* 0x000000023a8f7209 */ /* 0x000fe20007810000 */
[----:B------:R-:W-:Y:S01]  /*b150*/  FMUL.FTZ R184, R146, c[0x0][0x2d0] ;  /* 0x0000b40092b87a20 */ /* 0x000fe20000410000 */
[----:B------:R-:W-:Y:S01]  /*b160*/  FMNMX.FTZ R145, R142, R145, !PT ;  /* 0x000000918e917209 */ /* 0x000fe20007810000 */
[----:B------:R-:W-:Y:S01]  /*b170*/  FMUL.FTZ R2, R0, c[0x0][0x2d0] ;  /* 0x0000b40000027a20 */ /* 0x000fe20000410000 */
[----:B------:R-:W-:Y:S01]  /*b180*/  FMNMX.FTZ R0, R59, R143, !PT ;  /* 0x0000008f3b007209 */ /* 0x000fe20007810000 */
[--C-:B------:R-:W-:Y:S02]  /*b190*/  FFMA.FTZ R16, R16, c[0x0][0x2d0], -R184.reuse ;  /* 0x0000b40010107a23 */ /* 0x100fe400000108b8 */
[----:B------:R1:W1:Y:S01]  /*b1a0*/  MUFU.EX2 R143, R2 ;  /* 0x00000002008f7308 */ /* 0x0002620000000800 */
[----:B------:R-:W-:Y:S01]  /*b1b0*/  FMNMX.FTZ R0, R62, R0, !PT ;  /* 0x000000003e007209 */ /* 0x000fe20007810000 */
[----:B------:R-:W-:Y:S01]  /*b1c0*/  FMUL.FTZ R185, R145, c[0x0][0x2d0] ;  /* 0x0000b40091b97a20 */ /* 0x000fe20000410000 */
[----:B------:R-:W-:Y:S01]  /*b1d0*/  FMNMX.FTZ R144, R141, R144, !PT ;  /* 0x000000908d907209 */ /* 0x000fe20007810000 */
[--C-:B------:R-:W-:Y:S01]  /*b1e0*/  FFMA.FTZ R17, R17, c[0x0][0x2d0], -R184.reuse ;  /* 0x0000b40011117a23 */ /* 0x100fe200000108b8 */
[----:B------:R-:W-:Y:S01]  /*b1f0*/  FMNMX.FTZ R0, R63, R0, !PT ;  /* 0x000000003f007209 */ /* 0x000fe20007810000 */
[--C-:B------:R-:W-:Y:S02]  /*b200*/  FFMA.FTZ R18, R18, c[0x0][0x2d0], -R185.reuse ;  /* 0x0000b40012127a23 */ /* 0x100fe400000108b9 */
[--C-:B------:R-:W-:Y:S02]  /*b210*/  FFMA.FTZ R19, R19, c[0x0][0x2d0], -R185.reuse ;  /* 0x0000b40013137a23 */ /* 0x100fe400000108b9 */
        /* <DEDUP_REMOVED lines=8> */
[----:B------:R-:W-:Y:S02]  /*b2a0*/  FFMA.FTZ R38, R38, c[0x0][0x2d0], -R185 ;  /* 0x0000b40026267a23 */ /* 0x000fe400000108b9 */
[----:B-1----:R-:W-:Y:S02]  /*b2b0*/  FADD.FTZ R2, -R145, R3 ;  /* 0x0000000391027221 */ /* 0x002fe40000010100 */
[----:B------:R-:W1:Y:S01]  /*b2c0*/  SHFL.BFLY PT, R3, R0, 0x2, 0x1f ;  /* 0x0c401f0000037f89 */ /* 0x000e6200000e0000 */
[C---:B------:R-:W-:Y:S02]  /*b2d0*/  FMUL.FTZ R100, R143.reuse, R100 ;  /* 0x000000648f647220 */ /* 0x040fe40000410000 */
[----:B------:R-:W-:Y:S02]  /*b2e0*/  FMUL.FTZ R2, R2, c[0x0][0x2d0] ;  /* 0x0000b40002027a20 */ /* 0x000fe40000410000 */
[----:B------:R-:W1:Y:S01]  /*b2f0*/  MUFU.EX2 R247, R5 ;  /* 0x0000000500f77308 */ /* 0x000e620000000800 */
[----:B------:R-:W-:Y:S02]  /*b300*/  FMUL.FTZ R101, R143, R101 ;  /* 0x000000658f657220 */ /* 0x000fe40000410000 */
[--C-:B------:R-:W-:Y:S02]  /*b310*/  FFMA.FTZ R39, R39, c[0x0][0x2d0], -R185.reuse ;  /* 0x0000b40027277a23 */ /* 0x100fe400000108b9 */
[----:B------:R-:W-:Y:S02]  /*b320*/  FMUL.FTZ R16, R143, R164 ;  /* 0x000000a48f107220 */ /* 0x000fe40000410000 */
[--C-:B------:R-:W-:Y:S02]  /*b330*/  FFMA.FTZ R48, R48, c[0x0][0x2d0], -R184.reuse ;  /* 0x0000b40030307a23 */ /* 0x100fe400000108b8 */
[----:B------:R-:W-:Y:S01]  /*b340*/  FFMA.FTZ R49, R49, c[0x0][0x2d0], -R184 ;  /* 0x0000b40031317a23 */ /* 0x000fe200000108b8 */
[----:B------:R1:W1:Y:S01]  /*b350*/  MUFU.EX2 R141, R2 ;  /* 0x00000002008d7308 */ /* 0x0002620000000800 */
[--C-:B------:R-:W-:Y:S02]  /*b360*/  FFMA.FTZ R50, R50, c[0x0][0x2d0], -R185.reuse ;  /* 0x0000b40032327a23 */ /* 0x100fe400000108b9 */
[----:B------:R-:W-:Y:S02]  /*b370*/  FFMA.FTZ R51, R51, c[0x0][0x2d0], -R185 ;  /* 0x0000b40033337a23 */ /* 0x000fe400000108b9 */
[C---:B------:R-:W-:Y:S02]  /*b380*/  FMUL.FTZ R4, R143.reuse, R152 ;  /* 0x000000988f047220 */ /* 0x040fe40000410000 */
[C---:B------:R-:W-:Y:S01]  /*b390*/  FMUL.FTZ R112, R143.reuse, R112 ;  /* 0x000000708f707220 */ /* 0x040fe20000410000 */
[----:B-1----:R-:W-:Y:S02]  /*b3a0*/  FMNMX.FTZ R0, R0, R3, !PT ;  /* 0x0000000300007209 */ /* 0x002fe40007810000 */
[----:B------:R-:W1:Y:S01]  /*b3b0*/  MUFU.EX2 R248, R17 ;  /* 0x0000001100f87308 */ /* 0x000e620000000800 */
[C---:B------:R-:W-:Y:S02]  /*b3c0*/  FMUL.FTZ R113, R143.reuse, R113 ;  /* 0x000000718f717220 */ /* 0x040fe40000410000 */
[----:B------:R-:W-:Y:S01]  /*b3d0*/  FMUL.FTZ R116, R143, R116 ;  /* 0x000000748f747220 */ /* 0x000fe20000410000 */
[----:B------:R-:W-:Y:S01]  /*b3e0*/  F2FP.PACK_AB R148, R247, R245 ;  /* 0x000000f5f794723e */ /* 0x000fe200000000ff */
[C---:B------:R-:W-:Y:S02]  /*b3f0*/  FMUL.FTZ R5, R143.reuse, R153 ;  /* 0x000000998f057220 */ /* 0x040fe40000410000 */
[C---:B------:R-:W-:Y:S02]  /*b400*/  FMUL.FTZ R117, R143.reuse, R117 ;  /* 0x000000758f757220 */ /* 0x040fe40000410000 */
[C---:B------:R-:W-:Y:S01]  /*b410*/  FMUL.FTZ R124, R143.reuse, R124 ;  /* 0x0000007c8f7c7220 */ /* 0x040fe20000410000 */
[----:B------:R1:W-:Y:S01]  /*b420*/  MUFU.EX2 R215, R6 ;  /* 0x0000000600d77308 */ /* 0x0003e20000000800 */
[C---:B------:R-:W-:Y:S02]  /*b430*/  FMUL.FTZ R125, R143.reuse, R125 ;  /* 0x0000007d8f7d7220 */ /* 0x040fe40000410000 */
[----:B------:R-:W-:Y:S02]  /*b440*/  FMUL.FTZ R128, R143, R128 ;  /* 0x000000808f807220 */ /* 0x000fe40000410000 */
[----:B------:R-:W-:Y:S02]  /*b450*/  FADD.FTZ R2, -R144, R140 ;  /* 0x0000008c90027221 */ /* 0x000fe40000010100 */
[C---:B------:R-:W-:Y:S02]  /*b460*/  FMUL.FTZ R102, R141.reuse, R102 ;  /* 0x000000668d667220 */ /* 0x040fe40000410000 */
[----:B------:R-:W-:Y:S01]  /*b470*/  FMUL.FTZ R2, R2, c[0x0][0x2d0] ;  /* 0x0000b40002027a20 */ /* 0x000fe20000410000 */
[----:B------:R-:W1:Y:S01]  /*b480*/  MUFU.EX2 R242, R7 ;  /* 0x0000000700f27308 */ /* 0x000e620000000800 */
[C---:B------:R-:W-:Y:S02]  /*b490*/  FMUL.FTZ R103, R141.reuse, R103 ;  /* 0x000000678d677220 */ /* 0x040fe40000410000 */
[----:B------:R-:W-:Y:S01]  /*b4a0*/  FMUL.FTZ R114, R141, R114 ;  /* 0x000000728d727220 */ /* 0x000fe20000410000 */
[----:B-1----:R-:W-:Y:S01]  /*b4b0*/  F2FP.PACK_AB R150, R248, R246 ;  /* 0x000000f6f896723e */ /* 0x002fe200000000ff */
[----:B------:R-:W-:Y:S02]  /*b4c0*/  FMUL.FTZ R17, R143, R165 ;  /* 0x000000a58f117220 */ /* 0x000fe40000410000 */
[C---:B------:R-:W-:Y:S02]  /*b4d0*/  FMUL.FTZ R115, R141.reuse, R115 ;  /* 0x000000738d737220 */ /* 0x040fe40000410000 */
[C---:B------:R-:W-:Y:S01]  /*b4e0*/  FMUL.FTZ R118, R141.reuse, R118 ;  /* 0x000000768d767220 */ /* 0x040fe20000410000 */
[----:B------:R1:W1:Y:S01]  /*b4f0*/  MUFU.EX2 R140, R2 ;  /* 0x00000002008c7308 */ /* 0x0002620000000800 */
[C---:B------:R-:W-:Y:S02]  /*b500*/  FMUL.FTZ R119, R141.reuse, R119 ;  /* 0x000000778d777220 */ /* 0x040fe40000410000 */
[C---:B------:R-:W-:Y:S02]  /*b510*/  FMUL.FTZ R126, R141.reuse, R126 ;  /* 0x0000007e8d7e7220 */ /* 0x040fe40000410000 */
[C---:B------:R-:W-:Y:S02]  /*b520*/  FMUL.FTZ R6, R141.reuse, R154 ;  /* 0x0000009a8d067220 */ /* 0x040fe40000410000 */
[----:B------:R-:W-:Y:S02]  /*b530*/  FMUL.FTZ R127, R141, R127 ;  /* 0x0000007f8d7f7220 */ /* 0x000fe40000410000 */
[----:B------:R-:W-:Y:S01]  /*b540*/  FMUL.FTZ R129, R143, R129 ;  /* 0x000000818f817220 */ /* 0x000fe20000410000 */
[----:B------:R1:W-:Y:S01]  /*b550*/  MUFU.EX2 R244, R18 ;  /* 0x0000001200f47308 */ /* 0x0003e20000000800 */
[C---:B------:R-:W-:Y:S02]  /*b560*/  FMUL.FTZ R130, R141.reuse, R130 ;  /* 0x000000828d827220 */ /* 0x040fe40000410000 */
[C---:B------:R-:W-:Y:S01]  /*b570*/  FMUL.FTZ R131, R141.reuse, R131 ;  /* 0x000000838d837220 */ /* 0x040fe20000410000 */
[----:B------:R-:W-:Y:S01]  /*b580*/  F2FP.PACK_AB R149, R242, R215 ;  /* 0x000000d7f295723e */ /* 0x000fe200000000ff */
[----:B------:R-:W-:Y:S02]  /*b590*/  FMUL.FTZ R7, R141, R155 ;  /* 0x0000009b8d077220 */ /* 0x000fe40000410000 */
[C---:B------:R-:W-:Y:S02]  /*b5a0*/  FMUL.FTZ R136, R143.reuse, R136 ;  /* 0x000000888f887220 */ /* 0x040fe40000410000 */
[----:B------:R-:W-:Y:S01]  /*b5b0*/  FMUL.FTZ R137, R143, R137 ;  /* 0x000000898f897220 */ /* 0x000fe20000410000 */
[----:B------:R-:W1:Y:S01]  /*b5c0*/  MUFU.EX2 R243, R19 ;  /* 0x0000001300f37308 */ /* 0x000e620000000800 */
[C---:B------:R-:W-:Y:S02]  /*b5d0*/  FMUL.FTZ R138, R141.reuse, R138 ;  /* 0x0000008a8d8a7220 */ /* 0x040fe40000410000 */
[C---:B------:R-:W-:Y:S01]  /*b5e0*/  FMUL.FTZ R139, R141.reuse, R139 ;  /* 0x0000008b8d8b7220 */ /* 0x040fe20000410000 */
[----:B-1----:R-:W1:Y:S01]  /*b5f0*/  SHFL.BFLY PT, R2, R0, 0x1, 0x1f ;  /* 0x0c201f0000027f89 */ /* 0x002e6200000e0000 */
[C---:B------:R-:W-:Y:S02]  /*b600*/  FMUL.FTZ R104, R140.reuse, R104 ;  /* 0x000000688c687220 */ /* 0x040fe40000410000 */
[C---:B------:R-:W-:Y:S02]  /*b610*/  FMUL.FTZ R105, R140.reuse, R105 ;  /* 0x000000698c697220 */ /* 0x040fe40000410000 */
[C---:B------:R-:W-:Y:S01]  /*b620*/  FMUL.FTZ R108, R140.reuse, R108 ;  /* 0x0000006c8c6c7220 */ /* 0x040fe20000410000 */
[----:B------:R-:W-:Y:S01]  /*b630*/  MUFU.EX2 R189, R36 ;  /* 0x0000002400bd7308 */ /* 0x000fe20000000800 */
[C---:B------:R-:W-:Y:S02]  /*b640*/  FMUL.FTZ R109, R140.reuse, R109 ;  /* 0x0000006d8c6d7220 */ /* 0x040fe40000410000 */
[C---:B------:R-:W-:Y:S02]  /*b650*/  FMUL.FTZ R120, R140.reuse, R120 ;  /* 0x000000788c787220 */ /* 0x040fe40000410000 */
[----:B------:R-:W-:Y:S02]  /*b660*/  FMUL.FTZ R18, R141, R166 ;  /* 0x000000a68d127220 */ /* 0x000fe40000410000 */
[C---:B------:R-:W-:Y:S02]  /*b670*/  FMUL.FTZ R121, R140.reuse, R121 ;  /* 0x000000798c797220 */ /* 0x040fe40000410000 */
[C---:B------:R-:W-:Y:S01]  /*b680*/  FMUL.FTZ R132, R140.reuse, R132 ;  /* 0x000000848c847220 */ /* 0x040fe20000410000 */
[----:B------:R-:W-:Y:S01]  /*b690*/  MUFU.EX2 R190, R37 ;  /* 0x0000002500be7308 */ /* 0x000fe20000000800 */
[----:B------:R-:W-:Y:S02]  /*b6a0*/  FMUL.FTZ R133, R140, R133 ;  /* 0x000000858c857220 */ /* 0x000fe40000410000 */
[----:B------:R-:W-:Y:S01]  /*b6b0*/  FMUL.FTZ R68, R143, R68 ;  /* 0x000000448f447220 */ /* 0x000fe20000410000 */
[----:B------:R-:W-:Y:S01]  /*b6c0*/  F2FP.PACK_AB R151, R243, R244 ;  /* 0x000000f4f397723e */ /* 0x000fe200000000ff */
[----:B------:R-:W-:Y:S02]  /*b6d0*/  FMUL.FTZ R19, R141, R167 ;  /* 0x000000a78d137220 */ /* 0x000fe40000410000 */
[----:B------:R-:W-:Y:S01]  /*b6e0*/  LDSM.16.MT88.4 R164, [R222+0x500] ;  /* 0x00050000dea4783b */ /* 0x000fe20000004200 */
[----:B-1----:R-:W-:Y:S01]  /*b6f0*/  FMNMX.FTZ R142, R2, R0, !PT ;  /* 0x00000000028e7209 */ /* 0x002fe20007810000 */
[----:B------:R-:W-:Y:S01]  /*b700*/  FMUL.FTZ R69, R143, R69 ;  /* 0x000000458f457220 */ /* 0x000fe20000410000 */
[----:B------:R-:W-:Y:S01]  /*b710*/  MUFU.EX2 R187, R38 ;  /* 0x0000002600bb7308 */ /* 0x000fe20000000800 */
[-C--:B------:R-:W-:Y:S05]  /*b720*/  HMMA.16816.F32 R4, R148, R176.reuse, R4 ;  /* 0x000000b09404723c */ /* 0x080fea0000001804 */
[----:B------:R-:W-:Y:S02]  /*b730*/  FADD.FTZ R0, -R142, R147 ;  /* 0x000000938e007221 */ /* 0x000fe40000010100 */
[----:B------:R-:W-:Y:S02]  /*b740*/  FMUL.FTZ R147, R144, c[0x0][0x2d0] ;  /* 0x0000b40090937a20 */ /* 0x000fe40000410000 */
[----:B------:R-:W-:Y:S01]  /*b750*/  FMUL.FTZ R2, R142, c[0x0][0x2d0] ;  /* 0x0000b4008e027a20 */ /* 0x000fe20000410000 */
[----:B------:R1:W-:Y:S02]  /*b760*/  MUFU.EX2 R188, R39 ;  /* 0x0000002700bc7308 */ /* 0x0003e40000000800 */
[----:B------:R-:W-:Y:S02]  /*b770*/  FMUL.FTZ R0, R0, c[0x0][0x2d0] ;  /* 0x0000b40000007a20 */ /* 0x000fe40000410000 */
[--C-:B------:R-:W-:Y:S02]  /*b780*/  FFMA.FTZ R8, R8, c[0x0][0x2d0], -R147.reuse ;  /* 0x0000b40008087a23 */ /* 0x100fe40000010893 */
[--C-:B------:R-:W-:Y:S02]  /*b790*/  FFMA.FTZ R9, R9, c[0x0][0x2d0], -R147.reuse ;  /* 0x0000b40009097a23 */ /* 0x100fe40000010893 */
[--C-:B------:R-:W-:Y:S02]  /*b7a0*/  FFMA.FTZ R12, R12, c[0x0][0x2d0], -R147.reuse ;  /* 0x0000b4000c0c7a23 */ /* 0x100fe40000010893 */
[----:B------:R-:W-:Y:S01]  /*b7b0*/  FFMA.FTZ R13, R13, c[0x0][0x2d0], -R147 ;  /* 0x0000b4000d0d7a23 */ /* 0x000fe20000010893 */
[----:B------:R-:W2:Y:S01]  /*b7c0*/  MUFU.EX2 R0, R0 ;  /* 0x0000000000007308 */ /* 0x000ea20000000800 */
[--C-:B------:R-:W-:Y:S02]  /*b7d0*/  FFMA.FTZ R10, R10, c[0x0][0x2d0], -R2.reuse ;  /* 0x0000b4000a0a7a23 */ /* 0x100fe40000010802 */
[--C-:B------:R-:W-:Y:S02]  /*b7e0*/  FFMA.FTZ R11, R11, c[0x0][0x2d0], -R2.reuse ;  /* 0x0000b4000b0b7a23 */ /* 0x100fe40000010802 */
[--C-:B------:R-:W-:Y:S02]  /*b7f0*/  FFMA.FTZ R14, R14, c[0x0][0x2d0], -R2.reuse ;  /* 0x0000b4000e0e7a23 */ /* 0x100fe40000010802 */
[----:B------:R-:W-:Y:S02]  /*b800*/  FFMA.FTZ R15, R15, c[0x0][0x2d0], -R2 ;  /* 0x0000b4000f0f7a23 */ /* 0x000fe40000010802 */
[--C-:B------:R-:W-:Y:S01]  /*b810*/  FFMA.FTZ R20, R20, c[0x0][0x2d0], -R184.reuse ;  /* 0x0000b40014147a23 */ /* 0x100fe200000108b8 */
[----:B------:R3:W-:Y:S01]  /*b820*/  MUFU.EX2 R211, R8 ;  /* 0x0000000800d37308 */ /* 0x0007e20000000800 */
[----:B------:R-:W-:Y:S02]  /*b830*/  FFMA.FTZ R21, R21, c[0x0][0x2d0], -R184 ;  /* 0x0000b40015157a23 */ /* 0x000fe400000108b8 */
[----:B------:R-:W-:Y:S01]  /*b840*/  FFMA.FTZ R22, R22, c[0x0][0x2d0], -R185 ;  /* 0x0000b40016167a23 */ /* 0x000fe200000108b9 */
[----:B-1----:R-:W-:Y:S01]  /*b850*/  LDSM.16.MT88.4 R36, [R221+0x2500] ;  /* 0x00250000dd24783b */ /* 0x002fe20000004200 */
[--C-:B------:R-:W-:Y:S02]  /*b860*/  FFMA.FTZ R40, R40, c[0x0][0x2d0], -R147.reuse ;  /* 0x0000b40028287a23 */ /* 0x100fe40000010893 */
[--C-:B------:R-:W-:Y:S02]  /*b870*/  FFMA.FTZ R41, R41, c[0x0][0x2d0], -R147.reuse ;  /* 0x0000b40029297a23 */ /* 0x100fe40000010893 */
[--C-:B------:R-:W-:Y:S01]  /*b880*/  FFMA.FTZ R42, R42, c[0x0][0x2d0], -R2.reuse ;  /* 0x0000b4002a2a7a23 */ /* 0x100fe20000010802 */
[----:B------:R-:W1:Y:S01]  /*b890*/  MUFU.EX2 R212, R9 ;  /* 0x0000000900d47308 */ /* 0x000e620000000800 */
[--C-:B------:R-:W-:Y:S02]  /*b8a0*/  FFMA.FTZ R43, R43, c[0x0][0x2d0], -R2.reuse ;  /* 0x0000b4002b2b7a23 */ /* 0x100fe40000010802 */
[--C-:B------:R-:W-:Y:S02]  /*b8b0*/  FFMA.FTZ R44, R44, c[0x0][0x2d0], -R147.reuse ;  /* 0x0000b4002c2c7a23 */ /* 0x100fe40000010893 */
[C---:B--2---:R-:W-:Y:S02]  /*b8c0*/  FMUL.FTZ R106, R0.reuse, R106 ;  /* 0x0000006a006a7220 */ /* 0x044fe40000410000 */
[C---:B------:R-:W-:Y:S02]  /*b8d0*/  FMUL.FTZ R107, R0.reuse, R107 ;  /* 0x0000006b006b7220 */ /* 0x040fe40000410000 */
[C---:B------:R-:W-:Y:S01]  /*b8e0*/  FMUL.FTZ R110, R0.reuse, R110 ;  /* 0x0000006e006e7220 */ /* 0x040fe20000410000 */
[----:B------:R2:W-:Y:S01]  /*b8f0*/  MUFU.EX2 R213, R12 ;  /* 0x0000000c00d57308 */ /* 0x0005e20000000800 */
[----:B------:R-:W-:Y:S02]  /*b900*/  FMUL.FTZ R111, R0, R111 ;  /* 0x0000006f006f7220 */ /* 0x000fe40000410000 */
[----:B------:R-:W-:Y:S02]  /*b910*/  FFMA.FTZ R45, R45, c[0x0][0x2d0], -R147 ;  /* 0x0000b4002d2d7a23 */ /* 0x000fe40000010893 */
[----:B---3--:R-:W-:Y:S02]  /*b920*/  FMUL.FTZ R8, R140, R156 ;  /* 0x0000009c8c087220 */ /* 0x008fe40000410000 */
[--C-:B------:R-:W-:Y:S02]  /*b930*/  FFMA.FTZ R46, R46, c[0x0][0x2d0], -R2.reuse ;  /* 0x0000b4002e2e7a23 */ /* 0x100fe40000010802 */
[----:B------:R-:W-:Y:S01]  /*b940*/  FFMA.FTZ R47, R47, c[0x0][0x2d0], -R2 ;  /* 0x0000b4002f2f7a23 */ /* 0x000fe20000010802 */
[----:B------:R-:W3:Y:S01]  /*b950*/  MUFU.EX2 R214, R13 ;  /* 0x0000000d00d67308 */ /* 0x000ee20000000800 */
[C---:B------:R-:W-:Y:S02]  /*b960*/  FMUL.FTZ R122, R0.reuse, R122 ;  /* 0x0000007a007a7220 */ /* 0x040fe40000410000 */
[----:B------:R-:W-:Y:S01]  /*b970*/  FMUL.FTZ R123, R0, R123 ;  /* 0x0000007b007b7220 */ /* 0x000fe20000410000 */
[----:B-1----:R-:W-:Y:S01]  /*b980*/  F2FP.PACK_AB R152, R212, R211 ;  /* 0x000000d3d498723e */ /* 0x002fe200000000ff */
[----:B------:R-:W-:Y:S02]  /*b990*/  FMUL.FTZ R9, R140, R157 ;  /* 0x0000009d8c097220 */ /* 0x000fe40000410000 */
[C---:B------:R-:W-:Y:S02]  /*b9a0*/  FMUL.FTZ R134, R0.reuse, R134 ;  /* 0x0000008600867220 */ /* 0x040fe40000410000 */
[----:B------:R-:W-:Y:S01]  /*b9b0*/  FMUL.FTZ R135, R0, R135 ;  /* 0x0000008700877220 */ /* 0x000fe20000410000 */
[----:B------:R1:W-:Y:S01]  /*b9c0*/  MUFU.EX2 R207, R10 ;  /* 0x0000000a00cf7308 */ /* 0x0003e20000000800 */
[C---:B------:R-:W-:Y:S02]  /*b9d0*/  FMUL.FTZ R70, R141.reuse, R70 ;  /* 0x000000468d467220 */ /* 0x040fe40000410000 */
[----:B------:R-:W-:Y:S02]  /*b9e0*/  FMUL.FTZ R71, R141, R71 ;  /* 0x000000478d477220 */ /* 0x000fe40000410000 */
[C---:B--2---:R-:W-:Y:S02]  /*b9f0*/  FMUL.FTZ R12, R140.reuse, R160 ;  /* 0x000000a08c0c7220 */ /* 0x044fe40000410000 */
[C---:B------:R-:W-:Y:S02]  /*ba00*/  FMUL.FTZ R72, R140.reuse, R72 ;  /* 0x000000488c487220 */ /* 0x040fe40000410000 */
[----:B------:R-:W-:Y:S01]  /*ba10*/  FMUL.FTZ R73, R140, R73 ;  /* 0x000000498c497220 */ /* 0x000fe20000410000 */
[----:B------:R-:W2:Y:S01]  /*ba20*/  MUFU.EX2 R208, R11 ;  /* 0x0000000b00d07308 */ /* 0x000ea20000000800 */
[C---:B------:R-:W-:Y:S02]  /*ba30*/  FMUL.FTZ R74, R0.reuse, R74 ;  /* 0x0000004a004a7220 */ /* 0x040fe40000410000 */
[----:B------:R-:W-:Y:S01]  /*ba40*/  FMUL.FTZ R75, R0, R75 ;  /* 0x0000004b004b7220 */ /* 0x000fe20000410000 */
[----:B---3--:R-:W-:Y:S01]  /*ba50*/  F2FP.PACK_AB R154, R214, R213 ;  /* 0x000000d5d69a723e */ /* 0x008fe200000000ff */
[C---:B------:R-:W-:Y:S02]  /*ba60*/  FMUL.FTZ R13, R140.reuse, R161 ;  /* 0x000000a18c0d7220 */ /* 0x040fe40000410000 */
[C---:B------:R-:W-:Y:S02]  /*ba70*/  FMUL.FTZ R76, R140.reuse, R76 ;  /* 0x0000004c8c4c7220 */ /* 0x040fe40000410000 */
[----:B------:R-:W-:Y:S01]  /*ba80*/  FMUL.FTZ R77, R140, R77 ;  /* 0x0000004d8c4d7220 */ /* 0x000fe20000410000 */
[----:B------:R3:W-:Y:S01]  /*ba90*/  MUFU.EX2 R209, R14 ;  /* 0x0000000e00d17308 */ /* 0x0007e20000000800 */
[C---:B------:R-:W-:Y:S02]  /*baa0*/  FMUL.FTZ R78, R0.reuse, R78 ;  /* 0x0000004e004e7220 */ /* 0x040fe40000410000 */
[C---:B------:R-:W-:Y:S02]  /*bab0*/  FMUL.FTZ R79, R0.reuse, R79 ;  /* 0x0000004f004f7220 */ /* 0x040fe40000410000 */
[----:B-1----:R-:W-:Y:S02]  /*bac0*/  FMUL.FTZ R10, R0, R158 ;  /* 0x0000009e000a7220 */ /* 0x002fe40000410000 */
[C---:B------:R-:W-:Y:S02]  /*bad0*/  FMUL.FTZ R80, R143.reuse, R80 ;  /* 0x000000508f507220 */ /* 0x040fe40000410000 */
[----:B------:R-:W-:Y:S01]  /*bae0*/  FMUL.FTZ R81, R143, R81 ;  /* 0x000000518f517220 */ /* 0x000fe20000410000 */
[----:B------:R-:W1:Y:S01]  /*baf0*/  MUFU.EX2 R210, R15 ;  /* 0x0000000f00d27308 */ /* 0x000e620000000800 */
[C---:B------:R-:W-:Y:S02]  /*bb00*/  FMUL.FTZ R82, R141.reuse, R82 ;  /* 0x000000528d527220 */ /* 0x040fe40000410000 */
[----:B------:R-:W-:Y:S01]  /*bb10*/  FMUL.FTZ R83, R141, R83 ;  /* 0x000000538d537220 */ /* 0x000fe20000410000 */
[----:B--2---:R-:W-:Y:S01]  /*bb20*/  F2FP.PACK_AB R153, R208, R207 ;  /* 0x000000cfd099723e */ /* 0x004fe200000000ff */
[C---:B------:R-:W-:Y:S02]  /*bb30*/  FMUL.FTZ R11, R0.reuse, R159 ;  /* 0x0000009f000b7220 */ /* 0x040fe40000410000 */
[----:B------:R-:W2:Y:S01]  /*bb40*/  LDSM.16.MT88.4 R156, [R221+0x1100] ;  /* 0x00110000dd9c783b */ /* 0x000ea20000004200 */
[C---:B------:R-:W-:Y:S02]  /*bb50*/  FMUL.FTZ R84, R143.reuse, R84 ;  /* 0x000000548f547220 */ /* 0x040fe40000410000 */
[----:B------:R4:W-:Y:S01]  /*bb60*/  MUFU.EX2 R206, R20 ;  /* 0x0000001400ce7308 */ /* 0x0009e20000000800 */
[----:B------:R-:W-:Y:S02]  /*bb70*/  FMUL.FTZ R85, R143, R85 ;  /* 0x000000558f557220 */ /* 0x000fe40000410000 */
[C---:B------:R-:W-:Y:S02]  /*bb80*/  FMUL.FTZ R86, R141.reuse, R86 ;  /* 0x000000568d567220 */ /* 0x040fe40000410000 */
[----:B---3--:R-:W-:Y:S02]  /*bb90*/  FMUL.FTZ R14, R0, R162 ;  /* 0x000000a2000e7220 */ /* 0x008fe40000410000 */
[----:B------:R-:W-:Y:S02]  /*bba0*/  FMUL.FTZ R87, R141, R87 ;  /* 0x000000578d577220 */ /* 0x000fe40000410000 */
[C---:B------:R-:W-:Y:S01]  /*bbb0*/  FMUL.FTZ R88, R140.reuse, R88 ;  /* 0x000000588c587220 */ /* 0x040fe20000410000 */
[----:B------:R3:W2:Y:S01]  /*bbc0*/  MUFU.EX2 R205, R21 ;  /* 0x0000001500cd7308 */ /* 0x0006a20000000800 */
[----:B------:R-:W-:Y:S02]  /*bbd0*/  FMUL.FTZ R89, R140, R89 ;  /* 0x000000598c597220 */ /* 0x000fe40000410000 */
[----:B------:R-:W-:Y:S01]  /*bbe0*/  FMUL.FTZ R90, R0, R90 ;  /* 0x0000005a005a7220 */ /* 0x000fe20000410000 */
[----:B-1----:R-:W-:Y:S01]  /*bbf0*/  F2FP.PACK_AB R155, R210, R209 ;  /* 0x000000d1d29b723e */ /* 0x002fe200000000ff */
[C---:B------:R-:W-:Y:S02]  /*bc00*/  FMUL.FTZ R15, R0.reuse, R163 ;  /* 0x000000a3000f7220 */ /* 0x040fe40000410000 */
[----:B------:R-:W1:Y:S01]  /*bc10*/  LDSM.16.MT88.4 R160, [R222+0x1100] ;  /* 0x00110000dea0783b */ /* 0x000e620000004200 */
[----:B------:R-:W-:Y:S02]  /*bc20*/  FMUL.FTZ R91, R0, R91 ;  /* 0x0000005b005b7220 */ /* 0x000fe40000410000 */
[----:B------:R-:W-:Y:S01]  /*bc30*/  MUFU.EX2 R186, R49 ;  /* 0x0000003100ba7308 */ /* 0x000fe20000000800 */
[C---:B------:R-:W-:Y:S04]  /*bc40*/  HMMA.16816.F32 R8, R152.reuse, R176, R8 ;  /* 0x000000b09808723c */ /* 0x040fe80000001808 */
[C---:B----4-:R-:W-:Y:S02]  /*bc50*/  FMUL.FTZ R20, R140.reuse, R168 ;  /* 0x000000a88c147220 */ /* 0x050fe40000410000 */
[C---:B------:R-:W-:Y:S02]  /*bc60*/  FMUL.FTZ R92, R140.reuse, R92 ;  /* 0x0000005c8c5c7220 */ /* 0x040fe40000410000 */
[-C--:B------:R-:W-:Y:S01]  /*bc70*/  HMMA.16816.F32 R12, R152, R178.reuse, R12 ;  /* 0x000000b2980c723c */ /* 0x080fe2000000180c */
[----:B------:R-:W-:Y:S03]  /*bc80*/  MUFU.EX2 R177, R43 ;  /* 0x0000002b00b17308 */ /* 0x000fe60000000800 */
[C---:B------:R-:W-:Y:S02]  /*bc90*/  FMUL.FTZ R93, R140.reuse, R93 ;  /* 0x0000005d8c5d7220 */ /* 0x040fe40000410000 */
[----:B---3--:R-:W-:Y:S02]  /*bca0*/  FMUL.FTZ R21, R140, R169 ;  /* 0x000000a98c157220 */ /* 0x008fe40000410000 */
[C---:B------:R-:W-:Y:S03]  /*bcb0*/  HMMA.16816.F32 R16, R148.reuse, R178, R16 ;  /* 0x000000b29410723c */ /* 0x040fe60000001810 */
[----:B------:R-:W-:Y:S01]  /*bcc0*/  MUFU.EX2 R179, R41 ;  /* 0x0000002900b37308 */ /* 0x000fe20000000800 */
[C---:B------:R-:W-:Y:S02]  /*bcd0*/  FMUL.FTZ R94, R0.reuse, R94 ;  /* 0x0000005e005e7220 */ /* 0x040fe40000410000 */
[C---:B------:R-:W-:Y:S02]  /*bce0*/  FMUL.FTZ R95, R0.reuse, R95 ;  /* 0x0000005f005f7220 */ /* 0x040fe40000410000 */
[-C--:B------:R-:W-:Y:S04]  /*bcf0*/  HMMA.16816.F32 R100, R148, R180.reuse, R100 ;  /* 0x000000b49464723c */ /* 0x080fe80000001864 */
[C---:B------:R-:W-:Y:S01]  /*bd00*/  FMUL.FTZ R96, R143.reuse, R96 ;  /* 0x000000608f607220 */ /* 0x040fe20000410000 */
[----:B------:R-:W-:Y:S01]  /*bd10*/  MUFU.EX2 R178, R42 ;  /* 0x0000002a00b27308 */ /* 0x000fe20000000800 */
[----:B------:R-:W-:Y:S02]  /*bd20*/  FMUL.FTZ R97, R143, R97 ;  /* 0x000000618f617220 */ /* 0x000fe40000410000 */
[C---:B------:R-:W-:Y:S04]  /*bd30*/  HMMA.16816.F32 R104, R152.reuse, R180, R104 ;  /* 0x000000b49868723c */ /* 0x040fe80000001868 */
[C---:B------:R-:W-:Y:S02]  /*bd40*/  FMUL.FTZ R98, R141.reuse, R98 ;  /* 0x000000628d627220 */ /* 0x040fe40000410000 */
[----:B------:R-:W-:Y:S01]  /*bd50*/  FMUL.FTZ R99, R141, R99 ;  /* 0x000000638d637220 */ /* 0x000fe20000410000 */
[----:B------:R-:W-:Y:S01]  /*bd60*/  MUFU.EX2 R181, R51 ;  /* 0x0000003300b57308 */ /* 0x000fe20000000800 */
[-C--:B------:R-:W-:Y:S04]  /*bd70*/  HMMA.16816.F32 R108, R152, R182.reuse, R108 ;  /* 0x000000b6986c723c */ /* 0x080fe8000000186c */
[--C-:B------:R-:W-:Y:S02]  /*bd80*/  FFMA.FTZ R3, R23, c[0x0][0x2d0], -R185.reuse ;  /* 0x0000b40017037a23 */ /* 0x100fe400000108b9 */
[----:B------:R-:W-:Y:S02]  /*bd90*/  FMUL.FTZ R23, R0, R171 ;  /* 0x000000ab00177220 */ /* 0x000fe40000410000 */
[C---:B------:R-:W-:Y:S01]  /*bda0*/  HMMA.16816.F32 R112, R148.reuse, R182, R112 ;  /* 0x000000b69470723c */ /* 0x040fe20000001870 */
[----:B------:R3:W-:Y:S03]  /*bdb0*/  MUFU.EX2 R204, R22 ;  /* 0x0000001600cc7308 */ /* 0x0007e60000000800 */
[--C-:B------:R-:W-:Y:S02]  /*bdc0*/  FFMA.FTZ R32, R32, c[0x0][0x2d0], -R184.reuse ;  /* 0x0000b40020207a23 */ /* 0x100fe400000108b8 */
[----:B------:R-:W-:Y:S02]  /*bdd0*/  FFMA.FTZ R33, R33, c[0x0][0x2d0], -R184 ;  /* 0x0000b40021217a23 */ /* 0x000fe400000108b8 */
[-C--:B--2---:R-:W-:Y:S03]  /*bde0*/  HMMA.16816.F32 R116, R148, R156.reuse, R116 ;  /* 0x0000009c9474723c */ /* 0x084fe60000001874 */
[----:B------:R-:W-:Y:S01]  /*bdf0*/  MUFU.EX2 R183, R48 ;  /* 0x0000003000b77308 */ /* 0x000fe20000000800 */
[----:B------:R-:W-:Y:S02]  /*be00*/  FFMA.FTZ R34, R34, c[0x0][0x2d0], -R185 ;  /* 0x0000b40022227a23 */ /* 0x000fe400000108b9 */
[--C-:B------:R-:W-:Y:S02]  /*be10*/  FFMA.FTZ R24, R24, c[0x0][0x2d0], -R147.reuse ;  /* 0x0000b40018187a23 */ /* 0x100fe40000010893 */
[C---:B------:R-:W-:Y:S04]  /*be20*/  HMMA.16816.F32 R120, R152.reuse, R156, R120 ;  /* 0x0000009c9878723c */ /* 0x040fe80000001878 */
[--C-:B------:R-:W-:Y:S01]  /*be30*/  FFMA.FTZ R25, R25, c[0x0][0x2d0], -R147.reuse ;  /* 0x0000b40019197a23 */ /* 0x100fe20000010893 */
[----:B------:R2:W4:Y:S01]  /*be40*/  MUFU.EX2 R203, R3 ;  /* 0x0000000300cb7308 */ /* 0x0005220000000800 */
[--C-:B------:R-:W-:Y:S02]  /*be50*/  FFMA.FTZ R26, R26, c[0x0][0x2d0], -R2.reuse ;  /* 0x0000b4001a1a7a23 */ /* 0x100fe40000010802 */
[--C-:B------:R-:W-:Y:S04]  /*be60*/  FFMA.FTZ R27, R27, c[0x0][0x2d0], -R2.reuse ;  /* 0x0000b4001b1b7a23 */ /* 0x100fe80000010802 */
[----:B---3--:R-:W-:Y:S02]  /*be70*/  FMUL.FTZ R22, R0, R170 ;  /* 0x000000aa00167220 */ /* 0x008fe40000410000 */
[--C-:B------:R-:W-:Y:S01]  /*be80*/  FFMA.FTZ R28, R28, c[0x0][0x2d0], -R147.reuse ;  /* 0x0000b4001c1c7a23 */ /* 0x100fe20000010893 */
[----:B------:R3:W-:Y:S01]  /*be90*/  MUFU.EX2 R182, R50 ;  /* 0x0000003200b67308 */ /* 0x0007e20000000800 */
[----:B------:R-:W-:Y:S02]  /*bea0*/  FFMA.FTZ R29, R29, c[0x0][0x2d0], -R147 ;  /* 0x0000b4001d1d7a23 */ /* 0x000fe40000010893 */
[--C-:B------:R-:W-:Y:S01]  /*beb0*/  FFMA.FTZ R30, R30, c[0x0][0x2d0], -R2.reuse ;  /* 0x0000b4001e1e7a23 */ /* 0x100fe20000010802 */
[-C--:B------:R-:W-:Y:S03]  /*bec0*/  HMMA.16816.F32 R20, R152, R158.reuse, R20 ;  /* 0x0000009e9814723c */ /* 0x080fe60000001814 */
[----:B------:R-:W-:Y:S02]  /*bed0*/  FFMA.FTZ R31, R31, c[0x0][0x2d0], -R2 ;  /* 0x0000b4001f1f7a23 */ /* 0x000fe40000010802 */
[--C-:B------:R-:W-:Y:S01]  /*bee0*/  FFMA.FTZ R65, R65, c[0x0][0x2d0], -R184.reuse ;  /* 0x0000b40041417a23 */ /* 0x100fe200000108b8 */
[----:B------:R4:W-:Y:S01]  /*bef0*/  MUFU.EX2 R202, R32 ;  /* 0x0000002000ca7308 */ /* 0x0009e20000000800 */
[--C-:B------:R-:W-:Y:S01]  /*bf00*/  FFMA.FTZ R67, R67, c[0x0][0x2d0], -R185.reuse ;  /* 0x0000b40043437a23 */ /* 0x100fe200000108b9 */
[C---:B------:R-:W-:Y:S01]  /*bf10*/  HMMA.16816.F32 R124, R148.reuse, R158, R124 ;  /* 0x0000009e947c723c */ /* 0x040fe2000000187c */
[----:B------:R-:W5:Y:S03]  /*bf20*/  LDSM.16.MT88.4 R156, [R221+0x2100] ;  /* 0x00210000dd9c783b */ /* 0x000f660000004200 */
[----:B--2---:R-:W-:Y:S02]  /*bf30*/  FFMA.FTZ R3, R35, c[0x0][0x2d0], -R185 ;  /* 0x0000b40023037a23 */ /* 0x004fe400000108b9 */
[----:B------:R-:W-:Y:S02]  /*bf40*/  FMUL.FTZ R35, R0, R175 ;  /* 0x000000af00237220 */ /* 0x000fe40000410000 */
[-C--:B-1----:R-:W-:Y:S01]  /*bf50*/  HMMA.16816.F32 R128, R148, R160.reuse, R128 ;  /* 0x000000a09480723c */ /* 0x082fe20000001880 */
[----:B------:R1:W2:Y:S01]  /*bf60*/  MUFU.EX2 R201, R33 ;  /* 0x0000002100c97308 */ /* 0x0002a20000000800 */
[----:B---3--:R-:W-:Y:S02]  /*bf70*/  LDSM.16.MT88.4 R48, [R222+0x2500] ;  /* 0x00250000de30783b */ /* 0x008fe40000004200 */
[--C-:B------:R-:W-:Y:S02]  /*bf80*/  FFMA.FTZ R52, R52, c[0x0][0x2d0], -R184.reuse ;  /* 0x0000b40034347a23 */ /* 0x100fe400000108b8 */
[----:B------:R-:W-:Y:S02]  /*bf90*/  FFMA.FTZ R61, R61, c[0x0][0x2d0], -R147 ;  /* 0x0000b4003d3d7a23 */ /* 0x000fe40000010893 */
[C---:B------:R-:W-:Y:S03]  /*bfa0*/  HMMA.16816.F32 R132, R152.reuse, R160, R132 ;  /* 0x000000a09884723c */ /* 0x040fe60000001884 */
[----:B------:R3:W-:Y:S01]  /*bfb0*/  MUFU.EX2 R200, R34 ;  /* 0x0000002200c87308 */ /* 0x0007e20000000800 */
[--C-:B------:R-:W-:Y:S02]  /*bfc0*/  FFMA.FTZ R53, R53, c[0x0][0x2d0], -R184.reuse ;  /* 0x0000b40035357a23 */ /* 0x100fe400000108b8 */
[----:B----4-:R-:W-:Y:S02]  /*bfd0*/  FMUL.FTZ R32, R140, R172 ;  /* 0x000000ac8c207220 */ /* 0x010fe40000410000 */
[--C-:B------:R-:W-:Y:S04]  /*bfe0*/  FFMA.FTZ R54, R54, c[0x0][0x2d0], -R185.reuse ;  /* 0x0000b40036367a23 */ /* 0x100fe800000108b9 */
[--C-:B------:R-:W-:Y:S01]  /*bff0*/  FFMA.FTZ R55, R55, c[0x0][0x2d0], -R185.reuse ;  /* 0x0000b40037377a23 */ /* 0x100fe200000108b9 */
[----:B------:R4:W-:Y:S01]  /*c000*/  MUFU.EX2 R180, R40 ;  /* 0x0000002800b47308 */ /* 0x0009e20000000800 */
[----:B------:R-:W-:Y:S02]  /*c010*/  FFMA.FTZ R64, R64, c[0x0][0x2d0], -R184 ;  /* 0x0000b40040407a23 */ /* 0x000fe400000108b8 */
[----:B------:R-:W-:Y:S02]  /*c020*/  FFMA.FTZ R66, R66, c[0x0][0x2d0], -R185 ;  /* 0x0000b40042427a23 */ /* 0x000fe400000108b9 */
[----:B-1----:R-:W-:Y:S02]  /*c030*/  FMUL.FTZ R33, R140, R173 ;  /* 0x000000ad8c217220 */ /* 0x002fe40000410000 */
[--C-:B------:R-:W-:Y:S02]  /*c040*/  FFMA.FTZ R58, R58, c[0x0][0x2d0], -R2.reuse ;  /* 0x0000b4003a3a7a23 */ /* 0x100fe40000010802 */
[--C-:B------:R-:W-:Y:S01]  /*c050*/  FFMA.FTZ R59, R59, c[0x0][0x2d0], -R2.reuse ;  /* 0x0000b4003b3b7a23 */ /* 0x100fe20000010802 */
[----:B------:R-:W-:Y:S01]  /*c060*/  MUFU.EX2 R176, R44 ;  /* 0x0000002c00b07308 */ /* 0x000fe20000000800 */
[--C-:B------:R-:W-:Y:S02]  /*c070*/  FFMA.FTZ R60, R60, c[0x0][0x2d0], -R147.reuse ;  /* 0x0000b4003c3c7a23 */ /* 0x100fe40000010893 */
[--C-:B------:R-:W-:Y:S02]  /*c080*/  FFMA.FTZ R62, R62, c[0x0][0x2d0], -R2.reuse ;  /* 0x0000b4003e3e7a23 */ /* 0x100fe40000010802 */
[----:B---3--:R-:W-:Y:S02]  /*c090*/  FMUL.FTZ R34, R0, R174 ;  /* 0x000000ae00227220 */ /* 0x008fe40000410000 */
[----:B------:R-:W-:Y:S02]  /*c0a0*/  FFMA.FTZ R2, R63, c[0x0][0x2d0], -R2 ;  /* 0x0000b4003f027a23 */ /* 0x000fe40000010802 */
[--C-:B------:R-:W-:Y:S01]  /*c0b0*/  FFMA.FTZ R57, R57, c[0x0][0x2d0], -R147.reuse ;  /* 0x0000b40039397a23 */ /* 0x100fe20000010893 */
[----:B------:R-:W-:Y:S01]  /*c0c0*/  MUFU.EX2 R65, R65 ;  /* 0x0000004100417308 */ /* 0x000fe20000000800 */
[----:B------:R-:W-:Y:S01]  /*c0d0*/  FFMA.FTZ R56, R56, c[0x0][0x2d0], -R147 ;  /* 0x0000b40038387a23 */ /* 0x000fe20000010893 */
[-C--:B------:R-:W-:Y:S01]  /*c0e0*/  HMMA.16816.F32 R32, R152, R162.reuse, R32 ;  /* 0x000000a29820723c */ /* 0x080fe20000001820 */
[----:B----4-:R-:W-:Y:S02]  /*c0f0*/  LDSM.16.MT88.4 R40, [R221+0x900] ;  /* 0x00090000dd28783b */ /* 0x010fe40000004200 */
[----:B-----5:R-:W-:Y:S01]  /*c100*/  FFMA.FTZ R0, R0, R249, R207 ;  /* 0x000000f900007223 */ /* 0x020fe200000100cf */
[----:B------:R-:W-:Y:S01]  /*c110*/  MOV R147, R142 ;  /* 0x0000008e00937202 */ /* 0x000fe20000000f00 */
[----:B------:R-:W-:Y:S02]  /*c120*/  FFMA.FTZ R143, R143, R252, R245 ;  /* 0x000000fc8f8f7223 */ /* 0x000fe400000100f5 */
[----:B------:R-:W-:Y:S01]  /*c130*/  FADD.FTZ R0, R208, R0 ;  /* 0x00000000d0007221 */ /* 0x000fe20000010000 */
[C---:B------:R-:W-:Y:S01]  /*c140*/  HMMA.16816.F32 R136, R148.reuse, R162, R136 ;  /* 0x000000a29488723c */ /* 0x040fe20000001888 */
[----:B------:R-:W-:Y:S01]  /*c150*/  MUFU.EX2 R67, R67 ;  /* 0x0000004300437308 */ /* 0x000fe20000000800 */
[----:B------:R-:W1:Y:S02]  /*c160*/  LDSM.16.MT88.4 R160, [R222+0x2100] ;  /* 0x00210000dea0783b */ /* 0x000e640000004200 */
[----:B------:R-:W-:Y:S02]  /*c170*/  FADD.FTZ R0, R209, R0 ;  /* 0x00000000d1007221 */ /* 0x000fe40000010000 */
[----:B------:R-:W-:Y:S02]  /*c180*/  FFMA.FTZ R141, R141, R251, R215 ;  /* 0x000000fb8d8d7223 */ /* 0x000fe400000100d7 */
[-C--:B------:R-:W-:Y:S03]  /*c190*/  HMMA.16816.F32 R68, R148, R156.reuse, R68 ;  /* 0x0000009c9444723c */ /* 0x080fe60000001844 */
[----:B------:R-:W-:Y:S01]  /*c1a0*/  MUFU.EX2 R61, R61 ;  /* 0x0000003d003d7308 */ /* 0x000fe20000000800 */
[----:B------:R-:W-:Y:S02]  /*c1b0*/  FADD.FTZ R0, R210, R0 ;  /* 0x00000000d2007221 */ /* 0x000fe40000010000 */
[----:B------:R-:W-:Y:S02]  /*c1c0*/  FFMA.FTZ R140, R140, R250, R211 ;  /* 0x000000fa8c8c7223 */ /* 0x000fe400000100d3 */
[C---:B------:R-:W-:Y:S05]  /*c1d0*/  HMMA.16816.F32 R72, R152.reuse, R156, R72 ;  /* 0x0000009c9848723c */ /* 0x040fea0000001848 */
[----:B------:R3:W4:Y:S03]  /*c1e0*/  MUFU.EX2 R199, R3 ;  /* 0x0000000300c77308 */ /* 0x0007260000000800 */
[-C--:B------:R-:W-:Y:S07]  /*c1f0*/  HMMA.16816.F32 R76, R152, R158.reuse, R76 ;  /* 0x0000009e984c723c */ /* 0x080fee000000184c */
[----:B------:R5:W-:Y:S01]  /*c200*/  MUFU.EX2 R198, R24 ;  /* 0x0000001800c67308 */ /* 0x000be20000000800 */
[C---:B------:R-:W-:Y:S01]  /*c210*/  HMMA.16816.F32 R80, R148.reuse, R158, R80 ;  /* 0x0000009e9450723c */ /* 0x040fe20000001850 */
[----:B------:R-:W2:Y:S08]  /*c220*/  LDSM.16.MT88.4 R156, [R221+0x500] ;  /* 0x00050000dd9c783b */ /* 0x000eb00000004200 */
[----:B------:R4:W2:Y:S01]  /*c230*/  MUFU.EX2 R197, R25 ;  /* 0x0000001900c57308 */ /* 0x0008a20000000800 */
[-C--:B-1----:R-:W-:Y:S03]  /*c240*/  HMMA.16816.F32 R84, R148, R160.reuse, R84 ;  /* 0x000000a09454723c */ /* 0x082fe60000001854 */
[----:B---3--:R-:W-:Y:S04]  /*c250*/  FADD.FTZ R3, R247, R143 ;  /* 0x0000008ff7037221 */ /* 0x008fe80000010000 */
[----:B------:R-:W-:Y:S01]  /*c260*/  FADD.FTZ R3, R246, R3 ;  /* 0x00000003f6037221 */ /* 0x000fe20000010000 */
[C---:B------:R-:W-:Y:S01]  /*c270*/  HMMA.16816.F32 R88, R152.reuse, R160, R88 ;  /* 0x000000a09858723c */ /* 0x040fe20000001858 */
[----:B------:R2:W-:Y:S03]  /*c280*/  MUFU.EX2 R196, R26 ;  /* 0x0000001a00c47308 */ /* 0x0005e60000000800 */
[----:B------:R-:W-:Y:S01]  /*c290*/  FADD.FTZ R3, R248, R3 ;  /* 0x00000003f8037221 */ /* 0x000fe20000010000 */
[----:B-----5:R-:W-:Y:S03]  /*c2a0*/  F2FP.PACK_AB R24, R205, R206 ;  /* 0x000000cecd18723e */ /* 0x020fe600000000ff */
[-C--:B------:R-:W-:Y:S01]  /*c2b0*/  HMMA.16816.F32 R92, R152, R162.reuse, R92 ;  /* 0x000000a2985c723c */ /* 0x080fe2000000185c */
[----:B------:R-:W-:Y:S02]  /*c2c0*/  LDSM.16.MT88.4 R152, [R222+0x1500] ;  /* 0x00150000de98783b */ /* 0x000fe40000004200 */
[----:B------:R1:W3:Y:S01]  /*c2d0*/  MUFU.EX2 R195, R27 ;  /* 0x0000001b00c37308 */ /* 0x0002e20000000800 */
[----:B------:R-:W-:Y:S01]  /*c2e0*/  FADD.FTZ R3, R206, R3 ;  /* 0x00000003ce037221 */ /* 0x000fe20000010000 */
[----:B----4-:R-:W-:Y:S03]  /*c2f0*/  F2FP.PACK_AB R25, R203, R204 ;  /* 0x000000cccb19723e */ /* 0x010fe600000000ff */
[----:B------:R-:W-:Y:S01]  /*c300*/  HMMA.16816.F32 R96, R148, R162, R96 ;  /* 0x000000a29460723c */ /* 0x000fe20000001860 */
[----:B------:R-:W4:Y:S03]  /*c310*/  LDSM.16.MT88.4 R148, [R221+0x1500] ;  /* 0x00150000dd94783b */ /* 0x000f260000004200 */
[----:B------:R-:W-:Y:S01]  /*c320*/  FADD.FTZ R3, R205, R3 ;  /* 0x00000003cd037221 */ /* 0x000fe20000010000 */
[----:B------:R5:W-:Y:S01]  /*c330*/  MUFU.EX2 R194, R28 ;  /* 0x0000001c00c27308 */ /* 0x000be20000000800 */
[----:B--2---:R-:W-:Y:S09]  /*c340*/  F2FP.PACK_AB R26, R201, R202 ;  /* 0x000000cac91a723e */ /* 0x004ff200000000ff */
[----:B------:R3:W2:Y:S01]  /*c350*/  MUFU.EX2 R193, R29 ;  /* 0x0000001d00c17308 */ /* 0x0006a20000000800 */
[----:B-1----:R-:W-:Y:S09]  /*c360*/  F2FP.PACK_AB R27, R199, R200 ;  /* 0x000000c8c71b723e */ /* 0x002ff200000000ff */
[----:B------:R2:W-:Y:S01]  /*c370*/  MUFU.EX2 R192, R30 ;  /* 0x0000001e00c07308 */ /* 0x0005e20000000800 */
[-C--:B------:R-:W-:Y:S05]  /*c380*/  HMMA.16816.F32 R4, R24, R156.reuse, R4 ;  /* 0x0000009c1804723c */ /* 0x080fea0000001804 */
[----:B-----5:R-:W-:Y:S04]  /*c390*/  F2FP.PACK_AB R28, R197, R198 ;  /* 0x000000c6c51c723e */ /* 0x020fe800000000ff */
[----:B------:R-:W1:Y:S03]  /*c3a0*/  MUFU.EX2 R191, R31 ;  /* 0x0000001f00bf7308 */ /* 0x000e660000000800 */
[----:B---3--:R-:W-:Y:S07]  /*c3b0*/  F2FP.PACK_AB R29, R195, R196 ;  /* 0x000000c4c31d723e */ /* 0x008fee00000000ff */
[----:B------:R-:W-:Y:S01]  /*c3c0*/  MUFU.EX2 R53, R53 ;  /* 0x0000003500357308 */ /* 0x000fe20000000800 */
[----:B--2---:R-:W-:Y:S09]  /*c3d0*/  F2FP.PACK_AB R30, R193, R194 ;  /* 0x000000c2c11e723e */ /* 0x004ff200000000ff */
[----:B------:R-:W-:Y:S01]  /*c3e0*/  MUFU.EX2 R54, R54 ;  /* 0x0000003600367308 */ /* 0x000fe20000000800 */
[----:B-1----:R-:W-:Y:S09]  /*c3f0*/  F2FP.PACK_AB R31, R191, R192 ;  /* 0x000000c0bf1f723e */ /* 0x002ff200000000ff */
[----:B------:R-:W-:Y:S01]  /*c400*/  MUFU.EX2 R55, R55 ;  /* 0x0000003700377308 */ /* 0x000fe20000000800 */
[C---:B------:R-:W-:Y:S08]  /*c410*/  HMMA.16816.F32 R8, R28.reuse, R156, R8 ;  /* 0x0000009c1c08723c */ /* 0x040ff00000001808 */
[-C--:B------:R-:W-:Y:S01]  /*c420*/  HMMA.16816.F32 R12, R28, R158.reuse, R12 ;  /* 0x0000009e1c0c723c */ /* 0x080fe2000000180c */
[----:B------:R-:W-:Y:S07]  /*c430*/  MUFU.EX2 R64, R64 ;  /* 0x0000004000407308 */ /* 0x000fee0000000800 */
[C---:B------:R-:W-:Y:S03]  /*c440*/  HMMA.16816.F32 R16, R24.reuse, R158, R16 ;  /* 0x0000009e1810723c */ /* 0x040fe60000001810 */
[----:B------:R-:W-:Y:S05]  /*c450*/  MUFU.EX2 R66, R66 ;  /* 0x0000004200427308 */ /* 0x000fea0000000800 */
[-C--:B------:R-:W-:Y:S05]  /*c460*/  HMMA.16816.F32 R100, R24, R164.reuse, R100 ;  /* 0x000000a41864723c */ /* 0x080fea0000001864 */
[----:B------:R-:W-:Y:S03]  /*c470*/  MUFU.EX2 R60, R60 ;  /* 0x0000003c003c7308 */ /* 0x000fe60000000800 */
[C---:B------:R-:W-:Y:S07]  /*c480*/  HMMA.16816.F32 R104, R28.reuse, R164, R104 ;  /* 0x000000a41c68723c */ /* 0x040fee0000001868 */
[----:B------:R-:W-:Y:S01]  /*c490*/  MUFU.EX2 R62, R62 ;  /* 0x0000003e003e7308 */ /* 0x000fe20000000800 */
[-C--:B------:R-:W-:Y:S08]  /*c4a0*/  HMMA.16816.F32 R108, R28, R166.reuse, R108 ;  /* 0x000000a61c6c723c */ /* 0x080ff0000000186c */
[C---:B------:R-:W-:Y:S01]  /*c4b0*/  HMMA.16816.F32 R112, R24.reuse, R166, R112 ;  /* 0x000000a61870723c */ /* 0x040fe20000001870 */
[----:B------:R-:W-:Y:S01]  /*c4c0*/  LDSM.16.MT88.4 R164, [R221+0xd00] ;  /* 0x000d0000dda4783b */ /* 0x000fe20000004200 */
[----:B------:R-:W-:Y:S06]  /*c4d0*/  MUFU.EX2 R57, R57 ;  /* 0x0000003900397308 */ /* 0x000fec0000000800 */
[-C--:B----4-:R-:W-:Y:S04]  /*c4e0*/  HMMA.16816.F32 R116, R24, R148.reuse, R116 ;  /* 0x000000941874723c */ /* 0x090fe80000001874 */
[----:B------:R-:W-:Y:S04]  /*c4f0*/  MUFU.EX2 R58, R58 ;  /* 0x0000003a003a7308 */ /* 0x000fe80000000800 */
[C---:B------:R-:W-:Y:S06]  /*c500*/  HMMA.16816.F32 R120, R28.reuse, R148, R120 ;  /* 0x000000941c78723c */ /* 0x040fec0000001878 */
[----:B------:R-:W-:Y:S02]  /*c510*/  MUFU.EX2 R149, R47 ;  /* 0x0000002f00957308 */ /* 0x000fe40000000800 */
[-C--:B------:R-:W-:Y:S08]  /*c520*/  HMMA.16816.F32 R20, R28, R150.reuse, R20 ;  /* 0x000000961c14723c */ /* 0x080ff00000001814 */
[C---:B------:R-:W-:Y:S01]  /*c530*/  HMMA.16816.F32 R124, R24.reuse, R150, R124 ;  /* 0x00000096187c723c */ /* 0x040fe2000000187c */
[----:B------:R-:W1:Y:S07]  /*c540*/  MUFU.EX2 R151, R45 ;  /* 0x0000002d00977308 */ /* 0x000e6e0000000800 */
[-C--:B------:R-:W-:Y:S03]  /*c550*/  HMMA.16816.F32 R128, R24, R152.reuse, R128 ;  /* 0x000000981880723c */ /* 0x080fe60000001880 */
[----:B------:R2:W3:Y:S05]  /*c560*/  MUFU.EX2 R150, R46 ;  /* 0x0000002e00967308 */ /* 0x0004ea0000000800 */
[C---:B------:R-:W-:Y:S05]  /*c570*/  HMMA.16816.F32 R132, R28.reuse, R152, R132 ;  /* 0x000000981c84723c */ /* 0x040fea0000001884 */
[----:B------:R-:W-:Y:S03]  /*c580*/  MUFU.EX2 R148, R52 ;  /* 0x0000003400947308 */ /* 0x000fe60000000800 */
[-C--:B------:R-:W-:Y:S07]  /*c590*/  HMMA.16816.F32 R32, R28, R154.reuse, R32 ;  /* 0x0000009a1c20723c */ /* 0x080fee0000001820 */
[----:B------:R4:W-:Y:S01]  /*c5a0*/  MUFU.EX2 R52, R2 ;  /* 0x0000000200347308 */ /* 0x0009e20000000800 */
[C---:B------:R-:W-:Y:S01]  /*c5b0*/  HMMA.16816.F32 R136, R24.reuse, R154, R136 ;  /* 0x0000009a1888723c */ /* 0x040fe20000001888 */
[----:B--2---:R-:W-:Y:S07]  /*c5c0*/  LDSM.16.MT88.4 R44, [R221+0x1900] ;  /* 0x00190000dd2c783b */ /* 0x004fee0000004200 */
[-C--:B------:R-:W-:Y:S01]  /*c5d0*/  HMMA.16816.F32 R68, R24, R36.reuse, R68 ;  /* 0x000000241844723c */ /* 0x080fe20000001844 */
[----:B------:R-:W-:Y:S07]  /*c5e0*/  MUFU.EX2 R59, R59 ;  /* 0x0000003b003b7308 */ /* 0x000fee0000000800 */
[C---:B------:R-:W-:Y:S03]  /*c5f0*/  HMMA.16816.F32 R72, R28.reuse, R36, R72 ;  /* 0x000000241c48723c */ /* 0x040fe60000001848 */
[----:B------:R-:W2:Y:S01]  /*c600*/  MUFU.EX2 R56, R56 ;  /* 0x0000003800387308 */ /* 0x000ea20000000800 */
[----:B----4-:R-:W-:Y:S04]  /*c610*/  FADD.FTZ R2, R242, R141 ;  /* 0x0000008df2027221 */ /* 0x010fe80000010000 */
[-C--:B------:R-:W-:Y:S04]  /*c620*/  HMMA.16816.F32 R76, R28, R38.reuse, R76 ;  /* 0x000000261c4c723c */ /* 0x080fe8000000184c */
[----:B------:R-:W-:Y:S04]  /*c630*/  FADD.FTZ R2, R244, R2 ;  /* 0x00000002f4027221 */ /* 0x000fe80000010000 */
[C---:B------:R-:W-:Y:S01]  /*c640*/  HMMA.16816.F32 R80, R24.reuse, R38, R80 ;  /* 0x000000261850723c */ /* 0x040fe20000001850 */
[----:B------:R-:W4:Y:S03]  /*c650*/  LDSM.16.MT88.4 R36, [R222+0x900] ;  /* 0x00090000de24783b */ /* 0x000f260000004200 */
[----:B------:R-:W-:Y:S04]  /*c660*/  FADD.FTZ R2, R243, R2 ;  /* 0x00000002f3027221 */ /* 0x000fe80000010000 */
[-C--:B------:R-:W-:Y:S04]  /*c670*/  HMMA.16816.F32 R84, R24, R48.reuse, R84 ;  /* 0x000000301854723c */ /* 0x080fe80000001854 */
[----:B------:R-:W-:Y:S04]  /*c680*/  FADD.FTZ R2, R204, R2 ;  /* 0x00000002cc027221 */ /* 0x000fe80000010000 */
[C---:B------:R-:W-:Y:S04]  /*c690*/  HMMA.16816.F32 R88, R28.reuse, R48, R88 ;  /* 0x000000301c58723c */ /* 0x040fe80000001858 */
[----:B------:R-:W-:Y:S04]  /*c6a0*/  FADD.FTZ R2, R203, R2 ;  /* 0x00000002cb027221 */ /* 0x000fe80000010000 */
[-C--:B------:R-:W-:Y:S07]  /*c6b0*/  HMMA.16816.F32 R92, R28, R50.reuse, R92 ;  /* 0x000000321c5c723c */ /* 0x080fee000000185c */
[----:B------:R-:W-:Y:S01]  /*c6c0*/  F2FP.PACK_AB R28, R179, R180 ;  /* 0x000000b4b31c723e */ /* 0x000fe200000000ff */
[----:B------:R-:W-:Y:S01]  /*c6d0*/  HMMA.16816.F32 R96, R24, R50, R96 ;  /* 0x000000321860723c */ /* 0x000fe20000001860 */
[----:B------:R-:W-:Y:S03]  /*c6e0*/  LDSM.16.MT88.4 R48, [R222+0x1d00] ;  /* 0x001d0000de30783b */ /* 0x000fe60000004200 */
[----:B------:R-:W-:Y:S02]  /*c6f0*/  F2FP.PACK_AB R29, R177, R178 ;  /* 0x000000b2b11d723e */ /* 0x000fe400000000ff */
[----:B-1----:R-:W-:Y:S02]  /*c700*/  F2FP.PACK_AB R30, R151, R176 ;  /* 0x000000b0971e723e */ /* 0x002fe400000000ff */
[----:B------:R-:W-:Y:S04]  /*c710*/  F2FP.PACK_AB R24, R190, R189 ;  /* 0x000000bdbe18723e */ /* 0x000fe800000000ff */
[----:B------:R-:W-:Y:S02]  /*c720*/  F2FP.PACK_AB R25, R188, R187 ;  /* 0x000000bbbc19723e */ /* 0x000fe400000000ff */
[----:B------:R-:W-:Y:S02]  /*c730*/  F2FP.PACK_AB R26, R186, R183 ;  /* 0x000000b7ba1a723e */ /* 0x000fe400000000ff */
[----:B------:R-:W-:Y:S02]  /*c740*/  F2FP.PACK_AB R27, R181, R182 ;  /* 0x000000b6b51b723e */ /* 0x000fe400000000ff */
[----:B---3--:R-:W-:Y:S05]  /*c750*/  F2FP.PACK_AB R31, R149, R150 ;  /* 0x00000096951f723e */ /* 0x008fea00000000ff */
[-C--:B------:R-:W-:Y:S08]  /*c760*/  HMMA.16816.F32 R4, R24, R40.reuse, R4 ;  /* 0x000000281804723c */ /* 0x080ff00000001804 */
[C---:B------:R-:W-:Y:S08]  /*c770*/  HMMA.16816.F32 R8, R28.reuse, R40, R8 ;  /* 0x000000281c08723c */ /* 0x040ff00000001808 */
[-C--:B------:R-:W-:Y:S08]  /*c780*/  HMMA.16816.F32 R12, R28, R42.reuse, R12 ;  /* 0x0000002a1c0c723c */ /* 0x080ff0000000180c */
[C---:B------:R-:W-:Y:S01]  /*c790*/  HMMA.16816.F32 R16, R24.reuse, R42, R16 ;  /* 0x0000002a1810723c */ /* 0x040fe20000001810 */
[----:B------:R-:W1:Y:S07]  /*c7a0*/  LDSM.16.MT88.4 R40, [R222+0x1900] ;  /* 0x00190000de28783b */ /* 0x000e6e0000004200 */
[-C--:B----4-:R-:W-:Y:S08]  /*c7b0*/  HMMA.16816.F32 R100, R24, R36.reuse, R100 ;  /* 0x000000241864723c */ /* 0x090ff00000001864 */
[C---:B------:R-:W-:Y:S08]  /*c7c0*/  HMMA.16816.F32 R104, R28.reuse, R36, R104 ;  /* 0x000000241c68723c */ /* 0x040ff00000001868 */
[-C--:B------:R-:W-:Y:S08]  /*c7d0*/  HMMA.16816.F32 R108, R28, R38.reuse, R108 ;  /* 0x000000261c6c723c */ /* 0x080ff0000000186c */
[C---:B------:R-:W-:Y:S01]  /*c7e0*/  HMMA.16816.F32 R112, R24.reuse, R38, R112 ;  /* 0x000000261870723c */ /* 0x040fe20000001870 */
[----:B------:R-:W3:Y:S07]  /*c7f0*/  LDSM.16.MT88.4 R36, [R221+0x2900] ;  /* 0x00290000dd24783b */ /* 0x000eee0000004200 */
[-C--:B------:R-:W-:Y:S08]  /*c800*/  HMMA.16816.F32 R116, R24, R44.reuse, R116 ;  /* 0x0000002c1874723c */ /* 0x080ff00000001874 */
[C---:B------:R-:W-:Y:S08]  /*c810*/  HMMA.16816.F32 R120, R28.reuse, R44, R120 ;  /* 0x0000002c1c78723c */ /* 0x040ff00000001878 */
[-C--:B------:R-:W-:Y:S08]  /*c820*/  HMMA.16816.F32 R20, R28, R46.reuse, R20 ;  /* 0x0000002e1c14723c */ /* 0x080ff00000001814 */
[C---:B------:R-:W-:Y:S01]  /*c830*/  HMMA.16816.F32 R124, R24.reuse, R46, R124 ;  /* 0x0000002e187c723c */ /* 0x040fe2000000187c */
[----:B------:R-:W4:Y:S07]  /*c840*/  LDSM.16.MT88.4 R44, [R222+0x2900] ;  /* 0x00290000de2c783b */ /* 0x000f2e0000004200 */
[-C--:B-1----:R-:W-:Y:S08]  /*c850*/  HMMA.16816.F32 R128, R24, R40.reuse, R128 ;  /* 0x000000281880723c */ /* 0x082ff00000001880 */
[C---:B------:R-:W-:Y:S08]  /*c860*/  HMMA.16816.F32 R132, R28.reuse, R40, R132 ;  /* 0x000000281c84723c */ /* 0x040ff00000001884 */
[-C--:B------:R-:W-:Y:S08]  /*c870*/  HMMA.16816.F32 R32, R28, R42.reuse, R32 ;  /* 0x0000002a1c20723c */ /* 0x080ff00000001820 */
[C---:B------:R-:W-:Y:S01]  /*c880*/  HMMA.16816.F32 R136, R24.reuse, R42, R136 ;  /* 0x0000002a1888723c */ /* 0x040fe20000001888 */
[----:B------:R-:W-:Y:S07]  /*c890*/  LDSM.16.MT88.4 R40, [R221+0x1d00] ;  /* 0x001d0000dd28783b */ /* 0x000fee0000004200 */
[-C--:B---3--:R-:W-:Y:S08]  /*c8a0*/  HMMA.16816.F32 R68, R24, R36.reuse, R68 ;  /* 0x000000241844723c */ /* 0x088ff00000001844 */
[C---:B------:R-:W-:Y:S08]  /*c8b0*/  HMMA.16816.F32 R72, R28.reuse, R36, R72 ;  /* 0x000000241c48723c */ /* 0x040ff00000001848 */
[-C--:B------:R-:W-:Y:S08]  /*c8c0*/  HMMA.16816.F32 R76, R28, R38.reuse, R76 ;  /* 0x000000261c4c723c */ /* 0x080ff0000000184c */
[C---:B------:R-:W-:Y:S01]  /*c8d0*/  HMMA.16816.F32 R80, R24.reuse, R38, R80 ;  /* 0x000000261850723c */ /* 0x040fe20000001850 */
[----:B------:R-:W1:Y:S07]  /*c8e0*/  LDSM.16.MT88.4 R36, [R222+0xd00] ;  /* 0x000d0000de24783b */ /* 0x000e6e0000004200 */
[-C--:B----4-:R-:W-:Y:S08]  /*c8f0*/  HMMA.16816.F32 R84, R24, R44.reuse, R84 ;  /* 0x0000002c1854723c */ /* 0x090ff00000001854 */
[C---:B------:R-:W-:Y:S08]  /*c900*/  HMMA.16816.F32 R88, R28.reuse, R44, R88 ;  /* 0x0000002c1c58723c */ /* 0x040ff00000001858 */
[-C--:B------:R-:W-:Y:S07]  /*c910*/  HMMA.16816.F32 R92, R28, R46.reuse, R92 ;  /* 0x0000002e1c5c723c */ /* 0x080fee000000185c */
[----:B--2---:R-:W-:Y:S01]  /*c920*/  F2FP.PACK_AB R28, R57, R56 ;  /* 0x00000038391c723e */ /* 0x004fe200000000ff */
        /* <DEDUP_REMOVED lines=15> */
[----:B------:R-:W-:Y:S01]  /*ca20*/  FADD.FTZ R9, R212, R140 ;  /* 0x0000008cd4097221 */ /* 0x000fe20000010000 */
[----:B------:R-:W-:Y:S01]  /*ca30*/  MOV R140, R144 ;  /* 0x00000090008c7202 */ /* 0x000fe20000000f00 */
[C---:B------:R-:W-:Y:S04]  /*ca40*/  HMMA.16816.F32 R164, R24.reuse, R166, R16 ;  /* 0x000000a618a4723c */ /* 0x040fe80000001810 */
[----:B------:R-:W-:Y:S02]  /*ca50*/  FADD.FTZ R11, R195, R8 ;  /* 0x00000008c30b7221 */ /* 0x000fe40000010000 */
[----:B------:R-:W-:Y:S02]  /*ca60*/  FADD.FTZ R9, R213, R9 ;  /* 0x00000009d5097221 */ /* 0x000fe40000010000 */
[-C--:B-1----:R-:W-:Y:S04]  /*ca70*/  HMMA.16816.F32 R100, R24, R36.reuse, R100 ;  /* 0x000000241864723c */ /* 0x082fe80000001864 */
[----:B------:R-:W-:Y:S02]  /*ca80*/  FADD.FTZ R3, R192, R11 ;  /* 0x0000000bc0037221 */ /* 0x000fe40000010000 */
[----:B------:R-:W-:Y:S02]  /*ca90*/  FADD.FTZ R9, R214, R9 ;  /* 0x00000009d6097221 */ /* 0x000fe40000010000 */
        /* <DEDUP_REMOVED lines=36> */
[----:B------:R-:W-:Y:S04]  /*cce0*/  FADD.FTZ R3, R53, R3 ;  /* 0x0000000335037221 */ /* 0x000fe80000010000 */
[-C--:B------:R-:W-:Y:S04]  /*ccf0*/  HMMA.16816.F32 R76, R28, R46.reuse, R76 ;  /* 0x0000002e1c4c723c */ /* 0x080fe8000000184c */
[----:B------:R-:W-:Y:S04]  /*cd00*/  FADD.FTZ R3, R64, R3 ;  /* 0x0000000340037221 */ /* 0x000fe80000010000 */
[C---:B------:R-:W-:Y:S04]  /*cd10*/  HMMA.16816.F32 R80, R24.reuse, R46, R80 ;  /* 0x0000002e1850723c */ /* 0x040fe80000001850 */
[----:B------:R-:W-:Y:S04]  /*cd20*/  FADD.FTZ R3, R65, R3 ;  /* 0x0000000341037221 */ /* 0x000fe80000010000 */
[-C--:B---3--:R-:W-:Y:S01]  /*cd30*/  HMMA.16816.F32 R84, R24, R4.reuse, R84 ;  /* 0x000000041854723c */ /* 0x088fe20000001854 */
[----:B------:R1:W-:Y:S07]  /*cd40*/  STL [R1+0x24], R3 ;  /* 0x0000240301007387 */ /* 0x0003ee0000100800 */
        /* <DEDUP_REMOVED lines=14> */
[----:B-1----:R-:W-:Y:S02]  /*ce30*/  FADD.FTZ R3, R61, R4 ;  /* 0x000000043d037221 */ /* 0x002fe40000010000 */
[----:B------:R-:W-:Y:S01]  /*ce40*/  FADD.FTZ R2, R62, R0 ;  /* 0x000000003e027221 */ /* 0x000fe20000010000 */
[----:B------:R-:W-:Y:S01]  /*ce50*/  STL [R1+0x28], R5 ;  /* 0x0000280501007387 */ /* 0x000fe20000100800 */
[----:B------:R-:W-:Y:S02]  /*ce60*/  IADD3 R0, R216, -0x1, RZ ;  /* 0xffffffffd8007810 */ /* 0x000fe40007ffe0ff */
[----:B------:R-:W-:Y:S01]  /*ce70*/  FADD.FTZ R2, R52, R2 ;  /* 0x0000000234027221 */ /* 0x000fe20000010000 */
[----:B------:R1:W-:Y:S01]  /*ce80*/  STL [R1+0x2c], R3 ;  /* 0x00002c0301007387 */ /* 0x0003e20000100800 */
[----:B------:R-:W-:Y:S02]  /*ce90*/  MOV R216, R0 ;  /* 0x0000000000d87202 */ /* 0x000fe40000000f00 */
[----:B------:R-:W-:Y:S01]  /*cea0*/  MOV R0, R146 ;  /* 0x0000009200007202 */ /* 0x000fe20000000f00 */
[----:B------:R2:W-:Y:S01]  /*ceb0*/  STL [R1+0x30], R2 ;  /* 0x0000300201007387 */ /* 0x0005e20000100800 */
[----:B-1----:R-:W-:Y:S01]  /*cec0*/  MOV R3, R145 ;  /* 0x0000009100037202 */ /* 0x002fe20000000f00 */
[----:B--2---:R-:W-:-:S05]  /*ced0*/  @P0 BRA `(.L_x_1574) ;  /* 0xffffd25000000947 */ /* 0x004fca000383ffff */
.L_x_1573:
        /* <DEDUP_REMOVED lines=11> */
[----:B----4-:R-:W3:Y:S01]  /*cf90*/  SHFL.BFLY PT, R6, R7, 0x2, 0x1f ;  /* 0x0c401f0007067f89 */ /* 0x010ee200000e0000 */
[----:B-1----:R-:W-:-:S03]  /*cfa0*/  FADD.FTZ R4, R4, R5 ;  /* 0x0000000504047221 */ /* 0x002fc60000010000 */
[----:B-----5:R-:W1:Y:S01]  /*cfb0*/  SHFL.BFLY PT, R5, R2, 0x2, 0x1f ;  /* 0x0c401f0002057f89 */ /* 0x020e6200000e0000 */
[----:B--2---:R-:W-:-:S03]  /*cfc0*/  FADD.FTZ R8, R8, R9 ;  /* 0x0000000908087221 */ /* 0x004fc60000010000 */
[----:B------:R-:W2:Y:S01]  /*cfd0*/  SHFL.BFLY PT, R0, R4, 0x1, 0x1f ;  /* 0x0c201f0004007f89 */ /* 0x000ea200000e0000 */
[----:B---3--:R-:W-:-:S03]  /*cfe0*/  FADD.FTZ R6, R6, R7 ;  /* 0x0000000706067221 */ /* 0x008fc60000010000 */
[----:B------:R-:W3:Y:S01]  /*cff0*/  SHFL.BFLY PT, R3, R8, 0x1, 0x1f ;  /* 0x0c201f0008037f89 */ /* 0x000ee200000e0000 */
[----:B-1----:R-:W-:-:S03]  /*d000*/  FADD.FTZ R5, R5, R2 ;  /* 0x0000000205057221 */ /* 0x002fc60000010000 */
[----:B------:R-:W1:Y:S01]  /*d010*/  SHFL.BFLY PT, R2, R6, 0x1, 0x1f ;  /* 0x0c201f0006027f89 */ /* 0x000e6200000e0000 */
[----:B--2---:R-:W-:Y:S01]  /*d020*/  FADD.FTZ R4, R4, R0 ;  /* 0x0000000004047221 */ /* 0x004fe20000010000 */
[----:B------:R-:W-:Y:S02]  /*d030*/  MOV R0, RZ ;  /* 0x000000ff00007202 */ /* 0x000fe40000000f00 */
[----:B------:R-:W2:Y:S01]  /*d040*/  SHFL.BFLY PT, R7, R5, 0x1, 0x1f ;  /* 0x0c201f0005077f89 */ /* 0x000ea200000e0000 */
[----:B---3--:R-:W-:Y:S01]  /*d050*/  FADD.FTZ R8, R8, R3 ;  /* 0x0000000308087221 */ /* 0x008fe20000010000 */
[----:B------:R-:W-:Y:S02]  /*d060*/  FSETP.NE.FTZ.AND P3, PT, R4, RZ, PT ;  /* 0x000000ff0400720b */ /* 0x000fe40003f75000 */
[----:B------:R-:W-:Y:S02]  /*d070*/  MOV R3, RZ ;  /* 0x000000ff00037202 */ /* 0x000fe40000000f00 */
[----:B------:R-:W-:-:S09]  /*d080*/  FSETP.NE.FTZ.AND P2, PT, R8, RZ, PT ;  /* 0x000000ff0800720b */ /* 0x000fd20003f55000 */
[----:B------:R-:W3:Y:S01]  /*d090*/  @P3 MUFU.RCP R0, R4 ;  /* 0x0000000400003308 */ /* 0x000ee20000001000 */
[----:B-1----:R-:W-:Y:S01]  /*d0a0*/  FADD.FTZ R6, R6, R2 ;  /* 0x0000000206067221 */ /* 0x002fe20000010000 */
[----:B------:R-:W-:Y:S01]  /*d0b0*/  MOV R2, RZ ;  /* 0x000000ff00027202 */ /* 0x000fe20000000f00 */
[----:B--2---:R-:W-:-:S03]  /*d0c0*/  FADD.FTZ R5, R7, R5 ;  /* 0x0000000507057221 */ /* 0x004fc60000010000 */
[----:B------:R-:W-:Y:S02]  /*d0d0*/  FSETP.NE.FTZ.AND P1, PT, R6, RZ, PT ;  /* 0x000000ff0600720b */ /* 0x000fe40003f35000 */
[----:B------:R-:W-:Y:S01]  /*d0e0*/  @P2 MUFU.RCP R3, R8 ;  /* 0x0000000800032308 */ /* 0x000fe20000001000 */
[----:B------:R-:W-:Y:S01]  /*d0f0*/  FSETP.NE.FTZ.AND P0, PT, R5, RZ, PT ;  /* 0x000000ff0500720b */ /* 0x000fe20003f15000 */
[C---:B---3--:R-:W-:Y:S02]  /*d100*/  FMUL.FTZ R152, R0.reuse, R152 ;  /* 0x0000009800987220 */ /* 0x048fe40000410000 */
[----:B------:R-:W-:-:S04]  /*d110*/  FMUL.FTZ R45, R0, R153 ;  /* 0x00000099002d7220 */ /* 0x000fc80000410000 */
[----:B------:R-:W-:Y:S01]  /*d120*/  @P3 MUFU.LG2 R10, R4 ;  /* 0x00000004000a3308 */ /* 0x000fe20000000c00 */
[C---:B------:R-:W-:Y:S02]  /*d130*/  FMUL.FTZ R164, R0.reuse, R164 ;  /* 0x000000a400a47220 */ /* 0x040fe40000410000 */
[C---:B------:R-:W-:Y:S02]  /*d140*/  FMUL.FTZ R43, R0.reuse, R165 ;  /* 0x000000a5002b7220 */ /* 0x040fe40000410000 */
[C---:B------:R-:W-:Y:S02]  /*d150*/  FMUL.FTZ R100, R0.reuse, R100 ;  /* 0x0000006400647220 */ /* 0x040fe40000410000 */
[C---:B------:R-:W-:Y:S01]  /*d160*/  FMUL.FTZ R41, R0.reuse, R101 ;  /* 0x0000006500297220 */ /* 0x040fe20000410000 */
[----:B------:R-:W1:Y:S01]  /*d170*/  @P1 MUFU.RCP R2, R6 ;  /* 0x0000000600021308 */ /* 0x000e620000001000 */
[C---:B------:R-:W-:Y:S01]  /*d180*/  FMUL.FTZ R112, R0.reuse, R112 ;  /* 0x0000007000707220 */ /* 0x040fe20000410000 */
[----:B------:R-:W-:Y:S01]  /*d190*/  @P0 MOV R7, 0x3f317218 ;  /* 0x3f31721800070802 */ /* 0x000fe20000000f00 */
        /* <DEDUP_REMOVED lines=109> */
.L_x_1561:
        /* <DEDUP_REMOVED lines=164> */
.L_x_1578:
        /* <DEDUP_REMOVED lines=65> */
[----:B------:R-:W-:Y:S01]  /*e6c0*/  IMAD.SHL.U32 R4, R8, 0x8, RZ ;  /* 0x0000000808047824 */ /* 0x000fe200078e00ff */
[----:B------:R-:W-:Y:S01]  /*e6d0*/  UIMAD UR12, UR12, UR4, URZ ;  /* 0x000000040c0c72a4 */ /* 0x000fe2000f8e023f */
[----:B------:R-:W-:Y:S01]  /*e6e0*/  IMAD.MOV.U32 R16, RZ, RZ, R9 ;  /* 0x000000ffff107224 */ /* 0x000fe200078e0009 */
[----:B------:R-:W-:Y:S01]  /*e6f0*/  SHF.R.S32.HI R5, RZ, 0x1f, R0 ;  /* 0x0000001fff057819 */ /* 0x000fe20000011400 */
[----:B------:R-:W-:Y:S01]  /*e700*/  IMAD.WIDE.U32 R2, R0, c[0x0][0x488], R2 ;  /* 0x0001220000027a25 */ /* 0x000fe200078e0002 */
[----:B------:R-:W-:Y:S01]  /*e710*/  UIADD3 UR9, UR21, UR8, URZ ;  /* 0x0000000815097290 */ /* 0x000fe2000fffe03f */
[----:B------:R-:W-:Y:S01]  /*e720*/  @P2 SHF.R.U32.HI R16, RZ, c[0x0][0x4f0], R7 ;  /* 0x00013c00ff102a19 */ /* 0x000fe20000011607 */
[----:B------:R-:W-:Y:S01]  /*e730*/  UIMAD UR5, UR13, UR5, UR12 ;  /* 0x000000050d0572a4 */ /* 0x000fe2000f8e020c */
[----:B------:R-:W-:Y:S01]  /*e740*/  IMAD R5, R5, c[0x0][0x488], RZ ;  /* 0x0001220005057a24 */ /* 0x000fe200078e02ff */
[----:B------:R-:W-:Y:S01]  /*e750*/  LOP3.LUT R4, R4, 0xc0, RZ, 0xc0, !PT ;  /* 0x000000c004047812 */ /* 0x000fe200078ec0ff */
[----:B------:R-:W-:Y:S01]  /*e760*/  IMAD.SHL.U32 R6, R19, 0x8, RZ ;  /* 0x0000000813067824 */ /* 0x000fe200078e00ff */
[----:B------:R-:W-:Y:S01]  /*e770*/  UMOV UR8, UR20 ;  /* 0x0000001400087c82 */ /* 0x000fe20008000000 */
[----:B------:R-:W-:Y:S01]  /*e780*/  IMAD R8, R0, c[0x0][0x48c], R5 ;  /* 0x0001230000087a24 */ /* 0x000fe200078e0205 */
[----:B------:R-:W-:Y:S01]  /*e790*/  LEA R0, P1, R2, c[0x0][0x450], 0x2 ;  /* 0x0001140002007a11 */ /* 0x000fe200078210ff */
[----:B------:R-:W-:Y:S01]  /*e7a0*/  UIMAD.WIDE.U32 UR8, UR13, UR4, UR8 ;  /* 0x000000040d0872a5 */ /* 0x000fe2000f8e0008 */
[----:B------:R-:W-:Y:S01]  /*e7b0*/  SHF.R.U32.HI R11, RZ, 0x3, R4 ;  /* 0x00000003ff0b7819 */ /* 0x000fe20000011604 */
[----:B------:R-:W-:Y:S01]  /*e7c0*/  IMAD.IADD R3, R3, 0x1, R8 ;  /* 0x0000000103037824 */ /* 0x000fe200078e0208 */
[----:B------:R-:W-:Y:S01]  /*e7d0*/  LOP3.LUT R10, R4, 0x18, R6, 0xf8, !PT ;  /* 0x00000018040a7812 */ /* 0x000fe200078ef806 */
[----:B------:R-:W-:Y:S01]  /*e7e0*/  UIADD3 UR5, UR9, UR5, URZ ;  /* 0x0000000509057290 */ /* 0x000fe2000fffe03f */
[----:B------:R-:W-:Y:S01]  /*e7f0*/  IADD3 R7, -R16, RZ, RZ ;  /* 0x000000ff10077210 */ /* 0x000fe20007ffe1ff */
[----:B------:R-:W-:Y:S01]  /*e800*/  SHFL.IDX PT, R12, R0, RZ, 0x1c1f ;  /* 0x001c1fff000c7589 */ /* 0x000fe200000e0000 */
[----:B------:R-:W-:Y:S01]  /*e810*/  LEA.HI.X R2, R2, c[0x0][0x454], R3, 0x2, P1 ;  /* 0x0001150002027a11 */ /* 0x000fe200008f1403 */
[----:B------:R-:W-:Y:S01]  /*e820*/  IMAD.U32 R5, RZ, RZ, UR9 ;  /* 0x00000009ff057e24 */ /* 0x000fe2000f8e00ff */
[----:B------:R-:W-:Y:S01]  /*e830*/  SHF.R.S32.HI R8, RZ, 0x1f, R16 ;  /* 0x0000001fff087819 */ /* 0x000fe20000011410 */
[----:B------:R-:W-:Y:S01]  /*e840*/  IMAD R17, R7, c[0x0][0x4e8], R9 ;  /* 0x00013a0007117a24 */ /* 0x000fe200078e0209 */
[----:B------:R-:W-:Y:S01]  /*e850*/  LOP3.LUT R19, R10, R11, RZ, 0x3c, !PT ;  /* 0x0000000b0a137212 */ /* 0x000fe200078e3cff */
[----:B------:R-:W1:Y:S01]  /*e860*/  SHFL.IDX PT, R13, R2, RZ, 0x1c1f ;  /* 0x001c1fff020d7589 */ /* 0x000e6200000e0000 */
[----:B------:R-:W-:-:S02]  /*e870*/  IMAD R7, R21, 0x80, R14 ;  /* 0x0000008015077824 */ /* 0x000fc400078e020e */
[----:B------:R-:W-:Y:S01]  /*e880*/  IMAD R3, R8, c[0x0][0x3e0], RZ ;  /* 0x0000f80008037a24 */ /* 0x000fe200078e02ff */
[----:B------:R-:W-:Y:S01]  /*e890*/  SHFL.IDX PT, R10, R0, 0x1, 0x1c1f ;  /* 0x003c1f00000a7f89 */ /* 0x000fe200000e0000 */
[----:B------:R-:W-:Y:S01]  /*e8a0*/  IMAD.U32 R4, RZ, RZ, UR8 ;  /* 0x00000008ff047e24 */ /* 0x000fe2000f8e00ff */
[----:B------:R-:W-:Y:S01]  /*e8b0*/  ISETP.GE.OR P3, PT, R7, R24, P0 ;  /* 0x000000180700720c */ /* 0x000fe20000766670 */
[----:B------:R-:W-:Y:S01]  /*e8c0*/  IMAD.U32 R5, RZ, RZ, UR5 ;  /* 0x00000005ff057e24 */ /* 0x000fe2000f8e00ff */
[----:B------:R-:W2:Y:S01]  /*e8d0*/  SHFL.IDX PT, R11, R2, 0x1, 0x1c1f ;  /* 0x003c1f00020b7f89 */ /* 0x000ea200000e0000 */
[----:B------:R-:W-:-:S03]  /*e8e0*/  IMAD R18, R16, c[0x0][0x3e4], R3 ;  /* 0x0000f90010127a24 */ /* 0x000fc600078e0203 */
[----:B------:R-:W-:Y:S04]  /*e8f0*/  SHFL.IDX PT, R14, R0, 0x2, 0x1c1f ;  /* 0x005c1f00000e7f89 */ /* 0x000fe800000e0000 */
[----:B------:R-:W3:Y:S04]  /*e900*/  SHFL.IDX PT, R15, R2, 0x2, 0x1c1f ;  /* 0x005c1f00020f7f89 */ /* 0x000ee800000e0000 */
[----:B------:R4:W-:Y:S04]  /*e910*/  SHFL.IDX PT, R8, R0, 0x3, 0x1c1f ;  /* 0x007c1f0000087f89 */ /* 0x0009e800000e0000 */
[----:B------:R2:W3:Y:S04]  /*e920*/  SHFL.IDX PT, R9, R2, 0x3, 0x1c1f ;  /* 0x007c1f0002097f89 */ /* 0x0004e800000e0000 */
[----:B-1----:R-:W-:Y:S01]  /*e930*/  @!P3 ST.E [R12.64], R51 ;  /* 0x000000330c00b985 */ /* 0x002fe2000c10190e */
[C---:B----4-:R-:W-:Y:S01]  /*e940*/  IADD3 R0, R7.reuse, 0x8, RZ ;  /* 0x0000000807007810 */ /* 0x050fe20007ffe0ff */
[----:B--2---:R-:W-:Y:S01]  /*e950*/  IMAD.WIDE.U32 R2, R16, c[0x0][0x3e0], R4 ;  /* 0x0000f80010027a25 */ /* 0x004fe200078e0004 */
[----:B------:R-:W-:-:S02]  /*e960*/  IADD3 R5, R7, 0x40, RZ ;  /* 0x0000004007057810 */ /* 0x000fc40007ffe0ff */
[----:B------:R-:W-:Y:S02]  /*e970*/  IADD3 R7, R7, 0x48, RZ ;  /* 0x0000004807077810 */ /* 0x000fe40007ffe0ff */
[-C--:B------:R-:W-:Y:S02]  /*e980*/  ISETP.GE.OR P2, PT, R0, R24.reuse, P0 ;  /* 0x000000180000720c */ /* 0x080fe40000746670 */
[----:B------:R-:W-:Y:S02]  /*e990*/  SHF.R.S32.HI R4, RZ, 0x1f, R17 ;  /* 0x0000001fff047819 */ /* 0x000fe40000011411 */
[-C--:B------:R-:W-:Y:S01]  /*e9a0*/  ISETP.GE.OR P1, PT, R5, R24.reuse, P0 ;  /* 0x000000180500720c */ /* 0x080fe20000726670 */
[----:B------:R-:W-:Y:S01]  /*e9b0*/  IMAD.U32 R5, R20, 0x20, R19 ;  /* 0x0000002014057824 */ /* 0x000fe200078e0013 */
[----:B------:R-:W-:Y:S01]  /*e9c0*/  ISETP.GE.OR P0, PT, R7, R24, P0 ;  /* 0x000000180700720c */ /* 0x000fe20000706670 */
[----:B------:R-:W-:Y:S01]  /*e9d0*/  IMAD R0, R4, c[0x0][0x3d8], RZ ;  /* 0x0000f60004007a24 */ /* 0x000fe200078e02ff */
[----:B------:R-:W-:-:S03]  /*e9e0*/  IADD3 R3, R3, R18, RZ ;  /* 0x0000001203037210 */ /* 0x000fc60007ffe0ff */
[----:B------:R-:W-:Y:S02]  /*e9f0*/  IMAD R4, R17, c[0x0][0x3dc], R0 ;  /* 0x0000f70011047a24 */ /* 0x000fe400078e0200 */
[----:B------:R-:W-:Y:S01]  /*ea00*/  IMAD.SHL.U32 R0, R5, 0x2, RZ ;  /* 0x0000000205007824 */ /* 0x000fe200078e00ff */
[----:B------:R1:W-:Y:S01]  /*ea10*/  @!P2 ST.E [R10.64], R52 ;  /* 0x000000340a00a985 */ /* 0x0003e2000c10190e */
[----:B------:R-:W-:-:S03]  /*ea20*/  IMAD.WIDE.U32 R2, R17, c[0x0][0x3d8], R2 ;  /* 0x0000f60011027a25 */ /* 0x000fc600078e0002 */
[----:B---3--:R2:W-:Y:S01]  /*ea30*/  @!P1 ST.E [R14.64], R53 ;  /* 0x000000350e009985 */ /* 0x0085e2000c10190e */
[----:B------:R-:W-:-:S03]  /*ea40*/  IMAD.IADD R3, R3, 0x1, R4 ;  /* 0x0000000103037824 */ /* 0x000fc600078e0204 */
[----:B------:R2:W-:Y:S01]  /*ea50*/  @!P0 ST.E [R8.64], R54 ;  /* 0x0000003608008985 */ /* 0x0005e2000c10190e */
[----:B------:R-:W-:-:S03]  /*ea60*/  LEA R25, P0, R2, c[0x0][0x380], 0x1 ;  /* 0x0000e00002197a11 */ /* 0x000fc600078008ff */
[----:B------:R2:W3:Y:S04]  /*ea70*/  LDS.128 R36, [R0+0x880] ;  /* 0x0008800000247984 */ /* 0x0004e80000000c00 */
[----:B------:R2:W4:Y:S04]  /*ea80*/  LDS.128 R52, [R0+0x1080] ;  /* 0x0010800000347984 */ /* 0x0005280000000c00 */
        /* <DEDUP_REMOVED lines=19> */
[----:B--2---:R2:W4:Y:S01]  /*ebc0*/  LDS.128 R12, [R0+0x4080] ;  /* 0x00408000000c7984 */ /* 0x0045220000000c00 */
[----:B------:R-:W-:-:S09]  /*ebd0*/  ISETP.GE.AND P2, PT, R6, c[0x0][0x3c8], PT ;  /* 0x0000f20006007a0c */ /* 0x000fd20003f46270 */
[----:B------:R-:W-:-:S04]  /*ebe0*/  @!P1 SHF.R.S32.HI R4, RZ, 0x1f, R5 ;  /* 0x0000001fff049819 */ /* 0x000fc80000011405 */
[----:B------:R-:W-:Y:S01]  /*ebf0*/  @!P1 LEA.HI R4, R4, R5, RZ, 0x3 ;  /* 0x0000000504049211 */ /* 0x000fe200078f18ff */
[----:B-1----:R-:W-:-:S03]  /*ec00*/  @!P2 IMAD.WIDE R8, R6, 0x2, R2 ;  /* 0x000000020608a825 */ /* 0x002fc600078e0202 */
[----:B------:R-:W-:Y:S02]  /*ec10*/  @!P1 LOP3.LUT R4, R4, 0xfffffff8, RZ, 0xc0, !PT ;  /* 0xfffffff804049812 */ /* 0x000fe400078ec0ff */
[----:B--2---:R-:W-:-:S03]  /*ec20*/  @!P0 SHF.R.S32.HI R0, RZ, 0x1f, R7 ;  /* 0x0000001fff008819 */ /* 0x004fc60000011407 */
[----:B------:R-:W-:Y:S01]  /*ec30*/  @!P1 IMAD.WIDE R4, R4, 0x2, R2 ;  /* 0x0000000204049825 */ /* 0x000fe200078e0202 */
[----:B------:R-:W-:-:S04]  /*ec40*/  @!P0 LEA.HI R0, R0, R7, RZ, 0x3 ;  /* 0x0000000700008211 */ /* 0x000fc800078f18ff */
[----:B------:R-:W-:Y:S01]  /*ec50*/  @!P0 LOP3.LUT R0, R0, 0xfffffff8, RZ, 0xc0, !PT ;  /* 0xfffffff800008812 */ /* 0x000fe200078ec0ff */
[----:B---3--:R1:W-:Y:S04]  /*ec60*/  @!P2 ST.E.128 [R8.64], R20 ;  /* 0x000000140800a985 */ /* 0x0083e8000c101d0e */
[----:B------:R-:W-:Y:S01]  /*ec70*/  @!P0 IMAD.WIDE R2, R0, 0x2, R2 ;  /* 0x0000000200028825 */ /* 0x000fe200078e0202 */
[----:B-----5:R1:W-:Y:S04]  /*ec80*/  @!P1 ST.E.128 [R4.64], R16 ;  /* 0x0000001004009985 */ /* 0x0203e8000c101d0e */
[----:B----4-:R1:W-:Y:S02]  /*ec90*/  @!P0 ST.E.128 [R2.64], R12 ;  /* 0x0000000c02008985 */ /* 0x0103e4000c101d0e */
.L_x_1580:
[----:B---3--:R-:W-:Y:S05]  /*eca0*/  BSYNC B0 ;  /* 0x0000000000007941 */ /* 0x008fea0003800000 */
.L_x_1579:
        /* <DEDUP_REMOVED lines=23> */
.L_x_1582:
[----:B------:R-:W-:Y:S05]  /*ee20*/  BSYNC B0 ;  /* 0x0000000000007941 */ /* 0x000fea0003800000 */
.L_x_1581:
        /* <DEDUP_REMOVED lines=23> */
.L_x_1584:
[----:B------:R-:W-:Y:S05]  /*efa0*/  BSYNC B0 ;  /* 0x0000000000007941 */ /* 0x000fea0003800000 */
.L_x_1583:
        /* <DEDUP_REMOVED lines=24> */
.L_x_1577:
        /* <DEDUP_REMOVED lines=31> */
.L_x_1585:
        /* <DEDUP_REMOVED lines=13> */
[----:B------:R-:W-:Y:S01]  /*f3f0*/  ULDC.64 UR4, c[0x0][0x490] ;  /* 0x0001240000047ab9 */ /* 0x000fe20000000a00 */
[----:B------:R-:W-:Y:S01]  /*f400*/  IMAD.MOV.U32 R2, RZ, RZ, R3 ;  /* 0x000000ffff027224 */ /* 0x000fe200078e0003 */
[----:B------:R-:W-:Y:S02]  /*f410*/  UIMAD UR7, UR8, UR4, URZ ;  /* 0x00000004080772a4 */ /* 0x000fe4000f8e023f */
[----:B------:R-:W-:Y:S01]  /*f420*/  ISETP.NE.AND P0, PT, R0, 0x1, PT ;  /* 0x000000010000780c */ /* 0x000fe20003f05270 */
[----:B------:R-:W-:Y:S02]  /*f430*/  UMOV UR16, UR10 ;  /* 0x0000000a00107c82 */ /* 0x000fe40008000000 */
        /* <DEDUP_REMOVED lines=19> */
[----:B------:R-:W-:-:S05]  /*f570*/  IMAD R4, R0, c[0x0][0x48c], R4 ;  /* 0x0001230000047a24 */ /* 0x000fca00078e0204 */
[----:B------:R-:W-:Y:S02]  /*f580*/  IADD3 R0, R3, R4, RZ ;  /* 0x0000000403007210 */ /* 0x000fe40007ffe0ff */
[----:B------:R-:W-:-:S04]  /*f590*/  LEA R4, P0, R2, c[0x0][0x450], 0x2 ;  /* 0x0001140002047a11 */ /* 0x000fc800078010ff */
[----:B------:R-:W-:Y:S01]  /*f5a0*/  LEA.HI.X R5, R2, c[0x0][0x454], R0, 0x2, P0 ;  /* 0x0001150002057a11 */ /* 0x000fe200000f1400 */
[----:B------:R-:W-:-:S05]  /*f5b0*/  IMAD.MOV.U32 R0, RZ, RZ, -0x800000 ;  /* 0xff800000ff007424 */ /* 0x000fca00078e00ff */
[----:B------:R1:W-:Y:S03]  /*f5c0*/  STG.E [R4.64], R0 ;  /* 0x0000000004007986 */ /* 0x0003e6000c10190e */
.L_x_1587:
[----:B------:R-:W-:Y:S05]  /*f5d0*/  BSYNC B0 ;  /* 0x0000000000007941 */ /* 0x000fea0003800000 */
.L_x_1586:
        /* <DEDUP_REMOVED lines=70> */
.L_x_1589:
[----:B------:R-:W-:Y:S05]  /*fa40*/  BSYNC B0 ;  /* 0x0000000000007941 */ /* 0x000fea0003800000 */
.L_x_1588:
        /* <DEDUP_REMOVED lines=21> */
.L_x_1591:
[----:B------:R-:W-:Y:S05]  /*fba0*/  BSYNC B0 ;  /* 0x0000000000007941 */ /* 0x000fea0003800000 */
.L_x_1590:
        /* <DEDUP_REMOVED lines=21> */
.L_x_1593:
[----:B------:R-:W-:Y:S05]  /*fd00*/  BSYNC B0 ;  /* 0x0000000000007941 */ /* 0x000fea0003800000 */
.L_x_1592:
        /* <DEDUP_REMOVED lines=22> */
.L_x_1594:
        /* <DEDUP_REMOVED lines=9> */
.L_x_1736:


//--------------------- .text._ZN7cutlass13device_kernelIN5flash19enable_sm80_to_sm89INS1_16FlashAttnFwdSm80INS1_25CollectiveMainloopFwdSm80ILi4ELi1ELb0EN4cute5tupleIJNS5_1CILi128EEENS7_ILi64EEENS7_ILi96EEEEEELi96ENS_6half_tEfNS_4arch4Sm80ELb1ELb0ELb0ELb1ELb1ELb1ELb1ELb0EEENS1_21CollectiveEpilogueFwdINS6_IJS8_SA_S9_EEENS6_IJNS7_ILi1EEESI_SI_EEESC_SE_Li128ELb1ELb1ELb0ELb0EEENS1_19SingleTileSchedulerILb1ELb0ELb1ELi128EEEEEEEEEvNT_6ParamsE --------------------------
	.section	.text._ZN7cutlass13device_kernelIN5flash19enable_sm80_to_sm89INS1_16FlashAttnFwdSm80INS1_25CollectiveMainloopFwdSm80ILi4ELi1ELb0EN4cute5tupleIJNS5_1CILi128EEENS7_ILi64EEENS7_ILi96EEEEEELi96ENS_6half_tEfNS_4arch4Sm80ELb1ELb0ELb0ELb1ELb1ELb1ELb1ELb0EEENS1_21CollectiveEpilogueFwdINS6_IJS8_SA_S9_EEENS6_IJNS7_ILi1EEESI_SI_EEESC_SE_Li128ELb1ELb1ELb0ELb0EEENS1_19SingleTileSchedulerILb1ELb0ELb1ELi128EEEEEEEEEvNT_6ParamsE,"ax",@progbits
	.sectioninfo	@"SHI_REGISTERS=255"
	.align	128
.text._ZN7cutlass13device_kernelIN5flash19enable_sm80_to_sm89INS1_16FlashAttnFwdSm80INS1_25CollectiveMainloopFwdSm80ILi4ELi1ELb0EN4cute5tupleIJNS5_1CILi128EEENS7_ILi64EEENS7_ILi96EEEEEELi96ENS_6half_tEfNS_4arch4Sm80ELb1ELb0ELb0ELb1ELb1ELb1ELb1ELb0EEENS1_21CollectiveEpilogueFwdINS6_IJS8_SA_S9_EEENS6_IJNS7_ILi1EEESI_SI_EEESC_SE_Li128ELb1ELb1ELb0ELb0EEENS1_19SingleTileSchedulerILb1ELb0ELb1ELi128EEEEEEEEEvNT_6ParamsE:
        .type           _ZN7cutlass13device_kernelIN5flash19enable_sm80_to_sm89INS1_16FlashAttnFwdSm80INS1_25CollectiveMainloopFwdSm80ILi4ELi1ELb0EN4cute5tupleIJNS5_1CILi128EEENS7_ILi64EEENS7_ILi96EEEEEELi96ENS_6half_tEfNS_4arch4Sm80ELb1ELb0ELb0ELb1ELb1ELb1ELb1ELb0EEENS1_21CollectiveEpilogueFwdINS6_IJS8_SA_S9_EEENS6_IJNS7_ILi1EEESI_SI_EEESC_SE_Li128ELb1ELb1ELb0ELb0EEENS1_19SingleTileSchedulerILb1ELb0ELb1ELi128EEEEEEEEEvNT_6ParamsE,@function
        .size           _ZN7cutlass13device_kernelIN5flash19enable_sm80_to_sm89INS1_16FlashAttnFwdSm80INS1_25CollectiveMainloopFwdSm80ILi4ELi1ELb0EN4cute5tupleIJNS5_1CILi128EEENS7_ILi64EEENS7_ILi96EEEEEELi96ENS_6half_tEfNS_4arch4Sm80ELb1ELb0ELb0ELb1ELb1ELb1ELb1ELb0EEENS1_21CollectiveEpilogueFwdINS6_IJS8_SA_S9_EEENS6_IJNS7_ILi1EEESI_SI_EEESC_SE_Li128ELb1ELb1ELb0ELb0EEENS1_19SingleTileSchedulerILb1ELb0ELb1ELi128EEEEEEEEEvNT_6ParamsE,(.L_x_1737 - _ZN7cutlass13device_kernelIN5flash19enable_sm80_to_sm89INS1_16FlashAttnFwdSm80INS1_25CollectiveMainloopFwdSm80ILi4ELi1ELb0EN4cute5tupleIJNS5_1CILi128EEENS7_ILi64EEENS7_ILi96EEEEEELi96ENS_6half_tEfNS_4arch4Sm80ELb1ELb0ELb0ELb1ELb1ELb1ELb1ELb0EEENS1_21CollectiveEpilogueFwdINS6_IJS8_SA_S9_EEENS6_IJNS7_ILi1EEESI_SI_EEESC_SE_Li128ELb1ELb1ELb0ELb0EEENS1_19SingleTileSchedulerILb1ELb0ELb1ELi128EEEEEEEEEvNT_6ParamsE)
        .other          _ZN7cutlass13device_kernelIN5flash19enable_sm80_to_sm89INS1_16FlashAttnFwdSm80INS1_25CollectiveMainloopFwdSm80ILi4ELi1ELb0EN4cute5tupleIJNS5_1CILi128EEENS7_ILi64EEENS7_ILi96EEEEEELi96ENS_6half_tEfNS_4arch4Sm80ELb1ELb0ELb0ELb1ELb1ELb1ELb1ELb0EEENS1_21CollectiveEpilogueFwdINS6_IJS8_SA_S9_EEENS6_IJNS7_ILi1EEESI_SI_EEESC_SE_Li128ELb1ELb1ELb0ELb0EEENS1_19SingleTileSchedulerILb1ELb0ELb1ELi128EEEEEEEEEvNT_6ParamsE,@"STO_CUDA_ENTRY STV_DEFAULT"
_ZN7cutlass13device_kernelIN5flash19enable_sm80_to_sm89INS1_16FlashAttnFwdSm80INS1_25CollectiveMainloopFwdSm80ILi4ELi1ELb0EN4cute5tupleIJNS5_1CILi128EEENS7_ILi64EEENS7_ILi96EEEEEELi96ENS_6half_tEfNS_4arch4Sm80ELb1ELb0ELb0ELb1ELb1ELb1ELb1ELb0EEENS1_21CollectiveEpilogueFwdINS6_IJS8_SA_S9_EEENS6_IJNS7_ILi1EEESI_SI_EEESC_SE_Li128ELb1ELb1ELb0ELb0EEENS1_19SingleTileSchedulerILb1ELb0ELb1ELi128EEEEEEEEEvNT_6ParamsE:
        /* <DEDUP_REMOVED lines=21> */
.L_x_1596:
        /* <DEDUP_REMOVED lines=13> */
.L_x_1598:
[----:B------:R-:W-:Y:S02]  /*0220*/  ULDC UR5, c[0x0][0x54c] ;  /* 0x0001530000057ab9 */ /* 0x000fe40000000800 */
.L_x_1597:
[----:B------:R-:W-:Y:S02]  /*0230*/  ULDC UR4, c[0x0][0x548] ;  /* 0x0001520000047ab9 */ /* 0x000fe40000000800 */
[----:B------:R-:W-:-:S02]  /*0240*/  USHF.L.U32 UR12, UR12, 0x7, URZ ;  /* 0x000000070c0c7899 */ /* 0x000fc4000800063f */
[----:B------:R-:W-:-:S04]  /*0250*/  UIMAD UR4, UR5, UR4, URZ ;  /* 0x00000004050472a4 */ /* 0x000fc8000f8e023f */
[----:B------:R-:W-:-:S04]  /*0260*/  UISETP.GE.AND UP0, UPT, UR12, UR4, UPT ;  /* 0x000000040c00728c */ /* 0x000fc8000bf06270 */
[----:B------:R-:W-:Y:S01]  /*0270*/  USEL UR18, UR18, 0xffffffff, !UP0 ;  /* 0xffffffff12127887 */ /* 0x000fe2000c000000 */
[----:B------:R-:W-:Y:S05]  /*0280*/  BRA `(.L_x_1599) ;  /* 0x000001b000007947 */ /* 0x000fea0003800000 */
.L_x_1595:
        /* <DEDUP_REMOVED lines=8> */
.L_x_1600:
        /* <DEDUP_REMOVED lines=13> */
.L_x_1602:
[----:B------:R-:W-:Y:S02]  /*03e0*/  ULDC UR5, c[0x0][0x54c] ;  /* 0x0001530000057ab9 */ /* 0x000fe40000000800 */
.L_x_1601:
[----:B------:R-:W-:Y:S02]  /*03f0*/  ULDC UR4, c[0x0][0x548] ;  /* 0x0001520000047ab9 */ /* 0x000fe40000000800 */
[----:B------:R-:W-:-:S02]  /*0400*/  USHF.L.U32 UR12, UR12, 0x7, URZ ;  /* 0x000000070c0c7899 */ /* 0x000fc4000800063f */
[----:B------:R-:W-:-:S04]  /*0410*/  UIMAD UR4, UR5, UR4, URZ ;  /* 0x00000004050472a4 */ /* 0x000fc8000f8e023f */
[----:B------:R-:W-:-:S04]  /*0420*/  UISETP.GE.AND UP0, UPT, UR12, UR4, UPT ;  /* 0x000000040c00728c */ /* 0x000fc8000bf06270 */
[----:B------:R-:W-:-:S06]  /*0430*/  USEL UR18, UR18, 0xffffffff, !UP0 ;  /* 0xffffffff12127887 */ /* 0x000fcc000c000000 */
.L_x_1599:
        /* <DEDUP_REMOVED lines=64> */
.L_x_1603:
        /* <DEDUP_REMOVED lines=10> */
.L_x_1604:
[----:B------:R-:W-:Y:S05]  /*08e0*/  @!P4 BRA `(.L_x_1605) ;  /* 0x000000500000c947 */ /* 0x000fea0003800000 */
[----:B-1--4-:R1:W4:Y:S04]  /*08f0*/  LDG.E R0, [R4.64] ;  /* 0x0000001404007981 */ /* 0x012328000c1e1900 */
[----:B-1-3--:R-:W3:Y:S01]  /*0900*/  LDG.E R4, [R4.64+0x4] ;  /* 0x0000041404047981 */ /* 0x00aee2000c1e1900 */
[----:B----4-:R-:W1:Y:S08]  /*0910*/  R2UR UR16, R0 ;  /* 0x00000000001073c2 */ /* 0x010e7000000e0000 */
[----:B---3--:R-:W1:Y:S02]  /*0920*/  R2UR UR4, R4 ;  /* 0x00000000040473c2 */ /* 0x008e6400000e0000 */
[----:B-1----:R-:W-:-:S06]  /*0930*/  UIADD3 UR16, -UR16, UR4, URZ ;  /* 0x0000000410107290 */ /* 0x002fcc000fffe13f */
.L_x_1605:
        /* <DEDUP_REMOVED lines=219> */
[----:B------:R-:W-:Y:S01]  /*16f0*/  IMAD.WIDE.U32 R120, R146, c[0x0][0x290], R20 ;  /* 0x0000a40092787a25 */ /* 0x000fe200078e0014 */
[----:B------:R-:W-:Y:S01]  /*1700*/  ULDC.64 UR4, c[0x0][0x268] ;  /* 0x00009a0000047ab9 */ /* 0x000fe20000000a00 */
[----:B------:R-:W-:Y:S01]  /*1710*/  LEA.HI R8, R8, R28, RZ, 0x3 ;  /* 0x0000001c08087211 */ /* 0x000fe200078f18ff */
[----:B------:R-:W-:Y:S01]  /*1720*/  UIMAD UR4, UR23, UR4, URZ ;  /* 0x00000004170472a4 */ /* 0x000fe2000f8e023f */
[----:B------:R-:W-:Y:S01]  /*1730*/  IMAD.WIDE.U32 R118, R146, c[0x0][0x280], R18 ;  /* 0x0000a00092767a25 */ /* 0x000fe200078e0012 */
        /* <DEDUP_REMOVED lines=85> */
[C---:B------:R-:W-:Y:S01]  /*1c90*/  IMAD R2, R146.reuse, c[0x0][0x284], R2 ;  /* 0x0000a10092027a24 */ /* 0x040fe200078e0202 */
        /* <DEDUP_REMOVED lines=28> */
.L_x_1631:
        /* <DEDUP_REMOVED lines=107> */
.L_x_1611:
[----:B------:R-:W-:Y:S05]  /*2510*/  BSYNC B0 ;  /* 0x0000000000007941 */ /* 0x000fea0003800000 */
.L_x_1610:
        /* <DEDUP_REMOVED lines=93> */
.L_x_1614:
[----:B------:R-:W-:Y:S05]  /*2af0*/  BSYNC B0 ;  /* 0x0000000000007941 */ /* 0x000fea0003800000 */
.L_x_1613:
        /* <DEDUP_REMOVED lines=58> */
.L_x_1616:
[----:B------:R-:W-:Y:S05]  /*2ea0*/  BSYNC B0 ;  /* 0x0000000000007941 */ /* 0x000fea0003800000 */
.L_x_1615:
        /* <DEDUP_REMOVED lines=58> */
.L_x_1618:
[----:B------:R-:W-:Y:S05]  /*3250*/  BSYNC B0 ;  /* 0x0000000000007941 */ /* 0x000fea0003800000 */
.L_x_1617:
        /* <DEDUP_REMOVED lines=58> */
.L_x_1620:
[----:B------:R-:W-:Y:S05]  /*3600*/  BSYNC B0 ;  /* 0x0000000000007941 */ /* 0x000fea0003800000 */
.L_x_1619:
        /* <DEDUP_REMOVED lines=58> */
.L_x_1622:
[----:B------:R-:W-:Y:S05]  /*39b0*/  BSYNC B0 ;  /* 0x0000000000007941 */ /* 0x000fea0003800000 */
.L_x_1621:
        /* <DEDUP_REMOVED lines=58> */
.L_x_1609:
        /* <DEDUP_REMOVED lines=47> */
.L_x_1624:
[----:B------:R-:W-:Y:S05]  /*4050*/  BSYNC B0 ;  /* 0x0000000000007941 */ /* 0x000fea0003800000 */
.L_x_1623:
        /* <DEDUP_REMOVED lines=158> */
.L_x_1626:
[----:B------:R-:W-:Y:S05]  /*4a40*/  BSYNC B0 ;  /* 0x0000000000007941 */ /* 0x000fea0003800000 */
.L_x_1625:
        /* <DEDUP_REMOVED lines=123> */
.L_x_1628:
[----:B------:R-:W-:Y:S05]  /*5200*/  BSYNC B0 ;  /* 0x0000000000007941 */ /* 0x000fea0003800000 */
.L_x_1627:
        /* <DEDUP_REMOVED lines=126> */
.L_x_1608:
        /* <DEDUP_REMOVED lines=38> */
.L_x_1612:
[----:B------:R-:W-:Y:S05]  /*5c50*/  BSYNC B1 ;  /* 0x0000000000017941 */ /* 0x000fea0003800000 */
.L_x_1607:
        /* <DEDUP_REMOVED lines=84> */
.L_x_1630:
[----:B--2---:R-:W-:Y:S05]  /*61a0*/  BSYNC B0 ;  /* 0x0000000000007941 */ /* 0x004fea0003800000 */
.L_x_1629:
        /* <DEDUP_REMOVED lines=26> */
.L_x_1606:
        /* <DEDUP_REMOVED lines=204> */
.L_x_1634:
[----:B---34-:R-:W-:Y:S05]  /*7010*/  BSYNC B0 ;  /* 0x0000000000007941 */ /* 0x018fea0003800000 */
.L_x_1633:
        /* <DEDUP_REMOVED lines=20> */
.L_x_1636:
[----:B------:R-:W-:Y:S05]  /*7160*/  BSYNC B0 ;  /* 0x0000000000007941 */ /* 0x000fea0003800000 */
.L_x_1635:
        /* <DEDUP_REMOVED lines=20> */
.L_x_1638:
[----:B------:R-:W-:Y:S05]  /*72b0*/  BSYNC B0 ;  /* 0x0000000000007941 */ /* 0x000fea0003800000 */
.L_x_1637:
        /* <DEDUP_REMOVED lines=73> */
[----:B------:R-:W-:Y:S03]  /*7750*/  STL [R1], R118 ;  /* 0x0000007601007387 */ /* 0x000fe60000100800 */
[----:B------:R-:W-:Y:S01]  /*7760*/  IMAD R3, R114, c[0x0][0x1f0], RZ ;  /* 0x00007c0072037a24 */ /* 0x000fe200078e02ff */
[----:B------:R-:W-:-:S03]  /*7770*/  IADD3 R0, P0, R4, UR22, RZ ;  /* 0x0000001604007c10 */ /* 0x000fc6000ff1e0ff */
[----:B------:R-:W-:-:S05]  /*7780*/  IMAD R3, R118, c[0x0][0x1f4], R3 ;  /* 0x00007d0076037a24 */ /* 0x000fca00078e0203 */
[----:B------:R-:W-:Y:S02]  /*7790*/  IADD3.X R4, R5, UR16, R3, P0, !PT ;  /* 0x0000001005047c10 */ /* 0x000fe400087fe403 */
[C---:B------:R-:W-:Y:S02]  /*77a0*/  LEA R5, P0, R0.reuse, c[0x0][0x1c8], 0x1 ;  /* 0x0000720000057a11 */ /* 0x040fe400078008ff */
[--C-:B------:R-:W-:Y:S02]  /*77b0*/  @P1 SHF.R.S32.HI R3, RZ, 0x1f, R101.reuse ;  /* 0x0000001fff031819 */ /* 0x100fe40000011465 */
        /* <DEDUP_REMOVED lines=38> */
.L_x_1639:
        /* <DEDUP_REMOVED lines=122> */
.L_x_1643:
[----:B------:R-:W-:Y:S05]  /*81c0*/  BSYNC B0 ;  /* 0x0000000000007941 */ /* 0x000fea0003800000 */
.L_x_1642:
        /* <DEDUP_REMOVED lines=123> */
.L_x_1645:
[----:B-123--:R-:W-:Y:S05]  /*8980*/  BSYNC B0 ;  /* 0x0000000000007941 */ /* 0x00efea0003800000 */
.L_x_1644:
        /* <DEDUP_REMOVED lines=114> */
.L_x_1649:
[----:B------:R-:W-:Y:S05]  /*90b0*/  BSYNC B0 ;  /* 0x0000000000007941 */ /* 0x000fea0003800000 */
.L_x_1648:
        /* <DEDUP_REMOVED lines=46> */
.L_x_1651:
[----:B------:R-:W-:Y:S05]  /*93a0*/  BSYNC B0 ;  /* 0x0000000000007941 */ /* 0x000fea0003800000 */
.L_x_1650:
        /* <DEDUP_REMOVED lines=46> */
.L_x_1653:
[----:B------:R-:W-:Y:S05]  /*9690*/  BSYNC B0 ;  /* 0x0000000000007941 */ /* 0x000fea0003800000 */
.L_x_1652:
        /* <DEDUP_REMOVED lines=46> */
.L_x_1655:
[----:B------:R-:W-:Y:S05]  /*9980*/  BSYNC B0 ;  /* 0x0000000000007941 */ /* 0x000fea0003800000 */
.L_x_1654:
        /* <DEDUP_REMOVED lines=46> */
.L_x_1657:
[----:B------:R-:W-:Y:S05]  /*9c70*/  BSYNC B0 ;  /* 0x0000000000007941 */ /* 0x000fea0003800000 */
.L_x_1656:
        /* <DEDUP_REMOVED lines=45> */
.L_x_1647:
[----:B------:R-:W-:Y:S05]  /*9f50*/  BSYNC B1 ;  /* 0x0000000000017941 */ /* 0x000fea0003800000 */
.L_x_1646:
        /* <DEDUP_REMOVED lines=48> */
.L_x_1660:
[----:B------:R-:W-:Y:S05]  /*a260*/  BSYNC B0 ;  /* 0x0000000000007941 */ /* 0x000fea0003800000 */
.L_x_1659:
        /* <DEDUP_REMOVED lines=46> */
.L_x_1662:
[----:B------:R-:W-:Y:S05]  /*a550*/  BSYNC B0 ;  /* 0x0000000000007941 */ /* 0x000fea0003800000 */
.L_x_1661:
        /* <DEDUP_REMOVED lines=46> */
.L_x_1664:
[----:B------:R-:W-:Y:S05]  /*a840*/  BSYNC B0 ;  /* 0x0000000000007941 */ /* 0x000fea0003800000 */
.L_x_1663:
        /* <DEDUP_REMOVED lines=46> */
.L_x_1666:
[----:B------:R-:W-:Y:S05]  /*ab30*/  BSYNC B0 ;  /* 0x0000000000007941 */ /* 0x000fea0003800000 */
.L_x_1665:
        /* <DEDUP_REMOVED lines=46> */
.L_x_1668:
[----:B------:R-:W-:Y:S05]  /*ae20*/  BSYNC B0 ;  /* 0x0000000000007941 */ /* 0x000fea0003800000 */
.L_x_1667:
        /* <DEDUP_REMOVED lines=46> */
.L_x_1641:
        /* <DEDUP_REMOVED lines=74> */
.L_x_1670:
[----:B------:R-:W-:Y:S05]  /*b5b0*/  BSYNC B0 ;  /* 0x0000000000007941 */ /* 0x000fea0003800000 */
.L_x_1669:
        /* <DEDUP_REMOVED lines=99> */
.L_x_1672:
[----:B-123--:R-:W-:Y:S05]  /*bbf0*/  BSYNC B0 ;  /* 0x0000000000007941 */ /* 0x00efea0003800000 */
.L_x_1671:
        /* <DEDUP_REMOVED lines=162> */
.L_x_1676:
[----:B------:R-:W-:Y:S05]  /*c620*/  BSYNC B0 ;  /* 0x0000000000007941 */ /* 0x000fea0003800000 */
.L_x_1675:
        /* <DEDUP_REMOVED lines=117> */
.L_x_1678:
[----:B------:R-:W-:Y:S05]  /*cd80*/  BSYNC B0 ;  /* 0x0000000000007941 */ /* 0x000fea0003800000 */
.L_x_1677:
        /* <DEDUP_REMOVED lines=116> */
.L_x_1674:
[----:B------:R-:W-:Y:S05]  /*d4d0*/  BSYNC B1 ;  /* 0x0000000000017941 */ /* 0x000fea0003800000 */
.L_x_1673:
        /* <DEDUP_REMOVED lines=34> */
[--C-:B------:R-:W-:Y:S01]  /*d700*/  HADD2.F32 R0, -RZ, R96.reuse.H0_H0 ;  /* 0x20000060ff007230 */ /* 0x100fe20000004100 */
        /* <DEDUP_REMOVED lines=81> */
.L_x_1680:
[----:B------:R-:W-:Y:S05]  /*dc20*/  BSYNC B0 ;  /* 0x0000000000007941 */ /* 0x000fea0003800000 */
.L_x_1679:
        /* <DEDUP_REMOVED lines=40> */
[--C-:B------:R-:W-:Y:S01]  /*deb0*/  HADD2.F32 R0, -RZ, R102.reuse.H0_H0 ;  /* 0x20000066ff007230 */ /* 0x100fe20000004100 */
        /* <DEDUP_REMOVED lines=79> */
.L_x_1682:
[----:B------:R-:W-:Y:S05]  /*e3b0*/  BSYNC B0 ;  /* 0x0000000000007941 */ /* 0x000fea0003800000 */
.L_x_1681:
        /* <DEDUP_REMOVED lines=41> */
[--C-:B------:R-:W-:Y:S01]  /*e650*/  HADD2.F32 R0, -RZ, R108.reuse.H0_H0 ;  /* 0x2000006cff007230 */ /* 0x100fe20000004100 */
        /* <DEDUP_REMOVED lines=33> */
[----:B------:R-:W-:Y:S01]  /*e870*/  FMUL.FTZ R5, R21, R3 ;  /* 0x0000000315057220 */ /* 0x000fe20000410000 */
        /* <DEDUP_REMOVED lines=43> */
.L_x_1658:
[----:B------:R-:W-:Y:S05]  /*eb30*/  BSYNC B2 ;  /* 0x0000000000027941 */ /* 0x000fea0003800000 */
.L_x_1640:
        /* <DEDUP_REMOVED lines=77> */
[----:B------:R-:W-:Y:S01]  /*f010*/  STL [R1+0x48], R161 ;  /* 0x000048a101007387 */ /* 0x000fe20000100800 */
        /* <DEDUP_REMOVED lines=43> */
[----:B------:R-:W-:Y:S01]  /*f2d0*/  ISETP.LT.OR P1, PT, R104, 0x21, P1 ;  /* 0x000000216800780c */ /* 0x000fe20000f21670 */
[----:B------:R-:W-:Y:S04]  /*f2e0*/  STL [R1+0x38], R159 ;  /* 0x0000389f01007387 */ /* 0x000fe80000100800 */
[----:B------:R-:W-:Y:S02]  /*f2f0*/  STL [R1+0x44], R156 ;  /* 0x0000449c01007387 */ /* 0x000fe40000100800 */
[----:B--2---:R-:W-:Y:S04]  /*f300*/  HMMA.16816.F32 R68, R4, R28, RZ ;  /* 0x0000001c0444723c */ /* 0x004fe800000018ff */
[----:B------:R1:W-:Y:S01]  /*f310*/  LDGSTS.E.BYPASS.LTC128B.128 [R248+0x1100], [R54.64], !P0 ;  /* 0x0110000036f87fae */ /* 0x0003e2000c101d54 */
[----:B------:R-:W-:-:S03]  /*f320*/  ISETP.GE.AND P0, PT, R100, c[0x0][0x1d4], PT ;  /* 0x0000750064007a0c */ /* 0x000fc60003f06270 */
[----:B------:R-:W-:Y:S01]  /*f330*/  HMMA.16816.F32 R100, R4, R26, RZ ;  /* 0x0000001a0464723c */ /* 0x000fe200000018ff */
[C---:B------:R-:W-:Y:S02]  /*f340*/  ISETP.LT.OR P3, PT, R104.reuse, 0x1, P0 ;  /* 0x000000016800780c */ /* 0x040fe40000761670 */
[----:B------:R-:W-:-:S05]  /*f350*/  ISETP.LT.OR P0, PT, R104, 0x21, P0 ;  /* 0x000000216800780c */ /* 0x000fca0000701670 */
[C---:B------:R-:W-:Y:S06]  /*f360*/  HMMA.16816.F32 R72, R4.reuse, R34, RZ ;  /* 0x000000220448723c */ /* 0x040fec00000018ff */
        /* <DEDUP_REMOVED lines=82> */
[----:B------:R-:W-:Y:S07]  /*f890*/  LDSM.16.M88.4 R4, [R224+0xb100] ;  /* 0x00b10000e004783b */ /* 0x000fee0000000200 */
[C---:B------:R-:W-:Y:S01]  /*f8a0*/  HMMA.16816.F32 R108, R20.reuse, R40, R8 ;  /* 0x00000028146c723c */ /* 0x040fe20000001808 */
[----:B------:R-:W-:Y:S07]  /*f8b0*/  LDSM.16.M88.4 R8, [R224+0xa100] ;  /* 0x00a10000e008783b */ /* 0x000fee0000000200 */
[C---:B------:R-:W-:Y:S01]  /*f8c0*/  HMMA.16816.F32 R104, R20.reuse, R42, R36 ;  /* 0x0000002a1468723c */ /* 0x040fe20000001824 */
[----:B------:R-:W5:Y:S04]  /*f8d0*/  LDSM.16.M88.4 R40, [R225+0x2000] ;  /* 0x00200000e128783b */ /* 0x000f680000000200 */
[----:B------:R-:W-:Y:S03]  /*f8e0*/  LDSM.16.M88.4 R36, [R225+0x2c00] ;  /* 0x002c0000e124783b */ /* 0x000fe60000000200 */
        /* <DEDUP_REMOVED lines=70> */
[----:B------:R1:W-:Y:S03]  /*fd50*/  STL [R1], R8 ;  /* 0x0000000801007387 */ /* 0x0003e60000100800 */
        /* <DEDUP_REMOVED lines=36> */
.L_x_1683:
[----:B------:R-:W-:Y:S01]  /*ffa0*/  LOP3.LUT R3, R153, 0xffffffe0, RZ, 0xc0, !PT ;  /* 0xffffffe099037812 */ /* 0x000fe200078ec0ff */
[----:B------:R-:W-:Y:S01]  /*ffb0*/  UMOV UR4, 0xffffffc0 ;  /* 0xffffffc000047882 */ /* 0x000fe20000000000 */
[----:B-1----:R-:W-:Y:S01]  /*ffc0*/  SHF.R.S32.HI R5, RZ, 0x1f, R152 ;  /* 0x0000001fff057819 */ /* 0x002fe20000011498 */
        /* <DEDUP_REMOVED lines=23> */
[----:B------:R-:W-:Y:S01]  /*10140*/  IMAD.U32 R7, RZ, RZ, UR4 ;  /* 0x00000004ff077e24 */ /* 0x000fe2000f8e00ff */
[----:B------:R-:W-:Y:S01]  /*10150*/  ULDC.64 UR4, c[0x0][0x2c8] ;  /* 0x0000b20000047ab9 */ /* 0x000fe20000000a00 */
[----:B------:R-:W-:Y:S01]  /*10160*/  IMAD R9, R6, 0x8, R3 ;  /* 0x0000000806097824 */ /* 0x000fe200078e0203 */
[----:B------:R-:W-:Y:S01]  /*10170*/  UIMAD.WIDE.U32 UR22, UR12, UR4, URZ ;  /* 0x000000040c1672a5 */ /* 0x000fe2000f8e003f */
[----:B------:R-:W-:Y:S02]  /*10180*/  IMAD.SHL.U32 R8, R4, 0x2, RZ ;  /* 0x0000000204087824 */ /* 0x000fe400078e00ff */
[----:B------:R-:W-:Y:S01]  /*10190*/  @P1 IMAD.HI.U32 R6, R9, c[0x0][0x2c8], RZ ;  /* 0x0000b20009061a27 */ /* 0x000fe200078e00ff */
[----:B------:R-:W-:Y:S02]  /*101a0*/  STL [R1+0x30], R9 ;  /* 0x0000300901007387 */ /* 0x000fe40000100800 */
[----:B------:R-:W-:Y:S01]  /*101b0*/  IADD3 R7, -R8, UR9, R7 ;  /* 0x0000000908077c10 */ /* 0x000fe2000fffe107 */
[----:B------:R-:W-:Y:S01]  /*101c0*/  IMAD.MOV.U32 R3, RZ, RZ, R9 ;  /* 0x000000ffff037224 */ /* 0x000fe200078e0009 */
[----:B------:R-:W-:Y:S01]  /*101d0*/  @P0 SHF.R.U32.HI R3, RZ, c[0x0][0x2cc], R6 ;  /* 0x0000b300ff030a19 */ /* 0x000fe20000011606 */
[----:B------:R1:W-:Y:S01]  /*101e0*/  STL [R1+0x40], R8 ;  /* 0x0000400801007387 */ /* 0x0003e20000100800 */
[----:B------:R-:W-:Y:S01]  /*101f0*/  IADD3 R7, R7, -UR17, RZ ;  /* 0x8000001107077c10 */ /* 0x000fe2000fffe0ff */
[----:B------:R-:W-:-:S02]  /*10200*/  @UP2 UMOV UR7, UR23 ;  /* 0x0000001700072c82 */ /* 0x000fc40008000000 */
[----:B------:R-:W2:Y:S01]  /*10210*/  SHFL.IDX PT, R6, R3, RZ, 0x1c1f ;  /* 0x001c1fff03067589 */ /* 0x000ea200000e0000 */
[----:B------:R-:W-:-:S03]  /*10220*/  @UP2 USHF.R.U32.HI UR12, URZ, UR5, UR7 ;  /* 0x000000053f0c2299 */ /* 0x000fc60008011607 */
[----:B------:R-:W3:Y:S01]  /*10230*/  SHFL.IDX PT, R4, R3, 0x2, 0x1c1f ;  /* 0x005c1f0003047f89 */ /* 0x000ee200000e0000 */
[----:B------:R-:W-:-:S04]  /*10240*/  UIADD3 UR12, UR12, UR9, -UR17 ;  /* 0x000000090c0c7290 */ /* 0x000fc8000fffe811 */
[----:B------:R-:W-:-:S04]  /*10250*/  USHF.R.S32.HI UR4, URZ, 0x1f, UR12 ;  /* 0x0000001f3f047899 */ /* 0x000fc8000801140c */
[----:B------:R-:W-:-:S04]  /*10260*/  ULEA.HI UR4, UR4, UR12, URZ, 0x6 ;  /* 0x0000000c04047291 */ /* 0x000fc8000f8f303f */
[----:B------:R-:W-:Y:S01]  /*10270*/  USHF.R.S32.HI UR7, URZ, 0x6, UR4 ;  /* 0x000000063f077899 */ /* 0x000fe20008011404 */
[----:B-1----:R-:W-:-:S03]  /*10280*/  IADD3 R8, -R8, UR19, RZ ;  /* 0x0000001308087c10 */ /* 0x002fc6000fffe1ff */
[----:B------:R-:W-:Y:S01]  /*10290*/  UISETP.LT.AND UP0, UPT, URZ, UR7, UPT ;  /* 0x000000073f00728c */ /* 0x000fe2000bf01270 */
[C---:B--2---:R-:W-:Y:S02]  /*102a0*/  IMAD.IADD R5, R7.reuse, 0x1, R6 ;  /* 0x0000000107057824 */ /* 0x044fe400078e0206 */
[----:B------:R-:W1:Y:S01]  /*102b0*/  SHFL.IDX PT, R6, R3, 0x1, 0x1c1f ;  /* 0x003c1f0003067f89 */ /* 0x000e6200000e0000 */
[----:B------:R-:W-:Y:S01]  /*102c0*/  USEL UR7, URZ, UR7, !UP0 ;  /* 0x000000073f077287 */ /* 0x000fe2000c000000 */
[----:B---3--:R-:W-:Y:S01]  /*102d0*/  IMAD.IADD R4, R7, 0x1, R4 ;  /* 0x0000000107047824 */ /* 0x008fe200078e0204 */
[----:B------:R-:W-:Y:S01]  /*102e0*/  IMNMX R5, R8, R5, PT ;  /* 0x0000000508057217 */ /* 0x000fe20003800200 */
[----:B------:R-:W2:Y:S03]  /*102f0*/  SHFL.IDX PT, R3, R3, 0x3, 0x1c1f ;  /* 0x007c1f0003037f89 */ /* 0x000ea600000e0000 */
[----:B------:R-:W-:-:S02]  /*10300*/  ISETP.GT.AND P0, PT, R5, RZ, PT ;  /* 0x000000ff0500720c */ /* 0x000fc40003f04270 */
[C---:B------:R-:W-:Y:S02]  /*10310*/  ISETP.GT.AND P1, PT, R5.reuse, 0x1, PT ;  /* 0x000000010500780c */ /* 0x040fe40003f24270 */
[----:B------:R-:W-:Y:S02]  /*10320*/  FSEL R32, R60, -INF , P0 ;  /* 0xff8000003c207808 */ /* 0x000fe40000000000 */
[----:B------:R-:W-:Y:S02]  /*10330*/  ISETP.GT.AND P0, PT, R5, 0x8, PT ;  /* 0x000000080500780c */ /* 0x000fe40003f04270 */
[----:B------:R-:W-:Y:S02]  /*10340*/  FSEL R36, R61, -INF , P1 ;  /* 0xff8000003d247808 */ /* 0x000fe40000800000 */
[----:B------:R-:W-:Y:S02]  /*10350*/  FSEL R37, R56, -INF , P0 ;  /* 0xff80000038257808 */ /* 0x000fe40000000000 */
[----:B------:R-:W-:-:S02]  /*10360*/  ISETP.GT.AND P0, PT, R5, 0x10, PT ;  /* 0x000000100500780c */ /* 0x000fc40003f04270 */
[----:B------:R-:W-:Y:S02]  /*10370*/  ISETP.GT.AND P1, PT, R5, 0x9, PT ;  /* 0x000000090500780c */ /* 0x000fe40003f24270 */
[----:B------:R-:W-:Y:S01]  /*10380*/  FSEL R74, R52, -INF , P0 ;  /* 0xff800000344a7808 */ /* 0x000fe20000000000 */
[----:B-1----:R-:W-:Y:S01]  /*10390*/  IMAD.IADD R6, R7, 0x1, R6 ;  /* 0x0000000107067824 */ /* 0x002fe200078e0206 */
[----:B------:R-:W-:Y:S02]  /*103a0*/  ISETP.GT.AND P0, PT, R5, 0x18, PT ;  /* 0x000000180500780c */ /* 0x000fe40003f04270 */
[----:B------:R-:W-:Y:S01]  /*103b0*/  FSEL R39, R57, -INF , P1 ;  /* 0xff80000039277808 */ /* 0x000fe20000800000 */
[----:B--2---:R-:W-:Y:S01]  /*103c0*/  IMAD.IADD R3, R7, 0x1, R3 ;  /* 0x0000000107037824 */ /* 0x004fe200078e0203 */
[----:B------:R-:W-:Y:S02]  /*103d0*/  FSEL R125, R48, -INF , P0 ;  /* 0xff800000307d7808 */ /* 0x000fe40000000000 */
[----:B------:R-:W-:-:S02]  /*103e0*/  ISETP.GT.AND P0, PT, R5, 0x20, PT ;  /* 0x000000200500780c */ /* 0x000fc40003f04270 */
[C---:B------:R-:W-:Y:S02]  /*103f0*/  ISETP.GT.AND P1, PT, R5.reuse, 0x11, PT ;  /* 0x000000110500780c */ /* 0x040fe40003f24270 */
[----:B------:R-:W-:Y:S02]  /*10400*/  FSEL R166, R28, -INF , P0 ;  /* 0xff8000001ca67808 */ /* 0x000fe40000000000 */
[----:B------:R-:W-:Y:S02]  /*10410*/  ISETP.GT.AND P0, PT, R5, 0x28, PT ;  /* 0x000000280500780c */ /* 0x000fe40003f04270 */
[----:B------:R-:W-:Y:S02]  /*10420*/  IMNMX R6, R8, R6, PT ;  /* 0x0000000608067217 */ /* 0x000fe40003800200 */
        /* <DEDUP_REMOVED lines=9> */
[C---:B------:R-:W-:Y:S02]  /*104c0*/  ISETP.GT.AND P1, PT, R6.reuse, RZ, PT ;  /* 0x000000ff0600720c */ /* 0x040fe40003f24270 */
        /* <DEDUP_REMOVED lines=10> */
[----:B------:R-:W-:Y:S02]  /*10570*/  ISETP.GT.AND P0, PT, R4, RZ, PT ;  /* 0x000000ff0400720c */ /* 0x000fe40003f04270 */
[----:B------:R-:W-:Y:S02]  /*10580*/  FSEL R122, R54, -INF , P1 ;  /* 0xff800000367a7808 */ /* 0x000fe40000800000 */
[----:B------:R-:W-:Y:S02]  /*10590*/  ISETP.GT.AND P1, PT, R5, 0x29, PT ;  /* 0x000000290500780c */ /* 0x000fe40003f24270 */
[----:B------:R-:W-:Y:S02]  /*105a0*/  FSEL R11, R96, -INF , P0 ;  /* 0xff800000600b7808 */ /* 0x000fe40000000000 */
[----:B------:R-:W-:Y:S02]  /*105b0*/  ISETP.GT.AND P0, PT, R4, 0x8, PT ;  /* 0x000000080400780c */ /* 0x000fe40003f04270 */
        /* <DEDUP_REMOVED lines=8> */
[----:B------:R-:W-:Y:S02]  /*10640*/  FSEL R13, R97, -INF , P1 ;  /* 0xff800000610d7808 */ /* 0x000fe40000800000 */
[----:B------:R-:W-:Y:S02]  /*10650*/  ISETP.GT.AND P1, PT, R4, 0x9, PT ;  /* 0x000000090400780c */ /* 0x000fe40003f24270 */
[----:B------:R-:W-:Y:S02]  /*10660*/  FSEL R50, R80, -INF , P0 ;  /* 0xff80000050327808 */ /* 0x000fe40000000000 */
[----:B------:R-:W-:Y:S02]  /*10670*/  ISETP.GT.AND P0, PT, R4, 0x20, PT ;  /* 0x000000200400780c */ /* 0x000fe40003f04270 */
[----:B------:R-:W-:-:S02]  /*10680*/  FSEL R17, R93, -INF , P1 ;  /* 0xff8000005d117808 */ /* 0x000fc40000800000 */
[----:B------:R-:W-:Y:S02]  /*10690*/  ISETP.GT.AND P1, PT, R4, 0x11, PT ;  /* 0x000000110400780c */ /* 0x000fe40003f24270 */
[----:B------:R-:W-:Y:S02]  /*106a0*/  FMNMX.FTZ R7, R11, R13, !PT ;  /* 0x0000000d0b077209 */ /* 0x000fe40007810000 */
[----:B------:R-:W-:Y:S02]  /*106b0*/  FSEL R140, R84, -INF , P0 ;  /* 0xff800000548c7808 */ /* 0x000fe40000000000 */
[----:B------:R-:W-:Y:S02]  /*106c0*/  ISETP.GT.AND P0, PT, R4, 0x28, PT ;  /* 0x000000280400780c */ /* 0x000fe40003f04270 */
[----:B------:R-:W-:Y:S02]  /*106d0*/  FSEL R49, R89, -INF , P1 ;  /* 0xff80000059317808 */ /* 0x000fe40000800000 */
[----:B------:R-:W-:-:S02]  /*106e0*/  FMNMX.FTZ R7, R16, R7, !PT ;  /* 0x0000000710077209 */ /* 0x000fc40007810000 */
[----:B------:R-:W-:Y:S02]  /*106f0*/  ISETP.GT.AND P1, PT, R4, 0x19, PT ;  /* 0x000000190400780c */ /* 0x000fe40003f24270 */
[----:B------:R-:W-:Y:S02]  /*10700*/  FSEL R143, R76, -INF , P0 ;  /* 0xff8000004c8f7808 */ /* 0x000fe40000000000 */
[----:B------:R-:W-:Y:S02]  /*10710*/  ISETP.GT.AND P0, PT, R4, 0x30, PT ;  /* 0x000000300400780c */ /* 0x000fe40003f04270 */
[----:B------:R-:W-:Y:S02]  /*10720*/  IMNMX R3, R8, R3, PT ;  /* 0x0000000308037217 */ /* 0x000fe40003800200 */
        /* <DEDUP_REMOVED lines=12> */
[----:B------:R-:W-:Y:S02]  /*107f0*/  ISETP.GT.AND P1, PT, R3, RZ, PT ;  /* 0x000000ff0300720c */ /* 0x000fe40003f24270 */
[----:B------:R-:W-:-:S02]  /*10800*/  FMNMX.FTZ R7, R50, R7, !PT ;  /* 0x0000000732077209 */ /* 0x000fc40007810000 */
[----:B------:R-:W-:Y:S02]  /*10810*/  FSEL R19, R95, -INF , P0 ;  /* 0xff8000005f137808 */ /* 0x000fe40000000000 */
[C---:B------:R-:W-:Y:S02]  /*10820*/  ISETP.GT.AND P0, PT, R3.reuse, 0x11, PT ;  /* 0x000000110300780c */ /* 0x040fe40003f04270 */
[----:B------:R-:W-:Y:S02]  /*10830*/  FSEL R14, R98, -INF , P1 ;  /* 0xff800000620e7808 */ /* 0x000fe40000800000 */
[----:B------:R-:W-:Y:S02]  /*10840*/  FMNMX.FTZ R7, R52, R7, !PT ;  /* 0x0000000734077209 */ /* 0x000fe40007810000 */
[----:B------:R-:W-:Y:S02]  /*10850*/  ISETP.GT.AND P1, PT, R3, 0x8, PT ;  /* 0x000000080300780c */ /* 0x000fe40003f24270 */
[----:B------:R-:W-:-:S02]  /*10860*/  FSEL R51, R91, -INF , P0 ;  /* 0xff8000005b337808 */ /* 0x000fc40000000000 */
[C---:B------:R-:W-:Y:S02]  /*10870*/  ISETP.GT.AND P0, PT, R3.reuse, 0x19, PT ;  /* 0x000000190300780c */ /* 0x040fe40003f04270 */
[----:B------:R-:W-:Y:S02]  /*10880*/  FMNMX.FTZ R7, R140, R7, !PT ;  /* 0x000000078c077209 */ /* 0x000fe40007810000 */
[----:B------:R-:W-:Y:S02]  /*10890*/  FSEL R18, R94, -INF , P1 ;  /* 0xff8000005e127808 */ /* 0x000fe40000800000 */
[----:B------:R-:W-:Y:S02]  /*108a0*/  ISETP.GT.AND P1, PT, R3, 0x10, PT ;  /* 0x000000100300780c */ /* 0x000fe40003f24270 */
[----:B------:R-:W-:Y:S02]  /*108b0*/  FSEL R73, R83, -INF , P0 ;  /* 0xff80000053497808 */ /* 0x000fe40000000000 */
[----:B------:R-:W-:-:S02]  /*108c0*/  ISETP.GT.AND P0, PT, R3, 0x20, PT ;  /* 0x000000200300780c */ /* 0x000fc40003f04270 */
[----:B------:R-:W-:Y:S02]  /*108d0*/  FMNMX.FTZ R7, R154, R7, !PT ;  /* 0x000000079a077209 */ /* 0x000fe40007810000 */
[----:B------:R-:W-:Y:S02]  /*108e0*/  FMNMX.FTZ R8, R14, R15, !PT ;  /* 0x0000000f0e087209 */ /* 0x000fe40007810000 */
[----:B------:R-:W-:Y:S02]  /*108f0*/  FSEL R48, R90, -INF , P1 ;  /* 0xff8000005a307808 */ /* 0x000fe40000800000 */
[----:B------:R-:W-:Y:S02]  /*10900*/  ISETP.GT.AND P1, PT, R3, 0x18, PT ;  /* 0x000000180300780c */ /* 0x000fe40003f24270 */
[----:B------:R-:W-:Y:S02]  /*10910*/  FSEL R126, R86, -INF , P0 ;  /* 0xff800000567e7808 */ /* 0x000fe40000000000 */
[----:B------:R-:W-:-:S02]  /*10920*/  FMNMX.FTZ R7, R143, R7, !PT ;  /* 0x000000078f077209 */ /* 0x000fc40007810000 */
[----:B------:R-:W-:Y:S02]  /*10930*/  FMNMX.FTZ R8, R18, R8, !PT ;  /* 0x0000000812087209 */ /* 0x000fe40007810000 */
[----:B------:R-:W-:Y:S02]  /*10940*/  ISETP.GT.AND P0, PT, R4, 0x38, PT ;  /* 0x000000380400780c */ /* 0x000fe40003f04270 */
[----:B------:R-:W-:Y:S02]  /*10950*/  FSEL R72, R82, -INF , P1 ;  /* 0xff80000052487808 */ /* 0x000fe40000800000 */
[----:B------:R-:W-:Y:S02]  /*10960*/  ISETP.GT.AND P1, PT, R4, 0x31, PT ;  /* 0x000000310400780c */ /* 0x000fe40003f24270 */
[----:B------:R-:W-:Y:S02]  /*10970*/  FMNMX.FTZ R7, R164, R7, !PT ;  /* 0x00000007a4077209 */ /* 0x000fe40007810000 */
[----:B------:R-:W-:-:S02]  /*10980*/  FMNMX.FTZ R8, R19, R8, !PT ;  /* 0x0000000813087209 */ /* 0x000fc40007810000 */
[----:B------:R-:W-:Y:S02]  /*10990*/  FSEL R207, R100, -INF , P0 ;  /* 0xff80000064cf7808 */ /* 0x000fe40000000000 */
[----:B------:R-:W-:Y:S02]  /*109a0*/  ISETP.GT.AND P0, PT, R3, 0x28, PT ;  /* 0x000000280300780c */ /* 0x000fe40003f04270 */
[----:B------:R-:W-:Y:S02]  /*109b0*/  FSEL R209, R69, -INF , P1 ;  /* 0xff80000045d17808 */ /* 0x000fe40000800000 */
[----:B------:R-:W-:Y:S02]  /*109c0*/  FMNMX.FTZ R7, R211, R7, !PT ;  /* 0x00000007d3077209 */ /* 0x000fe40007810000 */
[----:B------:R-:W-:Y:S02]  /*109d0*/  FMNMX.FTZ R8, R48, R8, !PT ;  /* 0x0000000830087209 */ /* 0x000fe40007810000 */
[----:B------:R-:W-:-:S02]  /*109e0*/  FSEL R141, R78, -INF , P0 ;  /* 0xff8000004e8d7808 */ /* 0x000fc40000000000 */
[----:B------:R-:W-:Y:S02]  /*109f0*/  ISETP.GT.AND P0, PT, R4, 0x39, PT ;  /* 0x000000390400780c */ /* 0x000fe40003f04270 */
[----:B------:R-:W-:Y:S02]  /*10a00*/  FMNMX.FTZ R4, R209, R7, !PT ;  /* 0x00000007d1047209 */ /* 0x000fe40007810000 */
[----:B------:R-:W-:Y:S02]  /*10a10*/  FMNMX.FTZ R8, R51, R8, !PT ;  /* 0x0000000833087209 */ /* 0x000fe40007810000 */
[----:B------:R-:W-:Y:S02]  /*10a20*/  FSEL R201, R101, -INF , P0 ;  /* 0xff80000065c97808 */ /* 0x000fe40000000000 */
[----:B------:R-:W-:Y:S02]  /*10a30*/  FMNMX.FTZ R4, R207, R4, !PT ;  /* 0x00000004cf047209 */ /* 0x000fe40007810000 */
        /* <DEDUP_REMOVED lines=34> */
[----:B------:R-:W-:Y:S02]  /*10c60*/  ISETP.GT.AND P0, PT, R5, 0x31, PT ;  /* 0x000000310500780c */ /* 0x000fe40003f04270 */
[----:B------:R-:W-:Y:S01]  /*10c70*/  FMNMX.FTZ R9, R166, R3, !PT ;  /* 0x00000003a6097209 */ /* 0x000fe20007810000 */
[----:B------:R-:W1:Y:S01]  /*10c80*/  SHFL.BFLY PT, R144, R4, 0x1, 0x1f ;  /* 0x0c201f0004907f89 */ /* 0x000e6200000e0000 */
[----:B------:R-:W-:Y:S02]  /*10c90*/  FMNMX.FTZ R8, R45, R8, !PT ;  /* 0x000000082d087209 */ /* 0x000fe40007810000 */
[----:B------:R-:W-:-:S02]  /*10ca0*/  FMNMX.FTZ R3, R210, R7, !PT ;  /* 0x00000007d2037209 */ /* 0x000fc40007810000 */
[----:B------:R-:W-:Y:S02]  /*10cb0*/  FSEL R212, R65, -INF , P0 ;  /* 0xff80000041d47808 */ /* 0x000fe40000000000 */
[----:B------:R-:W-:Y:S02]  /*10cc0*/  FMNMX.FTZ R7, R167, R9, !PT ;  /* 0x00000009a7077209 */ /* 0x000fe40007810000 */
[----:B------:R-:W-:Y:S01]  /*10cd0*/  ISETP.GT.AND P0, PT, R5, 0x38, PT ;  /* 0x000000380500780c */ /* 0x000fe20003f04270 */
[----:B------:R-:W2:Y:S01]  /*10ce0*/  SHFL.BFLY PT, R9, R3, 0x2, 0x1f ;  /* 0x0c401f0003097f89 */ /* 0x000ea200000e0000 */
[----:B------:R-:W-:Y:S02]  /*10cf0*/  FMNMX.FTZ R8, R46, R8, !PT ;  /* 0x000000082e087209 */ /* 0x000fe40007810000 */
[----:B------:R-:W-:Y:S02]  /*10d00*/  FMNMX.FTZ R7, R177, R7, !PT ;  /* 0x00000007b1077209 */ /* 0x000fe40007810000 */
[----:B------:R-:W-:-:S02]  /*10d10*/  FSEL R240, R40, -INF , P0 ;  /* 0xff80000028f07808 */ /* 0x000fc40000000000 */
[----:B------:R-:W-:Y:S02]  /*10d20*/  FMNMX.FTZ R8, R122, R8, !PT ;  /* 0x000000087a087209 */ /* 0x000fe40007810000 */
[----:B------:R-:W-:Y:S02]  /*10d30*/  ISETP.GT.AND P0, PT, R6, 0x20, PT ;  /* 0x000000200600780c */ /* 0x000fe40003f04270 */
[----:B------:R-:W-:Y:S02]  /*10d40*/  FMNMX.FTZ R7, R176, R7, !PT ;  /* 0x00000007b0077209 */ /* 0x000fe40007810000 */
[----:B------:R-:W-:Y:S02]  /*10d50*/  FMNMX.FTZ R8, R121, R8, !PT ;  /* 0x0000000879087209 */ /* 0x000fe40007810000 */
[----:B------:R-:W-:Y:S02]  /*10d60*/  FSEL R165, R30, -INF , P0 ;  /* 0xff8000001ea57808 */ /* 0x000fe40000000000 */
[----:B------:R-:W-:-:S02]  /*10d70*/  ISETP.GT.AND P0, PT, R5, 0x39, PT ;  /* 0x000000390500780c */ /* 0x000fc40003f04270 */
[----:B------:R-:W-:Y:S02]  /*10d80*/  FMNMX.FTZ R5, R219, R7, !PT ;  /* 0x00000007db057209 */ /* 0x000fe40007810000 */
[----:B------:R-:W-:Y:S02]  /*10d90*/  FMNMX.FTZ R7, R120, R8, !PT ;  /* 0x0000000878077209 */ /* 0x000fe40007810000 */
[----:B------:R-:W-:Y:S02]  /*10da0*/  ISETP.GT.AND P1, PT, R6, 0x21, PT ;  /* 0x000000210600780c */ /* 0x000fe40003f24270 */
[----:B------:R-:W-:Y:S02]  /*10db0*/  FMNMX.FTZ R5, R212, R5, !PT ;  /* 0x00000005d4057209 */ /* 0x000fe40007810000 */
[----:B------:R-:W-:Y:S02]  /*10dc0*/  FMNMX.FTZ R7, R75, R7, !PT ;  /* 0x000000074b077209 */ /* 0x000fe40007810000 */
[----:B------:R-:W-:-:S02]  /*10dd0*/  FSEL R155, R31, -INF , P1 ;  /* 0xff8000001f9b7808 */ /* 0x000fc40000800000 */
[----:B------:R-:W-:Y:S01]  /*10de0*/  FSEL R237, R41, -INF , P0 ;  /* 0xff80000029ed7808 */ /* 0x000fe20000000000 */
[----:B------:R-:W-:Y:S01]  /*10df0*/  LDSM.16.MT88.4 R28, [R221+0x100] ;  /* 0x00010000dd1c783b */ /* 0x000fe20000004200 */
[----:B------:R-:W-:Y:S02]  /*10e00*/  FMNMX.FTZ R5, R240, R5, !PT ;  /* 0x00000005f0057209 */ /* 0x000fe40007810000 */
[----:B------:R-:W-:Y:S02]  /*10e10*/  ISETP.GT.AND P1, PT, R6, 0x28, PT ;  /* 0x000000280600780c */ /* 0x000fe40003f24270 */
        /* <DEDUP_REMOVED lines=12> */
[----:B------:R-:W-:-:S02]  /*10ee0*/  ISETP.GT.AND P0, PT, R6, 0x31, PT ;  /* 0x000000310600780c */ /* 0x000fc40003f04270 */
[----:B--2---:R-:W-:Y:S02]  /*10ef0*/  FMNMX.FTZ R3, R3, R9, !PT ;  /* 0x0000000903037209 */ /* 0x004fe40007810000 */
[----:B------:R-:W-:Y:S02]  /*10f00*/  FSEL R213, R66, -INF , P1 ;  /* 0xff80000042d57808 */ /* 0x000fe40000800000 */
[----:B------:R-:W-:Y:S01]  /*10f10*/  FMNMX.FTZ R4, R153, R4, !PT ;  /* 0x0000000499047209 */ /* 0x000fe20007810000 */
[----:B------:R-:W2:Y:S01]  /*10f20*/  SHFL.BFLY PT, R142, R3, 0x1, 0x1f ;  /* 0x0c201f00038e7f89 */ /* 0x000ea200000e0000 */
[----:B------:R-:W-:Y:S02]  /*10f30*/  FSEL R216, R67, -INF , P0 ;  /* 0xff80000043d87808 */ /* 0x000fe40000000000 */
[----:B------:R-:W-:Y:S02]  /*10f40*/  ISETP.GT.AND P0, PT, R6, 0x38, PT ;  /* 0x000000380600780c */ /* 0x000fe40003f04270 */
[----:B------:R-:W-:-:S02]  /*10f50*/  FMNMX.FTZ R4, R213, R4, !PT ;  /* 0x00000004d5047209 */ /* 0x000fc40007810000 */
[----:B------:R-:W-:Y:S02]  /*10f60*/  FSEL R238, R42, -INF , P0 ;  /* 0xff8000002aee7808 */ /* 0x000fe40000000000 */
[----:B------:R-:W-:Y:S02]  /*10f70*/  ISETP.GT.AND P0, PT, R6, 0x39, PT ;  /* 0x000000390600780c */ /* 0x000fe40003f04270 */
[----:B------:R-:W-:Y:S02]  /*10f80*/  FMNMX.FTZ R4, R216, R4, !PT ;  /* 0x00000004d8047209 */ /* 0x000fe40007810000 */
[----:B------:R-:W-:Y:S02]  /*10f90*/  FSEL R239, R43, -INF , P0 ;  /* 0xff8000002bef7808 */ /* 0x000fe40000000000 */
[----:B------:R-:W-:Y:S01]  /*10fa0*/  FMNMX.FTZ R4, R238, R4, !PT ;  /* 0x00000004ee047209 */ /* 0x000fe20007810000 */
[----:B------:R-:W-:Y:S01]  /*10fb0*/  LDSM.16.MT88.4 R40, [R222+0x2100] ;  /* 0x00210000de28783b */ /* 0x000fe20000004200 */
[----:B-1----:R-:W-:-:S02]  /*10fc0*/  FMNMX.FTZ R5, R7, R5, !PT ;  /* 0x0000000507057209 */ /* 0x002fc40007810000 */
[----:B------:R-:W-:Y:S02]  /*10fd0*/  FMNMX.FTZ R4, R239, R4, !PT ;  /* 0x00000004ef047209 */ /* 0x000fe40007810000 */
[----:B------:R-:W-:Y:S01]  /*10fe0*/  FSETP.NEU.FTZ.AND P1, PT, R144, -INF , PT ;  /* 0xff8000009000780b */ /* 0x000fe20003f3d000 */
[----:B------:R-:W1:Y:S01]  /*10ff0*/  SHFL.BFLY PT, R146, R5, 0x1, 0x1f ;  /* 0x0c201f0005927f89 */ /* 0x000e6200000e0000 */
[----:B--2---:R-:W-:-:S03]  /*11000*/  FMNMX.FTZ R142, R142, R3, !PT ;  /* 0x000000038e8e7209 */ /* 0x004fc60007810000 */
[----:B------:R-:W2:Y:S01]  /*11010*/  SHFL.BFLY PT, R7, R4, 0x2, 0x1f ;  /* 0x0c401f0004077f89 */ /* 0x000ea200000e0000 */
[----:B------:R-:W-:Y:S01]  /*11020*/  FSEL R12, R12, RZ, P1 ;  /* 0x000000ff0c0c7208 */ /* 0x000fe20000800000 */
[C---:B------:R-:W-:Y:S01]  /*11030*/  FMUL.FTZ R3, R142.reuse, c[0x0][0x2d0] ;  /* 0x0000b4008e037a20 */ /* 0x040fe20000410000 */
[----:B------:R-:W-:-:S03]  /*11040*/  FSETP.NEU.FTZ.AND P0, PT, R142, -INF , PT ;  /* 0xff8000008e00780b */ /* 0x000fc60003f1d000 */
[----:B------:R-:W-:Y:S01]  /*11050*/  FFMA.FTZ R6, R11, c[0x0][0x2d0], -R12 ;  /* 0x0000b4000b067a23 */ /* 0x000fe2000001080c */
[----:B------:R-:W-:-:S03]  /*11060*/  FSEL R3, R3, RZ, P0 ;  /* 0x000000ff03037208 */ /* 0x000fc60000000000 */
[----:B------:R3:W-:Y:S02]  /*11070*/  MUFU.EX2 R161, R6 ;  /* 0x0000000600a17308 */ /* 0x0007e40000000800 */
[--C-:B------:R-:W-:Y:S02]  /*11080*/  FFMA.FTZ R0, R15, c[0x0][0x2d0], -R3.reuse ;  /* 0x0000b4000f007a23 */ /* 0x100fe40000010803 */
[----:B------:R-:W-:-:S04]  /*11090*/  FFMA.FTZ R2, R19, c[0x0][0x2d0], -R3 ;  /* 0x0000b40013027a23 */ /* 0x000fc80000010803 */
[----:B------:R4:W-:Y:S01]  /*110a0*/  MUFU.EX2 R160, R0 ;  /* 0x0000000000a07308 */ /* 0x0009e20000000800 */
[----:B-1----:R-:W-:Y:S02]  /*110b0*/  FMNMX.FTZ R146, R5, R146, !PT ;  /* 0x0000009205927209 */ /* 0x002fe40007810000 */
[----:B--2---:R-:W-:Y:S01]  /*110c0*/  FMNMX.FTZ R4, R4, R7, !PT ;  /* 0x0000000704047209 */ /* 0x004fe20007810000 */
[----:B---3--:R-:W-:Y:S01]  /*110d0*/  FFMA.FTZ R6, R13, c[0x0][0x2d0], -R12 ;  /* 0x0000b4000d067a23 */ /* 0x008fe2000001080c */
[----:B------:R-:W-:-:S03]  /*110e0*/  FSETP.NEU.FTZ.AND P0, PT, R146, -INF , PT ;  /* 0xff8000009200780b */ /* 0x000fc60003f1d000 */
[----:B------:R-:W-:Y:S01]  /*110f0*/  MUFU.EX2 R179, R2 ;  /* 0x0000000200b37308 */ /* 0x000fe20000000800 */
[----:B------:R-:W1:Y:S01]  /*11100*/  SHFL.BFLY PT, R5, R4, 0x1, 0x1f ;  /* 0x0c201f0004057f89 */ /* 0x000e6200000e0000 */
[----:B----4-:R-:W-:-:S06]  /*11110*/  FFMA.FTZ R0, R18, c[0x0][0x2d0], -R3 ;  /* 0x0000b40012007a23 */ /* 0x010fcc0000010803 */
[----:B------:R2:W3:Y:S08]  /*11120*/  MUFU.EX2 R20, R6 ;  /* 0x0000000600147308 */ /* 0x0004f00000000800 */
[----:B------:R4:W5:Y:S01]  /*11130*/  MUFU.EX2 R182, R0 ;  /* 0x0000000000b67308 */ /* 0x0009620000000800 */
[----:B--2---:R-:W-:Y:S01]  /*11140*/  FFMA.FTZ R6, R16, c[0x0][0x2d0], -R12 ;  /* 0x0000b40010067a23 */ /* 0x004fe2000001080c */
[----:B-1----:R-:W-:Y:S01]  /*11150*/  FMNMX.FTZ R145, R4, R5, !PT ;  /* 0x0000000504917209 */ /* 0x002fe20007810000 */
[----:B---3--:R-:W-:-:S05]  /*11160*/  IMAD.MOV.U32 R15, RZ, RZ, R20 ;  /* 0x000000ffff0f7224 */ /* 0x008fca00078e0014 */
[----:B------:R1:W-:Y:S01]  /*11170*/  MUFU.EX2 R183, R6 ;  /* 0x0000000600b77308 */ /* 0x0003e20000000800 */
[----:B------:R-:W2:Y:S01]  /*11180*/  LDSM.16.MT88.4 R20, [R221+0x1100] ;  /* 0x00110000dd14783b */ /* 0x000ea20000004200 */
[----:B------:R-:W-:Y:S01]  /*11190*/  F2FP.PACK_AB R4, R15, R161 ;  /* 0x000000a10f04723e */ /* 0x000fe200000000ff */
[----:B----4-:R-:W-:Y:S01]  /*111a0*/  FMUL.FTZ R0, R146, c[0x0][0x2d0] ;  /* 0x0000b40092007a20 */ /* 0x010fe20000410000 */
[----:B-----5:R-:W-:-:S04]  /*111b0*/  F2FP.PACK_AB R7, R179, R182 ;  /* 0x000000b6b307723e */ /* 0x020fc800000000ff */
[----:B------:R-:W-:Y:S02]  /*111c0*/  FSEL R0, R0, RZ, P0 ;  /* 0x000000ff00007208 */ /* 0x000fe40000000000 */
[----:B------:R-:W-:-:S03]  /*111d0*/  FSETP.NEU.FTZ.AND P0, PT, R145, -INF , PT ;  /* 0xff8000009100780b */ /* 0x000fc60003f1d000 */
[----:B------:R-:W-:Y:S02]  /*111e0*/  FFMA.FTZ R2, R32, c[0x0][0x2d0], -R0 ;  /* 0x0000b40020027a23 */ /* 0x000fe40000010800 */
[----:B-1----:R-:W-:Y:S01]  /*111f0*/  FFMA.FTZ R6, R17, c[0x0][0x2d0], -R12 ;  /* 0x0000b40011067a23 */ /* 0x002fe2000001080c */
[----:B------:R-:W-:Y:S01]  /*11200*/  LDSM.16.MT88.4 R32, [R221+0x2100] ;  /* 0x00210000dd20783b */ /* 0x000fe20000004200 */
[----:B------:R-:W-:Y:S02]  /*11210*/  FFMA.FTZ R8, R37, c[0x0][0x2d0], -R0 ;  /* 0x0000b40025087a23 */ /* 0x000fe40000010800 */
[----:B------:R1:W3:Y:S01]  /*11220*/  MUFU.EX2 R180, R6 ;  /* 0x0000000600b47308 */ /* 0x0002e20000000800 */
        /* <DEDUP_REMOVED lines=8> */
[----:B---3--:R-:W-:-:S07]  /*112b0*/  F2FP.PACK_AB R6, R180, R183 ;  /* 0x000000b7b406723e */ /* 0x008fce00000000ff */
[----:B------:R3:W-:Y:S01]  /*112c0*/  MUFU.EX2 R250, R2 ;  /* 0x0000000200fa7308 */ /* 0x0007e20000000800 */
[----:B-----5:R-:W-:-:S07]  /*112d0*/  F2FP.PACK_AB R5, R160, R185 ;  /* 0x000000b9a005723e */ /* 0x020fce00000000ff */
[----:B------:R-:W-:Y:S01]  /*112e0*/  HMMA.16816.F32 R116, R4, R28, RZ ;  /* 0x0000001c0474723c */ /* 0x000fe200000018ff */
[----:B-1----:R-:W-:Y:S01]  /*112f0*/  F2FP.PACK_AB R10, R181, R184 ;  /* 0x000000b8b50a723e */ /* 0x002fe200000000ff */
[----:B---3--:R-:W-:-:S06]  /*11300*/  FMUL.FTZ R2, R145, c[0x0][0x2d0] ;  /* 0x0000b40091027a20 */ /* 0x008fcc0000410000 */
[----:B------:R-:W-:Y:S01]  /*11310*/  HMMA.16816.F32 R112, R4, R24, RZ ;  /* 0x000000180470723c */ /* 0x000fe200000018ff */
[----:B------:R-:W-:-:S07]  /*11320*/  FSEL R2, R2, RZ, P0 ;  /* 0x000000ff02027208 */ /* 0x000fce0000000000 */
[C---:B--2---:R-:W-:Y:S01]  /*11330*/  HMMA.16816.F32 R108, R4.reuse, R20, RZ ;  /* 0x00000014046c723c */ /* 0x044fe200000018ff */
        /* <DEDUP_REMOVED lines=94> */
[----:B------:R-:W-:Y:S02]  /*11920*/  IMAD.MOV.U32 R164, RZ, RZ, R181 ;  /* 0x000000ffffa47224 */ /* 0x000fe400078e00b5 */
[----:B------:R1:W-:Y:S03]  /*11930*/  MUFU.EX2 R196, R8 ;  /* 0x0000000800c47308 */ /* 0x0003e60000000800 */
[----:B------:R-:W-:Y:S07]  /*11940*/  HMMA.16816.F32 R80, R4, R38, R64 ;  /* 0x000000260450723c */ /* 0x000fee0000001840 */
[----:B----4-:R-:W-:-:S02]  /*11950*/  F2FP.PACK_AB R4, R217, R218 ;  /* 0x000000dad904723e */ /* 0x010fc400000000ff */
[----:B------:R-:W-:Y:S02]  /*11960*/  F2FP.PACK_AB R5, R206, R203 ;  /* 0x000000cbce05723e */ /* 0x000fe400000000ff */
[----:B------:R-:W-:Y:S02]  /*11970*/  F2FP.PACK_AB R6, R214, R215 ;  /* 0x000000d7d606723e */ /* 0x000fe400000000ff */
[----:B---3--:R-:W-:Y:S01]  /*11980*/  F2FP.PACK_AB R7, R200, R202 ;  /* 0x000000cac807723e */ /* 0x008fe200000000ff */
[----:B-1----:R-:W-:Y:S02]  /*11990*/  FFMA.FTZ R8, R126, c[0x0][0x2d0], -R3 ;  /* 0x0000b4007e087a23 */ /* 0x002fe40000010803 */
[----:B------:R-:W-:Y:S02]  /*119a0*/  IMAD.MOV.U32 R126, RZ, RZ, R13 ;  /* 0x000000ffff7e7224 */ /* 0x000fe400078e000d */
[----:B------:R-:W-:Y:S02]  /*119b0*/  FFMA.FTZ R13, R141, c[0x0][0x2d0], -R3 ;  /* 0x0000b4008d0d7a23 */ /* 0x000fe40000010803 */
        /* <DEDUP_REMOVED lines=15> */
[----:B------:R1:W-:Y:S03]  /*11ab0*/  MUFU.EX2 R180, R13 ;  /* 0x0000000d00b47308 */ /* 0x0003e60000000800 */
[C---:B------:R-:W-:Y:S05]  /*11ac0*/  HMMA.16816.F32 R192, R4.reuse, R36, R44 ;  /* 0x0000002404c0723c */ /* 0x040fea000000182c */
[----:B------:R2:W3:Y:S03]  /*11ad0*/  MUFU.EX2 R182, R8 ;  /* 0x0000000800b67308 */ /* 0x0004e60000000800 */
[----:B------:R-:W-:Y:S01]  /*11ae0*/  HMMA.16816.F32 R60, R4, R32, R48 ;  /* 0x00000020043c723c */ /* 0x000fe20000001830 */
[----:B-1----:R-:W-:-:S07]  /*11af0*/  FFMA.FTZ R13, R147, c[0x0][0x2d0], -R3 ;  /* 0x0000b400930d7a23 */ /* 0x002fce0000010803 */
[C---:B------:R-:W-:Y:S01]  /*11b00*/  HMMA.16816.F32 R44, R4.reuse, R18, R128 ;  /* 0x00000012042c723c */ /* 0x040fe20000001880 */
[----:B------:R1:W4:Y:S01]  /*11b10*/  MUFU.EX2 R181, R13 ;  /* 0x0000000d00b57308 */ /* 0x0003220000000800 */
[----:B------:R-:W4:Y:S04]  /*11b20*/  LDSM.16.MT88.4 R16, [R221+0x900] ;  /* 0x00090000dd10783b */ /* 0x000f280000004200 */
[----:B--2---:R-:W-:Y:S02]  /*11b30*/  LDSM.16.MT88.4 R8, [R222+0x900] ;  /* 0x00090000de08783b */ /* 0x004fe40000004200 */
[C---:B------:R-:W-:Y:S02]  /*11b40*/  HMMA.16816.F32 R52, R4.reuse, R34, R156 ;  /* 0x000000220434723c */ /* 0x040fe4000000189c */
[----:B------:R-:W2:Y:S06]  /*11b50*/  LDSM.16.MT88.4 R32, [R222+0x2900] ;  /* 0x00290000de20783b */ /* 0x000eac0000004200 */
[----:B------:R-:W-:Y:S01]  /*11b60*/  HMMA.16816.F32 R48, R4, R22, R132 ;  /* 0x000000160430723c */ /* 0x000fe20000001884 */
[----:B-1----:R-:W-:Y:S01]  /*11b70*/  FFMA.FTZ R13, R166, c[0x0][0x2d0], -R0 ;  /* 0x0000b400a60d7a23 */ /* 0x002fe20000010800 */
[----:B------:R-:W1:Y:S01]  /*11b80*/  LDSM.16.MT88.4 R20, [R221+0x1900] ;  /* 0x00190000dd14783b */ /* 0x000e620000004200 */
[----:B------:R-:W-:-:S02]  /*11b90*/  IMAD.MOV.U32 R166, RZ, RZ, R179 ;  /* 0x000000ffffa67224 */ /* 0x000fc400078e00b3 */
[----:B------:R4:W-:Y:S03]  /*11ba0*/  MUFU.EX2 R150, R13 ;  /* 0x0000000d00967308 */ /* 0x0009e60000000800 */
[----:B------:R-:W-:Y:S07]  /*11bb0*/  HMMA.16816.F32 R36, R4, R38, R168 ;  /* 0x000000260424723c */ /* 0x000fee00000018a8 */
[----:B-----5:R-:W-:-:S02]  /*11bc0*/  F2FP.PACK_AB R4, R198, R199 ;  /* 0x000000c7c604723e */ /* 0x020fc400000000ff */
[----:B---3--:R-:W-:Y:S02]  /*11bd0*/  F2FP.PACK_AB R5, R182, R183 ;  /* 0x000000b7b605723e */ /* 0x008fe400000000ff */
[----:B------:R-:W-:Y:S01]  /*11be0*/  F2FP.PACK_AB R6, R196, R197 ;  /* 0x000000c5c406723e */ /* 0x000fe200000000ff */
[----:B----4-:R-:W-:Y:S01]  /*11bf0*/  FFMA.FTZ R13, R167, c[0x0][0x2d0], -R0 ;  /* 0x0000b400a70d7a23 */ /* 0x010fe20000010800 */
[----:B------:R-:W-:Y:S01]  /*11c00*/  F2FP.PACK_AB R7, R181, R180 ;  /* 0x000000b4b507723e */ /* 0x000fe200000000ff */
[----:B------:R-:W-:Y:S02]  /*11c10*/  IMAD.MOV.U32 R167, RZ, RZ, R178 ;  /* 0x000000ffffa77224 */ /* 0x000fe400078e00b2 */
[----:B------:R3:W4:Y:S04]  /*11c20*/  MUFU.EX2 R148, R13 ;  /* 0x0000000d00947308 */ /* 0x0007280000000800 */
[C---:B------:R-:W-:Y:S08]  /*11c30*/  HMMA.16816.F32 R156, R4.reuse, R16, R172 ;  /* 0x00000010049c723c */ /* 0x040ff000000018ac */
[----:B--2---:R-:W-:Y:S01]  /*11c40*/  HMMA.16816.F32 R188, R4, R32, R96 ;  /* 0x0000002004bc723c */ /* 0x004fe20000001860 */
[----:B---3--:R-:W-:-:S04]  /*11c50*/  FFMA.FTZ R13, R177, c[0x0][0x2d0], -R0 ;  /* 0x0000b400b10d7a23 */ /* 0x008fc80000010800 */
[----:B------:R2:W-:Y:S03]  /*11c60*/  MUFU.EX2 R149, R13 ;  /* 0x0000000d00957308 */ /* 0x0005e60000000800 */
[C---:B------:R-:W-:Y:S08]  /*11c70*/  HMMA.16816.F32 R120, R4.reuse, R8, R116 ;  /* 0x000000080478723c */ /* 0x040ff00000001874 */
[----:B-1----:R-:W-:Y:S01]  /*11c80*/  HMMA.16816.F32 R132, R4, R20, R112 ;  /* 0x000000140484723c */ /* 0x002fe20000001870 */
[----:B------:R-:W1:Y:S01]  /*11c90*/  LDSM.16.MT88.4 R112, [R222+0xd00] ;  /* 0x000d0000de70783b */ /* 0x000e620000004200 */
[----:B--2---:R-:W-:-:S06]  /*11ca0*/  FFMA.FTZ R13, R176, c[0x0][0x2d0], -R0 ;  /* 0x0000b400b00d7a23 */ /* 0x004fcc0000010800 */
[C---:B------:R-:W-:Y:S01]  /*11cb0*/  HMMA.16816.F32 R172, R4.reuse, R24, R104 ;  /* 0x0000001804ac723c */ /* 0x040fe20000001868 */
[----:B------:R2:W-:Y:S07]  /*11cc0*/  MUFU.EX2 R151, R13 ;  /* 0x0000000d00977308 */ /* 0x0005ee0000000800 */
[C---:B------:R-:W-:Y:S08]  /*11cd0*/  HMMA.16816.F32 R184, R4.reuse, R28, R100 ;  /* 0x0000001c04b8723c */ /* 0x040ff00000001864 */
[----:B------:R-:W-:Y:S01]  /*11ce0*/  HMMA.16816.F32 R160, R4, R18, R160 ;  /* 0x0000001204a0723c */ /* 0x000fe200000018a0 */
[----:B--2---:R-:W-:-:S04]  /*11cf0*/  FFMA.FTZ R13, R165, c[0x0][0x2d0], -R2 ;  /* 0x0000b400a50d7a23 */ /* 0x004fc80000010802 */
[----:B------:R2:W-:Y:S03]  /*11d00*/  MUFU.EX2 R140, R13 ;  /* 0x0000000d008c7308 */ /* 0x0005e60000000800 */
[C---:B------:R-:W-:Y:S08]  /*11d10*/  HMMA.16816.F32 R108, R4.reuse, R10, R108 ;  /* 0x0000000a046c723c */ /* 0x040ff0000000186c */
[----:B------:R-:W-:Y:S01]  /*11d20*/  HMMA.16816.F32 R168, R4, R22, R92 ;  /* 0x0000001604a8723c */ /* 0x000fe2000000185c */
[----:B--2---:R-:W-:-:S07]  /*11d30*/  FFMA.FTZ R13, R155, c[0x0][0x2d0], -R2 ;  /* 0x0000b4009b0d7a23 */ /* 0x004fce0000010802 */
[C---:B------:R-:W-:Y:S01]  /*11d40*/  HMMA.16816.F32 R88, R4.reuse, R26, R88 ;  /* 0x0000001a0458723c */ /* 0x040fe20000001858 */
[----:B------:R2:W3:Y:S07]  /*11d50*/  MUFU.EX2 R147, R13 ;  /* 0x0000000d00937308 */ /* 0x0004ee0000000800 */
[C---:B------:R-:W-:Y:S08]  /*11d60*/  HMMA.16816.F32 R128, R4.reuse, R30, R84 ;  /* 0x0000001e0480723c */ /* 0x040ff00000001854 */
[----:B------:R-:W-:Y:S01]  /*11d70*/  HMMA.16816.F32 R96, R4, R34, R80 ;  /* 0x000000220460723c */ /* 0x000fe20000001850 */
[----:B------:R-:W-:Y:S01]  /*11d80*/  LDSM.16.MT88.4 R80, [R221+0x2d00] ;  /* 0x002d0000dd50783b */ /* 0x000fe20000004200 */
[----:B--2---:R-:W-:-:S04]  /*11d90*/  FFMA.FTZ R13, R152, c[0x0][0x2d0], -R2 ;  /* 0x0000b400980d7a23 */ /* 0x004fc80000010802 */
[----:B------:R2:W-:Y:S01]  /*11da0*/  MUFU.EX2 R143, R13 ;  /* 0x0000000d008f7308 */ /* 0x0005e20000000800 */
[----:B----4-:R-:W-:Y:S02]  /*11db0*/  F2FP.PACK_AB R4, R148, R150 ;  /* 0x000000969404723e */ /* 0x010fe400000000ff */
[----:B---3--:R-:W-:Y:S02]  /*11dc0*/  F2FP.PACK_AB R5, R147, R140 ;  /* 0x0000008c9305723e */ /* 0x008fe400000000ff */
[----:B------:R-:W-:Y:S01]  /*11dd0*/  F2FP.PACK_AB R6, R151, R149 ;  /* 0x000000959706723e */ /* 0x000fe200000000ff */
[----:B--2---:R-:W-:-:S04]  /*11de0*/  FFMA.FTZ R13, R153, c[0x0][0x2d0], -R2 ;  /* 0x0000b400990d7a23 */ /* 0x004fc80000010802 */
[----:B------:R-:W2:Y:S02]  /*11df0*/  MUFU.EX2 R141, R13 ;  /* 0x0000000d008d7308 */ /* 0x000ea40000000800 */
[----:B--2---:R-:W-:-:S07]  /*11e00*/  F2FP.PACK_AB R7, R141, R143 ;  /* 0x0000008f8d07723e */ /* 0x004fce00000000ff */
        /* <DEDUP_REMOVED lines=12> */
[----:B--2---:R-:W-:Y:S02]  /*11ed0*/  FFMA.FTZ R8, R209, c[0x0][0x2d0], -R12 ;  /* 0x0000b400d1087a23 */ /* 0x004fe4000001080c */
[----:B------:R-:W-:Y:S02]  /*11ee0*/  IMAD.MOV.U32 R209, RZ, RZ, R126 ;  /* 0x000000ffffd17224 */ /* 0x000fe400078e007e */
[----:B------:R2:W3:Y:S03]  /*11ef0*/  MUFU.EX2 R48, R8 ;  /* 0x0000000800307308 */ /* 0x0004e60000000800 */
[----:B------:R-:W-:Y:S01]  /*11f00*/  HMMA.16816.F32 R64, R4, R24, R64 ;  /* 0x000000180440723c */ /* 0x000fe20000001840 */
[----:B------:R-:W-:Y:S02]  /*11f10*/  IMAD.MOV.U32 R45, RZ, RZ, R124 ;  /* 0x000000ffff2d7224 */ /* 0x000fe400078e007c */
[----:B------:R-:W-:-:S02]  /*11f20*/  IMAD.MOV.U32 R46, RZ, RZ, R139 ;  /* 0x000000ffff2e7224 */ /* 0x000fc400078e008b */
[----:B------:R-:W-:Y:S01]  /*11f30*/  LDSM.16.MT88.4 R136, [R222+0x1d00] ;  /* 0x001d0000de88783b */ /* 0x000fe20000004200 */
[----:B------:R-:W-:Y:S02]  /*11f40*/  IMAD.MOV.U32 R47, RZ, RZ, R164 ;  /* 0x000000ffff2f7224 */ /* 0x000fe400078e00a4 */
[----:B------:R-:W-:Y:S01]  /*11f50*/  HMMA.16816.F32 R68, R4, R20, R68 ;  /* 0x000000140444723c */ /* 0x000fe20000001844 */
[----:B------:R-:W-:Y:S01]  /*11f60*/  LDSM.16.MT88.4 R164, [R221+0xd00] ;  /* 0x000d0000dda4783b */ /* 0x000fe20000004200 */
[----:B------:R-:W-:Y:S02]  /*11f70*/  IMAD.MOV.U32 R25, RZ, RZ, R15 ;  /* 0x000000ffff197224 */ /* 0x000fe400078e000f */
[----:B--2---:R-:W-:-:S04]  /*11f80*/  FFMA.FTZ R8, R207, c[0x0][0x2d0], -R12 ;  /* 0x0000b400cf087a23 */ /* 0x004fc8000001080c */
[C---:B------:R-:W-:Y:S01]  /*11f90*/  HMMA.16816.F32 R152, R4.reuse, R16, R76 ;  /* 0x000000100498723c */ /* 0x040fe2000000184c */
[----:B------:R-:W-:Y:S01]  /*11fa0*/  IMAD.MOV.U32 R207, RZ, RZ, R125 ;  /* 0x000000ffffcf7224 */ /* 0x000fe200078e007d */
[----:B---3--:R-:W-:Y:S01]  /*11fb0*/  F2FP.PACK_AB R92, R48, R49 ;  /* 0x00000031305c723e */ /* 0x008fe200000000ff */
[----:B------:R2:W-:Y:S01]  /*11fc0*/  MUFU.EX2 R44, R8 ;  /* 0x00000008002c7308 */ /* 0x0005e20000000800 */
[----:B------:R-:W3:Y:S04]  /*11fd0*/  LDSM.16.MT88.4 R124, [R221+0x1d00] ;  /* 0x001d0000dd7c783b */ /* 0x000ee80000004200 */
[C---:B------:R-:W-:Y:S08]  /*11fe0*/  HMMA.16816.F32 R40, R4.reuse, R26, R40 ;  /* 0x0000001a0428723c */ /* 0x040ff00000001828 */
[----:B------:R-:W-:Y:S01]  /*11ff0*/  HMMA.16816.F32 R60, R4, R28, R60 ;  /* 0x0000001c043c723c */ /* 0x000fe2000000183c */
[----:B--2---:R-:W-:-:S02]  /*12000*/  FFMA.FTZ R8, R201, c[0x0][0x2d0], -R12 ;  /* 0x0000b400c9087a23 */ /* 0x004fc4000001080c */
[----:B------:R-:W-:Y:S02]  /*12010*/  IMAD.MOV.U32 R201, RZ, RZ, R14 ;  /* 0x000000ffffc97224 */ /* 0x000fe400078e000e */
        /* <DEDUP_REMOVED lines=19> */
[C---:B------:R-:W-:Y:S08]  /*12150*/  HMMA.16816.F32 R104, R92.reuse, R112, R120 ;  /* 0x000000705c68723c */ /* 0x040ff00000001878 */
[----:B---3--:R-:W-:Y:S01]  /*12160*/  HMMA.16816.F32 R120, R92, R124, R132 ;  /* 0x0000007c5c78723c */ /* 0x008fe20000001884 */
[----:B-1----:R-:W-:-:S04]  /*12170*/  FFMA.FTZ R3, R212, c[0x0][0x2d0], -R0 ;  /* 0x0000b400d4037a23 */ /* 0x002fc80000010800 */
[----:B------:R1:W3:Y:S03]  /*12180*/  MUFU.EX2 R18, R3 ;  /* 0x0000000300127308 */ /* 0x0002e60000000800 */
        /* <DEDUP_REMOVED lines=17> */
[C---:B--2---:R-:W-:Y:S01]  /*122a0*/  HMMA.16816.F32 R88, R92.reuse, R4, R188 ;  /* 0x000000045c58723c */ /* 0x044fe200000018bc */
[----:B------:R-:W-:Y:S01]  /*122b0*/  IMAD.U32 R216, RZ, RZ, UR8 ;  /* 0x00000008ffd87e24 */ /* 0x000fe2000f8e00ff */
[----:B------:R1:W2:Y:S04]  /*122c0*/  MUFU.EX2 R13, R0 ;  /* 0x00000000000d7308 */ /* 0x0002a80000000800 */
[----:B------:R-:W-:Y:S02]  /*122d0*/  ISETP.GE.AND P0, PT, R216, UR7, PT ;  /* 0x00000007d8007c0c */ /* 0x000fe4000bf06270 */
[----:B------:R-:W-:Y:S07]  /*122e0*/  HMMA.16816.F32 R92, R92, R6, R96 ;  /* 0x000000065c5c723c */ /* 0x000fee0000001860 */
[----:B---3--:R-:W-:-:S02]  /*122f0*/  F2FP.PACK_AB R96, R18, R19 ;  /* 0x000000131260723e */ /* 0x008fc400000000ff */
[----:B-----5:R-:W-:Y:S01]  /*12300*/  F2FP.PACK_AB R98, R16, R17 ;  /* 0x000000111062723e */ /* 0x020fe200000000ff */
[--C-:B-1----:R-:W-:Y:S01]  /*12310*/  FFMA.FTZ R0, R238, c[0x0][0x2d0], -R2.reuse ;  /* 0x0000b400ee007a23 */ /* 0x102fe20000010802 */
[----:B--2---:R-:W-:Y:S01]  /*12320*/  F2FP.PACK_AB R97, R13, R12 ;  /* 0x0000000c0d61723e */ /* 0x004fe200000000ff */
        /* <DEDUP_REMOVED lines=98> */
.L_x_1687:
        /* <DEDUP_REMOVED lines=24> */
[----:B---345:R-:W-:Y:S01]  /*12ad0*/  IADD3 R14, -R237, 0x10, RZ ;  /* 0x00000010ed0e7810 */ /* 0x038fe20007ffe1ff */
[----:B------:R-:W3:Y:S01]  /*12ae0*/  LDL R4, [R1+0x4] ;  /* 0x0000040001047983 */ /* 0x000ee20000100800 */
[----:B------:R-:W-:Y:S01]  /*12af0*/  SEL R20, RZ, 0x10, P4 ;  /* 0x00000010ff147807 */ /* 0x000fe20002000000 */
[----:B------:R-:W-:Y:S01]  /*12b00*/  IMAD.SHL.U32 R10, R142, 0x2, RZ ;  /* 0x000000028e0a7824 */ /* 0x000fe200078e00ff */
[----:B------:R-:W-:Y:S01]  /*12b10*/  LOP3.LUT R14, R14, 0xf, RZ, 0xc0, !PT ;  /* 0x0000000f0e0e7812 */ /* 0x000fe200078ec0ff */
[----:B------:R-:W4:Y:S01]  /*12b20*/  LDL R5, [R1] ;  /* 0x0000000001057983 */ /* 0x000f220000100800 */
[----:B------:R-:W-:Y:S02]  /*12b30*/  IADD3 R12, -R20, 0x10, RZ ;  /* 0x00000010140c7810 */ /* 0x000fe40007ffe1ff */
[----:B------:R-:W-:Y:S02]  /*12b40*/  SHF.L.U64.HI R7, R151, 0x1, R240 ;  /* 0x0000000197077819 */ /* 0x000fe400000102f0 */
[----:B------:R-:W-:Y:S02]  /*12b50*/  LOP3.LUT R12, R12, 0xf, RZ, 0xc0, !PT ;  /* 0x0000000f0c0c7812 */ /* 0x000fe400078ec0ff */
[----:B--23--:R-:W-:Y:S01]  /*12b60*/  SHF.R.S32.HI R0, RZ, 0x1f, R4 ;  /* 0x0000001fff007819 */ /* 0x00cfe20000011404 */
[----:B------:R-:W-:Y:S04]  /*12b70*/  IMAD.WIDE.U32 R2, R4, c[0x0][0x208], RZ ;  /* 0x0000820004027a25 */ /* 0x000fe800078e00ff */
[----:B------:R-:W-:Y:S04]  /*12b80*/  IMAD R0, R0, c[0x0][0x208], RZ ;  /* 0x0000820000007a24 */ /* 0x000fe800078e02ff */
[----:B------:R-:W-:Y:S01]  /*12b90*/  IMAD R0, R4, c[0x0][0x20c], R0 ;  /* 0x0000830004007a24 */ /* 0x000fe200078e0200 */
[----:B----4-:R-:W-:Y:S03]  /*12ba0*/  SHF.R.S32.HI R4, RZ, 0x1f, R5 ;  /* 0x0000001fff047819 */ /* 0x010fe60000011405 */
        /* <DEDUP_REMOVED lines=16> */
[----:B------:R-:W-:Y:S02]  /*12cb0*/  IADD3.X R13, RZ, R2, R149, P1, P0 ;  /* 0x00000002ff0d7210 */ /* 0x000fe40000fe0495 */
[-C--:B------:R-:W-:Y:S02]  /*12cc0*/  IADD3 R8, P0, R0, R10.reuse, RZ ;  /* 0x0000000a00087210 */ /* 0x080fe40007f1e0ff */
[C---:B----4-:R-:W-:Y:S02]  /*12cd0*/  IADD3 R10, P2, R3.reuse, R10, RZ ;  /* 0x0000000a030a7210 */ /* 0x050fe40007f5e0ff */
[C---:B------:R-:W-:Y:S01]  /*12ce0*/  IADD3 R6, P1, R3.reuse, R239, RZ ;  /* 0x000000ef03067210 */ /* 0x040fe20007f3e0ff */
[--C-:B------:R-:W-:Y:S01]  /*12cf0*/  IMAD.X R9, R2, 0x1, R5.reuse, P0 ;  /* 0x0000000102097824 */ /* 0x100fe200000e0605 */
[----:B------:R-:W-:Y:S01]  /*12d00*/  IADD3 R0, R248, 0x100, RZ ;  /* 0x00000100f8007810 */ /* 0x000fe20007ffe0ff */
[C---:B-1----:R-:W-:Y:S01]  /*12d10*/  IMAD.X R11, R4.reuse, 0x1, R5, P2 ;  /* 0x00000001040b7824 */ /* 0x042fe200010e0605 */
[----:B------:R-:W-:Y:S01]  /*12d20*/  IADD3 R2, P0, R3, R238, RZ ;  /* 0x000000ee03027210 */ /* 0x000fe20007f1e0ff */
[C---:B------:R-:W-:Y:S01]  /*12d30*/  IMAD.X R7, R4.reuse, 0x1, R7, P1 ;  /* 0x0000000104077824 */ /* 0x040fe200008e0607 */
        /* <DEDUP_REMOVED lines=9> */
.L_x_1685:
        /* <DEDUP_REMOVED lines=43> */
[----:B------:R-:W4:Y:S07]  /*13080*/  LDSM.16.M88.4 R180, [R224+0x8100] ;  /* 0x00810000e0b4783b */ /* 0x000f2e0000000200 */
[-C--:B-1----:R-:W-:Y:S01]  /*13090*/  HMMA.16816.F32 R4, R176, R204.reuse, R4 ;  /* 0x000000ccb004723c */ /* 0x082fe20000001804 */
[----:B------:R-:W1:Y:S07]  /*130a0*/  LDSM.16.M88.4 R200, [R224+0x9100] ;  /* 0x00910000e0c8783b */ /* 0x000e6e0000000200 */
[C---:B------:R-:W-:Y:S08]  /*130b0*/  HMMA.16816.F32 R8, R208.reuse, R204, R8 ;  /* 0x000000ccd008723c */ /* 0x040ff00000001808 */
[-C--:B------:R-:W-:Y:S08]  /*130c0*/  HMMA.16816.F32 R12, R208, R206.reuse, R12 ;  /* 0x000000ced00c723c */ /* 0x080ff0000000180c */
[C---:B------:R-:W-:Y:S01]  /*130d0*/  HMMA.16816.F32 R16, R176.reuse, R206, R16 ;  /* 0x000000ceb010723c */ /* 0x040fe20000001810 */
[----:B------:R-:W1:Y:S07]  /*130e0*/  LDSM.16.M88.4 R204, [R232] ;  /* 0x00000000e8cc783b */ /* 0x000e6e0000000200 */
        /* <DEDUP_REMOVED lines=16> */
[-C--:B----4-:R-:W-:Y:S01]  /*131f0*/  HMMA.16816.F32 R4, R180, R196.reuse, R4 ;  /* 0x000000c4b404723c */ /* 0x090fe20000001804 */
[----:B------:R-:W3:Y:S07]  /*13200*/  LDSM.16.M88.4 R192, [R220+0x5500] ;  /* 0x00550000dcc0783b */ /* 0x000eee0000000200 */
        /* <DEDUP_REMOVED lines=17> */
[----:B------:R-:W4:Y:S07]  /*13320*/  LDSM.16.M88.4 R200, [R220+0x5d00] ;  /* 0x005d0000dcc8783b */ /* 0x000f2e0000000200 */
[----:B------:R-:W-:Y:S01]  /*13330*/  HMMA.16816.F32 R64, R180, R218, R64 ;  /* 0x000000dab440723c */ /* 0x000fe20000001840 */
[----:B------:R-:W1:Y:S07]  /*13340*/  LDSM.16.M88.4 R180, [R224+0xa100] ;  /* 0x00a10000e0b4783b */ /* 0x000e6e0000000200 */
[-C--:B--2---:R-:W-:Y:S01]  /*13350*/  HMMA.16816.F32 R4, R176, R184.reuse, R4 ;  /* 0x000000b8b004723c */ /* 0x084fe20000001804 */
[----:B------:R-:W2:Y:S07]  /*13360*/  LDSM.16.M88.4 R216, [R227] ;  /* 0x00000000e3d8783b */ /* 0x000eae0000000200 */
[C---:B------:R-:W-:Y:S08]  /*13370*/  HMMA.16816.F32 R8, R188.reuse, R184, R8 ;  /* 0x000000b8bc08723c */ /* 0x040ff00000001808 */
[-C--:B------:R-:W-:Y:S08]  /*13380*/  HMMA.16816.F32 R12, R188, R186.reuse, R12 ;  /* 0x000000babc0c723c */ /* 0x080ff0000000180c */
[C---:B------:R-:W-:Y:S01]  /*13390*/  HMMA.16816.F32 R16, R176.reuse, R186, R16 ;  /* 0x000000bab010723c */ /* 0x040fe20000001810 */
[----:B------:R-:W2:Y:S01]  /*133a0*/  LDSM.16.M88.4 R184, [R226] ;  /* 0x00000000e2b8783b */ /* 0x000ea20000000200 */
[----:B------:R-:W-:Y:S06]  /*133b0*/  DEPBAR.LE SB0, 0x0 ;  /* 0x000080000000791a */ /* 0x000fec0000000000 */
[-C--:B---3--:R-:W-:Y:S01]  /*133c0*/  HMMA.16816.F32 R20, R176, R192.reuse, R20 ;  /* 0x000000c0b014723c */ /* 0x088fe20000001814 */
        /* <DEDUP_REMOVED lines=8> */
[-C--:B----4-:R-:W-:Y:S08]  /*13450*/  HMMA.16816.F32 R52, R176, R200.reuse, R52 ;  /* 0x000000c8b034723c */ /* 0x090ff00000001834 */
        /* <DEDUP_REMOVED lines=18> */
[----:B------:R-:W-:Y:S01]  /*13580*/  HMMA.16816.F32 R64, R180, R186, R64 ;  /* 0x000000bab440723c */ /* 0x000fe20000001840 */
[----:B------:R-:W-:-:S07]  /*13590*/  @!P0 BRA `(.L_x_1686) ;  /* 0x000003f000008947 */ /* 0x000fce0003800000 */
[----:B-----5:R-:W-:Y:S01]  /*135a0*/  IADD3 R180, -R237, 0x10, RZ ;  /* 0x00000010edb47810 */ /* 0x020fe20007ffe1ff */
[----:B------:R-:W2:Y:S01]  /*135b0*/  LDL R0, [R1+0x28] ;  /* 0x0000280001007983 */ /* 0x000ea20000100800 */
[----:B------:R-:W-:Y:S02]  /*135c0*/  IMAD.MOV.U32 R2, RZ, RZ, c[0x0][0x2b8] ;  /* 0x0000ae00ff027624 */ /* 0x000fe400078e00ff */
[----:B------:R-:W-:Y:S01]  /*135d0*/  LOP3.LUT R180, R180, 0xf, RZ, 0xc0, !PT ;  /* 0x0000000fb4b47812 */ /* 0x000fe200078ec0ff */
[----:B------:R-:W-:Y:S02]  /*135e0*/  IMAD.MOV.U32 R146, RZ, RZ, RZ ;  /* 0x000000ffff927224 */ /* 0x000fe400078e00ff */
[----:B------:R-:W-:Y:S02]  /*135f0*/  ISETP.NE.AND P1, PT, R2, 0x1, PT ;  /* 0x000000010200780c */ /* 0x000fe40003f25270 */
[----:B------:R-:W-:Y:S04]  /*13600*/  LEA R2, R241, UR13, 0x6 ;  /* 0x0000000df1027c11 */ /* 0x000fe8000f8e30ff */
        /* <DEDUP_REMOVED lines=11> */
[----:B------:R1:W-:Y:S01]  /*136c0*/  STL [R1+0x4], R176 ;  /* 0x000004b001007387 */ /* 0x0003e20000100800 */
[----:B------:R-:W-:Y:S03]  /*136d0*/  SHF.R.S32.HI R0, RZ, 0x1f, R176 ;  /* 0x0000001fff007819 */ /* 0x000fe600000114b0 */
[----:B------:R2:W3:Y:S02]  /*136e0*/  @!P3 LDG.E R146, [R144.64] ;  /* 0x000000149092b981 */ /* 0x0004e4000c1e1900 */
[----:B------:R-:W-:Y:S04]  /*136f0*/  IMAD R0, R0, c[0x0][0x1e0], RZ ;  /* 0x0000780000007a24 */ /* 0x000fe800078e02ff */
[----:B------:R-:W-:Y:S04]  /*13700*/  IMAD R0, R176, c[0x0][0x1e4], R0 ;  /* 0x00007900b0007a24 */ /* 0x000fe800078e0200 */
[----:B------:R-:W-:Y:S02]  /*13710*/  IMAD.IADD R3, R3, 0x1, R0 ;  /* 0x0000000103037824 */ /* 0x000fe400078e0200 */
[C---:B-1----:R-:W-:Y:S01]  /*13720*/  IMAD.SHL.U32 R176, R142.reuse, 0x2, RZ ;  /* 0x000000028eb07824 */ /* 0x042fe200078e00ff */
[----:B------:R-:W-:Y:S02]  /*13730*/  SHF.L.U64.HI R142, R142, 0x1, R150 ;  /* 0x000000018e8e7819 */ /* 0x000fe40000010296 */
[----:B--2---:R-:W-:Y:S01]  /*13740*/  SHF.L.U64.HI R145, R151, 0x1, R240 ;  /* 0x0000000197917819 */ /* 0x004fe200000102f0 */
[----:B---3--:R1:W-:Y:S01]  /*13750*/  STL [R1], R146 ;  /* 0x0000009201007387 */ /* 0x0083e20000100800 */
        /* <DEDUP_REMOVED lines=8> */
[----:B------:R-:W2:Y:S01]  /*137e0*/  SHFL.IDX PT, R0, R3, 0x1, 0x1c1f ;  /* 0x003c1f0003007f89 */ /* 0x000ea200000e0000 */
[----:B-1----:R-:W-:Y:S03]  /*137f0*/  SEL R146, RZ, 0x10, P4 ;  /* 0x00000010ff927807 */ /* 0x002fe60002000000 */
[----:B------:R-:W1:Y:S01]  /*13800*/  SHFL.IDX PT, R2, R141, 0x1, 0x1c1f ;  /* 0x003c1f008d027f89 */ /* 0x000e6200000e0000 */
[----:B------:R-:W-:Y:S03]  /*13810*/  IADD3 R178, -R146, 0x10, RZ ;  /* 0x0000001092b27810 */ /* 0x000fe60007ffe1ff */
[----:B------:R-:W3:Y:S01]  /*13820*/  SHFL.IDX PT, R3, R3, RZ, 0x1c1f ;  /* 0x001c1fff03037589 */ /* 0x000ee200000e0000 */
[----:B------:R-:W-:Y:S03]  /*13830*/  LOP3.LUT R178, R178, 0xf, RZ, 0xc0, !PT ;  /* 0x0000000fb2b27812 */ /* 0x000fe600078ec0ff */
[----:B------:R-:W4:Y:S01]  /*13840*/  SHFL.IDX PT, R141, R141, RZ, 0x1c1f ;  /* 0x001c1fff8d8d7589 */ /* 0x000f2200000e0000 */
[----:B--2---:R-:W-:Y:S04]  /*13850*/  IADD3 R180, P1, P0, R180, R0, R239 ;  /* 0x00000000b4b47210 */ /* 0x004fe8000783e0ef */
[----:B-1----:R-:W-:Y:S02]  /*13860*/  IADD3.X R181, RZ, R2, R145, P1, P0 ;  /* 0x00000002ffb57210 */ /* 0x002fe40000fe0491 */
[----:B------:R-:W-:Y:S04]  /*13870*/  IADD3 R178, P1, P0, R178, R0, R238 ;  /* 0x00000000b2b27210 */ /* 0x000fe8000783e0ee */
[----:B------:R-:W-:Y:S02]  /*13880*/  IADD3.X R179, RZ, R2, R149, P1, P0 ;  /* 0x00000002ffb37210 */ /* 0x000fe40000fe0495 */
        /* <DEDUP_REMOVED lines=16> */
.L_x_1686:
[----:B------:R-:W2:Y:S01]  /*13990*/  LDL R0, [R1+0x30] ;  /* 0x0000300001007983 */ /* 0x000ea20000100800 */
[----:B------:R-:W-:Y:S01]  /*139a0*/  PLOP3.LUT P1, PT, PT, PT, UP2, 0x80, 0x0 ;  /* 0x000000000000781c */ /* 0x000fe20003f2f028 */
[----:B-----5:R-:W-:Y:S01]  /*139b0*/  IMAD.MOV.U32 R142, RZ, RZ, 0x1 ;  /* 0x00000001ff8e7424 */ /* 0x020fe200078e00ff */
[----:B------:R-:W-:Y:S01]  /*139c0*/  PLOP3.LUT P0, PT, PT, PT, UP2, 0x80, 0x0 ;  /* 0x000000000000781c */ /* 0x000fe20003f0f028 */
[----:B-1----:R-:W3:Y:S02]  /*139d0*/  LDL R144, [R1+0x40] ;  /* 0x0000400001907983 */ /* 0x002ee40000100800 */
        /* <DEDUP_REMOVED lines=14> */
[----:B------:R-:W-:Y:S02]  /*13ac0*/  FSEL R149, R4, -INF , P0 ;  /* 0xff80000004957808 */ /* 0x000fe40000000000 */
[C---:B------:R-:W-:Y:S02]  /*13ad0*/  ISETP.GT.AND P1, PT, R3.reuse, RZ, PT ;  /* 0x000000ff0300720c */ /* 0x040fe40003f24270 */
[----:B------:R-:W-:Y:S01]  /*13ae0*/  ISETP.GT.AND P0, PT, R3, 0x1, PT ;  /* 0x000000010300780c */ /* 0x000fe20003f04270 */
[----:B---3--:R-:W-:Y:S01]  /*13af0*/  IMAD.IADD R2, R142, 0x1, R2 ;  /* 0x000000018e027824 */ /* 0x008fe200078e0202 */
[----:B------:R-:W-:Y:S02]  /*13b00*/  FSEL R6, R6, -INF , P1 ;  /* 0xff80000006067808 */ /* 0x000fe40000800000 */
[----:B------:R-:W-:Y:S02]  /*13b10*/  ISETP.GT.AND P1, PT, R141, 0x8, PT ;  /* 0x000000088d00780c */ /* 0x000fe40003f24270 */
[----:B------:R-:W-:Y:S02]  /*13b20*/  FSEL R7, R7, -INF , P0 ;  /* 0xff80000007077808 */ /* 0x000fe40000000000 */
[----:B------:R-:W-:Y:S02]  /*13b30*/  ISETP.GT.AND P0, PT, R141, 0x9, PT ;  /* 0x000000098d00780c */ /* 0x000fe40003f04270 */
[----:B------:R-:W-:Y:S01]  /*13b40*/  FSEL R16, R16, -INF , P1 ;  /* 0xff80000010107808 */ /* 0x000fe20000800000 */
[----:B-1----:R-:W-:Y:S01]  /*13b50*/  IMAD.IADD R0, R142, 0x1, R0 ;  /* 0x000000018e007824 */ /* 0x002fe200078e0200 */
[----:B------:R-:W-:Y:S02]  /*13b60*/  ISETP.GT.AND P1, PT, R3, 0x8, PT ;  /* 0x000000080300780c */ /* 0x000fe40003f24270 */
        /* <DEDUP_REMOVED lines=122> */
[C---:B------:R-:W-:Y:S02]  /*14310*/  ISETP.GT.AND P0, PT, R2.reuse, 0x30, PT ;  /* 0x000000300200780c */ /* 0x040fe40003f04270 */
        /* <DEDUP_REMOVED lines=9> */
[----:B------:R-:W-:Y:S02]  /*143b0*/  FSEL R191, R25, -INF , P2 ;  /* 0xff80000019bf7808 */ /* 0x000fe40001000000 */
[----:B------:R-:W-:Y:S02]  /*143c0*/  FSEL R216, R42, -INF , P1 ;  /* 0xff8000002ad87808 */ /* 0x000fe40000800000 */
[----:B------:R-:W-:Y:S02]  /*143d0*/  FMNMX.FTZ R3, R14, R3, !PT ;  /* 0x000000030e037209 */ /* 0x000fe40007810000 */
[----:B------:R-:W-:Y:S02]  /*143e0*/  ISETP.GT.AND P2, PT, R2, 0x19, PT ;  /* 0x000000190200780c */ /* 0x000fe40003f44270 */
[----:B------:R-:W-:Y:S02]  /*143f0*/  ISETP.GT.AND P1, PT, R0, 0x28, PT ;  /* 0x000000280000780c */ /* 0x000fe40003f24270 */
[----:B------:R-:W-:Y:S02]  /*14400*/  FMNMX.FTZ R145, R212, R145, !PT ;  /* 0x00000091d4917209 */ /* 0x000fe40007810000 */
[----:B------:R-:W-:Y:S02]  /*14410*/  FSEL R61, R61, -INF , P0 ;  /* 0xff8000003d3d7808 */ /* 0x000fe40000000000 */
[----:B------:R-:W-:Y:S02]  /*14420*/  FSETP.NEU.FTZ.AND P0, PT, R146, -INF , PT ;  /* 0xff8000009200780b */ /* 0x000fe40003f1d000 */
[----:B------:R-:W-:Y:S02]  /*14430*/  FSEL R195, R29, -INF , P2 ;  /* 0xff8000001dc37808 */ /* 0x000fe40001000000 */
[----:B------:R-:W-:Y:S02]  /*14440*/  ISETP.GT.AND P2, PT, R2, 0x21, PT ;  /* 0x000000210200780c */ /* 0x000fe40003f44270 */
[----:B------:R-:W-:Y:S02]  /*14450*/  FMNMX.FTZ R3, R15, R3, !PT ;  /* 0x000000030f037209 */ /* 0x000fe40007810000 */
[----:B------:R-:W-:Y:S02]  /*14460*/  FSEL R237, R46, -INF , P1 ;  /* 0xff8000002eed7808 */ /* 0x000fe40000800000 */
[----:B------:R-:W-:Y:S02]  /*14470*/  ISETP.GT.AND P1, PT, R2, 0x38, PT ;  /* 0x000000380200780c */ /* 0x000fe40003f24270 */
[----:B------:R-:W-:Y:S02]  /*14480*/  FMNMX.FTZ R145, R50, R145, !PT ;  /* 0x0000009132917209 */ /* 0x000fe40007810000 */
[----:B------:R-:W-:Y:S02]  /*14490*/  FSEL R150, R150, RZ, P0 ;  /* 0x000000ff96967208 */ /* 0x000fe40000000000 */
[----:B------:R-:W-:Y:S02]  /*144a0*/  FSEL R204, R41, -INF , P2 ;  /* 0xff80000029cc7808 */ /* 0x000fe40001000000 */
[----:B------:R-:W-:Y:S02]  /*144b0*/  FSEL R60, R60, -INF , P1 ;  /* 0xff8000003c3c7808 */ /* 0x000fe40000800000 */
[----:B------:R-:W-:Y:S02]  /*144c0*/  ISETP.GT.AND P2, PT, R2, 0x29, PT ;  /* 0x000000290200780c */ /* 0x000fe40003f44270 */
[----:B------:R-:W-:Y:S02]  /*144d0*/  FMNMX.FTZ R3, R198, R3, !PT ;  /* 0x00000003c6037209 */ /* 0x000fe40007810000 */
[----:B------:R-:W-:Y:S02]  /*144e0*/  ISETP.GT.AND P1, PT, R0, 0x30, PT ;  /* 0x000000300000780c */ /* 0x000fe40003f24270 */
[----:B------:R-:W-:Y:S02]  /*144f0*/  FMNMX.FTZ R145, R66, R145, !PT ;  /* 0x0000009142917209 */ /* 0x000fe40007810000 */
[----:B------:R-:W-:Y:S02]  /*14500*/  FSEL R238, R45, -INF , P2 ;  /* 0xff8000002dee7808 */ /* 0x000fe40001000000 */
[----:B------:R-:W-:Y:S02]  /*14510*/  FSEL R58, R58, -INF , P1 ;  /* 0xff8000003a3a7808 */ /* 0x000fe40000800000 */
[----:B------:R-:W-:Y:S02]  /*14520*/  ISETP.GT.AND P1, PT, R0, 0x31, PT ;  /* 0x000000310000780c */ /* 0x000fe40003f24270 */
[----:B------:R-:W-:Y:S01]  /*14530*/  ISETP.GT.AND P2, PT, R2, 0x31, PT ;  /* 0x000000310200780c */ /* 0x000fe20003f44270 */
[--C-:B------:R-:W-:Y:S01]  /*14540*/  FFMA.FTZ R2, R149, c[0x0][0x2d0], -R150.reuse ;  /* 0x0000b40095027a23 */ /* 0x100fe20000010896 */
[----:B------:R-:W-:Y:S02]  /*14550*/  FMNMX.FTZ R3, R199, R3, !PT ;  /* 0x00000003c7037209 */ /* 0x000fe40007810000 */
[----:B------:R-:W-:Y:S01]  /*14560*/  FMNMX.FTZ R145, R67, R145, !PT ;  /* 0x0000009143917209 */ /* 0x000fe20007810000 */
[----:B------:R1:W-:Y:S01]  /*14570*/  MUFU.EX2 R249, R2 ;  /* 0x0000000200f97308 */ /* 0x0003e20000000800 */
        /* <DEDUP_REMOVED lines=31> */
[----:B------:R2:W3:Y:S01]  /*14770*/  MUFU.EX2 R250, R2 ;  /* 0x0000000200fa7308 */ /* 0x0004e20000000800 */
[----:B------:R-:W-:Y:S02]  /*14780*/  FMNMX.FTZ R144, R204, R144, !PT ;  /* 0x00000090cc907209 */ /* 0x000fe40007810000 */
[----:B------:R-:W-:Y:S02]  /*14790*/  FSEL R149, R63, -INF , P1 ;  /* 0xff8000003f957808 */ /* 0x000fe40000800000 */
[----:B------:R-:W-:Y:S02]  /*147a0*/  FMNMX.FTZ R144, R217, R144, !PT ;  /* 0x00000090d9907209 */ /* 0x000fe40007810000 */
[----:B------:R-:W-:Y:S02]  /*147b0*/  FMNMX.FTZ R0, R149, R0, !PT ;  /* 0x0000000095007209 */ /* 0x000fe40007810000 */
        /* <DEDUP_REMOVED lines=8> */
[----:B------:R-:W-:Y:S02]  /*14840*/  FMNMX.FTZ R144, R61, R144, !PT ;  /* 0x000000903d907209 */ /* 0x000fe40007810000 */
[----:B---3--:R-:W-:Y:S02]  /*14850*/  F2FP.PACK_AB R178, R246, R250 ;  /* 0x000000faf6b2723e */ /* 0x008fe400000000ff */
        /* <DEDUP_REMOVED lines=32> */
[----:B------:R1:W3:Y:S01]  /*14a60*/  MUFU.EX2 R244, R0 ;  /* 0x0000000000f47308 */ /* 0x0002e20000000800 */
[----:B--2---:R-:W-:Y:S09]  /*14a70*/  FFMA.FTZ R4, R9, c[0x0][0x2d0], -R184 ;  /* 0x0000b40009047a23 */ /* 0x004ff200000108b8 */
[----:B------:R2:W-:Y:S01]  /*14a80*/  MUFU.EX2 R215, R4 ;  /* 0x0000000400d77308 */ /* 0x0005e20000000800 */
[--C-:B-1----:R-:W-:Y:S01]  /*14a90*/  FFMA.FTZ R0, R14, c[0x0][0x2d0], -R185.reuse ;  /* 0x0000b4000e007a23 */ /* 0x102fe200000108b9 */
[----:B---3--:R-:W-:Y:S08]  /*14aa0*/  F2FP.PACK_AB R182, R244, R211 ;  /* 0x000000d3f4b6723e */ /* 0x008ff000000000ff */
        /* <DEDUP_REMOVED lines=18> */
[----:B------:R-:W-:Y:S01]  /*14bd0*/  FMUL.FTZ R49, R141, R125 ;  /* 0x0000007d8d317220 */ /* 0x000fe20000410000 */
[----:B------:R-:W-:Y:S01]  /*14be0*/  ISETP.GT.AND P0, PT, R241, UR7, PT ;  /* 0x00000007f1007c0c */ /* 0x000fe2000bf04270 */
[----:B------:R-:W-:Y:S02]  /*14bf0*/  IMAD.MOV.U32 R125, RZ, RZ, R50 ;  /* 0x000000ffff7d7224 */ /* 0x000fe400078e0032 */
[C---:B------:R-:W-:Y:S01]  /*14c00*/  FMUL.FTZ R5, R141.reuse, R153 ;  /* 0x000000998d057220 */ /* 0x040fe20000410000 */
[----:B------:R-:W-:Y:S01]  /*14c10*/  MOV R153, R213 ;  /* 0x000000d500997202 */ /* 0x000fe20000000f00 */
[C---:B------:R-:W-:Y:S01]  /*14c20*/  FMUL.FTZ R16, R141.reuse, R164 ;  /* 0x000000a48d107220 */ /* 0x040fe20000410000 */
[----:B------:R-:W-:Y:S01]  /*14c30*/  MOV R164, R61 ;  /* 0x0000003d00a47202 */ /* 0x000fe20000000f00 */
[C---:B------:R-:W-:Y:S02]  /*14c40*/  FMUL.FTZ R17, R141.reuse, R165 ;  /* 0x000000a58d117220 */ /* 0x040fe40000410000 */
[C---:B------:R-:W-:Y:S02]  /*14c50*/  FMUL.FTZ R32, R141.reuse, R112 ;  /* 0x000000708d207220 */ /* 0x040fe40000410000 */
[C---:B------:R-:W-:Y:S02]  /*14c60*/  FMUL.FTZ R33, R141.reuse, R113 ;  /* 0x000000718d217220 */ /* 0x040fe40000410000 */
[C---:B------:R-:W-:Y:S01]  /*14c70*/  FMUL.FTZ R48, R141.reuse, R124 ;  /* 0x0000007c8d307220 */ /* 0x040fe20000410000 */
[----:B------:R-:W-:Y:S01]  /*14c80*/  MOV R124, R64 ;  /* 0x00000040007c7202 */ /* 0x000fe20000000f00 */
[----:B------:R-:W-:Y:S02]  /*14c90*/  IMAD.MOV.U32 R165, RZ, RZ, R59 ;  /* 0x000000ffffa57224 */ /* 0x000fe400078e003b */
[C---:B------:R-:W-:Y:S02]  /*14ca0*/  FMUL.FTZ R64, R141.reuse, R136 ;  /* 0x000000888d407220 */ /* 0x040fe40000410000 */
[C---:B------:R-:W-:Y:S02]  /*14cb0*/  FMUL.FTZ R68, R141.reuse, R68 ;  /* 0x000000448d447220 */ /* 0x040fe40000410000 */
[----:B------:R-:W-:Y:S02]  /*14cc0*/  FMUL.FTZ R69, R141, R69 ;  /* 0x000000458d457220 */ /* 0x000fe40000410000 */
[----:B-1----:R-:W-:Y:S01]  /*14cd0*/  FADD.FTZ R0, -R2, R147 ;  /* 0x0000009302007221 */ /* 0x002fe20000010100 */
[----:B------:R-:W-:Y:S01]  /*14ce0*/  FSEL R2, R142, RZ, P1 ;  /* 0x000000ff8e027208 */ /* 0x000fe20000800000 */
[----:B--2---:R-:W-:Y:S01]  /*14cf0*/  FMUL.FTZ R51, R140, R127 ;  /* 0x0000007f8c337220 */ /* 0x004fe20000410000 */
[----:B------:R-:W-:Y:S01]  /*14d00*/  MOV R127, R252 ;  /* 0x000000fc007f7202 */ /* 0x000fe20000000f00 */
[----:B------:R-:W-:Y:S02]  /*14d10*/  FMUL.FTZ R0, R0, c[0x0][0x2d0] ;  /* 0x0000b40000007a20 */ /* 0x000fe40000410000 */
[C---:B------:R-:W-:Y:S02]  /*14d20*/  FMUL.FTZ R18, R140.reuse, R166 ;  /* 0x000000a68c127220 */ /* 0x040fe40000410000 */
[----:B------:R1:W2:Y:S01]  /*14d30*/  MUFU.EX2 R3, R0 ;  /* 0x0000000000037308 */ /* 0x0002a20000000800 */
[----:B------:R-:W-:Y:S02]  /*14d40*/  IMAD.MOV.U32 R166, RZ, RZ, R244 ;  /* 0x000000ffffa67224 */ /* 0x000fe400078e00f4 */
[C---:B------:R-:W-:Y:S02]  /*14d50*/  FMUL.FTZ R19, R140.reuse, R167 ;  /* 0x000000a78c137220 */ /* 0x040fe40000410000 */
[----:B------:R-:W-:Y:S02]  /*14d60*/  IMAD.MOV.U32 R167, RZ, RZ, R239 ;  /* 0x000000ffffa77224 */ /* 0x000fe400078e00ef */
[C---:B------:R-:W-:Y:S02]  /*14d70*/  FMUL.FTZ R6, R140.reuse, R154 ;  /* 0x0000009a8c067220 */ /* 0x040fe40000410000 */
[----:B------:R-:W-:Y:S02]  /*14d80*/  IMAD.MOV.U32 R154, RZ, RZ, R214 ;  /* 0x000000ffff9a7224 */ /* 0x000fe400078e00d6 */
[C---:B------:R-:W-:Y:S01]  /*14d90*/  FMUL.FTZ R50, R140.reuse, R126 ;  /* 0x0000007e8c327220 */ /* 0x040fe20000410000 */
[----:B------:R-:W-:Y:S01]  /*14da0*/  MOV R126, R212 ;  /* 0x000000d4007e7202 */ /* 0x000fe20000000f00 */
[C---:B------:R-:W-:Y:S02]  /*14db0*/  FMUL.FTZ R7, R140.reuse, R155 ;  /* 0x0000009b8c077220 */ /* 0x040fe40000410000 */
[----:B------:R-:W-:Y:S02]  /*14dc0*/  IMAD.MOV.U32 R155, RZ, RZ, R181 ;  /* 0x000000ffff9b7224 */ /* 0x000fe400078e00b5 */
[C---:B------:R-:W-:Y:S02]  /*14dd0*/  FMUL.FTZ R34, R140.reuse, R114 ;  /* 0x000000728c227220 */ /* 0x040fe40000410000 */
[C---:B------:R-:W-:Y:S02]  /*14de0*/  FMUL.FTZ R35, R140.reuse, R115 ;  /* 0x000000738c237220 */ /* 0x040fe40000410000 */
[----:B------:R-:W-:Y:S01]  /*14df0*/  IMAD.MOV.U32 R147, RZ, RZ, R60 ;  /* 0x000000ffff937224 */ /* 0x000fe200078e003c */
[----:B------:R-:W-:Y:S01]  /*14e00*/  LDSM.16.MT88.4 R112, [R222+0x500] ;  /* 0x00050000de70783b */ /* 0x000fe20000004200 */
[----:B------:R-:W-:Y:S02]  /*14e10*/  FMUL.FTZ R70, R140, R70 ;  /* 0x000000468c467220 */ /* 0x000fe40000410000 */
[----:B-1----:R-:W-:Y:S02]  /*14e20*/  FADD.FTZ R0, -R2, R148 ;  /* 0x0000009402007221 */ /* 0x002fe40000010100 */
[----:B------:R-:W-:Y:S01]  /*14e30*/  FFMA.FTZ R2, R186, c[0x0][0x2d0], -R150 ;  /* 0x0000b400ba027a23 */ /* 0x000fe20000010896 */
[----:B------:R-:W-:Y:S01]  /*14e40*/  MOV R186, R58 ;  /* 0x0000003a00ba7202 */ /* 0x000fe20000000f00 */
[----:B------:R-:W-:Y:S02]  /*14e50*/  FMUL.FTZ R0, R0, c[0x0][0x2d0] ;  /* 0x0000b40000007a20 */ /* 0x000fe40000410000 */
[----:B------:R1:W-:Y:S01]  /*14e60*/  MUFU.EX2 R44, R2 ;  /* 0x00000002002c7308 */ /* 0x0003e20000000800 */
[----:B------:R-:W-:Y:S01]  /*14e70*/  IMAD.MOV.U32 R148, RZ, RZ, R176 ;  /* 0x000000ffff947224 */ /* 0x000fe200078e00b0 */
[-C--:B------:R-:W-:Y:S01]  /*14e80*/  F2FP.PACK_AB R176, R214, R249.reuse ;  /* 0x000000f9d6b0723e */ /* 0x080fe200000000ff */
[C---:B--2---:R-:W-:Y:S01]  /*14e90*/  FMUL.FTZ R12, R3.reuse, R160 ;  /* 0x000000a0030c7220 */ /* 0x044fe20000410000 */
[----:B------:R-:W-:Y:S01]  /*14ea0*/  MOV R160, R249 ;  /* 0x000000f900a07202 */ /* 0x000fe20000000f00 */
[C---:B------:R-:W-:Y:S01]  /*14eb0*/  FMUL.FTZ R13, R3.reuse, R161 ;  /* 0x000000a1030d7220 */ /* 0x040fe20000410000 */
[----:B------:R-:W-:Y:S01]  /*14ec0*/  F2FP.PACK_AB R181, R148, R155 ;  /* 0x0000009b94b5723e */ /* 0x000fe200000000ff */
[----:B------:R-:W-:Y:S02]  /*14ed0*/  IMAD.MOV.U32 R161, RZ, RZ, R247 ;  /* 0x000000ffffa17224 */ /* 0x000fe400078e00f7 */
[-C--:B------:R-:W-:Y:S01]  /*14ee0*/  HMMA.16816.F32 R4, R176, R20.reuse, R4 ;  /* 0x00000014b004723c */ /* 0x080fe20000001804 */
[----:B------:R-:W2:Y:S01]  /*14ef0*/  MUFU.EX2 R0, R0 ;  /* 0x0000000000007308 */ /* 0x000ea20000000800 */
[C---:B------:R-:W-:Y:S02]  /*14f00*/  FMUL.FTZ R8, R3.reuse, R156 ;  /* 0x0000009c03087220 */ /* 0x040fe40000410000 */
[----:B------:R-:W-:Y:S02]  /*14f10*/  IMAD.MOV.U32 R156, RZ, RZ, R219 ;  /* 0x000000ffff9c7224 */ /* 0x000fe400078e00db */
[C---:B------:R-:W-:Y:S02]  /*14f20*/  FMUL.FTZ R9, R3.reuse, R157 ;  /* 0x0000009d03097220 */ /* 0x040fe40000410000 */
[----:B------:R-:W-:Y:S04]  /*14f30*/  IMAD.MOV.U32 R157, RZ, RZ, R211 ;  /* 0x000000ffff9d7224 */ /* 0x000fe800078e00d3 */
[C---:B------:R-:W-:Y:S02]  /*14f40*/  FMUL.FTZ R24, R3.reuse, R104 ;  /* 0x0000006803187220 */ /* 0x040fe40000410000 */
[----:B------:R-:W-:Y:S02]  /*14f50*/  FMUL.FTZ R25, R3, R105 ;  /* 0x0000006903197220 */ /* 0x000fe40000410000 */
[----:B-1----:R-:W-:Y:S01]  /*14f60*/  FFMA.FTZ R2, R187, c[0x0][0x2d0], -R150 ;  /* 0x0000b400bb027a23 */ /* 0x002fe20000010896 */
[----:B------:R-:W-:Y:S01]  /*14f70*/  MOV R187, R57 ;  /* 0x0000003900bb7202 */ /* 0x000fe20000000f00 */
[C---:B------:R-:W-:Y:S02]  /*14f80*/  FMUL.FTZ R28, R3.reuse, R108 ;  /* 0x0000006c031c7220 */ /* 0x040fe40000410000 */
[----:B------:R1:W-:Y:S01]  /*14f90*/  MUFU.EX2 R46, R2 ;  /* 0x00000002002e7308 */ /* 0x0003e20000000800 */
[C---:B------:R-:W-:Y:S02]  /*14fa0*/  FMUL.FTZ R29, R3.reuse, R109 ;  /* 0x0000006d031d7220 */ /* 0x040fe40000410000 */
[C---:B------:R-:W-:Y:S02]  /*14fb0*/  FMUL.FTZ R40, R3.reuse, R120 ;  /* 0x0000007803287220 */ /* 0x040fe40000410000 */
[C---:B--2---:R-:W-:Y:S01]  /*14fc0*/  FMUL.FTZ R43, R0.reuse, R123 ;  /* 0x0000007b002b7220 */ /* 0x044fe20000410000 */
[----:B------:R-:W-:Y:S01]  /*14fd0*/  MOV R123, R44 ;  /* 0x0000002c007b7202 */ /* 0x000fe20000000f00 */
[----:B------:R-:W-:Y:S02]  /*14fe0*/  FMUL.FTZ R44, R3, R168 ;  /* 0x000000a8032c7220 */ /* 0x000fe40000410000 */
[C---:B------:R-:W-:Y:S02]  /*14ff0*/  FMUL.FTZ R10, R0.reuse, R158 ;  /* 0x0000009e000a7220 */ /* 0x040fe40000410000 */
[----:B------:R-:W-:Y:S02]  /*15000*/  IMAD.MOV.U32 R158, RZ, RZ, R251 ;  /* 0x000000ffff9e7224 */ /* 0x000fe400078e00fb */
[C---:B------:R-:W-:Y:S02]  /*15010*/  FMUL.FTZ R11, R0.reuse, R159 ;  /* 0x0000009f000b7220 */ /* 0x040fe40000410000 */
[----:B------:R-:W-:Y:S02]  /*15020*/  IMAD.MOV.U32 R159, RZ, RZ, R250 ;  /* 0x000000ffff9f7224 */ /* 0x000fe400078e00fa */
[C---:B------:R-:W-:Y:S02]  /*15030*/  FMUL.FTZ R14, R0.reuse, R162 ;  /* 0x000000a2000e7220 */ /* 0x040fe40000410000 */
[----:B------:R-:W-:Y:S01]  /*15040*/  IMAD.MOV.U32 R162, RZ, RZ, R246 ;  /* 0x000000ffffa27224 */ /* 0x000fe200078e00f6 */
[C---:B------:R-:W-:Y:S01]  /*15050*/  HMMA.16816.F32 R8, R180.reuse, R20, R8 ;  /* 0x00000014b408723c */ /* 0x040fe20000001808 */
[C---:B------:R-:W-:Y:S01]  /*15060*/  FMUL.FTZ R15, R0.reuse, R163 ;  /* 0x000000a3000f7220 */ /* 0x040fe20000410000 */
[----:B------:R-:W-:Y:S01]  /*15070*/  MOV R163, R245 ;  /* 0x000000f500a37202 */ /* 0x000fe20000000f00 */
[----:B------:R-:W-:Y:S02]  /*15080*/  FMUL.FTZ R26, R0, R106 ;  /* 0x0000006a001a7220 */ /* 0x000fe40000410000 */
[--C-:B-1----:R-:W-:Y:S02]  /*15090*/  FFMA.FTZ R2, R188, c[0x0][0x2d0], -R151.reuse ;  /* 0x0000b400bc027a23 */ /* 0x102fe40000010897 */
[C---:B------:R-:W-:Y:S01]  /*150a0*/  FMUL.FTZ R20, R141.reuse, R100 ;  /* 0x000000648d147220 */ /* 0x040fe20000410000 */
[-C--:B------:R-:W-:Y:S01]  /*150b0*/  HMMA.16816.F32 R12, R180, R22.reuse, R12 ;  /* 0x00000016b40c723c */ /* 0x080fe2000000180c */
[----:B------:R1:W2:Y:S03]  /*150c0*/  MUFU.EX2 R45, R2 ;  /* 0x00000002002d7308 */ /* 0x0002a60000000800 */
[----:B------:R-:W-:Y:S02]  /*150d0*/  FMUL.FTZ R21, R141, R101 ;  /* 0x000000658d157220 */ /* 0x000fe40000410000 */
[C---:B------:R-:W-:Y:S02]  /*150e0*/  FMUL.FTZ R27, R0.reuse, R107 ;  /* 0x0000006b001b7220 */ /* 0x040fe40000410000 */
[C---:B------:R-:W-:Y:S01]  /*150f0*/  HMMA.16816.F32 R16, R176.reuse, R22, R16 ;  /* 0x00000016b010723c */ /* 0x040fe20000001810 */
[C---:B------:R-:W-:Y:S01]  /*15100*/  FMUL.FTZ R30, R0.reuse, R110 ;  /* 0x0000006e001e7220 */ /* 0x040fe20000410000 */
[----:B------:R-:W-:Y:S02]  /*15110*/  LDSM.16.MT88.4 R104, [R221+0x2100] ;  /* 0x00210000dd68783b */ /* 0x000fe40000004200 */
[----:B------:R-:W-:Y:S02]  /*15120*/  FMUL.FTZ R31, R0, R111 ;  /* 0x0000006f001f7220 */ /* 0x000fe40000410000 */
[----:B------:R-:W-:Y:S02]  /*15130*/  FMUL.FTZ R41, R3, R121 ;  /* 0x0000007903297220 */ /* 0x000fe40000410000 */
[C---:B------:R-:W-:Y:S04]  /*15140*/  FMUL.FTZ R22, R140.reuse, R102 ;  /* 0x000000668c167220 */ /* 0x040fe80000410000 */
[----:B------:R-:W-:Y:S02]  /*15150*/  FMUL.FTZ R23, R140, R103 ;  /* 0x000000678c177220 */ /* 0x000fe40000410000 */
[----:B------:R-:W3:Y:S01]  /*15160*/  LDSM.16.MT88.4 R100, [R222+0x1100] ;  /* 0x00110000de64783b */ /* 0x000ee20000004200 */
[C---:B------:R-:W-:Y:S02]  /*15170*/  FMUL.FTZ R42, R0.reuse, R122 ;  /* 0x0000007a002a7220 */ /* 0x040fe40000410000 */
[----:B-1----:R-:W-:Y:S01]  /*15180*/  FFMA.FTZ R2, R189, c[0x0][0x2d0], -R151 ;  /* 0x0000b400bd027a23 */ /* 0x002fe20000010897 */
[----:B------:R-:W-:Y:S01]  /*15190*/  MOV R189, R66 ;  /* 0x0000004200bd7202 */ /* 0x000fe20000000f00 */
[-C--:B------:R-:W-:Y:S01]  /*151a0*/  HMMA.16816.F32 R20, R176, R36.reuse, R20 ;  /* 0x00000024b014723c */ /* 0x080fe20000001814 */
[----:B--2---:R-:W-:Y:S02]  /*151b0*/  IMAD.MOV.U32 R168, RZ, RZ, R45 ;  /* 0x000000ffffa87224 */ /* 0x004fe400078e002d */
[----:B------:R-:W-:Y:S02]  /*151c0*/  FMUL.FTZ R45, R3, R169 ;  /* 0x000000a9032d7220 */ /* 0x000fe40000410000 */
[----:B------:R-:W-:Y:S02]  /*151d0*/  IMAD.MOV.U32 R169, RZ, RZ, R46 ;  /* 0x000000ffffa97224 */ /* 0x000fe400078e002e */
[----:B------:R-:W-:Y:S01]  /*151e0*/  FMUL.FTZ R46, R0, R170 ;  /* 0x000000aa002e7220 */ /* 0x000fe20000410000 */
[C---:B------:R-:W-:Y:S01]  /*151f0*/  HMMA.16816.F32 R24, R180.reuse, R36, R24 ;  /* 0x00000024b418723c */ /* 0x040fe20000001818 */
[----:B------:R1:W2:Y:S03]  /*15200*/  MUFU.EX2 R170, R2 ;  /* 0x0000000200aa7308 */ /* 0x0002a60000000800 */
[----:B------:R-:W-:Y:S02]  /*15210*/  FMUL.FTZ R66, R140, R138 ;  /* 0x0000008a8c427220 */ /* 0x000fe40000410000 */
[C---:B------:R-:W-:Y:S02]  /*15220*/  FMUL.FTZ R47, R0.reuse, R171 ;  /* 0x000000ab002f7220 */ /* 0x040fe40000410000 */
[-C--:B------:R-:W-:Y:S01]  /*15230*/  HMMA.16816.F32 R28, R180, R38.reuse, R28 ;  /* 0x00000026b41c723c */ /* 0x080fe2000000181c */
[C---:B------:R-:W-:Y:S03]  /*15240*/  FMUL.FTZ R36, R141.reuse, R116 ;  /* 0x000000748d247220 */ /* 0x040fe60000410000 */
[----:B------:R-:W-:Y:S02]  /*15250*/  FMUL.FTZ R37, R141, R117 ;  /* 0x000000758d257220 */ /* 0x000fe40000410000 */
[----:B------:R-:W-:Y:S02]  /*15260*/  IMAD.MOV.U32 R122, RZ, RZ, R56 ;  /* 0x000000ffff7a7224 */ /* 0x000fe400078e0038 */
[C---:B------:R-:W-:Y:S01]  /*15270*/  HMMA.16816.F32 R32, R176.reuse, R38, R32 ;  /* 0x00000026b020723c */ /* 0x040fe20000001820 */
[C---:B------:R-:W-:Y:S03]  /*15280*/  FMUL.FTZ R56, R3.reuse, R132 ;  /* 0x0000008403387220 */ /* 0x040fe60000410000 */
[C---:B------:R-:W-:Y:S02]  /*15290*/  FMUL.FTZ R57, R3.reuse, R133 ;  /* 0x0000008503397220 */ /* 0x040fe40000410000 */
[----:B------:R-:W-:Y:S02]  /*152a0*/  FMUL.FTZ R58, R0, R134 ;  /* 0x00000086003a7220 */ /* 0x000fe40000410000 */
[----:B------:R-:W-:Y:S04]  /*152b0*/  FMUL.FTZ R38, R140, R118 ;  /* 0x000000768c267220 */ /* 0x000fe80000410000 */
[----:B-1----:R-:W-:Y:S01]  /*152c0*/  FFMA.FTZ R2, R192, c[0x0][0x2d0], -R150 ;  /* 0x0000b400c0027a23 */ /* 0x002fe20000010896 */
[----:B------:R-:W-:Y:S01]  /*152d0*/  MOV R192, R209 ;  /* 0x000000d100c07202 */ /* 0x000fe20000000f00 */
[----:B------:R-:W-:Y:S02]  /*152e0*/  FMUL.FTZ R39, R140, R119 ;  /* 0x000000778c277220 */ /* 0x000fe40000410000 */
[----:B------:R1:W-:Y:S01]  /*152f0*/  MUFU.EX2 R252, R2 ;  /* 0x0000000200fc7308 */ /* 0x0003e20000000800 */
[----:B------:R-:W-:Y:S01]  /*15300*/  LDSM.16.MT88.4 R116, [R221+0x1500] ;  /* 0x00150000dd74783b */ /* 0x000fe20000004200 */
[C---:B------:R-:W-:Y:S02]  /*15310*/  FMUL.FTZ R59, R0.reuse, R135 ;  /* 0x00000087003b7220 */ /* 0x040fe40000410000 */
[----:B------:R-:W-:Y:S01]  /*15320*/  IMAD.MOV.U32 R121, RZ, RZ, R62 ;  /* 0x000000ffff797224 */ /* 0x000fe200078e003e */
[-C--:B------:R-:W-:Y:S01]  /*15330*/  HMMA.16816.F32 R36, R176, R52.reuse, R36 ;  /* 0x00000034b024723c */ /* 0x080fe20000001824 */
[C---:B------:R-:W-:Y:S02]  /*15340*/  FMUL.FTZ R60, R3.reuse, R172 ;  /* 0x000000ac033c7220 */ /* 0x040fe40000410000 */
[----:B------:R-:W-:Y:S02]  /*15350*/  FMUL.FTZ R61, R3, R173 ;  /* 0x000000ad033d7220 */ /* 0x000fe40000410000 */
[C---:B------:R-:W-:Y:S02]  /*15360*/  FMUL.FTZ R62, R0.reuse, R174 ;  /* 0x000000ae003e7220 */ /* 0x040fe40000410000 */
[----:B------:R-:W-:Y:S01]  /*15370*/  FMUL.FTZ R63, R0, R175 ;  /* 0x000000af003f7220 */ /* 0x000fe20000410000 */
[C---:B------:R-:W-:Y:S01]  /*15380*/  HMMA.16816.F32 R40, R180.reuse, R52, R40 ;  /* 0x00000034b428723c */ /* 0x040fe20000001828 */
[----:B------:R-:W-:Y:S03]  /*15390*/  IMAD.MOV.U32 R188, RZ, RZ, R67 ;  /* 0x000000ffffbc7224 */ /* 0x000fe600078e0043 */
[C---:B------:R-:W-:Y:S02]  /*153a0*/  FMUL.FTZ R67, R140.reuse, R139 ;  /* 0x0000008b8c437220 */ /* 0x040fe40000410000 */
[----:B------:R-:W-:Y:S02]  /*153b0*/  IMAD.MOV.U32 R171, RZ, RZ, R65 ;  /* 0x000000ffffab7224 */ /* 0x000fe400078e0041 */
[-C--:B------:R-:W-:Y:S01]  /*153c0*/  HMMA.16816.F32 R44, R180, R54.reuse, R44 ;  /* 0x00000036b42c723c */ /* 0x080fe2000000182c */
[----:B------:R-:W-:Y:S02]  /*153d0*/  FMUL.FTZ R65, R141, R137 ;  /* 0x000000898d417220 */ /* 0x000fe40000410000 */
[----:B------:R-:W-:Y:S01]  /*153e0*/  LDSM.16.MT88.4 R136, [R222+0x1d00] ;  /* 0x001d0000de88783b */ /* 0x000fe20000004200 */
[----:B-1----:R-:W-:Y:S02]  /*153f0*/  FFMA.FTZ R2, R193, c[0x0][0x2d0], -R150 ;  /* 0x0000b400c1027a23 */ /* 0x002fe40000010896 */
[C---:B------:R-:W-:Y:S02]  /*15400*/  FMUL.FTZ R52, R141.reuse, R128 ;  /* 0x000000808d347220 */ /* 0x040fe40000410000 */
[C---:B------:R-:W-:Y:S01]  /*15410*/  HMMA.16816.F32 R48, R176.reuse, R54, R48 ;  /* 0x00000036b030723c */ /* 0x040fe20000001830 */
[----:B------:R1:W4:Y:S03]  /*15420*/  MUFU.EX2 R251, R2 ;  /* 0x0000000200fb7308 */ /* 0x0003260000000800 */
[----:B------:R-:W-:Y:S02]  /*15430*/  FMUL.FTZ R53, R141, R129 ;  /* 0x000000818d357220 */ /* 0x000fe40000410000 */
[C---:B------:R-:W-:Y:S02]  /*15440*/  FMUL.FTZ R71, R140.reuse, R71 ;  /* 0x000000478c477220 */ /* 0x040fe40000410000 */
[C---:B------:R-:W-:Y:S04]  /*15450*/  FMUL.FTZ R54, R140.reuse, R130 ;  /* 0x000000828c367220 */ /* 0x040fe80000410000 */
[----:B------:R-:W-:Y:S02]  /*15460*/  FMUL.FTZ R55, R140, R131 ;  /* 0x000000838c377220 */ /* 0x000fe40000410000 */
[C---:B------:R-:W-:Y:S02]  /*15470*/  FMUL.FTZ R72, R3.reuse, R72 ;  /* 0x0000004803487220 */ /* 0x040fe40000410000 */
[C---:B------:R-:W-:Y:S02]  /*15480*/  FMUL.FTZ R73, R3.reuse, R73 ;  /* 0x0000004903497220 */ /* 0x040fe40000410000 */
[C---:B------:R-:W-:Y:S01]  /*15490*/  FMUL.FTZ R74, R0.reuse, R74 ;  /* 0x0000004a004a7220 */ /* 0x040fe20000410000 */
[-C--:B---3--:R-:W-:Y:S01]  /*154a0*/  HMMA.16816.F32 R52, R176, R100.reuse, R52 ;  /* 0x00000064b034723c */ /* 0x088fe20000001834 */
[----:B------:R-:W-:Y:S02]  /*154b0*/  FMUL.FTZ R75, R0, R75 ;  /* 0x0000004b004b7220 */ /* 0x000fe40000410000 */
[C---:B------:R-:W-:Y:S02]  /*154c0*/  FMUL.FTZ R76, R3.reuse, R76 ;  /* 0x0000004c034c7220 */ /* 0x040fe40000410000 */
[----:B------:R-:W-:Y:S02]  /*154d0*/  FMUL.FTZ R77, R3, R77 ;  /* 0x0000004d034d7220 */ /* 0x000fe40000410000 */
[--C-:B-1----:R-:W-:Y:S01]  /*154e0*/  FFMA.FTZ R2, R196, c[0x0][0x2d0], -R151.reuse ;  /* 0x0000b400c4027a23 */ /* 0x102fe20000010897 */
[C---:B------:R-:W-:Y:S01]  /*154f0*/  HMMA.16816.F32 R56, R180.reuse, R100, R56 ;  /* 0x00000064b438723c */ /* 0x040fe20000001838 */
[C---:B------:R-:W-:Y:S02]  /*15500*/  FMUL.FTZ R78, R0.reuse, R78 ;  /* 0x0000004e004e7220 */ /* 0x040fe40000410000 */
[----:B------:R1:W-:Y:S01]  /*15510*/  MUFU.EX2 R250, R2 ;  /* 0x0000000200fa7308 */ /* 0x0003e20000000800 */
[----:B------:R-:W-:Y:S02]  /*15520*/  FMUL.FTZ R79, R0, R79 ;  /* 0x0000004f004f7220 */ /* 0x000fe40000410000 */
[C---:B------:R-:W-:Y:S02]  /*15530*/  FMUL.FTZ R80, R141.reuse, R80 ;  /* 0x000000508d507220 */ /* 0x040fe40000410000 */
[-C--:B------:R-:W-:Y:S01]  /*15540*/  HMMA.16816.F32 R60, R180, R102.reuse, R60 ;  /* 0x00000066b43c723c */ /* 0x080fe2000000183c */
[----:B------:R-:W-:Y:S03]  /*15550*/  FMUL.FTZ R81, R141, R81 ;  /* 0x000000518d517220 */ /* 0x000fe60000410000 */
[C---:B------:R-:W-:Y:S02]  /*15560*/  FMUL.FTZ R82, R140.reuse, R82 ;  /* 0x000000528c527220 */ /* 0x040fe40000410000 */
[----:B------:R-:W-:Y:S02]  /*15570*/  FMUL.FTZ R83, R140, R83 ;  /* 0x000000538c537220 */ /* 0x000fe40000410000 */
[C---:B------:R-:W-:Y:S01]  /*15580*/  HMMA.16816.F32 R64, R176.reuse, R102, R64 ;  /* 0x00000066b040723c */ /* 0x040fe20000001840 */
[----:B------:R-:W3:Y:S03]  /*15590*/  LDSM.16.MT88.4 R100, [R222+0x2100] ;  /* 0x00210000de64783b */ /* 0x000ee60000004200 */
[C---:B------:R-:W-:Y:S02]  /*155a0*/  FMUL.FTZ R88, R3.reuse, R88 ;  /* 0x0000005803587220 */ /* 0x040fe40000410000 */
[----:B------:R-:W-:Y:S02]  /*155b0*/  FMUL.FTZ R89, R3, R89 ;  /* 0x0000005903597220 */ /* 0x000fe40000410000 */
[-C--:B------:R-:W-:Y:S01]  /*155c0*/  HMMA.16816.F32 R68, R176, R104.reuse, R68 ;  /* 0x00000068b044723c */ /* 0x080fe20000001844 */
[C---:B------:R-:W-:Y:S03]  /*155d0*/  FMUL.FTZ R90, R0.reuse, R90 ;  /* 0x0000005a005a7220 */ /* 0x040fe60000410000 */
[----:B-1----:R-:W-:Y:S02]  /*155e0*/  FFMA.FTZ R2, R197, c[0x0][0x2d0], -R151 ;  /* 0x0000b400c5027a23 */ /* 0x002fe40000010897 */
[C---:B------:R-:W-:Y:S02]  /*155f0*/  FMUL.FTZ R91, R0.reuse, R91 ;  /* 0x0000005b005b7220 */ /* 0x040fe40000410000 */
[C---:B------:R-:W-:Y:S01]  /*15600*/  HMMA.16816.F32 R72, R180.reuse, R104, R72 ;  /* 0x00000068b448723c */ /* 0x040fe20000001848 */
[----:B------:R1:W1:Y:S03]  /*15610*/  MUFU.EX2 R249, R2 ;  /* 0x0000000200f97308 */ /* 0x0002660000000800 */
[C---:B------:R-:W-:Y:S02]  /*15620*/  FMUL.FTZ R92, R3.reuse, R92 ;  /* 0x0000005c035c7220 */ /* 0x040fe40000410000 */
[----:B------:R-:W-:Y:S02]  /*15630*/  FMUL.FTZ R93, R3, R93 ;  /* 0x0000005d035d7220 */ /* 0x000fe40000410000 */
[-C--:B------:R-:W-:Y:S01]  /*15640*/  HMMA.16816.F32 R76, R180, R106.reuse, R76 ;  /* 0x0000006ab44c723c */ /* 0x080fe2000000184c */
[C---:B------:R-:W-:Y:S03]  /*15650*/  FMUL.FTZ R94, R0.reuse, R94 ;  /* 0x0000005e005e7220 */ /* 0x040fe60000410000 */
[----:B------:R-:W-:Y:S02]  /*15660*/  FMUL.FTZ R95, R0, R95 ;  /* 0x0000005f005f7220 */ /* 0x000fe40000410000 */
[----:B------:R-:W-:Y:S02]  /*15670*/  IMAD.MOV.U32 R128, RZ, RZ, R154 ;  /* 0x000000ffff807224 */ /* 0x000fe400078e009a */
[C---:B------:R-:W-:Y:S01]  /*15680*/  HMMA.16816.F32 R80, R176.reuse, R106, R80 ;  /* 0x0000006ab050723c */ /* 0x040fe20000001850 */
[C---:B------:R-:W-:Y:S01]  /*15690*/  FMUL.FTZ R84, R141.reuse, R84 ;  /* 0x000000548d547220 */ /* 0x040fe20000410000 */
[----:B------:R-:W4:Y:S02]  /*156a0*/  LDSM.16.MT88.4 R104, [R221+0x500] ;  /* 0x00050000dd68783b */ /* 0x000f240000004200 */
[C---:B------:R-:W-:Y:S02]  /*156b0*/  FMUL.FTZ R85, R141.reuse, R85 ;  /* 0x000000558d557220 */ /* 0x040fe40000410000 */
[C---:B------:R-:W-:Y:S02]  /*156c0*/  FMUL.FTZ R86, R140.reuse, R86 ;  /* 0x000000568c567220 */ /* 0x040fe40000410000 */
[----:B------:R-:W-:Y:S04]  /*156d0*/  FMUL.FTZ R87, R140, R87 ;  /* 0x000000578c577220 */ /* 0x000fe80000410000 */
[----:B-1----:R-:W-:Y:S02]  /*156e0*/  FFMA.FTZ R2, R190, c[0x0][0x2d0], -R184 ;  /* 0x0000b400be027a23 */ /* 0x002fe400000108b8 */
[C---:B------:R-:W-:Y:S01]  /*156f0*/  FMUL.FTZ R96, R141.reuse, R96 ;  /* 0x000000608d607220 */ /* 0x040fe20000410000 */
[-C--:B---3--:R-:W-:Y:S01]  /*15700*/  HMMA.16816.F32 R84, R176, R100.reuse, R84 ;  /* 0x00000064b054723c */ /* 0x088fe20000001854 */
[----:B------:R1:W-:Y:S01]  /*15710*/  MUFU.EX2 R247, R2 ;  /* 0x0000000200f77308 */ /* 0x0003e20000000800 */
[----:B------:R-:W-:Y:S02]  /*15720*/  FMUL.FTZ R97, R141, R97 ;  /* 0x000000618d617220 */ /* 0x000fe40000410000 */
[C---:B------:R-:W-:Y:S02]  /*15730*/  FMUL.FTZ R98, R140.reuse, R98 ;  /* 0x000000628c627220 */ /* 0x040fe40000410000 */
[----:B------:R-:W-:Y:S02]  /*15740*/  FMUL.FTZ R99, R140, R99 ;  /* 0x000000638c637220 */ /* 0x000fe40000410000 */
[C---:B------:R-:W-:Y:S01]  /*15750*/  HMMA.16816.F32 R88, R180.reuse, R100, R88 ;  /* 0x00000064b458723c */ /* 0x040fe20000001858 */
[----:B------:R-:W-:Y:S04]  /*15760*/  FFMA.FTZ R120, R210, c[0x0][0x2d0], -R150 ;  /* 0x0000b400d2787a23 */ /* 0x000fe80000010896 */
[----:B------:R-:W-:Y:S02]  /*15770*/  MUFU.EX2 R210, R120 ;  /* 0x0000007800d27308 */ /* 0x000fe40000000800 */
[----:B------:R-:W-:Y:S01]  /*15780*/  F2FP.PACK_AB R100, R169, R123 ;  /* 0x0000007ba964723e */ /* 0x000fe200000000ff */
[-C--:B------:R-:W-:Y:S01]  /*15790*/  HMMA.16816.F32 R92, R180, R102.reuse, R92 ;  /* 0x00000066b45c723c */ /* 0x080fe2000000185c */
[----:B------:R-:W-:Y:S03]  /*157a0*/  LDSM.16.MT88.4 R180, [R221+0x2d00] ;  /* 0x002d0000ddb4783b */ /* 0x000fe60000004200 */
[----:B--2---:R-:W-:Y:S04]  /*157b0*/  F2FP.PACK_AB R101, R170, R168 ;  /* 0x000000a8aa65723e */ /* 0x004fe800000000ff */
[----:B------:R-:W-:Y:S01]  /*157c0*/  HMMA.16816.F32 R96, R176, R102, R96 ;  /* 0x00000066b060723c */ /* 0x000fe20000001860 */
[--C-:B-1----:R-:W-:Y:S04]  /*157d0*/  FFMA.FTZ R2, R191, c[0x0][0x2d0], -R184.reuse ;  /* 0x0000b400bf027a23 */ /* 0x102fe800000108b8 */
[----:B------:R1:W2:Y:S02]  /*157e0*/  MUFU.EX2 R246, R2 ;  /* 0x0000000200f67308 */ /* 0x0002a40000000800 */
[----:B----4-:R-:W-:Y:S02]  /*157f0*/  F2FP.PACK_AB R102, R251, R252 ;  /* 0x000000fcfb66723e */ /* 0x010fe400000000ff */
[----:B------:R-:W-:Y:S07]  /*15800*/  F2FP.PACK_AB R103, R249, R250 ;  /* 0x000000faf967723e */ /* 0x000fee00000000ff */
[-C--:B------:R-:W-:Y:S01]  /*15810*/  HMMA.16816.F32 R4, R100, R104.reuse, R4 ;  /* 0x000000686404723c */ /* 0x080fe20000001804 */
[--C-:B-1----:R-:W-:Y:S01]  /*15820*/  FFMA.FTZ R2, R194, c[0x0][0x2d0], -R184.reuse ;  /* 0x0000b400c2027a23 */ /* 0x102fe200000108b8 */
[----:B--2---:R-:W-:Y:S03]  /*15830*/  F2FP.PACK_AB R108, R246, R247 ;  /* 0x000000f7f66c723e */ /* 0x004fe600000000ff */
        /* <DEDUP_REMOVED lines=49> */
[----:B------:R-:W-:Y:S01]  /*15b50*/  MOV R242, R170 ;  /* 0x000000aa00f27202 */ /* 0x000fe20000000f00 */
[----:B------:R-:W-:Y:S03]  /*15b60*/  IMAD.MOV.U32 R170, RZ, RZ, R152 ;  /* 0x000000ffffaa7224 */ /* 0x000fe600078e0098 */
[C---:B------:R-:W-:Y:S01]  /*15b70*/  HMMA.16816.F32 R80, R100.reuse, R114, R80 ;  /* 0x000000726450723c */ /* 0x040fe20000001850 */
[----:B------:R2:W-:Y:S01]  /*15b80*/  MUFU.EX2 R207, R2 ;  /* 0x0000000200cf7308 */ /* 0x0005e20000000800 */
[----:B------:R-:W4:Y:S06]  /*15b90*/  LDSM.16.MT88.4 R112, [R222+0x900] ;  /* 0x00090000de70783b */ /* 0x000f2c0000004200 */
[-C--:B---3--:R-:W-:Y:S08]  /*15ba0*/  HMMA.16816.F32 R84, R100, R116.reuse, R84 ;  /* 0x000000746454723c */ /* 0x088ff00000001854 */
[C---:B------:R-:W-:Y:S08]  /*15bb0*/  HMMA.16816.F32 R88, R108.reuse, R116, R88 ;  /* 0x000000746c58723c */ /* 0x040ff00000001858 */
[-C--:B------:R-:W-:Y:S01]  /*15bc0*/  HMMA.16816.F32 R92, R108, R118.reuse, R92 ;  /* 0x000000766c5c723c */ /* 0x080fe2000000185c */
[----:B--2---:R-:W-:Y:S03]  /*15bd0*/  FFMA.FTZ R2, R243, c[0x0][0x2d0], -R151 ;  /* 0x0000b400f3027a23 */ /* 0x004fe60000010897 */
[----:B------:R-:W-:Y:S01]  /*15be0*/  IMAD.MOV.U32 R243, RZ, RZ, R169 ;  /* 0x000000fffff37224 */ /* 0x000fe200078e00a9 */
[----:B------:R2:W3:Y:S01]  /*15bf0*/  MUFU.EX2 R206, R2 ;  /* 0x0000000200ce7308 */ /* 0x0004e20000000800 */
[----:B------:R-:W-:Y:S02]  /*15c00*/  MOV R169, R148 ;  /* 0x0000009400a97202 */ /* 0x000fe40000000f00 */
[----:B------:R-:W-:Y:S01]  /*15c10*/  HMMA.16816.F32 R96, R100, R118, R96 ;  /* 0x000000766460723c */ /* 0x000fe20000001860 */
[----:B------:R-:W4:Y:S06]  /*15c20*/  LDSM.16.MT88.4 R116, [R221+0x1900] ;  /* 0x00190000dd74783b */ /* 0x000f2c0000004200 */
[----:B------:R-:W-:Y:S02]  /*15c30*/  F2FP.PACK_AB R100, R213, R212 ;  /* 0x000000d4d564723e */ /* 0x000fe400000000ff */
[----:B------:R-:W-:Y:S03]  /*15c40*/  F2FP.PACK_AB R101, R211, R209 ;  /* 0x000000d1d365723e */ /* 0x000fe600000000ff */
[----:B------:R-:W-:Y:S01]  /*15c50*/  F2FP.PACK_AB R102, R210, R208 ;  /* 0x000000d0d266723e */ /* 0x000fe200000000ff */
[--C-:B--2---:R-:W-:Y:S01]  /*15c60*/  FFMA.FTZ R2, R202, c[0x0][0x2d0], -R184.reuse ;  /* 0x0000b400ca027a23 */ /* 0x104fe200000108b8 */
[----:B---3--:R-:W-:Y:S03]  /*15c70*/  F2FP.PACK_AB R103, R206, R207 ;  /* 0x000000cfce67723e */ /* 0x008fe600000000ff */
[----:B------:R2:W3:Y:S04]  /*15c80*/  MUFU.EX2 R205, R2 ;  /* 0x0000000200cd7308 */ /* 0x0004e80000000800 */
[-C--:B-1----:R-:W-:Y:S01]  /*15c90*/  HMMA.16816.F32 R4, R100, R104.reuse, R4 ;  /* 0x000000686404723c */ /* 0x082fe20000001804 */
[----:B--2---:R-:W-:Y:S01]  /*15ca0*/  FFMA.FTZ R2, R216, c[0x0][0x2d0], -R185 ;  /* 0x0000b400d8027a23 */ /* 0x004fe200000108b9 */
[----:B---3--:R-:W-:Y:S02]  /*15cb0*/  F2FP.PACK_AB R108, R204, R205 ;  /* 0x000000cdcc6c723e */ /* 0x008fe400000000ff */
[----:B------:R-:W-:Y:S02]  /*15cc0*/  MOV R216, R168 ;  /* 0x000000a800d87202 */ /* 0x000fe40000000f00 */
[----:B------:R1:W-:Y:S01]  /*15cd0*/  MUFU.EX2 R203, R2 ;  /* 0x0000000200cb7308 */ /* 0x0003e20000000800 */
[----:B------:R-:W-:Y:S02]  /*15ce0*/  IMAD.MOV.U32 R168, RZ, RZ, R143 ;  /* 0x000000ffffa87224 */ /* 0x000fe400078e008f */
[----:B-1----:R-:W-:Y:S03]  /*15cf0*/  FFMA.FTZ R2, R218, c[0x0][0x2d0], -R185 ;  /* 0x0000b400da027a23 */ /* 0x002fe600000108b9 */
[----:B------:R-:W-:Y:S01]  /*15d00*/  IMAD.MOV.U32 R218, RZ, RZ, R123 ;  /* 0x000000ffffda7224 */ /* 0x000fe200078e007b */
[----:B------:R-:W-:Y:S03]  /*15d10*/  MOV R123, R155 ;  /* 0x0000009b007b7202 */ /* 0x000fe60000000f00 */
[----:B------:R1:W2:Y:S02]  /*15d20*/  MUFU.EX2 R201, R2 ;  /* 0x0000000200c97308 */ /* 0x0002a40000000800 */
[--C-:B-1----:R-:W-:Y:S01]  /*15d30*/  FFMA.FTZ R2, R217, c[0x0][0x2d0], -R184.reuse ;  /* 0x0000b400d9027a23 */ /* 0x102fe200000108b8 */
[----:B--2---:R-:W-:Y:S07]  /*15d40*/  F2FP.PACK_AB R109, R201, R203 ;  /* 0x000000cbc96d723e */ /* 0x004fee00000000ff */
[----:B------:R1:W-:Y:S02]  /*15d50*/  MUFU.EX2 R202, R2 ;  /* 0x0000000200ca7308 */ /* 0x0003e40000000800 */
[----:B-1----:R-:W-:Y:S08]  /*15d60*/  FFMA.FTZ R2, R238, c[0x0][0x2d0], -R184 ;  /* 0x0000b400ee027a23 */ /* 0x002ff000000108b8 */
[----:B------:R1:W2:Y:S02]  /*15d70*/  MUFU.EX2 R200, R2 ;  /* 0x0000000200c87308 */ /* 0x0002a40000000800 */
[--C-:B-1----:R-:W-:Y:S01]  /*15d80*/  FFMA.FTZ R2, R237, c[0x0][0x2d0], -R185.reuse ;  /* 0x0000b400ed027a23 */ /* 0x102fe200000108b9 */
[----:B--2---:R-:W-:Y:S02]  /*15d90*/  F2FP.PACK_AB R110, R200, R202 ;  /* 0x000000cac86e723e */ /* 0x004fe400000000ff */
[----:B------:R-:W-:Y:S05]  /*15da0*/  MOV R237, R163 ;  /* 0x000000a300ed7202 */ /* 0x000fea0000000f00 */
[----:B------:R1:W-:Y:S01]  /*15db0*/  MUFU.EX2 R199, R2 ;  /* 0x0000000200c77308 */ /* 0x0003e20000000800 */
[----:B------:R-:W-:Y:S01]  /*15dc0*/  MOV R163, R159 ;  /* 0x0000009f00a37202 */ /* 0x000fe20000000f00 */
        /* <DEDUP_REMOVED lines=31> */
[--C-:B---3--:R-:W-:Y:S02]  /*15fc0*/  FFMA.FTZ R2, R124, c[0x0][0x2d0], -R150.reuse ;  /* 0x0000b4007c027a23 */ /* 0x108fe40000010896 */
[----:B------:R-:W-:Y:S01]  /*15fd0*/  LDSM.16.MT88.4 R124, [R221+0x1d00] ;  /* 0x001d0000dd7c783b */ /* 0x000fe20000004200 */
[----:B------:R-:W-:Y:S01]  /*15fe0*/  FFMA.FTZ R150, R171, c[0x0][0x2d0], -R150 ;  /* 0x0000b400ab967a23 */ /* 0x000fe20000010896 */
[----:B------:R2:W-:Y:S01]  /*15ff0*/  MUFU.EX2 R194, R2 ;  /* 0x0000000200c27308 */ /* 0x0005e20000000800 */
[----:B------:R-:W-:Y:S02]  /*16000*/  IMAD.MOV.U32 R171, RZ, RZ, R121 ;  /* 0x000000ffffab7224 */ /* 0x000fe400078e0079 */
[C---:B------:R-:W-:Y:S01]  /*16010*/  HMMA.16816.F32 R64, R100.reuse, R106, R64 ;  /* 0x0000006a6440723c */ /* 0x040fe20000001840 */
[----:B------:R-:W-:Y:S04]  /*16020*/  IMAD.MOV.U32 R121, RZ, RZ, R166 ;  /* 0x000000ffff797224 */ /* 0x000fe800078e00a6 */
[----:B------:R-:W-:Y:S01]  /*16030*/  IMAD.MOV.U32 R238, RZ, RZ, R121 ;  /* 0x000000ffffee7224 */ /* 0x000fe200078e0079 */
[----:B------:R-:W-:Y:S01]  /*16040*/  MOV R121, R161 ;  /* 0x000000a100797202 */ /* 0x000fe20000000f00 */
[----:B------:R-:W3:Y:S01]  /*16050*/  MUFU.EX2 R192, R150 ;  /* 0x0000009600c07308 */ /* 0x000ee20000000800 */
[-C--:B-1----:R-:W-:Y:S01]  /*16060*/  HMMA.16816.F32 R68, R100, R112.reuse, R68 ;  /* 0x000000706444723c */ /* 0x082fe20000001844 */
[----:B------:R-:W-:Y:S07]  /*16070*/  MOV R161, R157 ;  /* 0x0000009d00a17202 */ /* 0x000fee0000000f00 */
        /* <DEDUP_REMOVED lines=15> */
[----:B------:R-:W-:Y:S03]  /*16170*/  MOV R217, R122 ;  /* 0x0000007a00d97202 */ /* 0x000fe60000000f00 */
        /* <DEDUP_REMOVED lines=17> */
[--C-:B-1----:R-:W-:Y:S01]  /*16290*/  FFMA.FTZ R2, R171, c[0x0][0x2d0], -R185.reuse ;  /* 0x0000b400ab027a23 */ /* 0x102fe200000108b9 */
[----:B------:R-:W-:Y:S01]  /*162a0*/  MOV R171, R153 ;  /* 0x0000009900ab7202 */ /* 0x000fe20000000f00 */
        /* <DEDUP_REMOVED lines=10> */
[----:B------:R-:W-:Y:S01]  /*16350*/  IMAD.MOV.U32 R9, RZ, RZ, R162 ;  /* 0x000000ffff097224 */ /* 0x000fe200078e00a2 */
[----:B------:R-:W-:Y:S01]  /*16360*/  MOV R8, R163 ;  /* 0x000000a300087202 */ /* 0x000fe20000000f00 */
[----:B------:R-:W-:Y:S03]  /*16370*/  IMAD.MOV.U32 R11, RZ, RZ, R160 ;  /* 0x000000ffff0b7224 */ /* 0x000fe600078e00a0 */
[----:B------:R-:W-:Y:S02]  /*16380*/  MOV R10, R161 ;  /* 0x000000a1000a7202 */ /* 0x000fe40000000f00 */
[-C--:B------:R-:W-:Y:S07]  /*16390*/  HMMA.16816.F32 R160, R176, R166.reuse, R12 ;  /* 0x000000a6b0a0723c */ /* 0x080fee000000180c */
[----:B------:R-:W-:Y:S01]  /*163a0*/  MOV R14, R170 ;  /* 0x000000aa000e7202 */ /* 0x000fe20000000f00 */
[C---:B------:R-:W-:Y:S01]  /*163b0*/  HMMA.16816.F32 R164, R148.reuse, R166, R16 ;  /* 0x000000a694a4723c */ /* 0x040fe20000001810 */
[----:B------:R-:W3:Y:S03]  /*163c0*/  LDL.LU R16, [R1+0x1c] ;  /* 0x00001c0001107983 */ /* 0x000ee60000300800 */
[----:B------:R-:W-:Y:S01]  /*163d0*/  IMAD.MOV.U32 R15, RZ, RZ, R169 ;  /* 0x000000ffff0f7224 */ /* 0x000fe200078e00a9 */
[----:B------:R-:W3:Y:S01]  /*163e0*/  LDL.LU R18, [R1+0x20] ;  /* 0x0000200001127983 */ /* 0x000ee20000300800 */
[----:B------:R-:W-:Y:S01]  /*163f0*/  IMAD.MOV.U32 R13, RZ, RZ, R171 ;  /* 0x000000ffff0d7224 */ /* 0x000fe200078e00ab */
[----:B------:R-:W-:Y:S01]  /*16400*/  MOV R17, R168 ;  /* 0x000000a800117202 */ /* 0x000fe20000000f00 */
[-C--:B------:R-:W-:Y:S01]  /*16410*/  HMMA.16816.F32 R100, R148, R112.reuse, R20 ;  /* 0x000000709464723c */ /* 0x080fe20000001814 */
[----:B------:R-:W3:Y:S03]  /*16420*/  LDL.LU R22, [R1+0x18] ;  /* 0x0000180001167983 */ /* 0x000ee60000300800 */
[----:B------:R-:W-:Y:S01]  /*16430*/  IMAD.MOV.U32 R19, RZ, RZ, R123 ;  /* 0x000000ffff137224 */ /* 0x000fe200078e007b */
[----:B------:R-:W-:Y:S02]  /*16440*/  MOV R12, R128 ;  /* 0x00000080000c7202 */ /* 0x000fe40000000f00 */
[----:B------:R-:W-:Y:S01]  /*16450*/  MOV R21, R122 ;  /* 0x0000007a00157202 */ /* 0x000fe20000000f00 */
[C---:B------:R-:W-:Y:S01]  /*16460*/  HMMA.16816.F32 R104, R176.reuse, R112, R24 ;  /* 0x00000070b068723c */ /* 0x040fe20000001818 */
[----:B------:R-:W-:Y:S07]  /*16470*/  IMAD.MOV.U32 R23, RZ, RZ, R121 ;  /* 0x000000ffff177224 */ /* 0x000fee00078e0079 */
        /* <DEDUP_REMOVED lines=93> */
.L_x_1684:
[----:B------:R-:W-:-:S13]  /*16a50*/  ISETP.GE.AND P0, PT, R216, RZ, PT ;  /* 0x000000ffd800720c */ /* 0x000fda0003f06270 */
[----:B------:R-:W-:Y:S05]  /*16a60*/  @!P0 BRA `(.L_x_1688) ;  /* 0x0000330000008947 */ /* 0x000fea0003800000 */
[----:B-1----:R-:W2:Y:S04]  /*16a70*/  LDL.LU R3, [R1+0x48] ;  /* 0x0000480001037983 */ /* 0x002ea80000300800 */
[----:B------:R-:W2:Y:S04]  /*16a80*/  LDL.LU R0, [R1+0x14] ;  /* 0x0000140001007983 */ /* 0x000ea80000300800 */
[----:B------:R-:W3:Y:S04]  /*16a90*/  LDL R6, [R1+0x38] ;  /* 0x0000380001067983 */ /* 0x000ee80000100800 */
[----:B------:R-:W3:Y:S04]  /*16aa0*/  LDL R5, [R1+0x2c] ;  /* 0x00002c0001057983 */ /* 0x000ee80000100800 */
[----:B------:R-:W4:Y:S04]  /*16ab0*/  LDL R4, [R1+0x44] ;  /* 0x0000440001047983 */ /* 0x000f280000100800 */
[----:B------:R-:W4:Y:S01]  /*16ac0*/  LDL R2, [R1+0x3c] ;  /* 0x00003c0001027983 */ /* 0x000f220000100800 */
[----:B------:R-:W-:Y:S01]  /*16ad0*/  IMAD.MOV.U32 R147, RZ, RZ, R142 ;  /* 0x000000ffff937224 */ /* 0x000fe200078e008e */
[----:B------:R-:W-:Y:S01]  /*16ae0*/  MOV R140, R144 ;  /* 0x00000090008c7202 */ /* 0x000fe20000000f00 */
[----:B------:R-:W-:Y:S01]  /*16af0*/  ULDC UR5, c[0x0][0x210] ;  /* 0x0000840000057ab9 */ /* 0x000fe20000000800 */
[----:B------:R-:W-:Y:S01]  /*16b00*/  IADD3 R217, R248, 0x100, RZ ;  /* 0x00000100f8d97810 */ /* 0x000fe20007ffe0ff */
[----:B------:R-:W-:-:S02]  /*16b10*/  ULDC UR4, c[0x0][0x1e8] ;  /* 0x00007a0000047ab9 */ /* 0x000fc40000000800 */
[----:B------:R-:W-:Y:S02]  /*16b20*/  UIMAD UR5, UR11, UR5, URZ ;  /* 0x000000050b0572a4 */ /* 0x000fe4000f8e023f */
[----:B------:R-:W-:Y:S01]  /*16b30*/  UIMAD UR4, UR11, UR4, URZ ;  /* 0x000000040b0472a4 */ /* 0x000fe2000f8e023f */
[C---:B--2---:R-:W-:Y:S01]  /*16b40*/  SHF.L.U64.HI R219, R0.reuse, 0x1, R3 ;  /* 0x0000000100db7819 */ /* 0x044fe20000010203 */
[----:B------:R-:W-:Y:S01]  /*16b50*/  IMAD.SHL.U32 R218, R0, 0x2, RZ ;  /* 0x0000000200da7824 */ /* 0x000fe200078e00ff */
[----:B------:R-:W-:Y:S01]  /*16b60*/  MOV R0, R146 ;  /* 0x0000009200007202 */ /* 0x000fe20000000f00 */
[----:B------:R-:W-:Y:S01]  /*16b70*/  IMAD.MOV.U32 R3, RZ, RZ, R145 ;  /* 0x000000ffff037224 */ /* 0x000fe200078e0091 */
[C---:B---3--:R-:W-:Y:S01]  /*16b80*/  SHF.L.U64.HI R247, R5.reuse, 0x1, R6 ;  /* 0x0000000105f77819 */ /* 0x048fe20000010206 */
[----:B------:R-:W-:Y:S01]  /*16b90*/  IMAD.SHL.U32 R246, R5, 0x2, RZ ;  /* 0x0000000205f67824 */ /* 0x000fe200078e00ff */
[C---:B----4-:R-:W-:Y:S02]  /*16ba0*/  SHF.L.U64.HI R245, R2.reuse, 0x1, R4 ;  /* 0x0000000102f57819 */ /* 0x050fe40000010204 */
[----:B------:R-:W-:Y:S01]  /*16bb0*/  SHF.L.U32 R244, R2, 0x1, RZ ;  /* 0x0000000102f47819 */ /* 0x000fe200000006ff */
[----:B------:R-:W-:Y:S05]  /*16bc0*/  BRA `(.L_x_1689) ;  /* 0x000003e000007947 */ /* 0x000fea0003800000 */
.L_x_1691:
[----:B------:R-:W2:Y:S01]  /*16bd0*/  LDL R146, [R1+0x28] ;  /* 0x0000280001927983 */ /* 0x000ea20000100800 */
[----:B------:R-:W-:Y:S01]  /*16be0*/  IMAD.MOV.U32 R237, RZ, RZ, c[0x0][0x2b8] ;  /* 0x0000ae00ffed7624 */ /* 0x000fe200078e00ff */
[----:B------:R-:W-:Y:S01]  /*16bf0*/  LEA R141, R216, UR13, 0x6 ;  /* 0x0000000dd88d7c11 */ /* 0x000fe2000f8e30ff */
[----:B------:R-:W-:Y:S01]  /*16c00*/  IMAD.MOV.U32 R145, RZ, RZ, RZ ;  /* 0x000000ffff917224 */ /* 0x000fe200078e00ff */
[----:B------:R-:W3:Y:S02]  /*16c10*/  LDL R150, [R1+0x38] ;  /* 0x0000380001967983 */ /* 0x000ee40000100800 */
[----:B------:R-:W-:Y:S02]  /*16c20*/  ISETP.NE.AND P2, PT, R237, 0x1, PT ;  /* 0x00000001ed00780c */ /* 0x000fe40003f45270 */
[----:B------:R-:W4:Y:S04]  /*16c30*/  LDL R148, [R1+0x3c] ;  /* 0x00003c0001947983 */ /* 0x000f280000100800 */
[----:B------:R-:W4:Y:S02]  /*16c40*/  LDL R149, [R1+0x44] ;  /* 0x0000440001957983 */ /* 0x000f240000100800 */
[----:B----4-:R-:W-:Y:S02]  /*16c50*/  SHF.L.U64.HI R180, R148, 0x1, R149 ;  /* 0x0000000194b47819 */ /* 0x010fe40000010295 */
[----:B--2---:R-:W-:Y:S02]  /*16c60*/  IADD3 R141, R141, -0x40, R146 ;  /* 0xffffffc08d8d7810 */ /* 0x004fe40007ffe092 */
[----:B------:R-:W2:Y:S03]  /*16c70*/  LDL R146, [R1+0x2c] ;  /* 0x00002c0001927983 */ /* 0x000ea60000100800 */
        /* <DEDUP_REMOVED lines=9> */
[----:B------:R-:W-:Y:S01]  /*16d10*/  STL [R1+0x4], R151 ;  /* 0x0000049701007387 */ /* 0x000fe20000100800 */
[----:B------:R-:W-:Y:S03]  /*16d20*/  SHF.R.S32.HI R2, RZ, 0x1f, R151 ;  /* 0x0000001fff027819 */ /* 0x000fe60000011497 */
[----:B------:R1:W4:Y:S02]  /*16d30*/  @!P3 LDG.E R145, [R142.64] ;  /* 0x000000148e91b981 */ /* 0x000324000c1e1900 */
[----:B------:R-:W-:Y:S04]  /*16d40*/  IMAD R2, R2, c[0x0][0x1e0], RZ ;  /* 0x0000780002027a24 */ /* 0x000fe800078e02ff */
[C---:B------:R-:W-:Y:S02]  /*16d50*/  IMAD R2, R151.reuse, c[0x0][0x1e4], R2 ;  /* 0x0000790097027a24 */ /* 0x040fe400078e0202 */
[----:B-1----:R-:W-:Y:S04]  /*16d60*/  IMAD.WIDE.U32 R142, R151, c[0x0][0x1e0], RZ ;  /* 0x00007800978e7a25 */ /* 0x002fe800078e00ff */
[----:B------:R-:W-:Y:S01]  /*16d70*/  IMAD.IADD R143, R143, 0x1, R2 ;  /* 0x000000018f8f7824 */ /* 0x000fe200078e0202 */
[----:B----4-:R1:W-:Y:S01]  /*16d80*/  STL [R1], R145 ;  /* 0x0000009101007387 */ /* 0x0103e20000100800 */
        /* <DEDUP_REMOVED lines=11> */
[----:B------:R-:W1:Y:S04]  /*16e40*/  SHFL.IDX PT, R143, R141, RZ, 0x1c1f ;  /* 0x001c1fff8d8f7589 */ /* 0x000e6800000e0000 */
[----:B------:R-:W5:Y:S01]  /*16e50*/  SHFL.IDX PT, R141, R141, 0x1, 0x1c1f ;  /* 0x003c1f008d8d7f89 */ /* 0x000f6200000e0000 */
[----:B----4-:R-:W-:Y:S01]  /*16e60*/  IADD3 R178, P0, R142, R218, RZ ;  /* 0x000000da8eb27210 */ /* 0x010fe20007f1e0ff */
[C---:B--2---:R-:W-:Y:S01]  /*16e70*/  IMAD.SHL.U32 R144, R146.reuse, 0x2, RZ ;  /* 0x0000000292907824 */ /* 0x044fe200078e00ff */
[----:B---3--:R-:W-:Y:S04]  /*16e80*/  SHF.L.U64.HI R146, R146, 0x1, R150 ;  /* 0x0000000192927819 */ /* 0x008fe80000010296 */
[CC--:B------:R-:W-:Y:S01]  /*16e90*/  IADD3 R176, P1, R142.reuse, R144.reuse, RZ ;  /* 0x000000908eb07210 */ /* 0x0c0fe20007f3e0ff */
[C-C-:B-1----:R-:W-:Y:S01]  /*16ea0*/  IMAD.X R179, R143.reuse, 0x1, R219.reuse, P0 ;  /* 0x000000018fb37824 */ /* 0x142fe200000e06db */
[-C--:B------:R-:W-:Y:S03]  /*16eb0*/  IADD3 R150, P0, R142, R145.reuse, RZ ;  /* 0x000000918e967210 */ /* 0x080fe60007f1e0ff */
[C---:B------:R-:W-:Y:S01]  /*16ec0*/  IMAD.X R177, R143.reuse, 0x1, R146, P1 ;  /* 0x000000018fb17824 */ /* 0x040fe200008e0692 */
[----:B------:R1:W-:Y:S01]  /*16ed0*/  LDGSTS.E.BYPASS.LTC128B.128 [R248+0x3100], [R178.64], !P5 ;  /* 0x03100000b2f87fae */ /* 0x0003e2000e901d54 */
[C---:B------:R-:W-:Y:S01]  /*16ee0*/  IADD3 R148, P1, R2.reuse, R144, RZ ;  /* 0x0000009002947210 */ /* 0x040fe20007f3e0ff */
[----:B------:R-:W-:Y:S01]  /*16ef0*/  IMAD.X R151, R143, 0x1, R180, P0 ;  /* 0x000000018f977824 */ /* 0x000fe200000e06b4 */
[C---:B------:R-:W-:Y:S01]  /*16f00*/  IADD3 R144, P0, R2.reuse, R145, RZ ;  /* 0x0000009102907210 */ /* 0x040fe20007f1e0ff */
[----:B------:R1:W-:Y:S02]  /*16f10*/  LDGSTS.E.BYPASS.LTC128B.128 [R248+0x4100], [R176.64], !P6 ;  /* 0x04100000b0f87fae */ /* 0x0003e4000f101d54 */
[C---:B-----5:R-:W-:Y:S01]  /*16f20*/  IMAD.X R149, R141.reuse, 0x1, R146, P1 ;  /* 0x000000018d957824 */ /* 0x060fe200008e0692 */
        /* <DEDUP_REMOVED lines=8> */
.L_x_1689:
[----:B------:R-:W2:Y:S01]  /*16fb0*/  LDL R20, [R1+0x4] ;  /* 0x0000040001147983 */ /* 0x000ea20000100800 */
[----:B------:R-:W-:Y:S05]  /*16fc0*/  DEPBAR.LE SB0, 0x0 ;  /* 0x000080000000791a */ /* 0x000fea0000000000 */
[----:B------:R-:W3:Y:S06]  /*16fd0*/  LDL R38, [R1] ;  /* 0x0000000001267983 */ /* 0x000eec0000100800 */
[----:B------:R-:W-:Y:S06]  /*16fe0*/  BAR.SYNC.DEFER_BLOCKING 0x0 ;  /* 0x0000000000007b1d */ /* 0x000fec0000010000 */
[----:B------:R-:W-:Y:S06]  /*16ff0*/  LDSM.16.M88.4 R64, [R223+0x6100] ;  /* 0x00610000df40783b */ /* 0x000fec0000000200 */
[----:B------:R-:W1:Y:S06]  /*17000*/  LDSM.16.M88.4 R16, [R220+0x3100] ;  /* 0x00310000dc10783b */ /* 0x000e6c0000000200 */
[----:B------:R-:W4:Y:S06]  /*17010*/  LDSM.16.M88.4 R60, [R223+0x7100] ;  /* 0x00710000df3c783b */ /* 0x000f2c0000000200 */
[----:B------:R-:W5:Y:S06]  /*17020*/  LDSM.16.M88.4 R32, [R220+0x3500] ;  /* 0x00350000dc20783b */ /* 0x000f6c0000000200 */
[----:B------:R-:W2:Y:S06]  /*17030*/  LDSM.16.M88.4 R48, [R220+0x3900] ;  /* 0x00390000dc30783b */ /* 0x000eac0000000200 */
[----:B------:R-:W-:Y:S06]  /*17040*/  LDSM.16.M88.4 R148, [R220+0x3d00] ;  /* 0x003d0000dc94783b */ /* 0x000fec0000000200 */
[----:B------:R-:W-:Y:S06]  /*17050*/  LDSM.16.M88.4 R176, [R224+0x6100] ;  /* 0x00610000e0b0783b */ /* 0x000fec0000000200 */
[----:B------:R-:W-:Y:S01]  /*17060*/  LDSM.16.M88.4 R180, [R225] ;  /* 0x00000000e1b4783b */ /* 0x000fe20000000200 */
[-C--:B-1----:R-:W-:Y:S05]  /*17070*/  HMMA.16816.F32 R4, R64, R16.reuse, RZ ;  /* 0x000000104004723c */ /* 0x082fea00000018ff */
[----:B------:R-:W-:Y:S03]  /*17080*/  LDSM.16.M88.4 R184, [R224+0x7100] ;  /* 0x00710000e0b8783b */ /* 0x000fe60000000200 */
[C---:B----4-:R-:W-:Y:S03]  /*17090*/  HMMA.16816.F32 R8, R60.reuse, R16, RZ ;  /* 0x000000103c08723c */ /* 0x050fe600000018ff */
[----:B------:R-:W-:Y:S06]  /*170a0*/  LDSM.16.M88.4 R188, [R235] ;  /* 0x00000000ebbc783b */ /* 0x000fec0000000200 */
[----:B------:R-:W-:Y:S01]  /*170b0*/  LDSM.16.M88.4 R192, [R234] ;  /* 0x00000000eac0783b */ /* 0x000fe20000000200 */
[-C--:B------:R-:W-:Y:S08]  /*170c0*/  HMMA.16816.F32 R12, R60, R18.reuse, RZ ;  /* 0x000000123c0c723c */ /* 0x080ff000000018ff */
[C---:B------:R-:W-:Y:S04]  /*170d0*/  HMMA.16816.F32 R16, R64.reuse, R18, RZ ;  /* 0x000000124010723c */ /* 0x040fe800000018ff */
[----:B--2---:R-:W-:Y:S01]  /*170e0*/  SHF.R.S32.HI R2, RZ, 0x1f, R20 ;  /* 0x0000001fff027819 */ /* 0x004fe20000011414 */
[----:B------:R-:W-:Y:S04]  /*170f0*/  IMAD.WIDE.U32 R28, R20, c[0x0][0x208], RZ ;  /* 0x00008200141c7a25 */ /* 0x000fe800078e00ff */
[----:B------:R-:W-:Y:S04]  /*17100*/  IMAD R2, R2, c[0x0][0x208], RZ ;  /* 0x0000820002027a24 */ /* 0x000fe800078e02ff */
[----:B------:R-:W-:Y:S02]  /*17110*/  IMAD R2, R20, c[0x0][0x20c], R2 ;  /* 0x0000830014027a24 */ /* 0x000fe400078e0202 */
[-C--:B-----5:R-:W-:Y:S02]  /*17120*/  HMMA.16816.F32 R20, R64, R32.reuse, RZ ;  /* 0x000000204014723c */ /* 0x0a0fe400000018ff */
[----:B------:R-:W-:Y:S01]  /*17130*/  IMAD.IADD R29, R29, 0x1, R2 ;  /* 0x000000011d1d7824 */ /* 0x000fe200078e0202 */
[----:B---3--:R-:W-:Y:S03]  /*17140*/  SHF.R.S32.HI R2, RZ, 0x1f, R38 ;  /* 0x0000001fff027819 */ /* 0x008fe60000011426 */
[----:B------:R-:W-:Y:S02]  /*17150*/  IMAD.WIDE.U32 R36, R38, c[0x0][0x218], R28 ;  /* 0x0000860026247a25 */ /* 0x000fe400078e001c */
[C---:B------:R-:W-:Y:S04]  /*17160*/  HMMA.16816.F32 R24, R60.reuse, R32, RZ ;  /* 0x000000203c18723c */ /* 0x040fe800000018ff */
[----:B------:R-:W-:Y:S04]  /*17170*/  IMAD R2, R2, c[0x0][0x218], RZ ;  /* 0x0000860002027a24 */ /* 0x000fe800078e02ff */
[-C--:B------:R-:W-:Y:S01]  /*17180*/  HMMA.16816.F32 R28, R60, R34.reuse, RZ ;  /* 0x000000223c1c723c */ /* 0x080fe200000018ff */
[----:B------:R-:W-:Y:S03]  /*17190*/  IMAD R38, R38, c[0x0][0x21c], R2 ;  /* 0x0000870026267a24 */ /* 0x000fe600078e0202 */
[----:B------:R-:W-:Y:S04]  /*171a0*/  IADD3 R2, P0, R36, UR5, RZ ;  /* 0x0000000524027c10 */ /* 0x000fe8000ff1e0ff */
[C---:B------:R-:W-:Y:S04]  /*171b0*/  HMMA.16816.F32 R32, R64.reuse, R34, RZ ;  /* 0x000000224020723c */ /* 0x040fe800000018ff */
[----:B------:R-:W-:Y:S02]  /*171c0*/  IADD3.X R40, R37, UR10, R38, P0, !PT ;  /* 0x0000000a25287c10 */ /* 0x000fe400087fe426 */
[C---:B------:R-:W-:Y:S02]  /*171d0*/  LEA R141, P0, R2.reuse, c[0x0][0x1f8], 0x1 ;  /* 0x00007e00028d7a11 */ /* 0x040fe400078008ff */
[-C--:B------:R-:W-:Y:S03]  /*171e0*/  HMMA.16816.F32 R36, R64, R48.reuse, RZ ;  /* 0x000000304024723c */ /* 0x080fe600000018ff */
[----:B------:R-:W1:Y:S01]  /*171f0*/  SHFL.IDX PT, R143, R141, RZ, 0x1c1f ;  /* 0x001c1fff8d8f7589 */ /* 0x000e6200000e0000 */
[----:B------:R-:W-:Y:S04]  /*17200*/  LEA.HI.X R2, R2, c[0x0][0x1fc], R40, 0x1, P0 ;  /* 0x00007f0002027a11 */ /* 0x000fe800000f0c28 */
[C---:B------:R-:W-:Y:S01]  /*17210*/  HMMA.16816.F32 R40, R60.reuse, R48, RZ ;  /* 0x000000303c28723c */ /* 0x040fe200000018ff */
[----:B------:R-:W2:Y:S06]  /*17220*/  SHFL.IDX PT, R142, R2, RZ, 0x1c1f ;  /* 0x001c1fff028e7589 */ /* 0x000eac00000e0000 */
[----:B------:R-:W3:Y:S01]  /*17230*/  SHFL.IDX PT, R141, R141, 0x1, 0x1c1f ;  /* 0x003c1f008d8d7f89 */ /* 0x000ee200000e0000 */
[-C--:B------:R-:W-:Y:S05]  /*17240*/  HMMA.16816.F32 R44, R60, R50.reuse, RZ ;  /* 0x000000323c2c723c */ /* 0x080fea00000018ff */
[----:B------:R-:W4:Y:S03]  /*17250*/  SHFL.IDX PT, R2, R2, 0x1, 0x1c1f ;  /* 0x003c1f0002027f89 */ /* 0x000f2600000e0000 */
[C---:B------:R-:W-:Y:S04]  /*17260*/  HMMA.16816.F32 R48, R64.reuse, R50, RZ ;  /* 0x000000324030723c */ /* 0x040fe800000018ff */
[C---:B-1----:R-:W-:Y:S02]  /*17270*/  IADD3 R196, P1, R143.reuse, R218, RZ ;  /* 0x000000da8fc47210 */ /* 0x042fe40007f3e0ff */
[-C--:B------:R-:W-:Y:S02]  /*17280*/  IADD3 R144, P0, R143, R246.reuse, RZ ;  /* 0x000000f68f907210 */ /* 0x080fe40007f1e0ff */
[-C--:B------:R-:W-:Y:S01]  /*17290*/  HMMA.16816.F32 R52, R64, R148.reuse, RZ ;  /* 0x000000944034723c */ /* 0x080fe200000018ff */
[C---:B--2---:R-:W-:Y:S03]  /*172a0*/  IMAD.X R197, R142.reuse, 0x1, R219, P1 ;  /* 0x000000018ec57824 */ /* 0x044fe600008e06db */
[--C-:B------:R-:W-:Y:S01]  /*172b0*/  IMAD.X R145, R142, 0x1, R247.reuse, P0 ;  /* 0x000000018e917824 */ /* 0x100fe200000e06f7 */
[----:B---3--:R-:W-:Y:S03]  /*172c0*/  IADD3 R198, P1, R141, R246, RZ ;  /* 0x000000f68dc67210 */ /* 0x008fe60007f3e0ff */
[C---:B------:R-:W-:Y:S04]  /*172d0*/  HMMA.16816.F32 R56, R60.reuse, R148, RZ ;  /* 0x000000943c38723c */ /* 0x040fe800000018ff */
[----:B----4-:R-:W-:Y:S04]  /*172e0*/  IMAD.X R199, R2, 0x1, R247, P1 ;  /* 0x0000000102c77824 */ /* 0x010fe800008e06f7 */
[-C--:B------:R-:W-:Y:S08]  /*172f0*/  HMMA.16816.F32 R60, R60, R150.reuse, RZ ;  /* 0x000000963c3c723c */ /* 0x080ff000000018ff */
[----:B------:R-:W-:Y:S01]  /*17300*/  HMMA.16816.F32 R64, R64, R150, RZ ;  /* 0x000000964040723c */ /* 0x000fe200000018ff */
[----:B------:R-:W1:Y:S06]  /*17310*/  LDSM.16.M88.4 R148, [R236] ;  /* 0x00000000ec94783b */ /* 0x000e6c0000000200 */
[----:B------:R-:W-:Y:S01]  /*17320*/  @!PT LDS RZ, [RZ] ;  /* 0x00000000fffff984 */ /* 0x000fe20000000800 */
[----:B------:R-:W-:Y:S01]  /*17330*/  @!PT LDS RZ, [RZ] ;  /* 0x00000000fffff984 */ /* 0x000fe20000000800 */
[----:B------:R-:W-:Y:S01]  /*17340*/  @!PT LDS RZ, [RZ] ;  /* 0x00000000fffff984 */ /* 0x000fe20000000800 */
[----:B------:R2:W-:Y:S01]  /*17350*/  LDGSTS.E.BYPASS.LTC128B.128 [R217], [R196.64], !P5 ;  /* 0x00000000c4d97fae */ /* 0x0005e2000e901d54 */
[-C--:B------:R-:W-:Y:S05]  /*17360*/  HMMA.16816.F32 R4, R176, R180.reuse, R4 ;  /* 0x000000b4b004723c */ /* 0x080fea0000001804 */
[----:B------:R3:W-:Y:S03]  /*17370*/  LDGSTS.E.BYPASS.LTC128B.128 [R217+0x1000], [R144.64], !P6 ;  /* 0x0100000090d97fae */ /* 0x0007e6000f101d54 */
[C---:B------:R-:W-:Y:S08]  /*17380*/  HMMA.16816.F32 R8, R184.reuse, R180, R8 ;  /* 0x000000b4b808723c */ /* 0x040ff00000001808 */
[-C--:B------:R-:W-:Y:S08]  /*17390*/  HMMA.16816.F32 R12, R184, R182.reuse, R12 ;  /* 0x000000b6b80c723c */ /* 0x080ff0000000180c */
[C---:B------:R-:W-:Y:S04]  /*173a0*/  HMMA.16816.F32 R16, R176.reuse, R182, R16 ;  /* 0x000000b6b010723c */ /* 0x040fe80000001810 */
[----:B--2---:R-:W-:Y:S02]  /*173b0*/  IADD3 R196, P0, R143, R244, RZ ;  /* 0x000000f48fc47210 */ /* 0x004fe40007f1e0ff */
[C---:B---3--:R-:W-:Y:S02]  /*173c0*/  IADD3 R144, P2, R141.reuse, R218, RZ ;  /* 0x000000da8d907210 */ /* 0x048fe40007f5e0ff */
[-C--:B-1----:R-:W-:Y:S04]  /*173d0*/  HMMA.16816.F32 R20, R176, R148.reuse, R20 ;  /* 0x00000094b014723c */ /* 0x082fe80000001814 */
[----:B------:R-:W-:Y:S01]  /*173e0*/  IMAD.X R197, R142, 0x1, R245, P0 ;  /* 0x000000018ec57824 */ /* 0x000fe200000e06f5 */
[----:B------:R-:W-:Y:S01]  /*173f0*/  IADD3 R142, P0, R141, R244, RZ ;  /* 0x000000f48d8e7210 */ /* 0x000fe20007f1e0ff */
[C---:B------:R-:W-:Y:S02]  /*17400*/  IMAD.X R145, R2.reuse, 0x1, R219, P2 ;  /* 0x0000000102917824 */ /* 0x040fe400010e06db */
[C---:B------:R-:W-:Y:S01]  /*17410*/  HMMA.16816.F32 R24, R184.reuse, R148, R24 ;  /* 0x00000094b818723c */ /* 0x040fe20000001818 */
[----:B------:R1:W-:Y:S03]  /*17420*/  LDGSTS.E.BYPASS.LTC128B.128 [R217+0x2000], [R196.64], !P4 ;  /* 0x02000000c4d97fae */ /* 0x0003e6000e101d54 */
[----:B------:R-:W-:Y:S01]  /*17430*/  IMAD.X R143, R2, 0x1, R245, P0 ;  /* 0x00000001028f7824 */ /* 0x000fe200000e06f5 */
[----:B------:R-:W-:Y:S02]  /*17440*/  ISETP.GE.AND P0, PT, R216, 0x1, PT ;  /* 0x00000001d800780c */ /* 0x000fe40003f06270 */
[----:B------:R2:W-:Y:S01]  /*17450*/  LDGSTS.E.BYPASS.LTC128B.128 [R217+0x800], [R144.64], !P5 ;  /* 0x0080000090d97fae */ /* 0x0005e2000e901d54 */
[-C--:B------:R-:W-:Y:S05]  /*17460*/  HMMA.16816.F32 R28, R184, R150.reuse, R28 ;  /* 0x00000096b81c723c */ /* 0x080fea000000181c */
[----:B------:R1:W-:Y:S03]  /*17470*/  LDGSTS.E.BYPASS.LTC128B.128 [R217+0x1800], [R198.64], !P6 ;  /* 0x01800000c6d97fae */ /* 0x0003e6000f101d54 */
[C---:B------:R-:W-:Y:S03]  /*17480*/  HMMA.16816.F32 R32, R176.reuse, R150, R32 ;  /* 0x00000096b020723c */ /* 0x040fe60000001820 */
[----:B------:R2:W-:Y:S05]  /*17490*/  LDGSTS.E.BYPASS.LTC128B.128 [R217+0x2800], [R142.64], !P4 ;  /* 0x028000008ed97fae */ /* 0x0005ea000e101d54 */
[-C--:B------:R-:W-:Y:S01]  /*174a0*/  HMMA.16816.F32 R36, R176, R188.reuse, R36 ;  /* 0x000000bcb024723c */ /* 0x080fe20000001824 */
[----:B------:R-:W-:Y:S06]  /*174b0*/  LDSM.16.M88.4 R200, [R220+0x4100] ;  /* 0x00410000dcc8783b */ /* 0x000fec0000000200 */
[----:B------:R-:W0:Y:S01]  /*174c0*/  LDGDEPBAR ;  /* 0x00000000000079af */ /* 0x000e220000000000 */
[C---:B------:R-:W-:Y:S05]  /*174d0*/  HMMA.16816.F32 R40, R184.reuse, R188, R40 ;  /* 0x000000bcb828723c */ /* 0x040fea0000001828 */
[----:B------:R-:W-:Y:S03]  /*174e0*/  LDSM.16.M88.4 R204, [R223+0x9100] ;  /* 0x00910000dfcc783b */ /* 0x000fe60000000200 */
[-C--:B------:R-:W-:Y:S03]  /*174f0*/  HMMA.16816.F32 R44, R184, R190.reuse, R44 ;  /* 0x000000beb82c723c */ /* 0x080fe6000000182c */
[----:B-1----:R-:W1:Y:S05]  /*17500*/  LDSM.16.M88.4 R196, [R223+0x8100] ;  /* 0x00810000dfc4783b */ /* 0x002e6a0000000200 */
[C---:B------:R-:W-:Y:S01]  /*17510*/  HMMA.16816.F32 R48, R176.reuse, R190, R48 ;  /* 0x000000beb030723c */ /* 0x040fe20000001830 */
[----:B------:R-:W3:Y:S06]  /*17520*/  LDSM.16.M88.4 R180, [R220+0x4500] ;  /* 0x00450000dcb4783b */ /* 0x000eec0000000200 */
[----:B------:R-:W4:Y:S01]  /*17530*/  LDSM.16.M88.4 R148, [R220+0x4900] ;  /* 0x00490000dc94783b */ /* 0x000f220000000200 */
[-C--:B------:R-:W-:Y:S05]  /*17540*/  HMMA.16816.F32 R52, R176, R192.reuse, R52 ;  /* 0x000000c0b034723c */ /* 0x080fea0000001834 */
[----:B------:R-:W-:Y:S03]  /*17550*/  LDSM.16.M88.4 R188, [R233] ;  /* 0x00000000e9bc783b */ /* 0x000fe60000000200 */
[C---:B------:R-:W-:Y:S03]  /*17560*/  HMMA.16816.F32 R56, R184.reuse, R192, R56 ;  /* 0x000000c0b838723c */ /* 0x040fe60000001838 */
[----:B------:R-:W-:Y:S05]  /*17570*/  LDSM.16.M88.4 R208, [R231] ;  /* 0x00000000e7d0783b */ /* 0x000fea0000000200 */
[-C--:B------:R-:W-:Y:S01]  /*17580*/  HMMA.16816.F32 R60, R184, R194.reuse, R60 ;  /* 0x000000c2b83c723c */ /* 0x080fe2000000183c */
[----:B------:R-:W5:Y:S06]  /*17590*/  LDSM.16.M88.4 R184, [R220+0x4d00] ;  /* 0x004d0000dcb8783b */ /* 0x000f6c0000000200 */
[----:B------:R-:W-:Y:S01]  /*175a0*/  LDSM.16.M88.4 R212, [R230] ;  /* 0x00000000e6d4783b */ /* 0x000fe20000000200 */
[----:B------:R-:W-:Y:S05]  /*175b0*/  HMMA.16816.F32 R64, R176, R194, R64 ;  /* 0x000000c2b040723c */ /* 0x000fea0000001840 */
[----:B------:R-:W2:Y:S03]  /*175c0*/  LDSM.16.M88.4 R176, [R224+0x8100] ;  /* 0x00810000e0b0783b */ /* 0x000ea60000000200 */
[-C--:B-1----:R-:W-:Y:S03]  /*175d0*/  HMMA.16816.F32 R4, R196, R200.reuse, R4 ;  /* 0x000000c8c404723c */ /* 0x082fe60000001804 */
[----:B------:R-:W1:Y:S05]  /*175e0*/  LDSM.16.M88.4 R192, [R224+0x9100] ;  /* 0x00910000e0c0783b */ /* 0x000e6a0000000200 */
        /* <DEDUP_REMOVED lines=14> */
[-C--:B-----5:R-:W-:Y:S08]  /*176d0*/  HMMA.16816.F32 R52, R196, R184.reuse, R52 ;  /* 0x000000b8c434723c */ /* 0x0a0ff00000001834 */
[C---:B------:R-:W-:Y:S08]  /*176e0*/  HMMA.16816.F32 R56, R204.reuse, R184, R56 ;  /* 0x000000b8cc38723c */ /* 0x040ff00000001838 */
[-C--:B------:R-:W-:Y:S01]  /*176f0*/  HMMA.16816.F32 R60, R204, R186.reuse, R60 ;  /* 0x000000bacc3c723c */ /* 0x080fe2000000183c */
[----:B------:R-:W-:Y:S07]  /*17700*/  LDSM.16.M88.4 R204, [R224+0xb100] ;  /* 0x00b10000e0cc783b */ /* 0x000fee0000000200 */
[----:B------:R-:W-:Y:S01]  /*17710*/  HMMA.16816.F32 R64, R196, R186, R64 ;  /* 0x000000bac440723c */ /* 0x000fe20000001840 */
[----:B------:R-:W4:Y:S06]  /*17720*/  LDSM.16.M88.4 R184, [R223+0xb100] ;  /* 0x00b10000dfb8783b */ /* 0x000f2c0000000200 */
[----:B------:R-:W-:Y:S01]  /*17730*/  LDSM.16.M88.4 R196, [R220+0x5d00] ;  /* 0x005d0000dcc4783b */ /* 0x000fe20000000200 */
[-C--:B--2---:R-:W-:Y:S08]  /*17740*/  HMMA.16816.F32 R4, R176, R188.reuse, R4 ;  /* 0x000000bcb004723c */ /* 0x084ff00000001804 */
        /* <DEDUP_REMOVED lines=19> */
[----:B------:R-:W5:Y:S06]  /*17880*/  LDSM.16.M88.4 R176, [R224+0xa100] ;  /* 0x00a10000e0b0783b */ /* 0x000f6c0000000200 */
[----:B------:R-:W2:Y:S01]  /*17890*/  LDSM.16.M88.4 R212, [R227] ;  /* 0x00000000e3d4783b */ /* 0x000ea20000000200 */
[-C--:B---3--:R-:W-:Y:S08]  /*178a0*/  HMMA.16816.F32 R4, R148, R180.reuse, R4 ;  /* 0x000000b49404723c */ /* 0x088ff00000001804 */
[C---:B----4-:R-:W-:Y:S08]  /*178b0*/  HMMA.16816.F32 R8, R184.reuse, R180, R8 ;  /* 0x000000b4b808723c */ /* 0x050ff00000001808 */
[-C--:B------:R-:W-:Y:S08]  /*178c0*/  HMMA.16816.F32 R12, R184, R182.reuse, R12 ;  /* 0x000000b6b80c723c */ /* 0x080ff0000000180c */
[C---:B------:R-:W-:Y:S01]  /*178d0*/  HMMA.16816.F32 R16, R148.reuse, R182, R16 ;  /* 0x000000b69410723c */ /* 0x040fe20000001810 */
[----:B------:R-:W3:Y:S01]  /*178e0*/  LDSM.16.M88.4 R180, [R226] ;  /* 0x00000000e2b4783b */ /* 0x000ee20000000200 */
[----:B------:R-:W-:Y:S05]  /*178f0*/  DEPBAR.LE SB0, 0x0 ;  /* 0x000080000000791a */ /* 0x000fea0000000000 */
[----:B------:R-:W-:Y:S01]  /*17900*/  BAR.SYNC.DEFER_BLOCKING 0x0 ;  /* 0x0000000000007b1d */ /* 0x000fe20000010000 */
[-C--:B-1----:R-:W-:Y:S08]  /*17910*/  HMMA.16816.F32 R20, R148, R188.reuse, R20 ;  /* 0x000000bc9414723c */ /* 0x082ff00000001814 */
        /* <DEDUP_REMOVED lines=28> */
.L_x_1690:
[----:B------:R-:W-:Y:S01]  /*17ae0*/  FMNMX.FTZ R2, R4, R0, !PT ;  /* 0x0000000004027209 */ /* 0x000fe20007810000 */
[----:B-1----:R-:W-:Y:S01]  /*17af0*/  LDSM.16.MT88.4 R176, [R221+0x100] ;  /* 0x00010000ddb0783b */ /* 0x002fe20000004200 */
        /* <DEDUP_REMOVED lines=118> */
[C---:B------:R-:W-:Y:S01]  /*18260*/  FMUL.FTZ R116, R143.reuse, R116 ;  /* 0x000000748f747220 */ /* 0x040fe20000410000 */
        /* <DEDUP_REMOVED lines=25> */
[----:B------:R-:W-:Y:S01]  /*18400*/  FMUL.FTZ R131, R141, R131 ;  /* 0x000000838d837220 */ /* 0x000fe20000410000 */
        /* <DEDUP_REMOVED lines=406> */
.L_x_1688:
        /* <DEDUP_REMOVED lines=153> */
.L_x_1632:
        /* <DEDUP_REMOVED lines=164> */
.L_x_1693:
        /* <DEDUP_REMOVED lines=159> */
.L_x_1695:
[----:B---3--:R-:W-:Y:S05]  /*1bb30*/  BSYNC B0 ;  /* 0x0000000000007941 */ /* 0x008fea0003800000 */
.L_x_1694:
        /* <DEDUP_REMOVED lines=23> */
.L_x_1697:
[----:B------:R-:W-:Y:S05]  /*1bcb0*/  BSYNC B0 ;  /* 0x0000000000007941 */ /* 0x000fea0003800000 */
.L_x_1696:
        /* <DEDUP_REMOVED lines=23> */
.L_x_1699:
[----:B------:R-:W-:Y:S05]  /*1be30*/  BSYNC B0 ;  /* 0x0000000000007941 */ /* 0x000fea0003800000 */
.L_x_1698:
        /* <DEDUP_REMOVED lines=24> */
.L_x_1692:
        /* <DEDUP_REMOVED lines=31> */
.L_x_1700:
        /* <DEDUP_REMOVED lines=43> */
.L_x_1702:
[----:B------:R-:W-:Y:S05]  /*1c460*/  BSYNC B0 ;  /* 0x0000000000007941 */ /* 0x000fea0003800000 */
.L_x_1701:
        /* <DEDUP_REMOVED lines=70> */
.L_x_1704:
[----:B------:R-:W-:Y:S05]  /*1c8d0*/  BSYNC B0 ;  /* 0x0000000000007941 */ /* 0x000fea0003800000 */
.L_x_1703:
        /* <DEDUP_REMOVED lines=21> */
.L_x_1706:
[----:B------:R-:W-:Y:S05]  /*1ca30*/  BSYNC B0 ;  /* 0x0000000000007941 */ /* 0x000fea0003800000 */
.L_x_1705:
        /* <DEDUP_REMOVED lines=21> */
.L_x_1708:
[----:B------:R-:W-:Y:S05]  /*1cb90*/  BSYNC B0 ;  /* 0x0000000000007941 */ /* 0x000fea0003800000 */
.L_x_1707:
        /* <DEDUP_REMOVED lines=22> */
.L_x_1709:
        /* <DEDUP_REMOVED lines=16> */
.L_x_1737:


//--------------------- .nv.shared._ZN7cutlass13device_kernelIN5flash19enable_sm80_to_sm89INS1_16FlashAttnFwdSm80INS1_25CollectiveMainloopFwdSm80ILi4ELi1ELb0EN4cute5tupleIJNS5_1CILi128EEENS7_ILi64EEENS7_ILi96EEEEEELi96ENS_6half_tEfNS_4arch4Sm80ELb0ELb0ELb1ELb0ELb1ELb0ELb1ELb0EEENS1_21CollectiveEpilogueFwdINS6_IJS8_SA_S9_EEENS6_IJNS7_ILi1EEESI_SI_EEESC_SE_Li128ELb0ELb1ELb0ELb0EEENS1_19SingleTileSchedulerILb0ELb0ELb1ELi128EEEEEEEEEvNT_6ParamsE --------------------------
	.section	.nv.shared._ZN7cutlass13device_kernelIN5flash19enable_sm80_to_sm89INS1_16FlashAttnFwdSm80INS1_25CollectiveMainloopFwdSm80ILi4ELi1ELb0EN4cute5tupleIJNS5_1CILi128EEENS7_ILi64EEENS7_ILi96EEEEEELi96ENS_6half_tEfNS_4arch4Sm80ELb0ELb0ELb1ELb0ELb1ELb0ELb1ELb0EEENS1_21CollectiveEpilogueFwdINS6_IJS8_SA_S9_EEENS6_IJNS7_ILi1EEESI_SI_EEESC_SE_Li128ELb0ELb1ELb0ELb0EEENS1_19SingleTileSchedulerILb0ELb0ELb1ELi128EEEEEEEEEvNT_6ParamsE,"aw",@nobits
	.sectionflags	@""
	.align	16


//--------------------- .nv.global                --------------------------
	.section	.nv.global,"aw",@nobits
.nv.global:
	.type		_ZN82_INTERNAL_bb8e5333_46_flash_fwd_hdim96_fp16_paged_softcapall_sm80_cu_a6473388_32904cute1_E,@object
	.size		_ZN82_INTERNAL_bb8e5333_46_flash_fwd_hdim96_fp16_paged_softcapall_sm80_cu_a6473388_32904cute1_E,(_ZN82_INTERNAL_bb8e5333_46_flash_fwd_hdim96_fp16_paged_softcapall_sm80_cu_a6473388_32904cuda3std3__45__cpo6cbeginE - _ZN82_INTERNAL_bb8e5333_46_flash_fwd_hdim96_fp16_paged_softcapall_sm80_cu_a6473388_32904cute1_E)
_ZN82_INTERNAL_bb8e5333_46_flash_fwd_hdim96_fp16_paged_softcapall_sm80_cu_a6473388_32904cute1_E:
	.zero		1
	.type		_ZN82_INTERNAL_bb8e5333_46_flash_fwd_hdim96_fp16_paged_softcapall_sm80_cu_a6473388_32904cuda3std3__45__cpo6cbeginE,@object
	.size		_ZN82_INTERNAL_bb8e5333_46_flash_fwd_hdim96_fp16_paged_softcapall_sm80_cu_a6473388_32904cuda3std3__45__cpo6cbeginE,(_ZN82_INTERNAL_bb8e5333_46_flash_fwd_hdim96_fp16_paged_softcapall_sm80_cu_a6473388_32904cuda3std3__48in_placeE - _ZN82_INTERNAL_bb8e5333_46_flash_fwd_hdim96_fp16_paged_softcapall_sm80_cu_a6473388_32904cuda3std3__45__cpo6cbeginE)
_ZN82_INTERNAL_bb8e5333_46_flash_fwd_hdim96_fp16_paged_softcapall_sm80_cu_a6473388_32904cuda3std3__45__cpo6cbeginE:
	.zero		1
	.type		_ZN82_INTERNAL_bb8e5333_46_flash_fwd_hdim96_fp16_paged_softcapall_sm80_cu_a6473388_32904cuda3std3__48in_placeE,@object
	.size		_ZN82_INTERNAL_bb8e5333_46_flash_fwd_hdim96_fp16_paged_softcapall_sm80_cu_a6473388_32904cuda3std3__48in_placeE,(_ZN82_INTERNAL_bb8e5333_46_flash_fwd_hdim96_fp16_paged_softcapall_sm80_cu_a6473388_32904cuda3std6ranges3__45__cpo9iter_moveE - _ZN82_INTERNAL_bb8e5333_46_flash_fwd_hdim96_fp16_paged_softcapall_sm80_cu_a6473388_32904cuda3std3__48in_placeE)
_ZN82_INTERNAL_bb8e5333_46_flash_fwd_hdim96_fp16_paged_softcapall_sm80_cu_a6473388_32904cuda3std3__48in_placeE:
	.zero		1
	.type		_ZN82_INTERNAL_bb8e5333_46_flash_fwd_hdim96_fp16_paged_softcapall_sm80_cu_a6473388_32904cuda3std6ranges3__45__cpo9iter_moveE,@object
	.size		_ZN82_INTERNAL_bb8e5333_46_flash_fwd_hdim96_fp16_paged_softcapall_sm80_cu_a6473388_32904cuda3std6ranges3__45__cpo9iter_moveE,(_ZN82_INTERNAL_bb8e5333_46_flash_fwd_hdim96_fp16_paged_softcapall_sm80_cu_a6473388_32904cuda3std3__45__cpo5beginE - _ZN82_INTERNAL_bb8e5333_46_flash_fwd_hdim96_fp16_paged_softcapall_sm80_cu_a6473388_32904cuda3std6ranges3__45__cpo9iter_moveE)
_ZN82_INTERNAL_bb8e5333_46_flash_fwd_hdim96_fp16_paged_softcapall_sm80_cu_a6473388_32904cuda3std6ranges3__45__cpo9iter_moveE:
	.zero		1
	.type		_ZN82_INTERNAL_bb8e5333_46_flash_fwd_hdim96_fp16_paged_softcapall_sm80_cu_a6473388_32904cuda3std3__45__cpo5beginE,@object
	.size		_ZN82_INTERNAL_bb8e5333_46_flash_fwd_hdim96_fp16_paged_softcapall_sm80_cu_a6473388_32904cuda3std3__45__cpo5beginE,(_ZN82_INTERNAL_bb8e5333_46_flash_fwd_hdim96_fp16_paged_softcapall_sm80_cu_a6473388_32904cuda3std3__484_GLOBAL__N__bb8e5333_46_flash_fwd_hdim96_fp16_paged_softcapall_sm80_cu_a6473388_32906ignoreE - _ZN82_INTERNAL_bb8e5333_46_flash_fwd_hdim96_fp16_paged_softcapall_sm80_cu_a6473388_32904cuda3std3__45__cpo5beginE)
_ZN82_INTERNAL_bb8e5333_46_flash_fwd_hdim96_fp16_paged_softcapall_sm80_cu_a6473388_32904cuda3std3__45__cpo5beginE:
	.zero		1
	.type		_ZN82_INTERNAL_bb8e5333_46_flash_fwd_hdim96_fp16_paged_softcapall_sm80_cu_a6473388_32904cuda3std3__484_GLOBAL__N__bb8e5333_46_flash_fwd_hdim96_fp16_paged_softcapall_sm80_cu_a6473388_32906ignoreE,@object
	.size		_ZN82_INTERNAL_bb8e5333_46_flash_fwd_hdim96_fp16_paged_softcapall_sm80_cu_a6473388_32904cuda3std3__484_GLOBAL__N__bb8e5333_46_flash_fwd_hdim96_fp16_paged_softcapall_sm80_cu_a6473388_32906ignoreE,(_ZN82_INTERNAL_bb8e5333_46_flash_fwd_hdim96_fp16_paged_softcapall_sm80_cu_a6473388_32904cute7productE - _ZN82_INTERNAL_bb8e5333_46_flash_fwd_hdim96_fp16_paged_softcapall_sm80_cu_a6473388_32904cuda3std3__484_GLOBAL__N__bb8e5333_46_flash_fwd_hdim96_fp16_paged_softcapall_sm80_cu_a6473388_32906ignoreE)
_ZN82_INTERNAL_bb8e5333_46_flash_fwd_hdim96_fp16_paged_softcapall_sm80_cu_a6473388_32904cuda3std3__484_GLOBAL__N__bb8e5333_46_flash_fwd_hdim96_fp16_paged_softcapall_sm80_cu_a6473388_32906ignoreE:
	.zero		1
	.type		_ZN82_INTERNAL_bb8e5333_46_flash_fwd_hdim96_fp16_paged_softcapall_sm80_cu_a6473388_32904cute7productE,@object
	.size		_ZN82_INTERNAL_bb8e5333_46_flash_fwd_hdim96_fp16_paged_softcapall_sm80_cu_a6473388_32904cute7productE,(_ZN82_INTERNAL_bb8e5333_46_flash_fwd_hdim96_fp16_paged_softcapall_sm80_cu_a6473388_32904cuda3std3__45__cpo3endE - _ZN82_INTERNAL_bb8e5333_46_flash_fwd_hdim96_fp16_paged_softcapall_sm80_cu_a6473388_32904cute7productE)
_ZN82_INTERNAL_bb8e5333_46_flash_fwd_hdim96_fp16_paged_softcapall_sm80_cu_a6473388_32904cute7productE:
	.zero		1
	.type		_ZN82_INTERNAL_bb8e5333_46_flash_fwd_hdim96_fp16_paged_softcapall_sm80_cu_a6473388_32904cuda3std3__45__cpo3endE,@object
	.size		_ZN82_INTERNAL_bb8e5333_46_flash_fwd_hdim96_fp16_paged_softcapall_sm80_cu_a6473388_32904cuda3std3__45__cpo3endE,(_ZN82_INTERNAL_bb8e5333_46_flash_fwd_hdim96_fp16_paged_softcapall_sm80_cu_a6473388_32904cuda3std3__419piecewise_constructE - _ZN82_INTERNAL_bb8e5333_46_flash_fwd_hdim96_fp16_paged_softcapall_sm80_cu_a6473388_32904cuda3std3__45__cpo3endE)
_ZN82_INTERNAL_bb8e5333_46_flash_fwd_hdim96_fp16_paged_softcapall_sm80_cu_a6473388_32904cuda3std3__45__cpo3endE:
	.zero		1
	.type		_ZN82_INTERNAL_bb8e5333_46_flash_fwd_hdim96_fp16_paged_softcapall_sm80_cu_a6473388_32904cuda3std3__419piecewise_constructE,@object
	.size		_ZN82_INTERNAL_bb8e5333_46_flash_fwd_hdim96_fp16_paged_softcapall_sm80_cu_a6473388_32904cuda3std3__419piecewise_constructE,(_ZN82_INTERNAL_bb8e5333_46_flash_fwd_hdim96_fp16_paged_softcapall_sm80_cu_a6473388_32904cuda3std3__45__cpo4cendE - _ZN82_INTERNAL_bb8e5333_46_flash_fwd_hdim96_fp16_paged_softcapall_sm80_cu_a6473388_32904cuda3std3__419piecewise_constructE)
_ZN82_INTERNAL_bb8e5333_46_flash_fwd_hdim96_fp16_paged_softcapall_sm80_cu_a6473388_32904cuda3std3__419piecewise_constructE:
	.zero		1
	.type		_ZN82_INTERNAL_bb8e5333_46_flash_fwd_hdim96_fp16_paged_softcapall_sm80_cu_a6473388_32904cuda3std3__45__cpo4cendE,@object
	.size		_ZN82_INTERNAL_bb8e5333_46_flash_fwd_hdim96_fp16_paged_softcapall_sm80_cu_a6473388_32904cuda3std3__45__cpo4cendE,(_ZN82_INTERNAL_bb8e5333_46_flash_fwd_hdim96_fp16_paged_softcapall_sm80_cu_a6473388_32904cuda3std6ranges3__45__cpo4swapE - _ZN82_INTERNAL_bb8e5333_46_flash_fwd_hdim96_fp16_paged_softcapall_sm80_cu_a6473388_32904cuda3std3__45__cpo4cendE)
_ZN82_INTERNAL_bb8e5333_46_flash_fwd_hdim96_fp16_paged_softcapall_sm80_cu_a6473388_32904cuda3std3__45__cpo4cendE:
	.zero		1
	.type		_ZN82_INTERNAL_bb8e5333_46_flash_fwd_hdim96_fp16_paged_softcapall_sm80_cu_a6473388_32904cuda3std6ranges3__45__cpo4swapE,@object
	.size		_ZN82_INTERNAL_bb8e5333_46_flash_fwd_hdim96_fp16_paged_softcapall_sm80_cu_a6473388_32904cuda3std6ranges3__45__cpo4swapE,(.L_7 - _ZN82_INTERNAL_bb8e5333_46_flash_fwd_hdim96_fp16_paged_softcapall_sm80_cu_a6473388_32904cuda3std6ranges3__45__cpo4swapE)
_ZN82_INTERNAL_bb8e5333_46_flash_fwd_hdim96_fp16_paged_softcapall_sm80_cu_a6473388_32904cuda3std6ranges3__45__cpo4swapE:
	.zero		1
.L_7:


//--------------------- .nv.shared._ZN7cutlass13device_kernelIN5flash19enable_sm80_to_sm89INS1_16FlashAttnFwdSm80INS1_25CollectiveMainloopFwdSm80ILi4ELi1ELb0EN4cute5tupleIJNS5_1CILi128EEENS7_ILi64EEENS7_ILi96EEEEEELi96ENS_6half_tEfNS_4arch4Sm80ELb0ELb0ELb1ELb1ELb1ELb0ELb1ELb0EEENS1_21CollectiveEpilogueFwdINS6_IJS8_SA_S9_EEENS6_IJNS7_ILi1EEESI_SI_EEESC_SE_Li128ELb1ELb1ELb0ELb0EEENS1_19SingleTileSchedulerILb1ELb0ELb1ELi128EEEEEEEEEvNT_6ParamsE --------------------------
	.section	.nv.shared._ZN7cutlass13device_kernelIN5flash19enable_sm80_to_sm89INS1_16FlashAttnFwdSm80INS1_25CollectiveMainloopFwdSm80ILi4ELi1ELb0EN4cute5tupleIJNS5_1CILi128EEENS7_ILi64EEENS7_ILi96EEEEEELi96ENS_6half_tEfNS_4arch4Sm80ELb0ELb0ELb1ELb1ELb1ELb0ELb1ELb0EEENS1_21CollectiveEpilogueFwdINS6_IJS8_SA_S9_EEENS6_IJNS7_ILi1EEESI_SI_EEESC_SE_Li128ELb1ELb1ELb0ELb0EEENS1_19SingleTileSchedulerILb1ELb0ELb1ELi128EEEEEEEEEvNT_6ParamsE,"aw",@nobits
	.sectionflags	@""
	.align	16


//--------------------- .nv.shared._ZN7cutlass13device_kernelIN5flash19enable_sm80_to_sm89INS1_16FlashAttnFwdSm80INS1_25CollectiveMainloopFwdSm80ILi4ELi1ELb0EN4cute5tupleIJNS5_1CILi128EEENS7_ILi64EEENS7_ILi96EEEEEELi96ENS_6half_tEfNS_4arch4Sm80ELb0ELb0ELb1ELb1ELb1ELb1ELb1ELb0EEENS1_21CollectiveEpilogueFwdINS6_IJS8_SA_S9_EEENS6_IJNS7_ILi1EEESI_SI_EEESC_SE_Li128ELb1ELb1ELb0ELb0EEENS1_19SingleTileSchedulerILb1ELb0ELb1ELi128EEEEEEEEEvNT_6ParamsE --------------------------
	.section	.nv.shared._ZN7cutlass13device_kernelIN5flash19enable_sm80_to_sm89INS1_16FlashAttnFwdSm80INS1_25CollectiveMainloopFwdSm80ILi4ELi1ELb0EN4cute5tupleIJNS5_1CILi128EEENS7_ILi64EEENS7_ILi96EEEEEELi96ENS_6half_tEfNS_4arch4Sm80ELb0ELb0ELb1ELb1ELb1ELb1ELb1ELb0EEENS1_21CollectiveEpilogueFwdINS6_IJS8_SA_S9_EEENS6_IJNS7_ILi1EEESI_SI_EEESC_SE_Li128ELb1ELb1ELb0ELb0EEENS1_19SingleTileSchedulerILb1ELb0ELb1ELi128EEEEEEEEEvNT_6ParamsE,"aw",@nobits
	.sectionflags	@""
	.align	16


//--------------------- .nv.shared._ZN7cutlass13device_kernelIN5flash19enable_sm80_to_sm89INS1_16FlashAttnFwdSm80INS1_25CollectiveMainloopFwdSm80ILi4ELi1ELb0EN4cute5tupleIJNS5_1CILi128EEENS7_ILi48EEENS7_ILi96EEEEEELi96ENS_6half_tEfNS_4arch4Sm80ELb0ELb1ELb1ELb0ELb1ELb0ELb1ELb0EEENS1_21CollectiveEpilogueFwdINS6_IJS8_SA_S9_EEENS6_IJNS7_ILi1EEESI_SI_EEESC_SE_Li128ELb0ELb1ELb0ELb0EEENS1_19SingleTileSchedulerILb0ELb0ELb1ELi128EEEEEEEEEvNT_6ParamsE --------------------------
	.section	.nv.shared._ZN7cutlass13device_kernelIN5flash19enable_sm80_to_sm89INS1_16FlashAttnFwdSm80INS1_25CollectiveMainloopFwdSm80ILi4ELi1ELb0EN4cute5tupleIJNS5_1CILi128EEENS7_ILi48EEENS7_ILi96EEEEEELi96ENS_6half_tEfNS_4arch4Sm80ELb0ELb1ELb1ELb0ELb1ELb0ELb1ELb0EEENS1_21CollectiveEpilogueFwdINS6_IJS8_SA_S9_EEENS6_IJNS7_ILi1EEESI_SI_EEESC_SE_Li128ELb0ELb1ELb0ELb0EEENS1_19SingleTileSchedulerILb0ELb0ELb1ELi128EEEEEEEEEvNT_6ParamsE,"aw",@nobits
	.sectionflags	@""
	.align	16


//--------------------- .nv.shared._ZN7cutlass13device_kernelIN5flash19enable_sm80_to_sm89INS1_16FlashAttnFwdSm80INS1_25CollectiveMainloopFwdSm80ILi4ELi1ELb0EN4cute5tupleIJNS5_1CILi128EEENS7_ILi48EEENS7_ILi96EEEEEELi96ENS_6half_tEfNS_4arch4Sm80ELb0ELb1ELb1ELb1ELb1ELb0ELb1ELb0EEENS1_21CollectiveEpilogueFwdINS6_IJS8_SA_S9_EEENS6_IJNS7_ILi1EEESI_SI_EEESC_SE_Li128ELb1ELb1ELb0ELb0EEENS1_19SingleTileSchedulerILb1ELb0ELb1ELi128EEEEEEEEEvNT_6ParamsE --------------------------
	.section	.nv.shared._ZN7cutlass13device_kernelIN5flash19enable_sm80_to_sm89INS1_16FlashAttnFwdSm80INS1_25CollectiveMainloopFwdSm80ILi4ELi1ELb0EN4cute5tupleIJNS5_1CILi128EEENS7_ILi48EEENS7_ILi96EEEEEELi96ENS_6half_tEfNS_4arch4Sm80ELb0ELb1ELb1ELb1ELb1ELb0ELb1ELb0EEENS1_21CollectiveEpilogueFwdINS6_IJS8_SA_S9_EEENS6_IJNS7_ILi1EEESI_SI_EEESC_SE_Li128ELb1ELb1ELb0ELb0EEENS1_19SingleTileSchedulerILb1ELb0ELb1ELi128EEEEEEEEEvNT_6ParamsE,"aw",@nobits
	.sectionflags	@""
	.align	16


//--------------------- .nv.shared._ZN7cutlass13device_kernelIN5flash19enable_sm80_to_sm89INS1_16FlashAttnFwdSm80INS1_25CollectiveMainloopFwdSm80ILi4ELi1ELb0EN4cute5tupleIJNS5_1CILi128EEENS7_ILi48EEENS7_ILi96EEEEEELi96ENS_6half_tEfNS_4arch4Sm80ELb0ELb1ELb1ELb1ELb1ELb1ELb1ELb0EEENS1_21CollectiveEpilogueFwdINS6_IJS8_SA_S9_EEENS6_IJNS7_ILi1EEESI_SI_EEESC_SE_Li128ELb1ELb1ELb0ELb0EEENS1_19SingleTileSchedulerILb1ELb0ELb1ELi128EEEEEEEEEvNT_6ParamsE --------------------------
	.section	.nv.shared._ZN7cutlass13device_kernelIN5flash19enable_sm80_to_sm89INS1_16FlashAttnFwdSm80INS1_25CollectiveMainloopFwdSm80ILi4ELi1ELb0EN4cute5tupleIJNS5_1CILi128EEENS7_ILi48EEENS7_ILi96EEEEEELi96ENS_6half_tEfNS_4arch4Sm80ELb0ELb1ELb1ELb1ELb1ELb1ELb1ELb0EEENS1_21CollectiveEpilogueFwdINS6_IJS8_SA_S9_EEENS6_IJNS7_ILi1EEESI_SI_EEESC_SE_Li128ELb1ELb1ELb0ELb0EEENS1_19SingleTileSchedulerILb1ELb0ELb1ELi128EEEEEEEEEvNT_6ParamsE,"aw",@nobits
	.sectionflags	@""
	.align	16


//--------------------- .nv.shared._ZN7cutlass13device_kernelIN5flash19enable_sm80_to_sm89INS1_16FlashAttnFwdSm80INS1_25CollectiveMainloopFwdSm80ILi4ELi1ELb0EN4cute5tupleIJNS5_1CILi128EEENS7_ILi64EEENS7_ILi96EEEEEELi96ENS_6half_tEfNS_4arch4Sm80ELb1ELb0ELb1ELb0ELb1ELb0ELb1ELb0EEENS1_21CollectiveEpilogueFwdINS6_IJS8_SA_S9_EEENS6_IJNS7_ILi1EEESI_SI_EEESC_SE_Li128ELb0ELb1ELb0ELb0EEENS1_30DynamicPersistentTileSchedulerILi128ELi128ELb0ELb1ELb0EEEEEEEEEvNT_6ParamsE --------------------------
	.section	.nv.shared._ZN7cutlass13device_kernelIN5flash19enable_sm80_to_sm89INS1_16FlashAttnFwdSm80INS1_25CollectiveMainloopFwdSm80ILi4ELi1ELb0EN4cute5tupleIJNS5_1CILi128EEENS7_ILi64EEENS7_ILi96EEEEEELi96ENS_6half_tEfNS_4arch4Sm80ELb1ELb0ELb1ELb0ELb1ELb0ELb1ELb0EEENS1_21CollectiveEpilogueFwdINS6_IJS8_SA_S9_EEENS6_IJNS7_ILi1EEESI_SI_EEESC_SE_Li128ELb0ELb1ELb0ELb0EEENS1_30DynamicPersistentTileSchedulerILi128ELi128ELb0ELb1ELb0EEEEEEEEEvNT_6ParamsE,"aw",@nobits
	.sectionflags	@""
	.align	16


//--------------------- .nv.shared._ZN7cutlass13device_kernelIN5flash19enable_sm80_to_sm89INS1_16FlashAttnFwdSm80INS1_25CollectiveMainloopFwdSm80ILi4ELi1ELb0EN4cute5tupleIJNS5_1CILi128EEENS7_ILi64EEENS7_ILi96EEEEEELi96ENS_6half_tEfNS_4arch4Sm80ELb1ELb0ELb1ELb1ELb1ELb0ELb1ELb0EEENS1_21CollectiveEpilogueFwdINS6_IJS8_SA_S9_EEENS6_IJNS7_ILi1EEESI_SI_EEESC_SE_Li128ELb1ELb1ELb0ELb0EEENS1_19SingleTileSchedulerILb1ELb0ELb1ELi128EEEEEEEEEvNT_6ParamsE --------------------------
	.section	.nv.shared._ZN7cutlass13device_kernelIN5flash19enable_sm80_to_sm89INS1_16FlashAttnFwdSm80INS1_25CollectiveMainloopFwdSm80ILi4ELi1ELb0EN4cute5tupleIJNS5_1CILi128EEENS7_ILi64EEENS7_ILi96EEEEEELi96ENS_6half_tEfNS_4arch4Sm80ELb1ELb0ELb1ELb1ELb1ELb0ELb1ELb0EEENS1_21CollectiveEpilogueFwdINS6_IJS8_SA_S9_EEENS6_IJNS7_ILi1EEESI_SI_EEESC_SE_Li128ELb1ELb1ELb0ELb0EEENS1_19SingleTileSchedulerILb1ELb0ELb1ELi128EEEEEEEEEvNT_6ParamsE,"aw",@nobits
	.sectionflags	@""
	.align	16


//--------------------- .nv.shared._ZN7cutlass13device_kernelIN5flash19enable_sm80_to_sm89INS1_16FlashAttnFwdSm80INS1_25CollectiveMainloopFwdSm80ILi4ELi1ELb0EN4cute5tupleIJNS5_1CILi128EEENS7_ILi64EEENS7_ILi96EEEEEELi96ENS_6half_tEfNS_4arch4Sm80ELb1ELb0ELb1ELb1ELb1ELb1ELb1ELb0EEENS1_21CollectiveEpilogueFwdINS6_IJS8_SA_S9_EEENS6_IJNS7_ILi1EEESI_SI_EEESC_SE_Li128ELb1ELb1ELb0ELb0EEENS1_19SingleTileSchedulerILb1ELb0ELb1ELi128EEEEEEEEEvNT_6ParamsE --------------------------
	.section	.nv.shared._ZN7cutlass13device_kernelIN5flash19enable_sm80_to_sm89INS1_16FlashAttnFwdSm80INS1_25CollectiveMainloopFwdSm80ILi4ELi1ELb0EN4cute5tupleIJNS5_1CILi128EEENS7_ILi64EEENS7_ILi96EEEEEELi96ENS_6half_tEfNS_4arch4Sm80ELb1ELb0ELb1ELb1ELb1ELb1ELb1ELb0EEENS1_21CollectiveEpilogueFwdINS6_IJS8_SA_S9_EEENS6_IJNS7_ILi1EEESI_SI_EEESC_SE_Li128ELb1ELb1ELb0ELb0EEENS1_19SingleTileSchedulerILb1ELb0ELb1ELi128EEEEEEEEEvNT_6ParamsE,"aw",@nobits
	.sectionflags	@""
	.align	16


//--------------------- .nv.shared._ZN7cutlass13device_kernelIN5flash19enable_sm80_to_sm89INS1_16FlashAttnFwdSm80INS1_25CollectiveMainloopFwdSm80ILi4ELi1ELb0EN4cute5tupleIJNS5_1CILi128EEENS7_ILi64EEENS7_ILi96EEEEEELi96ENS_6half_tEfNS_4arch4Sm80ELb0ELb0ELb0ELb0ELb1ELb0ELb1ELb0EEENS1_21CollectiveEpilogueFwdINS6_IJS8_SA_S9_EEENS6_IJNS7_ILi1EEESI_SI_EEESC_SE_Li128ELb0ELb1ELb0ELb0EEENS1_19SingleTileSchedulerILb0ELb0ELb1ELi128EEEEEEEEEvNT_6ParamsE --------------------------
	.section	.nv.shared._ZN7cutlass13device_kernelIN5flash19enable_sm80_to_sm89INS1_16FlashAttnFwdSm80INS1_25CollectiveMainloopFwdSm80ILi4ELi1ELb0EN4cute5tupleIJNS5_1CILi128EEENS7_ILi64EEENS7_ILi96EEEEEELi96ENS_6half_tEfNS_4arch4Sm80ELb0ELb0ELb0ELb0ELb1ELb0ELb1ELb0EEENS1_21CollectiveEpilogueFwdINS6_IJS8_SA_S9_EEENS6_IJNS7_ILi1EEESI_SI_EEESC_SE_Li128ELb0ELb1ELb0ELb0EEENS1_19SingleTileSchedulerILb0ELb0ELb1ELi128EEEEEEEEEvNT_6ParamsE,"aw",@nobits
	.sectionflags	@""
	.align	16


//--------------------- .nv.shared._ZN7cutlass13device_kernelIN5flash19enable_sm80_to_sm89INS1_16FlashAttnFwdSm80INS1_25CollectiveMainloopFwdSm80ILi4ELi1ELb0EN4cute5tupleIJNS5_1CILi128EEENS7_ILi64EEENS7_ILi96EEEEEELi96ENS_6half_tEfNS_4arch4Sm80ELb0ELb0ELb0ELb1ELb1ELb0ELb1ELb0EEENS1_21CollectiveEpilogueFwdINS6_IJS8_SA_S9_EEENS6_IJNS7_ILi1EEESI_SI_EEESC_SE_Li128ELb1ELb1ELb0ELb0EEENS1_19SingleTileSchedulerILb1ELb0ELb1ELi128EEEEEEEEEvNT_6ParamsE --------------------------
	.section	.nv.shared._ZN7cutlass13device_kernelIN5flash19enable_sm80_to_sm89INS1_16FlashAttnFwdSm80INS1_25CollectiveMainloopFwdSm80ILi4ELi1ELb0EN4cute5tupleIJNS5_1CILi128EEENS7_ILi64EEENS7_ILi96EEEEEELi96ENS_6half_tEfNS_4arch4Sm80ELb0ELb0ELb0ELb1ELb1ELb0ELb1ELb0EEENS1_21CollectiveEpilogueFwdINS6_IJS8_SA_S9_EEENS6_IJNS7_ILi1EEESI_SI_EEESC_SE_Li128ELb1ELb1ELb0ELb0EEENS1_19SingleTileSchedulerILb1ELb0ELb1ELi128EEEEEEEEEvNT_6ParamsE,"aw",@nobits
	.sectionflags	@""
	.align	16


//--------------------- .nv.shared._ZN7cutlass13device_kernelIN5flash19enable_sm80_to_sm89INS1_16FlashAttnFwdSm80INS1_25CollectiveMainloopFwdSm80ILi4ELi1ELb0EN4cute5tupleIJNS5_1CILi128EEENS7_ILi64EEENS7_ILi96EEEEEELi96ENS_6half_tEfNS_4arch4Sm80ELb0ELb0ELb0ELb1ELb1ELb1ELb1ELb0EEENS1_21CollectiveEpilogueFwdINS6_IJS8_SA_S9_EEENS6_IJNS7_ILi1EEESI_SI_EEESC_SE_Li128ELb1ELb1ELb0ELb0EEENS1_19SingleTileSchedulerILb1ELb0ELb1ELi128EEEEEEEEEvNT_6ParamsE --------------------------
	.section	.nv.shared._ZN7cutlass13device_kernelIN5flash19enable_sm80_to_sm89INS1_16FlashAttnFwdSm80INS1_25CollectiveMainloopFwdSm80ILi4ELi1ELb0EN4cute5tupleIJNS5_1CILi128EEENS7_ILi64EEENS7_ILi96EEEEEELi96ENS_6half_tEfNS_4arch4Sm80ELb0ELb0ELb0ELb1ELb1ELb1ELb1ELb0EEENS1_21CollectiveEpilogueFwdINS6_IJS8_SA_S9_EEENS6_IJNS7_ILi1EEESI_SI_EEESC_SE_Li128ELb1ELb1ELb0ELb0EEENS1_19SingleTileSchedulerILb1ELb0ELb1ELi128EEEEEEEEEvNT_6ParamsE,"aw",@nobits
	.sectionflags	@""
	.align	16


//--------------------- .nv.shared._ZN7cutlass13device_kernelIN5flash19enable_sm80_to_sm89INS1_16FlashAttnFwdSm80INS1_25CollectiveMainloopFwdSm80ILi4ELi1ELb0EN4cute5tupleIJNS5_1CILi128EEENS7_ILi48EEENS7_ILi96EEEEEELi96ENS_6half_tEfNS_4arch4Sm80ELb0ELb1ELb0ELb0ELb1ELb0ELb1ELb0EEENS1_21CollectiveEpilogueFwdINS6_IJS8_SA_S9_EEENS6_IJNS7_ILi1EEESI_SI_EEESC_SE_Li128ELb0ELb1ELb0ELb0EEENS1_19SingleTileSchedulerILb0ELb0ELb1ELi128EEEEEEEEEvNT_6ParamsE --------------------------
	.section	.nv.shared._ZN7cutlass13device_kernelIN5flash19enable_sm80_to_sm89INS1_16FlashAttnFwdSm80INS1_25CollectiveMainloopFwdSm80ILi4ELi1ELb0EN4cute5tupleIJNS5_1CILi128EEENS7_ILi48EEENS7_ILi96EEEEEELi96ENS_6half_tEfNS_4arch4Sm80ELb0ELb1ELb0ELb0ELb1ELb0ELb1ELb0EEENS1_21CollectiveEpilogueFwdINS6_IJS8_SA_S9_EEENS6_IJNS7_ILi1EEESI_SI_EEESC_SE_Li128ELb0ELb1ELb0ELb0EEENS1_19SingleTileSchedulerILb0ELb0ELb1ELi128EEEEEEEEEvNT_6ParamsE,"aw",@nobits
	.sectionflags	@""
	.align	16


//--------------------- .nv.shared._ZN7cutlass13device_kernelIN5flash19enable_sm80_to_sm89INS1_16FlashAttnFwdSm80INS1_25CollectiveMainloopFwdSm80ILi4ELi1ELb0EN4cute5tupleIJNS5_1CILi128EEENS7_ILi48EEENS7_ILi96EEEEEELi96ENS_6half_tEfNS_4arch4Sm80ELb0ELb1ELb0ELb1ELb1ELb0ELb1ELb0EEENS1_21CollectiveEpilogueFwdINS6_IJS8_SA_S9_EEENS6_IJNS7_ILi1EEESI_SI_EEESC_SE_Li128ELb1ELb1ELb0ELb0EEENS1_19SingleTileSchedulerILb1ELb0ELb1ELi128EEEEEEEEEvNT_6ParamsE --------------------------
	.section	.nv.shared._ZN7cutlass13device_kernelIN5flash19enable_sm80_to_sm89INS1_16FlashAttnFwdSm80INS1_25CollectiveMainloopFwdSm80ILi4ELi1ELb0EN4cute5tupleIJNS5_1CILi128EEENS7_ILi48EEENS7_ILi96EEEEEELi96ENS_6half_tEfNS_4arch4Sm80ELb0ELb1ELb0ELb1ELb1ELb0ELb1ELb0EEENS1_21CollectiveEpilogueFwdINS6_IJS8_SA_S9_EEENS6_IJNS7_ILi1EEESI_SI_EEESC_SE_Li128ELb1ELb1ELb0ELb0EEENS1_19SingleTileSchedulerILb1ELb0ELb1ELi128EEEEEEEEEvNT_6ParamsE,"aw",@nobits
	.sectionflags	@""
	.align	16


//--------------------- .nv.shared._ZN7cutlass13device_kernelIN5flash19enable_sm80_to_sm89INS1_16FlashAttnFwdSm80INS1_25CollectiveMainloopFwdSm80ILi4ELi1ELb0EN4cute5tupleIJNS5_1CILi128EEENS7_ILi48EEENS7_ILi96EEEEEELi96ENS_6half_tEfNS_4arch4Sm80ELb0ELb1ELb0ELb1ELb1ELb1ELb1ELb0EEENS1_21CollectiveEpilogueFwdINS6_IJS8_SA_S9_EEENS6_IJNS7_ILi1EEESI_SI_EEESC_SE_Li128ELb1ELb1ELb0ELb0EEENS1_19SingleTileSchedulerILb1ELb0ELb1ELi128EEEEEEEEEvNT_6ParamsE --------------------------
	.section	.nv.shared._ZN7cutlass13device_kernelIN5flash19enable_sm80_to_sm89INS1_16FlashAttnFwdSm80INS1_25CollectiveMainloopFwdSm80ILi4ELi1ELb0EN4cute5tupleIJNS5_1CILi128EEENS7_ILi48EEENS7_ILi96EEEEEELi96ENS_6half_tEfNS_4arch4Sm80ELb0ELb1ELb0ELb1ELb1ELb1ELb1ELb0EEENS1_21CollectiveEpilogueFwdINS6_IJS8_SA_S9_EEENS6_IJNS7_ILi1EEESI_SI_EEESC_SE_Li128ELb1ELb1ELb0ELb0EEENS1_19SingleTileSchedulerILb1ELb0ELb1ELi128EEEEEEEEEvNT_6ParamsE,"aw",@nobits
	.sectionflags	@""
	.align	16


//--------------------- .nv.shared._ZN7cutlass13device_kernelIN5flash19enable_sm80_to_sm89INS1_16FlashAttnFwdSm80INS1_25CollectiveMainloopFwdSm80ILi4ELi1ELb0EN4cute5tupleIJNS5_1CILi128EEENS7_ILi64EEENS7_ILi96EEEEEELi96ENS_6half_tEfNS_4arch4Sm80ELb1ELb0ELb0ELb0ELb1ELb0ELb1ELb0EEENS1_21CollectiveEpilogueFwdINS6_IJS8_SA_S9_EEENS6_IJNS7_ILi1EEESI_SI_EEESC_SE_Li128ELb0ELb1ELb0ELb0EEENS1_30DynamicPersistentTileSchedulerILi128ELi128ELb0ELb1ELb0EEEEEEEEEvNT_6ParamsE --------------------------
	.section	.nv.shared._ZN7cutlass13device_kernelIN5flash19enable_sm80_to_sm89INS1_16FlashAttnFwdSm80INS1_25CollectiveMainloopFwdSm80ILi4ELi1ELb0EN4cute5tupleIJNS5_1CILi128EEENS7_ILi64EEENS7_ILi96EEEEEELi96ENS_6half_tEfNS_4arch4Sm80ELb1ELb0ELb0ELb0ELb1ELb0ELb1ELb0EEENS1_21CollectiveEpilogueFwdINS6_IJS8_SA_S9_EEENS6_IJNS7_ILi1EEESI_SI_EEESC_SE_Li128ELb0ELb1ELb0ELb0EEENS1_30DynamicPersistentTileSchedulerILi128ELi128ELb0ELb1ELb0EEEEEEEEEvNT_6ParamsE,"aw",@nobits
	.sectionflags	@""
	.align	16


//--------------------- .nv.shared._ZN7cutlass13device_kernelIN5flash19enable_sm80_to_sm89INS1_16FlashAttnFwdSm80INS1_25CollectiveMainloopFwdSm80ILi4ELi1ELb0EN4cute5tupleIJNS5_1CILi128EEENS7_ILi64EEENS7_ILi96EEEEEELi96ENS_6half_tEfNS_4arch4Sm80ELb1ELb0ELb0ELb1ELb1ELb0ELb1ELb0EEENS1_21CollectiveEpilogueFwdINS6_IJS8_SA_S9_EEENS6_IJNS7_ILi1EEESI_SI_EEESC_SE_Li128ELb1ELb1ELb0ELb0EEENS1_19SingleTileSchedulerILb1ELb0ELb1ELi128EEEEEEEEEvNT_6ParamsE --------------------------
	.section	.nv.shared._ZN7cutlass13device_kernelIN5flash19enable_sm80_to_sm89INS1_16FlashAttnFwdSm80INS1_25CollectiveMainloopFwdSm80ILi4ELi1ELb0EN4cute5tupleIJNS5_1CILi128EEENS7_ILi64EEENS7_ILi96EEEEEELi96ENS_6half_tEfNS_4arch4Sm80ELb1ELb0ELb0ELb1ELb1ELb0ELb1ELb0EEENS1_21CollectiveEpilogueFwdINS6_IJS8_SA_S9_EEENS6_IJNS7_ILi1EEESI_SI_EEESC_SE_Li128ELb1ELb1ELb0ELb0EEENS1_19SingleTileSchedulerILb1ELb0ELb1ELi128EEEEEEEEEvNT_6ParamsE,"aw",@nobits
	.sectionflags	@""
	.align	16


//--------------------- .nv.shared._ZN7cutlass13device_kernelIN5flash19enable_sm80_to_sm89INS1_16FlashAttnFwdSm80INS1_25CollectiveMainloopFwdSm80ILi4ELi1ELb0EN4cute5tupleIJNS5_1CILi128EEENS7_ILi64EEENS7_ILi96EEEEEELi96ENS_6half_tEfNS_4arch4Sm80ELb1ELb0ELb0ELb1ELb1ELb1ELb1ELb0EEENS1_21CollectiveEpilogueFwdINS6_IJS8_SA_S9_EEENS6_IJNS7_ILi1EEESI_SI_EEESC_SE_Li128ELb1ELb1ELb0ELb0EEENS1_19SingleTileSchedulerILb1ELb0ELb1ELi128EEEEEEEEEvNT_6ParamsE --------------------------
	.section	.nv.shared._ZN7cutlass13device_kernelIN5flash19enable_sm80_to_sm89INS1_16FlashAttnFwdSm80INS1_25CollectiveMainloopFwdSm80ILi4ELi1ELb0EN4cute5tupleIJNS5_1CILi128EEENS7_ILi64EEENS7_ILi96EEEEEELi96ENS_6half_tEfNS_4arch4Sm80ELb1ELb0ELb0ELb1ELb1ELb1ELb1ELb0EEENS1_21CollectiveEpilogueFwdINS6_IJS8_SA_S9_EEENS6_IJNS7_ILi1EEESI_SI_EEESC_SE_Li128ELb1ELb1ELb0ELb0EEENS1_19SingleTileSchedulerILb1ELb0ELb1ELi128EEEEEEEEEvNT_6ParamsE,"aw",@nobits
	.sectionflags	@""
	.align	16
